	.target	sm_80

	.elftype	@"ET_EXEC"


//--------------------- .note.nv.tkinfo           --------------------------
	.section	.note.nv.tkinfo,"",@"SHT_NOTE"
	.sectionflags	@"SHF_NOTE_NV_TKINFO"
	.tkinfo
        /*0018*/ 	.word	0x00000002
        /*0030*/ 	.string	""
        /*0030*/ 	.string	"ptxas"
        /*0030*/ 	.string	"Cuda compilation tools, release 13.0, V13.0.88"
        /*0030*/ 	.string	"Build cuda_13.0.r13.0/compiler.36424714_0"
        /*0030*/ 	.string	"-arch sm_80 -m 64 "



//--------------------- .note.nv.cuinfo           --------------------------
	.section	.note.nv.cuinfo,"",@"SHT_NOTE"
	.sectionflags	@"SHF_NOTE_NV_CUINFO"
        /*0018*/ 	.short	0x0002
        /*001a*/ 	.short	0x0050
        /*001c*/ 	.short	0x0082
	.zero		2


//--------------------- .nv.info                  --------------------------
	.section	.nv.info,"",@"SHT_CUDA_INFO"
	.align	4


	//----- nvinfo : EIATTR_REGCOUNT
	.align		4
        /*0000*/ 	.byte	0x04, 0x2f
        /*0002*/ 	.short	(.L_12 - .L_11)
	.align		4
.L_11:
        /*0004*/ 	.word	index@(_ZN7cutlass13device_kernelIN5flash19enable_sm80_to_sm89INS1_16FlashAttnFwdSm80INS1_25CollectiveMainloopFwdSm80ILi8ELi1ELb0EN4cute5tupleIJNS5_1CILi128EEENS7_ILi48EEENS7_ILi256EEEEEELi256ENS_10bfloat16_tEfNS_4arch4Sm80ELb1ELb0ELb1ELb1ELb1ELb1ELb1ELb0EEENS1_21CollectiveEpilogueFwdINS6_IJS8_SA_S9_EEENS6_IJNS7_ILi1EEESI_SI_EEESC_SE_Li256ELb1ELb1ELb0ELb0EEENS1_19SingleTileSchedulerILb1ELb0ELb1ELi128EEEEEEEEEvNT_6ParamsE)
        /*0008*/ 	.word	0x000000fe


	//----- nvinfo : EIATTR_FRAME_SIZE
	.align		4
.L_12:
        /*000c*/ 	.byte	0x04, 0x11
        /*000e*/ 	.short	(.L_14 - .L_13)
	.align		4
.L_13:
        /*0010*/ 	.word	index@($__internal_9_$__cuda_sm70_shflsync_idx_p)
        /*0014*/ 	.word	0x00000000


	//----- nvinfo : EIATTR_FRAME_SIZE
	.align		4
.L_14:
        /*0018*/ 	.byte	0x04, 0x11
        /*001a*/ 	.short	(.L_16 - .L_15)
	.align		4
.L_15:
        /*001c*/ 	.word	index@(_ZN7cutlass13device_kernelIN5flash19enable_sm80_to_sm89INS1_16FlashAttnFwdSm80INS1_25CollectiveMainloopFwdSm80ILi8ELi1ELb0EN4cute5tupleIJNS5_1CILi128EEENS7_ILi48EEENS7_ILi256EEEEEELi256ENS_10bfloat16_tEfNS_4arch4Sm80ELb1ELb0ELb1ELb1ELb1ELb1ELb1ELb0EEENS1_21CollectiveEpilogueFwdINS6_IJS8_SA_S9_EEENS6_IJNS7_ILi1EEESI_SI_EEESC_SE_Li256ELb1ELb1ELb0ELb0EEENS1_19SingleTileSchedulerILb1ELb0ELb1ELi128EEEEEEEEEvNT_6ParamsE)
        /*0020*/ 	.word	0x00000000


	//----- nvinfo : EIATTR_REGCOUNT
	.align		4
.L_16:
        /*0024*/ 	.byte	0x04, 0x2f
        /*0026*/ 	.short	(.L_18 - .L_17)
	.align		4
.L_17:
        /*0028*/ 	.word	index@(_ZN7cutlass13device_kernelIN5flash19enable_sm80_to_sm89INS1_16FlashAttnFwdSm80INS1_25CollectiveMainloopFwdSm80ILi8ELi1ELb0EN4cute5tupleIJNS5_1CILi128EEENS7_ILi96EEENS7_ILi256EEEEEELi256ENS_10bfloat16_tEfNS_4arch4Sm80ELb1ELb0ELb1ELb1ELb1ELb0ELb1ELb0EEENS1_21CollectiveEpilogueFwdINS6_IJS8_SA_S9_EEENS6_IJNS7_ILi1EEESI_SI_EEESC_SE_Li256ELb1ELb1ELb0ELb0EEENS1_19SingleTileSchedulerILb1ELb0ELb1ELi128EEEEEEEEEvNT_6ParamsE)
        /*002c*/ 	.word	0x000000ff


	//----- nvinfo : EIATTR_FRAME_SIZE
	.align		4
.L_18:
        /*0030*/ 	.byte	0x04, 0x11
        /*0032*/ 	.short	(.L_20 - .L_19)
	.align		4
.L_19:
        /*0034*/ 	.word	index@(_ZN7cutlass13device_kernelIN5flash19enable_sm80_to_sm89INS1_16FlashAttnFwdSm80INS1_25CollectiveMainloopFwdSm80ILi8ELi1ELb0EN4cute5tupleIJNS5_1CILi128EEENS7_ILi96EEENS7_ILi256EEEEEELi256ENS_10bfloat16_tEfNS_4arch4Sm80ELb1ELb0ELb1ELb1ELb1ELb0ELb1ELb0EEENS1_21CollectiveEpilogueFwdINS6_IJS8_SA_S9_EEENS6_IJNS7_ILi1EEESI_SI_EEESC_SE_Li256ELb1ELb1ELb0ELb0EEENS1_19SingleTileSchedulerILb1ELb0ELb1ELi128EEEEEEEEEvNT_6ParamsE)
        /*0038*/ 	.word	0x00000070


	//----- nvinfo : EIATTR_REGCOUNT
	.align		4
.L_20:
        /*003c*/ 	.byte	0x04, 0x2f
        /*003e*/ 	.short	(.L_22 - .L_21)
	.align		4
.L_21:
        /*0040*/ 	.word	index@(_ZN7cutlass13device_kernelIN5flash19enable_sm80_to_sm89INS1_16FlashAttnFwdSm80INS1_25CollectiveMainloopFwdSm80ILi8ELi1ELb0EN4cute5tupleIJNS5_1CILi128EEENS7_ILi96EEENS7_ILi256EEEEEELi256ENS_10bfloat16_tEfNS_4arch4Sm80ELb1ELb0ELb1ELb0ELb1ELb0ELb1ELb0EEENS1_21CollectiveEpilogueFwdINS6_IJS8_SA_S9_EEENS6_IJNS7_ILi1EEESI_SI_EEESC_SE_Li256ELb0ELb1ELb0ELb0EEENS1_30DynamicPersistentTileSchedulerILi256ELi256ELb0ELb1ELb0EEEEEEEEEvNT_6ParamsE)
        /*0044*/ 	.word	0x000000ff


	//----- nvinfo : EIATTR_FRAME_SIZE
	.align		4
.L_22:
        /*0048*/ 	.byte	0x04, 0x11
        /*004a*/ 	.short	(.L_24 - .L_23)
	.align		4
.L_23:
        /*004c*/ 	.word	index@($__internal_8_$__cuda_sm70_shflsync_idx_p)
        /*0050*/ 	.word	0x00000000


	//----- nvinfo : EIATTR_FRAME_SIZE
	.align		4
.L_24:
        /*0054*/ 	.byte	0x04, 0x11
        /*0056*/ 	.short	(.L_26 - .L_25)
	.align		4
.L_25:
        /*0058*/ 	.word	index@($__internal_7_$__cuda_sm70_shflsync_bfly_p)
        /*005c*/ 	.word	0x00000000


	//----- nvinfo : EIATTR_FRAME_SIZE
	.align		4
.L_26:
        /*0060*/ 	.byte	0x04, 0x11
        /*0062*/ 	.short	(.L_28 - .L_27)
	.align		4
.L_27:
        /*0064*/ 	.word	index@(_ZN7cutlass13device_kernelIN5flash19enable_sm80_to_sm89INS1_16FlashAttnFwdSm80INS1_25CollectiveMainloopFwdSm80ILi8ELi1ELb0EN4cute5tupleIJNS5_1CILi128EEENS7_ILi96EEENS7_ILi256EEEEEELi256ENS_10bfloat16_tEfNS_4arch4Sm80ELb1ELb0ELb1ELb0ELb1ELb0ELb1ELb0EEENS1_21CollectiveEpilogueFwdINS6_IJS8_SA_S9_EEENS6_IJNS7_ILi1EEESI_SI_EEESC_SE_Li256ELb0ELb1ELb0ELb0EEENS1_30DynamicPersistentTileSchedulerILi256ELi256ELb0ELb1ELb0EEEEEEEEEvNT_6ParamsE)
        /*0068*/ 	.word	0x00000088


	//----- nvinfo : EIATTR_REGCOUNT
	.align		4
.L_28:
        /*006c*/ 	.byte	0x04, 0x2f
        /*006e*/ 	.short	(.L_30 - .L_29)
	.align		4
.L_29:
        /*0070*/ 	.word	index@(_ZN7cutlass13device_kernelIN5flash19enable_sm80_to_sm89INS1_16FlashAttnFwdSm80INS1_25CollectiveMainloopFwdSm80ILi8ELi1ELb0EN4cute5tupleIJNS5_1CILi128EEENS7_ILi48EEENS7_ILi256EEEEEELi256ENS_10bfloat16_tEfNS_4arch4Sm80ELb0ELb1ELb1ELb1ELb1ELb1ELb1ELb0EEENS1_21CollectiveEpilogueFwdINS6_IJS8_SA_S9_EEENS6_IJNS7_ILi1EEESI_SI_EEESC_SE_Li256ELb1ELb1ELb0ELb0EEENS1_19SingleTileSchedulerILb1ELb0ELb1ELi128EEEEEEEEEvNT_6ParamsE)
        /*0074*/ 	.word	0x000000ff


	//----- nvinfo : EIATTR_FRAME_SIZE
	.align		4
.L_30:
        /*0078*/ 	.byte	0x04, 0x11
        /*007a*/ 	.short	(.L_32 - .L_31)
	.align		4
.L_31:
        /*007c*/ 	.word	index@($__internal_6_$__cuda_sm70_shflsync_idx_p)
        /*0080*/ 	.word	0x00000000


	//----- nvinfo : EIATTR_FRAME_SIZE
	.align		4
.L_32:
        /*0084*/ 	.byte	0x04, 0x11
        /*0086*/ 	.short	(.L_34 - .L_33)
	.align		4
.L_33:
        /*0088*/ 	.word	index@($__internal_5_$__cuda_sm70_shflsync_bfly_p)
        /*008c*/ 	.word	0x00000000


	//----- nvinfo : EIATTR_FRAME_SIZE
	.align		4
.L_34:
        /*0090*/ 	.byte	0x04, 0x11
        /*0092*/ 	.short	(.L_36 - .L_35)
	.align		4
.L_35:
        /*0094*/ 	.word	index@($_ZN7cutlass13device_kernelIN5flash19enable_sm80_to_sm89INS1_16FlashAttnFwdSm80INS1_25CollectiveMainloopFwdSm80ILi8ELi1ELb0EN4cute5tupleIJNS5_1CILi128EEENS7_ILi48EEENS7_ILi256EEEEEELi256ENS_10bfloat16_tEfNS_4arch4Sm80ELb0ELb1ELb1ELb1ELb1ELb1ELb1ELb0EEENS1_21CollectiveEpilogueFwdINS6_IJS8_SA_S9_EEENS6_IJNS7_ILi1EEESI_SI_EEESC_SE_Li256ELb1ELb1ELb0ELb0EEENS1_19SingleTileSchedulerILb1ELb0ELb1ELi128EEEEEEEEEvNT_6ParamsE$_ZZN5flash25CollectiveMainloopFwdSm80ILi8ELi1ELb0EN4cute5tupleIJNS1_1CILi128EEENS3_ILi48EEENS3_ILi256EEEEEELi256EN7cutlass10bfloat16_tEfNS8_4arch4Sm80ELb0ELb1ELb1ELb1ELb1ELb1ELb1ELb0EE3mmaINS_16FlashAttnFwdSm80ISC_NS_21CollectiveEpilogueFwdINS2_IJS4_S6_S5_EEENS2_IJNS3_ILi1EEESH_SH_EEES9_SB_Li256ELb1ELb1ELb0ELb0EEENS_19SingleTileSchedulerILb1ELb0ELb1ELi128EEEE13SharedStorageENS1_6TensorINS1_11ArrayEngineIfLm128EEENS1_6LayoutINS2_IJNS2_IJNS3_ILi2EEESS_EEESH_NS3_ILi32EEEEEENS2_IJNS2_IJSH_SS_EEENS3_ILi0EEENS3_ILi4EEEEEEEEEENS_7SoftmaxILi2ELi0EEEEEbRKNSC_6ParamsERT0_RT1_iRKNS_16SeqlenInfoQKNewKILb1ELb1EEENS2_IJiiiiEEERT_ENKUlvE_clEv)
        /*0098*/ 	.word	0x00000000


	//----- nvinfo : EIATTR_FRAME_SIZE
	.align		4
.L_36:
        /*009c*/ 	.byte	0x04, 0x11
        /*009e*/ 	.short	(.L_38 - .L_37)
	.align		4
.L_37:
        /*00a0*/ 	.word	index@(_ZN7cutlass13device_kernelIN5flash19enable_sm80_to_sm89INS1_16FlashAttnFwdSm80INS1_25CollectiveMainloopFwdSm80ILi8ELi1ELb0EN4cute5tupleIJNS5_1CILi128EEENS7_ILi48EEENS7_ILi256EEEEEELi256ENS_10bfloat16_tEfNS_4arch4Sm80ELb0ELb1ELb1ELb1ELb1ELb1ELb1ELb0EEENS1_21CollectiveEpilogueFwdINS6_IJS8_SA_S9_EEENS6_IJNS7_ILi1EEESI_SI_EEESC_SE_Li256ELb1ELb1ELb0ELb0EEENS1_19SingleTileSchedulerILb1ELb0ELb1ELi128EEEEEEEEEvNT_6ParamsE)
        /*00a4*/ 	.word	0x00000078


	//----- nvinfo : EIATTR_REGCOUNT
	.align		4
.L_38:
        /*00a8*/ 	.byte	0x04, 0x2f
        /*00aa*/ 	.short	(.L_40 - .L_39)
	.align		4
.L_39:
        /*00ac*/ 	.word	index@(_ZN7cutlass13device_kernelIN5flash19enable_sm80_to_sm89INS1_16FlashAttnFwdSm80INS1_25CollectiveMainloopFwdSm80ILi8ELi1ELb0EN4cute5tupleIJNS5_1CILi128EEENS7_ILi64EEENS7_ILi256EEEEEELi256ENS_10bfloat16_tEfNS_4arch4Sm80ELb0ELb1ELb1ELb1ELb1ELb0ELb1ELb0EEENS1_21CollectiveEpilogueFwdINS6_IJS8_SA_S9_EEENS6_IJNS7_ILi1EEESI_SI_EEESC_SE_Li256ELb1ELb1ELb0ELb0EEENS1_19SingleTileSchedulerILb1ELb0ELb1ELi128EEEEEEEEEvNT_6ParamsE)
        /*00b0*/ 	.word	0x000000ff


	//----- nvinfo : EIATTR_FRAME_SIZE
	.align		4
.L_40:
        /*00b4*/ 	.byte	0x04, 0x11
        /*00b6*/ 	.short	(.L_42 - .L_41)
	.align		4
.L_41:
        /*00b8*/ 	.word	index@(_ZN7cutlass13device_kernelIN5flash19enable_sm80_to_sm89INS1_16FlashAttnFwdSm80INS1_25CollectiveMainloopFwdSm80ILi8ELi1ELb0EN4cute5tupleIJNS5_1CILi128EEENS7_ILi64EEENS7_ILi256EEEEEELi256ENS_10bfloat16_tEfNS_4arch4Sm80ELb0ELb1ELb1ELb1ELb1ELb0ELb1ELb0EEENS1_21CollectiveEpilogueFwdINS6_IJS8_SA_S9_EEENS6_IJNS7_ILi1EEESI_SI_EEESC_SE_Li256ELb1ELb1ELb0ELb0EEENS1_19SingleTileSchedulerILb1ELb0ELb1ELi128EEEEEEEEEvNT_6ParamsE)
        /*00bc*/ 	.word	0x00000038


	//----- nvinfo : EIATTR_REGCOUNT
	.align		4
.L_42:
        /*00c0*/ 	.byte	0x04, 0x2f
        /*00c2*/ 	.short	(.L_44 - .L_43)
	.align		4
.L_43:
        /*00c4*/ 	.word	index@(_ZN7cutlass13device_kernelIN5flash19enable_sm80_to_sm89INS1_16FlashAttnFwdSm80INS1_25CollectiveMainloopFwdSm80ILi8ELi1ELb0EN4cute5tupleIJNS5_1CILi128EEENS7_ILi64EEENS7_ILi256EEEEEELi256ENS_10bfloat16_tEfNS_4arch4Sm80ELb0ELb1ELb1ELb0ELb1ELb0ELb1ELb0EEENS1_21CollectiveEpilogueFwdINS6_IJS8_SA_S9_EEENS6_IJNS7_ILi1EEESI_SI_EEESC_SE_Li256ELb0ELb1ELb0ELb0EEENS1_19SingleTileSchedulerILb0ELb0ELb1ELi128EEEEEEEEEvNT_6ParamsE)
        /*00c8*/ 	.word	0x000000ff


	//----- nvinfo : EIATTR_FRAME_SIZE
	.align		4
.L_44:
        /*00cc*/ 	.byte	0x04, 0x11
        /*00ce*/ 	.short	(.L_46 - .L_45)
	.align		4
.L_45:
        /*00d0*/ 	.word	index@(_ZN7cutlass13device_kernelIN5flash19enable_sm80_to_sm89INS1_16FlashAttnFwdSm80INS1_25CollectiveMainloopFwdSm80ILi8ELi1ELb0EN4cute5tupleIJNS5_1CILi128EEENS7_ILi64EEENS7_ILi256EEEEEELi256ENS_10bfloat16_tEfNS_4arch4Sm80ELb0ELb1ELb1ELb0ELb1ELb0ELb1ELb0EEENS1_21CollectiveEpilogueFwdINS6_IJS8_SA_S9_EEENS6_IJNS7_ILi1EEESI_SI_EEESC_SE_Li256ELb0ELb1ELb0ELb0EEENS1_19SingleTileSchedulerILb0ELb0ELb1ELi128EEEEEEEEEvNT_6ParamsE)
        /*00d4*/ 	.word	0x00000030


	//----- nvinfo : EIATTR_REGCOUNT
	.align		4
.L_46:
        /*00d8*/ 	.byte	0x04, 0x2f
        /*00da*/ 	.short	(.L_48 - .L_47)
	.align		4
.L_47:
        /*00dc*/ 	.word	index@(_ZN7cutlass13device_kernelIN5flash19enable_sm80_to_sm89INS1_16FlashAttnFwdSm80INS1_25CollectiveMainloopFwdSm80ILi8ELi1ELb0EN4cute5tupleIJNS5_1CILi128EEENS7_ILi48EEENS7_ILi256EEEEEELi256ENS_10bfloat16_tEfNS_4arch4Sm80ELb0ELb0ELb1ELb1ELb1ELb1ELb1ELb0EEENS1_21CollectiveEpilogueFwdINS6_IJS8_SA_S9_EEENS6_IJNS7_ILi1EEESI_SI_EEESC_SE_Li256ELb1ELb1ELb0ELb0EEENS1_19SingleTileSchedulerILb1ELb0ELb1ELi128EEEEEEEEEvNT_6ParamsE)
        /*00e0*/ 	.word	0x000000ff


	//----- nvinfo : EIATTR_FRAME_SIZE
	.align		4
.L_48:
        /*00e4*/ 	.byte	0x04, 0x11
        /*00e6*/ 	.short	(.L_50 - .L_49)
	.align		4
.L_49:
        /*00e8*/ 	.word	index@($__internal_4_$__cuda_sm70_shflsync_idx_p)
        /*00ec*/ 	.word	0x00000000


	//----- nvinfo : EIATTR_FRAME_SIZE
	.align		4
.L_50:
        /*00f0*/ 	.byte	0x04, 0x11
        /*00f2*/ 	.short	(.L_52 - .L_51)
	.align		4
.L_51:
        /*00f4*/ 	.word	index@(_ZN7cutlass13device_kernelIN5flash19enable_sm80_to_sm89INS1_16FlashAttnFwdSm80INS1_25CollectiveMainloopFwdSm80ILi8ELi1ELb0EN4cute5tupleIJNS5_1CILi128EEENS7_ILi48EEENS7_ILi256EEEEEELi256ENS_10bfloat16_tEfNS_4arch4Sm80ELb0ELb0ELb1ELb1ELb1ELb1ELb1ELb0EEENS1_21CollectiveEpilogueFwdINS6_IJS8_SA_S9_EEENS6_IJNS7_ILi1EEESI_SI_EEESC_SE_Li256ELb1ELb1ELb0ELb0EEENS1_19SingleTileSchedulerILb1ELb0ELb1ELi128EEEEEEEEEvNT_6ParamsE)
        /*00f8*/ 	.word	0x00000000


	//----- nvinfo : EIATTR_REGCOUNT
	.align		4
.L_52:
        /*00fc*/ 	.byte	0x04, 0x2f
        /*00fe*/ 	.short	(.L_54 - .L_53)
	.align		4
.L_53:
        /*0100*/ 	.word	index@(_ZN7cutlass13device_kernelIN5flash19enable_sm80_to_sm89INS1_16FlashAttnFwdSm80INS1_25CollectiveMainloopFwdSm80ILi8ELi1ELb0EN4cute5tupleIJNS5_1CILi128EEENS7_ILi96EEENS7_ILi256EEEEEELi256ENS_10bfloat16_tEfNS_4arch4Sm80ELb0ELb0ELb1ELb1ELb1ELb0ELb1ELb0EEENS1_21CollectiveEpilogueFwdINS6_IJS8_SA_S9_EEENS6_IJNS7_ILi1EEESI_SI_EEESC_SE_Li256ELb1ELb1ELb0ELb0EEENS1_19SingleTileSchedulerILb1ELb0ELb1ELi128EEEEEEEEEvNT_6ParamsE)
        /*0104*/ 	.word	0x000000ff


	//----- nvinfo : EIATTR_FRAME_SIZE
	.align		4
.L_54:
        /*0108*/ 	.byte	0x04, 0x11
        /*010a*/ 	.short	(.L_56 - .L_55)
	.align		4
.L_55:
        /*010c*/ 	.word	index@(_ZN7cutlass13device_kernelIN5flash19enable_sm80_to_sm89INS1_16FlashAttnFwdSm80INS1_25CollectiveMainloopFwdSm80ILi8ELi1ELb0EN4cute5tupleIJNS5_1CILi128EEENS7_ILi96EEENS7_ILi256EEEEEELi256ENS_10bfloat16_tEfNS_4arch4Sm80ELb0ELb0ELb1ELb1ELb1ELb0ELb1ELb0EEENS1_21CollectiveEpilogueFwdINS6_IJS8_SA_S9_EEENS6_IJNS7_ILi1EEESI_SI_EEESC_SE_Li256ELb1ELb1ELb0ELb0EEENS1_19SingleTileSchedulerILb1ELb0ELb1ELi128EEEEEEEEEvNT_6ParamsE)
        /*0110*/ 	.word	0x00000060


	//----- nvinfo : EIATTR_REGCOUNT
	.align		4
.L_56:
        /*0114*/ 	.byte	0x04, 0x2f
        /*0116*/ 	.short	(.L_58 - .L_57)
	.align		4
.L_57:
        /*0118*/ 	.word	index@(_ZN7cutlass13device_kernelIN5flash19enable_sm80_to_sm89INS1_16FlashAttnFwdSm80INS1_25CollectiveMainloopFwdSm80ILi8ELi1ELb0EN4cute5tupleIJNS5_1CILi128EEENS7_ILi96EEENS7_ILi256EEEEEELi256ENS_10bfloat16_tEfNS_4arch4Sm80ELb0ELb0ELb1ELb0ELb1ELb0ELb1ELb0EEENS1_21CollectiveEpilogueFwdINS6_IJS8_SA_S9_EEENS6_IJNS7_ILi1EEESI_SI_EEESC_SE_Li256ELb0ELb1ELb0ELb0EEENS1_19SingleTileSchedulerILb0ELb0ELb1ELi128EEEEEEEEEvNT_6ParamsE)
        /*011c*/ 	.word	0x000000ff


	//----- nvinfo : EIATTR_FRAME_SIZE
	.align		4
.L_58:
        /*0120*/ 	.byte	0x04, 0x11
        /*0122*/ 	.short	(.L_60 - .L_59)
	.align		4
.L_59:
        /*0124*/ 	.word	index@(_ZN7cutlass13device_kernelIN5flash19enable_sm80_to_sm89INS1_16FlashAttnFwdSm80INS1_25CollectiveMainloopFwdSm80ILi8ELi1ELb0EN4cute5tupleIJNS5_1CILi128EEENS7_ILi96EEENS7_ILi256EEEEEELi256ENS_10bfloat16_tEfNS_4arch4Sm80ELb0ELb0ELb1ELb0ELb1ELb0ELb1ELb0EEENS1_21CollectiveEpilogueFwdINS6_IJS8_SA_S9_EEENS6_IJNS7_ILi1EEESI_SI_EEESC_SE_Li256ELb0ELb1ELb0ELb0EEENS1_19SingleTileSchedulerILb0ELb0ELb1ELi128EEEEEEEEEvNT_6ParamsE)
        /*0128*/ 	.word	0x00000090


	//----- nvinfo : EIATTR_REGCOUNT
	.align		4
.L_60:
        /*012c*/ 	.byte	0x04, 0x2f
        /*012e*/ 	.short	(.L_62 - .L_61)
	.align		4
.L_61:
        /*0130*/ 	.word	index@(_ZN7cutlass13device_kernelIN5flash19enable_sm80_to_sm89INS1_16FlashAttnFwdSm80INS1_25CollectiveMainloopFwdSm80ILi8ELi1ELb0EN4cute5tupleIJNS5_1CILi128EEENS7_ILi32EEENS7_ILi256EEEEEELi256ENS_10bfloat16_tEfNS_4arch4Sm80ELb1ELb0ELb1ELb1ELb1ELb1ELb1ELb0EEENS1_21CollectiveEpilogueFwdINS6_IJS8_SA_S9_EEENS6_IJNS7_ILi1EEESI_SI_EEESC_SE_Li256ELb1ELb1ELb0ELb0EEENS1_19SingleTileSchedulerILb1ELb0ELb1ELi128EEEEEEEEEvNT_6ParamsE)
        /*0134*/ 	.word	0x000000fb


	//----- nvinfo : EIATTR_FRAME_SIZE
	.align		4
.L_62:
        /*0138*/ 	.byte	0x04, 0x11
        /*013a*/ 	.short	(.L_64 - .L_63)
	.align		4
.L_63:
        /*013c*/ 	.word	index@(_ZN7cutlass13device_kernelIN5flash19enable_sm80_to_sm89INS1_16FlashAttnFwdSm80INS1_25CollectiveMainloopFwdSm80ILi8ELi1ELb0EN4cute5tupleIJNS5_1CILi128EEENS7_ILi32EEENS7_ILi256EEEEEELi256ENS_10bfloat16_tEfNS_4arch4Sm80ELb1ELb0ELb1ELb1ELb1ELb1ELb1ELb0EEENS1_21CollectiveEpilogueFwdINS6_IJS8_SA_S9_EEENS6_IJNS7_ILi1EEESI_SI_EEESC_SE_Li256ELb1ELb1ELb0ELb0EEENS1_19SingleTileSchedulerILb1ELb0ELb1ELi128EEEEEEEEEvNT_6ParamsE)
        /*0140*/ 	.word	0x00000000


	//----- nvinfo : EIATTR_REGCOUNT
	.align		4
.L_64:
        /*0144*/ 	.byte	0x04, 0x2f
        /*0146*/ 	.short	(.L_66 - .L_65)
	.align		4
.L_65:
        /*0148*/ 	.word	index@(_ZN7cutlass13device_kernelIN5flash19enable_sm80_to_sm89INS1_16FlashAttnFwdSm80INS1_25CollectiveMainloopFwdSm80ILi8ELi1ELb1EN4cute5tupleIJNS5_1CILi128EEENS7_ILi64EEENS7_ILi256EEEEEELi256ENS_10bfloat16_tEfNS_4arch4Sm80ELb1ELb0ELb1ELb1ELb1ELb0ELb1ELb0EEENS1_21CollectiveEpilogueFwdINS6_IJS8_SA_S9_EEENS6_IJNS7_ILi1EEESI_SI_EEESC_SE_Li256ELb1ELb1ELb0ELb0EEENS1_19SingleTileSchedulerILb1ELb0ELb1ELi128EEEEEEEEEvNT_6ParamsE)
        /*014c*/ 	.word	0x000000ff


	//----- nvinfo : EIATTR_FRAME_SIZE
	.align		4
.L_66:
        /*0150*/ 	.byte	0x04, 0x11
        /*0152*/ 	.short	(.L_68 - .L_67)
	.align		4
.L_67:
        /*0154*/ 	.word	index@(_ZN7cutlass13device_kernelIN5flash19enable_sm80_to_sm89INS1_16FlashAttnFwdSm80INS1_25CollectiveMainloopFwdSm80ILi8ELi1ELb1EN4cute5tupleIJNS5_1CILi128EEENS7_ILi64EEENS7_ILi256EEEEEELi256ENS_10bfloat16_tEfNS_4arch4Sm80ELb1ELb0ELb1ELb1ELb1ELb0ELb1ELb0EEENS1_21CollectiveEpilogueFwdINS6_IJS8_SA_S9_EEENS6_IJNS7_ILi1EEESI_SI_EEESC_SE_Li256ELb1ELb1ELb0ELb0EEENS1_19SingleTileSchedulerILb1ELb0ELb1ELi128EEEEEEEEEvNT_6ParamsE)
        /*0158*/ 	.word	0x00000108


	//----- nvinfo : EIATTR_REGCOUNT
	.align		4
.L_68:
        /*015c*/ 	.byte	0x04, 0x2f
        /*015e*/ 	.short	(.L_70 - .L_69)
	.align		4
.L_69:
        /*0160*/ 	.word	index@(_ZN7cutlass13device_kernelIN5flash19enable_sm80_to_sm89INS1_16FlashAttnFwdSm80INS1_25CollectiveMainloopFwdSm80ILi8ELi1ELb1EN4cute5tupleIJNS5_1CILi128EEENS7_ILi64EEENS7_ILi256EEEEEELi256ENS_10bfloat16_tEfNS_4arch4Sm80ELb1ELb0ELb1ELb0ELb1ELb0ELb1ELb0EEENS1_21CollectiveEpilogueFwdINS6_IJS8_SA_S9_EEENS6_IJNS7_ILi1EEESI_SI_EEESC_SE_Li256ELb0ELb1ELb0ELb0EEENS1_30DynamicPersistentTileSchedulerILi256ELi256ELb0ELb1ELb0EEEEEEEEEvNT_6ParamsE)
        /*0164*/ 	.word	0x000000ff


	//----- nvinfo : EIATTR_FRAME_SIZE
	.align		4
.L_70:
        /*0168*/ 	.byte	0x04, 0x11
        /*016a*/ 	.short	(.L_72 - .L_71)
	.align		4
.L_71:
        /*016c*/ 	.word	index@($__internal_3_$__cuda_sm70_shflsync_idx_p)
        /*0170*/ 	.word	0x00000000


	//----- nvinfo : EIATTR_FRAME_SIZE
	.align		4
.L_72:
        /*0174*/ 	.byte	0x04, 0x11
        /*0176*/ 	.short	(.L_74 - .L_73)
	.align		4
.L_73:
        /*0178*/ 	.word	index@($__internal_2_$__cuda_sm70_shflsync_bfly_p)
        /*017c*/ 	.word	0x00000000


	//----- nvinfo : EIATTR_FRAME_SIZE
	.align		4
.L_74:
        /*0180*/ 	.byte	0x04, 0x11
        /*0182*/ 	.short	(.L_76 - .L_75)
	.align		4
.L_75:
        /*0184*/ 	.word	index@(_ZN7cutlass13device_kernelIN5flash19enable_sm80_to_sm89INS1_16FlashAttnFwdSm80INS1_25CollectiveMainloopFwdSm80ILi8ELi1ELb1EN4cute5tupleIJNS5_1CILi128EEENS7_ILi64EEENS7_ILi256EEEEEELi256ENS_10bfloat16_tEfNS_4arch4Sm80ELb1ELb0ELb1ELb0ELb1ELb0ELb1ELb0EEENS1_21CollectiveEpilogueFwdINS6_IJS8_SA_S9_EEENS6_IJNS7_ILi1EEESI_SI_EEESC_SE_Li256ELb0ELb1ELb0ELb0EEENS1_30DynamicPersistentTileSchedulerILi256ELi256ELb0ELb1ELb0EEEEEEEEEvNT_6ParamsE)
        /*0188*/ 	.word	0x00000130


	//----- nvinfo : EIATTR_REGCOUNT
	.align		4
.L_76:
        /*018c*/ 	.byte	0x04, 0x2f
        /*018e*/ 	.short	(.L_78 - .L_77)
	.align		4
.L_77:
        /*0190*/ 	.word	index@(_ZN7cutlass13device_kernelIN5flash19enable_sm80_to_sm89INS1_16FlashAttnFwdSm80INS1_25CollectiveMainloopFwdSm80ILi8ELi1ELb0EN4cute5tupleIJNS5_1CILi128EEENS7_ILi32EEENS7_ILi256EEEEEELi256ENS_10bfloat16_tEfNS_4arch4Sm80ELb0ELb1ELb1ELb1ELb1ELb1ELb1ELb0EEENS1_21CollectiveEpilogueFwdINS6_IJS8_SA_S9_EEENS6_IJNS7_ILi1EEESI_SI_EEESC_SE_Li256ELb1ELb1ELb0ELb0EEENS1_19SingleTileSchedulerILb1ELb0ELb1ELi128EEEEEEEEEvNT_6ParamsE)
        /*0194*/ 	.word	0x000000fb


	//----- nvinfo : EIATTR_FRAME_SIZE
	.align		4
.L_78:
        /*0198*/ 	.byte	0x04, 0x11
        /*019a*/ 	.short	(.L_80 - .L_79)
	.align		4
.L_79:
        /*019c*/ 	.word	index@(_ZN7cutlass13device_kernelIN5flash19enable_sm80_to_sm89INS1_16FlashAttnFwdSm80INS1_25CollectiveMainloopFwdSm80ILi8ELi1ELb0EN4cute5tupleIJNS5_1CILi128EEENS7_ILi32EEENS7_ILi256EEEEEELi256ENS_10bfloat16_tEfNS_4arch4Sm80ELb0ELb1ELb1ELb1ELb1ELb1ELb1ELb0EEENS1_21CollectiveEpilogueFwdINS6_IJS8_SA_S9_EEENS6_IJNS7_ILi1EEESI_SI_EEESC_SE_Li256ELb1ELb1ELb0ELb0EEENS1_19SingleTileSchedulerILb1ELb0ELb1ELi128EEEEEEEEEvNT_6ParamsE)
        /*01a0*/ 	.word	0x00000000


	//----- nvinfo : EIATTR_REGCOUNT
	.align		4
.L_80:
        /*01a4*/ 	.byte	0x04, 0x2f
        /*01a6*/ 	.short	(.L_82 - .L_81)
	.align		4
.L_81:
        /*01a8*/ 	.word	index@(_ZN7cutlass13device_kernelIN5flash19enable_sm80_to_sm89INS1_16FlashAttnFwdSm80INS1_25CollectiveMainloopFwdSm80ILi8ELi1ELb1EN4cute5tupleIJNS5_1CILi128EEENS7_ILi48EEENS7_ILi256EEEEEELi256ENS_10bfloat16_tEfNS_4arch4Sm80ELb0ELb1ELb1ELb1ELb1ELb0ELb1ELb0EEENS1_21CollectiveEpilogueFwdINS6_IJS8_SA_S9_EEENS6_IJNS7_ILi1EEESI_SI_EEESC_SE_Li256ELb1ELb1ELb0ELb0EEENS1_19SingleTileSchedulerILb1ELb0ELb1ELi128EEEEEEEEEvNT_6ParamsE)
        /*01ac*/ 	.word	0x000000ff


	//----- nvinfo : EIATTR_FRAME_SIZE
	.align		4
.L_82:
        /*01b0*/ 	.byte	0x04, 0x11
        /*01b2*/ 	.short	(.L_84 - .L_83)
	.align		4
.L_83:
        /*01b4*/ 	.word	index@($__internal_1_$__cuda_sm70_shflsync_idx_p)
        /*01b8*/ 	.word	0x00000000


	//----- nvinfo : EIATTR_FRAME_SIZE
	.align		4
.L_84:
        /*01bc*/ 	.byte	0x04, 0x11
        /*01be*/ 	.short	(.L_86 - .L_85)
	.align		4
.L_85:
        /*01c0*/ 	.word	index@(_ZN7cutlass13device_kernelIN5flash19enable_sm80_to_sm89INS1_16FlashAttnFwdSm80INS1_25CollectiveMainloopFwdSm80ILi8ELi1ELb1EN4cute5tupleIJNS5_1CILi128EEENS7_ILi48EEENS7_ILi256EEEEEELi256ENS_10bfloat16_tEfNS_4arch4Sm80ELb0ELb1ELb1ELb1ELb1ELb0ELb1ELb0EEENS1_21CollectiveEpilogueFwdINS6_IJS8_SA_S9_EEENS6_IJNS7_ILi1EEESI_SI_EEESC_SE_Li256ELb1ELb1ELb0ELb0EEENS1_19SingleTileSchedulerILb1ELb0ELb1ELi128EEEEEEEEEvNT_6ParamsE)
        /*01c4*/ 	.word	0x00000068


	//----- nvinfo : EIATTR_REGCOUNT
	.align		4
.L_86:
        /*01c8*/ 	.byte	0x04, 0x2f
        /*01ca*/ 	.short	(.L_88 - .L_87)
	.align		4
.L_87:
        /*01cc*/ 	.word	index@(_ZN7cutlass13device_kernelIN5flash19enable_sm80_to_sm89INS1_16FlashAttnFwdSm80INS1_25CollectiveMainloopFwdSm80ILi8ELi1ELb1EN4cute5tupleIJNS5_1CILi128EEENS7_ILi48EEENS7_ILi256EEEEEELi256ENS_10bfloat16_tEfNS_4arch4Sm80ELb0ELb1ELb1ELb0ELb1ELb0ELb1ELb0EEENS1_21CollectiveEpilogueFwdINS6_IJS8_SA_S9_EEENS6_IJNS7_ILi1EEESI_SI_EEESC_SE_Li256ELb0ELb1ELb0ELb0EEENS1_19SingleTileSchedulerILb0ELb0ELb1ELi128EEEEEEEEEvNT_6ParamsE)
        /*01d0*/ 	.word	0x000000ff


	//----- nvinfo : EIATTR_FRAME_SIZE
	.align		4
.L_88:
        /*01d4*/ 	.byte	0x04, 0x11
        /*01d6*/ 	.short	(.L_90 - .L_89)
	.align		4
.L_89:
        /*01d8*/ 	.word	index@($__internal_0_$__cuda_sm70_shflsync_idx_p)
        /*01dc*/ 	.word	0x00000000


	//----- nvinfo : EIATTR_FRAME_SIZE
	.align		4
.L_90:
        /*01e0*/ 	.byte	0x04, 0x11
        /*01e2*/ 	.short	(.L_92 - .L_91)
	.align		4
.L_91:
        /*01e4*/ 	.word	index@(_ZN7cutlass13device_kernelIN5flash19enable_sm80_to_sm89INS1_16FlashAttnFwdSm80INS1_25CollectiveMainloopFwdSm80ILi8ELi1ELb1EN4cute5tupleIJNS5_1CILi128EEENS7_ILi48EEENS7_ILi256EEEEEELi256ENS_10bfloat16_tEfNS_4arch4Sm80ELb0ELb1ELb1ELb0ELb1ELb0ELb1ELb0EEENS1_21CollectiveEpilogueFwdINS6_IJS8_SA_S9_EEENS6_IJNS7_ILi1EEESI_SI_EEESC_SE_Li256ELb0ELb1ELb0ELb0EEENS1_19SingleTileSchedulerILb0ELb0ELb1ELi128EEEEEEEEEvNT_6ParamsE)
        /*01e8*/ 	.word	0x00000068


	//----- nvinfo : EIATTR_REGCOUNT
	.align		4
.L_92:
        /*01ec*/ 	.byte	0x04, 0x2f
        /*01ee*/ 	.short	(.L_94 - .L_93)
	.align		4
.L_93:
        /*01f0*/ 	.word	index@(_ZN7cutlass13device_kernelIN5flash19enable_sm80_to_sm89INS1_16FlashAttnFwdSm80INS1_25CollectiveMainloopFwdSm80ILi8ELi1ELb0EN4cute5tupleIJNS5_1CILi128EEENS7_ILi32EEENS7_ILi256EEEEEELi256ENS_10bfloat16_tEfNS_4arch4Sm80ELb0ELb0ELb1ELb1ELb1ELb1ELb1ELb0EEENS1_21CollectiveEpilogueFwdINS6_IJS8_SA_S9_EEENS6_IJNS7_ILi1EEESI_SI_EEESC_SE_Li256ELb1ELb1ELb0ELb0EEENS1_19SingleTileSchedulerILb1ELb0ELb1ELi128EEEEEEEEEvNT_6ParamsE)
        /*01f4*/ 	.word	0x000000f8


	//----- nvinfo : EIATTR_FRAME_SIZE
	.align		4
.L_94:
        /*01f8*/ 	.byte	0x04, 0x11
        /*01fa*/ 	.short	(.L_96 - .L_95)
	.align		4
.L_95:
        /*01fc*/ 	.word	index@(_ZN7cutlass13device_kernelIN5flash19enable_sm80_to_sm89INS1_16FlashAttnFwdSm80INS1_25CollectiveMainloopFwdSm80ILi8ELi1ELb0EN4cute5tupleIJNS5_1CILi128EEENS7_ILi32EEENS7_ILi256EEEEEELi256ENS_10bfloat16_tEfNS_4arch4Sm80ELb0ELb0ELb1ELb1ELb1ELb1ELb1ELb0EEENS1_21CollectiveEpilogueFwdINS6_IJS8_SA_S9_EEENS6_IJNS7_ILi1EEESI_SI_EEESC_SE_Li256ELb1ELb1ELb0ELb0EEENS1_19SingleTileSchedulerILb1ELb0ELb1ELi128EEEEEEEEEvNT_6ParamsE)
        /*0200*/ 	.word	0x00000000


	//----- nvinfo : EIATTR_REGCOUNT
	.align		4
.L_96:
        /*0204*/ 	.byte	0x04, 0x2f
        /*0206*/ 	.short	(.L_98 - .L_97)
	.align		4
.L_97:
        /*0208*/ 	.word	index@(_ZN7cutlass13device_kernelIN5flash19enable_sm80_to_sm89INS1_16FlashAttnFwdSm80INS1_25CollectiveMainloopFwdSm80ILi8ELi1ELb1EN4cute5tupleIJNS5_1CILi128EEENS7_ILi64EEENS7_ILi256EEEEEELi256ENS_10bfloat16_tEfNS_4arch4Sm80ELb0ELb0ELb1ELb1ELb1ELb0ELb1ELb0EEENS1_21CollectiveEpilogueFwdINS6_IJS8_SA_S9_EEENS6_IJNS7_ILi1EEESI_SI_EEESC_SE_Li256ELb1ELb1ELb0ELb0EEENS1_19SingleTileSchedulerILb1ELb0ELb1ELi128EEEEEEEEEvNT_6ParamsE)
        /*020c*/ 	.word	0x000000ff


	//----- nvinfo : EIATTR_FRAME_SIZE
	.align		4
.L_98:
        /*0210*/ 	.byte	0x04, 0x11
        /*0212*/ 	.short	(.L_100 - .L_99)
	.align		4
.L_99:
        /*0214*/ 	.word	index@(_ZN7cutlass13device_kernelIN5flash19enable_sm80_to_sm89INS1_16FlashAttnFwdSm80INS1_25CollectiveMainloopFwdSm80ILi8ELi1ELb1EN4cute5tupleIJNS5_1CILi128EEENS7_ILi64EEENS7_ILi256EEEEEELi256ENS_10bfloat16_tEfNS_4arch4Sm80ELb0ELb0ELb1ELb1ELb1ELb0ELb1ELb0EEENS1_21CollectiveEpilogueFwdINS6_IJS8_SA_S9_EEENS6_IJNS7_ILi1EEESI_SI_EEESC_SE_Li256ELb1ELb1ELb0ELb0EEENS1_19SingleTileSchedulerILb1ELb0ELb1ELi128EEEEEEEEEvNT_6ParamsE)
        /*0218*/ 	.word	0x000000a8


	//----- nvinfo : EIATTR_REGCOUNT
	.align		4
.L_100:
        /*021c*/ 	.byte	0x04, 0x2f
        /*021e*/ 	.short	(.L_102 - .L_101)
	.align		4
.L_101:
        /*0220*/ 	.word	index@(_ZN7cutlass13device_kernelIN5flash19enable_sm80_to_sm89INS1_16FlashAttnFwdSm80INS1_25CollectiveMainloopFwdSm80ILi8ELi1ELb1EN4cute5tupleIJNS5_1CILi128EEENS7_ILi64EEENS7_ILi256EEEEEELi256ENS_10bfloat16_tEfNS_4arch4Sm80ELb0ELb0ELb1ELb0ELb1ELb0ELb1ELb0EEENS1_21CollectiveEpilogueFwdINS6_IJS8_SA_S9_EEENS6_IJNS7_ILi1EEESI_SI_EEESC_SE_Li256ELb0ELb1ELb0ELb0EEENS1_19SingleTileSchedulerILb0ELb0ELb1ELi128EEEEEEEEEvNT_6ParamsE)
        /*0224*/ 	.word	0x000000ff


	//----- nvinfo : EIATTR_FRAME_SIZE
	.align		4
.L_102:
        /*0228*/ 	.byte	0x04, 0x11
        /*022a*/ 	.short	(.L_104 - .L_103)
	.align		4
.L_103:
        /*022c*/ 	.word	index@(_ZN7cutlass13device_kernelIN5flash19enable_sm80_to_sm89INS1_16FlashAttnFwdSm80INS1_25CollectiveMainloopFwdSm80ILi8ELi1ELb1EN4cute5tupleIJNS5_1CILi128EEENS7_ILi64EEENS7_ILi256EEEEEELi256ENS_10bfloat16_tEfNS_4arch4Sm80ELb0ELb0ELb1ELb0ELb1ELb0ELb1ELb0EEENS1_21CollectiveEpilogueFwdINS6_IJS8_SA_S9_EEENS6_IJNS7_ILi1EEESI_SI_EEESC_SE_Li256ELb0ELb1ELb0ELb0EEENS1_19SingleTileSchedulerILb0ELb0ELb1ELi128EEEEEEEEEvNT_6ParamsE)
        /*0230*/ 	.word	0x000000c0


	//----- nvinfo : EIATTR_MIN_STACK_SIZE
	.align		4
.L_104:
        /*0234*/ 	.byte	0x04, 0x12
        /*0236*/ 	.short	(.L_106 - .L_105)
	.align		4
.L_105:
        /*0238*/ 	.word	index@(_ZN7cutlass13device_kernelIN5flash19enable_sm80_to_sm89INS1_16FlashAttnFwdSm80INS1_25CollectiveMainloopFwdSm80ILi8ELi1ELb1EN4cute5tupleIJNS5_1CILi128EEENS7_ILi64EEENS7_ILi256EEEEEELi256ENS_10bfloat16_tEfNS_4arch4Sm80ELb0ELb0ELb1ELb0ELb1ELb0ELb1ELb0EEENS1_21CollectiveEpilogueFwdINS6_IJS8_SA_S9_EEENS6_IJNS7_ILi1EEESI_SI_EEESC_SE_Li256ELb0ELb1ELb0ELb0EEENS1_19SingleTileSchedulerILb0ELb0ELb1ELi128EEEEEEEEEvNT_6ParamsE)
        /*023c*/ 	.word	0x000000c0


	//----- nvinfo : EIATTR_MIN_STACK_SIZE
	.align		4
.L_106:
        /*0240*/ 	.byte	0x04, 0x12
        /*0242*/ 	.short	(.L_108 - .L_107)
	.align		4
.L_107:
        /*0244*/ 	.word	index@(_ZN7cutlass13device_kernelIN5flash19enable_sm80_to_sm89INS1_16FlashAttnFwdSm80INS1_25CollectiveMainloopFwdSm80ILi8ELi1ELb1EN4cute5tupleIJNS5_1CILi128EEENS7_ILi64EEENS7_ILi256EEEEEELi256ENS_10bfloat16_tEfNS_4arch4Sm80ELb0ELb0ELb1ELb1ELb1ELb0ELb1ELb0EEENS1_21CollectiveEpilogueFwdINS6_IJS8_SA_S9_EEENS6_IJNS7_ILi1EEESI_SI_EEESC_SE_Li256ELb1ELb1ELb0ELb0EEENS1_19SingleTileSchedulerILb1ELb0ELb1ELi128EEEEEEEEEvNT_6ParamsE)
        /*0248*/ 	.word	0x000000a8


	//----- nvinfo : EIATTR_MIN_STACK_SIZE
	.align		4
.L_108:
        /*024c*/ 	.byte	0x04, 0x12
        /*024e*/ 	.short	(.L_110 - .L_109)
	.align		4
.L_109:
        /*0250*/ 	.word	index@(_ZN7cutlass13device_kernelIN5flash19enable_sm80_to_sm89INS1_16FlashAttnFwdSm80INS1_25CollectiveMainloopFwdSm80ILi8ELi1ELb0EN4cute5tupleIJNS5_1CILi128EEENS7_ILi32EEENS7_ILi256EEEEEELi256ENS_10bfloat16_tEfNS_4arch4Sm80ELb0ELb0ELb1ELb1ELb1ELb1ELb1ELb0EEENS1_21CollectiveEpilogueFwdINS6_IJS8_SA_S9_EEENS6_IJNS7_ILi1EEESI_SI_EEESC_SE_Li256ELb1ELb1ELb0ELb0EEENS1_19SingleTileSchedulerILb1ELb0ELb1ELi128EEEEEEEEEvNT_6ParamsE)
        /*0254*/ 	.word	0x00000000


	//----- nvinfo : EIATTR_MIN_STACK_SIZE
	.align		4
.L_110:
        /*0258*/ 	.byte	0x04, 0x12
        /*025a*/ 	.short	(.L_112 - .L_111)
	.align		4
.L_111:
        /*025c*/ 	.word	index@(_ZN7cutlass13device_kernelIN5flash19enable_sm80_to_sm89INS1_16FlashAttnFwdSm80INS1_25CollectiveMainloopFwdSm80ILi8ELi1ELb1EN4cute5tupleIJNS5_1CILi128EEENS7_ILi48EEENS7_ILi256EEEEEELi256ENS_10bfloat16_tEfNS_4arch4Sm80ELb0ELb1ELb1ELb0ELb1ELb0ELb1ELb0EEENS1_21CollectiveEpilogueFwdINS6_IJS8_SA_S9_EEENS6_IJNS7_ILi1EEESI_SI_EEESC_SE_Li256ELb0ELb1ELb0ELb0EEENS1_19SingleTileSchedulerILb0ELb0ELb1ELi128EEEEEEEEEvNT_6ParamsE)
        /*0260*/ 	.word	0x00000068


	//----- nvinfo : EIATTR_MIN_STACK_SIZE
	.align		4
.L_112:
        /*0264*/ 	.byte	0x04, 0x12
        /*0266*/ 	.short	(.L_114 - .L_113)
	.align		4
.L_113:
        /*0268*/ 	.word	index@(_ZN7cutlass13device_kernelIN5flash19enable_sm80_to_sm89INS1_16FlashAttnFwdSm80INS1_25CollectiveMainloopFwdSm80ILi8ELi1ELb1EN4cute5tupleIJNS5_1CILi128EEENS7_ILi48EEENS7_ILi256EEEEEELi256ENS_10bfloat16_tEfNS_4arch4Sm80ELb0ELb1ELb1ELb1ELb1ELb0ELb1ELb0EEENS1_21CollectiveEpilogueFwdINS6_IJS8_SA_S9_EEENS6_IJNS7_ILi1EEESI_SI_EEESC_SE_Li256ELb1ELb1ELb0ELb0EEENS1_19SingleTileSchedulerILb1ELb0ELb1ELi128EEEEEEEEEvNT_6ParamsE)
        /*026c*/ 	.word	0x00000068


	//----- nvinfo : EIATTR_MIN_STACK_SIZE
	.align		4
.L_114:
        /*0270*/ 	.byte	0x04, 0x12
        /*0272*/ 	.short	(.L_116 - .L_115)
	.align		4
.L_115:
        /*0274*/ 	.word	index@(_ZN7cutlass13device_kernelIN5flash19enable_sm80_to_sm89INS1_16FlashAttnFwdSm80INS1_25CollectiveMainloopFwdSm80ILi8ELi1ELb0EN4cute5tupleIJNS5_1CILi128EEENS7_ILi32EEENS7_ILi256EEEEEELi256ENS_10bfloat16_tEfNS_4arch4Sm80ELb0ELb1ELb1ELb1ELb1ELb1ELb1ELb0EEENS1_21CollectiveEpilogueFwdINS6_IJS8_SA_S9_EEENS6_IJNS7_ILi1EEESI_SI_EEESC_SE_Li256ELb1ELb1ELb0ELb0EEENS1_19SingleTileSchedulerILb1ELb0ELb1ELi128EEEEEEEEEvNT_6ParamsE)
        /*0278*/ 	.word	0x00000000


	//----- nvinfo : EIATTR_MIN_STACK_SIZE
	.align		4
.L_116:
        /*027c*/ 	.byte	0x04, 0x12
        /*027e*/ 	.short	(.L_118 - .L_117)
	.align		4
.L_117:
        /*0280*/ 	.word	index@(_ZN7cutlass13device_kernelIN5flash19enable_sm80_to_sm89INS1_16FlashAttnFwdSm80INS1_25CollectiveMainloopFwdSm80ILi8ELi1ELb1EN4cute5tupleIJNS5_1CILi128EEENS7_ILi64EEENS7_ILi256EEEEEELi256ENS_10bfloat16_tEfNS_4arch4Sm80ELb1ELb0ELb1ELb0ELb1ELb0ELb1ELb0EEENS1_21CollectiveEpilogueFwdINS6_IJS8_SA_S9_EEENS6_IJNS7_ILi1EEESI_SI_EEESC_SE_Li256ELb0ELb1ELb0ELb0EEENS1_30DynamicPersistentTileSchedulerILi256ELi256ELb0ELb1ELb0EEEEEEEEEvNT_6ParamsE)
        /*0284*/ 	.word	0x00000130


	//----- nvinfo : EIATTR_MIN_STACK_SIZE
	.align		4
.L_118:
        /*0288*/ 	.byte	0x04, 0x12
        /*028a*/ 	.short	(.L_120 - .L_119)
	.align		4
.L_119:
        /*028c*/ 	.word	index@(_ZN7cutlass13device_kernelIN5flash19enable_sm80_to_sm89INS1_16FlashAttnFwdSm80INS1_25CollectiveMainloopFwdSm80ILi8ELi1ELb1EN4cute5tupleIJNS5_1CILi128EEENS7_ILi64EEENS7_ILi256EEEEEELi256ENS_10bfloat16_tEfNS_4arch4Sm80ELb1ELb0ELb1ELb1ELb1ELb0ELb1ELb0EEENS1_21CollectiveEpilogueFwdINS6_IJS8_SA_S9_EEENS6_IJNS7_ILi1EEESI_SI_EEESC_SE_Li256ELb1ELb1ELb0ELb0EEENS1_19SingleTileSchedulerILb1ELb0ELb1ELi128EEEEEEEEEvNT_6ParamsE)
        /*0290*/ 	.word	0x00000108


	//----- nvinfo : EIATTR_MIN_STACK_SIZE
	.align		4
.L_120:
        /*0294*/ 	.byte	0x04, 0x12
        /*0296*/ 	.short	(.L_122 - .L_121)
	.align		4
.L_121:
        /*0298*/ 	.word	index@(_ZN7cutlass13device_kernelIN5flash19enable_sm80_to_sm89INS1_16FlashAttnFwdSm80INS1_25CollectiveMainloopFwdSm80ILi8ELi1ELb0EN4cute5tupleIJNS5_1CILi128EEENS7_ILi32EEENS7_ILi256EEEEEELi256ENS_10bfloat16_tEfNS_4arch4Sm80ELb1ELb0ELb1ELb1ELb1ELb1ELb1ELb0EEENS1_21CollectiveEpilogueFwdINS6_IJS8_SA_S9_EEENS6_IJNS7_ILi1EEESI_SI_EEESC_SE_Li256ELb1ELb1ELb0ELb0EEENS1_19SingleTileSchedulerILb1ELb0ELb1ELi128EEEEEEEEEvNT_6ParamsE)
        /*029c*/ 	.word	0x00000000


	//----- nvinfo : EIATTR_MIN_STACK_SIZE
	.align		4
.L_122:
        /*02a0*/ 	.byte	0x04, 0x12
        /*02a2*/ 	.short	(.L_124 - .L_123)
	.align		4
.L_123:
        /*02a4*/ 	.word	index@(_ZN7cutlass13device_kernelIN5flash19enable_sm80_to_sm89INS1_16FlashAttnFwdSm80INS1_25CollectiveMainloopFwdSm80ILi8ELi1ELb0EN4cute5tupleIJNS5_1CILi128EEENS7_ILi96EEENS7_ILi256EEEEEELi256ENS_10bfloat16_tEfNS_4arch4Sm80ELb0ELb0ELb1ELb0ELb1ELb0ELb1ELb0EEENS1_21CollectiveEpilogueFwdINS6_IJS8_SA_S9_EEENS6_IJNS7_ILi1EEESI_SI_EEESC_SE_Li256ELb0ELb1ELb0ELb0EEENS1_19SingleTileSchedulerILb0ELb0ELb1ELi128EEEEEEEEEvNT_6ParamsE)
        /*02a8*/ 	.word	0x00000090


	//----- nvinfo : EIATTR_MIN_STACK_SIZE
	.align		4
.L_124:
        /*02ac*/ 	.byte	0x04, 0x12
        /*02ae*/ 	.short	(.L_126 - .L_125)
	.align		4
.L_125:
        /*02b0*/ 	.word	index@(_ZN7cutlass13device_kernelIN5flash19enable_sm80_to_sm89INS1_16FlashAttnFwdSm80INS1_25CollectiveMainloopFwdSm80ILi8ELi1ELb0EN4cute5tupleIJNS5_1CILi128EEENS7_ILi96EEENS7_ILi256EEEEEELi256ENS_10bfloat16_tEfNS_4arch4Sm80ELb0ELb0ELb1ELb1ELb1ELb0ELb1ELb0EEENS1_21CollectiveEpilogueFwdINS6_IJS8_SA_S9_EEENS6_IJNS7_ILi1EEESI_SI_EEESC_SE_Li256ELb1ELb1ELb0ELb0EEENS1_19SingleTileSchedulerILb1ELb0ELb1ELi128EEEEEEEEEvNT_6ParamsE)
        /*02b4*/ 	.word	0x00000060


	//----- nvinfo : EIATTR_MIN_STACK_SIZE
	.align		4
.L_126:
        /*02b8*/ 	.byte	0x04, 0x12
        /*02ba*/ 	.short	(.L_128 - .L_127)
	.align		4
.L_127:
        /*02bc*/ 	.word	index@(_ZN7cutlass13device_kernelIN5flash19enable_sm80_to_sm89INS1_16FlashAttnFwdSm80INS1_25CollectiveMainloopFwdSm80ILi8ELi1ELb0EN4cute5tupleIJNS5_1CILi128EEENS7_ILi48EEENS7_ILi256EEEEEELi256ENS_10bfloat16_tEfNS_4arch4Sm80ELb0ELb0ELb1ELb1ELb1ELb1ELb1ELb0EEENS1_21CollectiveEpilogueFwdINS6_IJS8_SA_S9_EEENS6_IJNS7_ILi1EEESI_SI_EEESC_SE_Li256ELb1ELb1ELb0ELb0EEENS1_19SingleTileSchedulerILb1ELb0ELb1ELi128EEEEEEEEEvNT_6ParamsE)
        /*02c0*/ 	.word	0x00000000


	//----- nvinfo : EIATTR_MIN_STACK_SIZE
	.align		4
.L_128:
        /*02c4*/ 	.byte	0x04, 0x12
        /*02c6*/ 	.short	(.L_130 - .L_129)
	.align		4
.L_129:
        /*02c8*/ 	.word	index@(_ZN7cutlass13device_kernelIN5flash19enable_sm80_to_sm89INS1_16FlashAttnFwdSm80INS1_25CollectiveMainloopFwdSm80ILi8ELi1ELb0EN4cute5tupleIJNS5_1CILi128EEENS7_ILi64EEENS7_ILi256EEEEEELi256ENS_10bfloat16_tEfNS_4arch4Sm80ELb0ELb1ELb1ELb0ELb1ELb0ELb1ELb0EEENS1_21CollectiveEpilogueFwdINS6_IJS8_SA_S9_EEENS6_IJNS7_ILi1EEESI_SI_EEESC_SE_Li256ELb0ELb1ELb0ELb0EEENS1_19SingleTileSchedulerILb0ELb0ELb1ELi128EEEEEEEEEvNT_6ParamsE)
        /*02cc*/ 	.word	0x00000030


	//----- nvinfo : EIATTR_MIN_STACK_SIZE
	.align		4
.L_130:
        /*02d0*/ 	.byte	0x04, 0x12
        /*02d2*/ 	.short	(.L_132 - .L_131)
	.align		4
.L_131:
        /*02d4*/ 	.word	index@(_ZN7cutlass13device_kernelIN5flash19enable_sm80_to_sm89INS1_16FlashAttnFwdSm80INS1_25CollectiveMainloopFwdSm80ILi8ELi1ELb0EN4cute5tupleIJNS5_1CILi128EEENS7_ILi64EEENS7_ILi256EEEEEELi256ENS_10bfloat16_tEfNS_4arch4Sm80ELb0ELb1ELb1ELb1ELb1ELb0ELb1ELb0EEENS1_21CollectiveEpilogueFwdINS6_IJS8_SA_S9_EEENS6_IJNS7_ILi1EEESI_SI_EEESC_SE_Li256ELb1ELb1ELb0ELb0EEENS1_19SingleTileSchedulerILb1ELb0ELb1ELi128EEEEEEEEEvNT_6ParamsE)
        /*02d8*/ 	.word	0x00000038


	//----- nvinfo : EIATTR_MIN_STACK_SIZE
	.align		4
.L_132:
        /*02dc*/ 	.byte	0x04, 0x12
        /*02de*/ 	.short	(.L_134 - .L_133)
	.align		4
.L_133:
        /*02e0*/ 	.word	index@(_ZN7cutlass13device_kernelIN5flash19enable_sm80_to_sm89INS1_16FlashAttnFwdSm80INS1_25CollectiveMainloopFwdSm80ILi8ELi1ELb0EN4cute5tupleIJNS5_1CILi128EEENS7_ILi48EEENS7_ILi256EEEEEELi256ENS_10bfloat16_tEfNS_4arch4Sm80ELb0ELb1ELb1ELb1ELb1ELb1ELb1ELb0EEENS1_21CollectiveEpilogueFwdINS6_IJS8_SA_S9_EEENS6_IJNS7_ILi1EEESI_SI_EEESC_SE_Li256ELb1ELb1ELb0ELb0EEENS1_19SingleTileSchedulerILb1ELb0ELb1ELi128EEEEEEEEEvNT_6ParamsE)
        /*02e4*/ 	.word	0x00000078


	//----- nvinfo : EIATTR_MIN_STACK_SIZE
	.align		4
.L_134:
        /*02e8*/ 	.byte	0x04, 0x12
        /*02ea*/ 	.short	(.L_136 - .L_135)
	.align		4
.L_135:
        /*02ec*/ 	.word	index@(_ZN7cutlass13device_kernelIN5flash19enable_sm80_to_sm89INS1_16FlashAttnFwdSm80INS1_25CollectiveMainloopFwdSm80ILi8ELi1ELb0EN4cute5tupleIJNS5_1CILi128EEENS7_ILi96EEENS7_ILi256EEEEEELi256ENS_10bfloat16_tEfNS_4arch4Sm80ELb1ELb0ELb1ELb0ELb1ELb0ELb1ELb0EEENS1_21CollectiveEpilogueFwdINS6_IJS8_SA_S9_EEENS6_IJNS7_ILi1EEESI_SI_EEESC_SE_Li256ELb0ELb1ELb0ELb0EEENS1_30DynamicPersistentTileSchedulerILi256ELi256ELb0ELb1ELb0EEEEEEEEEvNT_6ParamsE)
        /*02f0*/ 	.word	0x00000088


	//----- nvinfo : EIATTR_MIN_STACK_SIZE
	.align		4
.L_136:
        /*02f4*/ 	.byte	0x04, 0x12
        /*02f6*/ 	.short	(.L_138 - .L_137)
	.align		4
.L_137:
        /*02f8*/ 	.word	index@(_ZN7cutlass13device_kernelIN5flash19enable_sm80_to_sm89INS1_16FlashAttnFwdSm80INS1_25CollectiveMainloopFwdSm80ILi8ELi1ELb0EN4cute5tupleIJNS5_1CILi128EEENS7_ILi96EEENS7_ILi256EEEEEELi256ENS_10bfloat16_tEfNS_4arch4Sm80ELb1ELb0ELb1ELb1ELb1ELb0ELb1ELb0EEENS1_21CollectiveEpilogueFwdINS6_IJS8_SA_S9_EEENS6_IJNS7_ILi1EEESI_SI_EEESC_SE_Li256ELb1ELb1ELb0ELb0EEENS1_19SingleTileSchedulerILb1ELb0ELb1ELi128EEEEEEEEEvNT_6ParamsE)
        /*02fc*/ 	.word	0x00000070


	//----- nvinfo : EIATTR_MIN_STACK_SIZE
	.align		4
.L_138:
        /*0300*/ 	.byte	0x04, 0x12
        /*0302*/ 	.short	(.L_140 - .L_139)
	.align		4
.L_139:
        /*0304*/ 	.word	index@(_ZN7cutlass13device_kernelIN5flash19enable_sm80_to_sm89INS1_16FlashAttnFwdSm80INS1_25CollectiveMainloopFwdSm80ILi8ELi1ELb0EN4cute5tupleIJNS5_1CILi128EEENS7_ILi48EEENS7_ILi256EEEEEELi256ENS_10bfloat16_tEfNS_4arch4Sm80ELb1ELb0ELb1ELb1ELb1ELb1ELb1ELb0EEENS1_21CollectiveEpilogueFwdINS6_IJS8_SA_S9_EEENS6_IJNS7_ILi1EEESI_SI_EEESC_SE_Li256ELb1ELb1ELb0ELb0EEENS1_19SingleTileSchedulerILb1ELb0ELb1ELi128EEEEEEEEEvNT_6ParamsE)
        /*0308*/ 	.word	0x00000000
.L_140:


//--------------------- .nv.info._ZN7cutlass13device_kernelIN5flash19enable_sm80_to_sm89INS1_16FlashAttnFwdSm80INS1_25CollectiveMainloopFwdSm80ILi8ELi1ELb1EN4cute5tupleIJNS5_1CILi128EEENS7_ILi64EEENS7_ILi256EEEEEELi256ENS_10bfloat16_tEfNS_4arch4Sm80ELb0ELb0ELb1ELb0ELb1ELb0ELb1ELb0EEENS1_21CollectiveEpilogueFwdINS6_IJS8_SA_S9_EEENS6_IJNS7_ILi1EEESI_SI_EEESC_SE_Li256ELb0ELb1ELb0ELb0EEENS1_19SingleTileSchedulerILb0ELb0ELb1ELi128EEEEEEEEEvNT_6ParamsE --------------------------
	.section	.nv.info._ZN7cutlass13device_kernelIN5flash19enable_sm80_to_sm89INS1_16FlashAttnFwdSm80INS1_25CollectiveMainloopFwdSm80ILi8ELi1ELb1EN4cute5tupleIJNS5_1CILi128EEENS7_ILi64EEENS7_ILi256EEEEEELi256ENS_10bfloat16_tEfNS_4arch4Sm80ELb0ELb0ELb1ELb0ELb1ELb0ELb1ELb0EEENS1_21CollectiveEpilogueFwdINS6_IJS8_SA_S9_EEENS6_IJNS7_ILi1EEESI_SI_EEESC_SE_Li256ELb0ELb1ELb0ELb0EEENS1_19SingleTileSchedulerILb0ELb0ELb1ELi128EEEEEEEEEvNT_6ParamsE,"",@"SHT_CUDA_INFO"
	.sectionflags	@""
	.align	4


	//----- nvinfo : EIATTR_CUDA_API_VERSION
	.align		4
        /*0000*/ 	.byte	0x04, 0x37
        /*0002*/ 	.short	(.L_142 - .L_141)
.L_141:
        /*0004*/ 	.word	0x00000082


	//----- nvinfo : EIATTR_SW2861232_WAR
	.align		4
.L_142:
        /*0008*/ 	.byte	0x01, 0x35
	.zero		2


	//----- nvinfo : EIATTR_PARAM_CBANK
	.align		4
        /*000c*/ 	.byte	0x04, 0x0a
        /*000e*/ 	.short	(.L_144 - .L_143)
	.align		4
.L_143:
        /*0010*/ 	.word	index@(.nv.constant0._ZN7cutlass13device_kernelIN5flash19enable_sm80_to_sm89INS1_16FlashAttnFwdSm80INS1_25CollectiveMainloopFwdSm80ILi8ELi1ELb1EN4cute5tupleIJNS5_1CILi128EEENS7_ILi64EEENS7_ILi256EEEEEELi256ENS_10bfloat16_tEfNS_4arch4Sm80ELb0ELb0ELb1ELb0ELb1ELb0ELb1ELb0EEENS1_21CollectiveEpilogueFwdINS6_IJS8_SA_S9_EEENS6_IJNS7_ILi1EEESI_SI_EEESC_SE_Li256ELb0ELb1ELb0ELb0EEENS1_19SingleTileSchedulerILb0ELb0ELb1ELi128EEEEEEEEEvNT_6ParamsE)
        /*0014*/ 	.short	0x0160
        /*0016*/ 	.short	0x0418


	//----- nvinfo : EIATTR_CBANK_PARAM_SIZE
	.align		4
.L_144:
        /*0018*/ 	.byte	0x03, 0x19
        /*001a*/ 	.short	0x0418


	//----- nvinfo : EIATTR_KPARAM_INFO
	.align		4
        /*001c*/ 	.byte	0x04, 0x17
        /*001e*/ 	.short	(.L_146 - .L_145)
.L_145:
        /*0020*/ 	.word	0x00000000
        /*0024*/ 	.short	0x0000
        /*0026*/ 	.short	0x0000
        /*0028*/ 	.byte	0x00, 0xf0, 0x61, 0x10


	//----- nvinfo : EIATTR_MAXREG_COUNT
	.align		4
.L_146:
        /*002c*/ 	.byte	0x03, 0x1b
        /*002e*/ 	.short	0x00ff


	//----- nvinfo : EIATTR_NUM_BARRIERS
	.align		4
        /*0030*/ 	.byte	0x02, 0x4c
        /*0032*/ 	.byte	0x02
	.zero		1


	//----- nvinfo : EIATTR_ANNOTATIONS
	.align		4
        /*0034*/ 	.byte	0x04, 0x55
        /*0036*/ 	.short	(.L_148 - .L_147)


	//   ....[0]....
.L_147:
        /*0038*/ 	.word	0x00000001
        /*003c*/ 	.byte	0x20, 0x06, 0x00, 0x00, 0x01, 0x00, 0x00, 0x00, 0xb0, 0x08, 0x00, 0x00, 0x01, 0x00, 0x00, 0x00
        /* <DEDUP_REMOVED lines=52> */
        /*038c*/ 	.byte	0x90, 0x97, 0x00, 0x00


	//----- nvinfo : EIATTR_MERCURY_ISA_VERSION
	.align		4
.L_148:
        /*0390*/ 	.byte	0x03, 0x5f
        /*0392*/ 	.short	0x0000


	//----- nvinfo : EIATTR_COOP_GROUP_MASK_REGIDS
	.align		4
        /*0394*/ 	.byte	0x04, 0x29
        /*0396*/ 	.short	(.L_150 - .L_149)


	//   ....[0]....
.L_149:
        /*0398*/ 	.word	0xffffffff


	//   ....[1]....
        /*039c*/ 	.word	0xffffffff


	//   ....[2]....
        /*03a0*/ 	.word	0xffffffff


	//   ....[3]....
        /*03a4*/ 	.word	0xffffffff


	//   ....[4]....
        /*03a8*/ 	.word	0xffffffff


	//   ....[5]....
        /*03ac*/ 	.word	0xffffffff


	//   ....[6]....
        /*03b0*/ 	.word	0xffffffff


	//   ....[7]....
        /*03b4*/ 	.word	0xffffffff


	//   ....[8]....
        /*03b8*/ 	.word	0xffffffff


	//   ....[9]....
        /*03bc*/ 	.word	0xffffffff


	//   ....[10]....
        /*03c0*/ 	.word	0xffffffff


	//   ....[11]....
        /*03c4*/ 	.word	0xffffffff


	//   ....[12]....
        /*03c8*/ 	.word	0xffffffff


	//   ....[13]....
        /*03cc*/ 	.word	0xffffffff


	//   ....[14]....
        /*03d0*/ 	.word	0xffffffff


	//   ....[15]....
        /*03d4*/ 	.word	0xffffffff


	//   ....[16]....
        /*03d8*/ 	.word	0xffffffff


	//   ....[17]....
        /*03dc*/ 	.word	0xffffffff


	//   ....[18]....
        /*03e0*/ 	.word	0xffffffff


	//   ....[19]....
        /*03e4*/ 	.word	0xffffffff


	//   ....[20]....
        /*03e8*/ 	.word	0xffffffff


	//   ....[21]....
        /*03ec*/ 	.word	0xffffffff


	//   ....[22]....
        /*03f0*/ 	.word	0xffffffff


	//   ....[23]....
        /*03f4*/ 	.word	0xffffffff


	//   ....[24]....
        /*03f8*/ 	.word	0xffffffff


	//   ....[25]....
        /*03fc*/ 	.word	0xffffffff


	//   ....[26]....
        /*0400*/ 	.word	0xffffffff


	//   ....[27]....
        /*0404*/ 	.word	0xffffffff


	//   ....[28]....
        /*0408*/ 	.word	0xffffffff


	//   ....[29]....
        /*040c*/ 	.word	0xffffffff


	//   ....[30]....
        /*0410*/ 	.word	0xffffffff


	//   ....[31]....
        /*0414*/ 	.word	0xffffffff


	//   ....[32]....
        /*0418*/ 	.word	0xffffffff


	//   ....[33]....
        /*041c*/ 	.word	0xffffffff


	//   ....[34]....
        /*0420*/ 	.word	0xffffffff


	//   ....[35]....
        /*0424*/ 	.word	0xffffffff


	//   ....[36]....
        /*0428*/ 	.word	0xffffffff


	//   ....[37]....
        /*042c*/ 	.word	0xffffffff


	//   ....[38]....
        /*0430*/ 	.word	0xffffffff


	//   ....[39]....
        /*0434*/ 	.word	0xffffffff


	//   ....[40]....
        /*0438*/ 	.word	0xffffffff


	//   ....[41]....
        /*043c*/ 	.word	0xffffffff


	//   ....[42]....
        /*0440*/ 	.word	0xffffffff


	//   ....[43]....
        /*0444*/ 	.word	0xffffffff


	//   ....[44]....
        /*0448*/ 	.word	0xffffffff


	//   ....[45]....
        /*044c*/ 	.word	0xffffffff


	//   ....[46]....
        /*0450*/ 	.word	0xffffffff


	//   ....[47]....
        /*0454*/ 	.word	0xffffffff


	//   ....[48]....
        /*0458*/ 	.word	0xffffffff


	//   ....[49]....
        /*045c*/ 	.word	0xffffffff


	//   ....[50]....
        /*0460*/ 	.word	0xffffffff


	//   ....[51]....
        /*0464*/ 	.word	0xffffffff


	//----- nvinfo : EIATTR_COOP_GROUP_INSTR_OFFSETS
	.align		4
.L_150:
        /*0468*/ 	.byte	0x04, 0x28
        /*046a*/ 	.short	(.L_152 - .L_151)


	//   ....[0]....
.L_151:
        /*046c*/ 	.word	0x00000740


	//   ....[1]....
        /*0470*/ 	.word	0x00000770


	//   ....[2]....
        /*0474*/ 	.word	0x000009a0


	//   ....[3]....
        /*0478*/ 	.word	0x000009b0


	//   ....[4]....
        /*047c*/ 	.word	0x00000b10


	//   ....[5]....
        /*0480*/ 	.word	0x00000b30


	//   ....[6]....
        /*0484*/ 	.word	0x00000db0


	//   ....[7]....
        /*0488*/ 	.word	0x00000de0


	//   ....[8]....
        /*048c*/ 	.word	0x00000fb0


	//   ....[9]....
        /*0490*/ 	.word	0x00000fd0


	//   ....[10]....
        /*0494*/ 	.word	0x00001130


	//   ....[11]....
        /*0498*/ 	.word	0x00001150


	//   ....[12]....
        /*049c*/ 	.word	0x00001940


	//   ....[13]....
        /*04a0*/ 	.word	0x00001960


	//   ....[14]....
        /*04a4*/ 	.word	0x00001980


	//   ....[15]....
        /*04a8*/ 	.word	0x00001990


	//   ....[16]....
        /*04ac*/ 	.word	0x00003150


	//   ....[17]....
        /*04b0*/ 	.word	0x00003170


	//   ....[18]....
        /*04b4*/ 	.word	0x00003210


	//   ....[19]....
        /*04b8*/ 	.word	0x00003230


	//   ....[20]....
        /*04bc*/ 	.word	0x00003950


	//   ....[21]....
        /*04c0*/ 	.word	0x000039f0


	//   ....[22]....
        /*04c4*/ 	.word	0x00003a00


	//   ....[23]....
        /*04c8*/ 	.word	0x00003a50


	//   ....[24]....
        /*04cc*/ 	.word	0x00005bf0


	//   ....[25]....
        /*04d0*/ 	.word	0x00005c00


	//   ....[26]....
        /*04d4*/ 	.word	0x00005cb0


	//   ....[27]....
        /*04d8*/ 	.word	0x00005ce0


	//   ....[28]....
        /*04dc*/ 	.word	0x00006010


	//   ....[29]....
        /*04e0*/ 	.word	0x00006020


	//   ....[30]....
        /*04e4*/ 	.word	0x000060f0


	//   ....[31]....
        /*04e8*/ 	.word	0x00006100


	//   ....[32]....
        /*04ec*/ 	.word	0x00007530


	//   ....[33]....
        /*04f0*/ 	.word	0x00007550


	//   ....[34]....
        /*04f4*/ 	.word	0x00007c10


	//   ....[35]....
        /*04f8*/ 	.word	0x00007c30


	//   ....[36]....
        /*04fc*/ 	.word	0x000094e0


	//   ....[37]....
        /*0500*/ 	.word	0x000094f0


	//   ....[38]....
        /*0504*/ 	.word	0x00009520


	//   ....[39]....
        /*0508*/ 	.word	0x00009540


	//   ....[40]....
        /*050c*/ 	.word	0x0000acc0


	//   ....[41]....
        /*0510*/ 	.word	0x0000acd0


	//   ....[42]....
        /*0514*/ 	.word	0x0000acf0


	//   ....[43]....
        /*0518*/ 	.word	0x0000ad00


	//   ....[44]....
        /*051c*/ 	.word	0x0000ae40


	//   ....[45]....
        /*0520*/ 	.word	0x0000ae60


	//   ....[46]....
        /*0524*/ 	.word	0x0000b060


	//   ....[47]....
        /*0528*/ 	.word	0x0000b090


	//   ....[48]....
        /*052c*/ 	.word	0x0000b250


	//   ....[49]....
        /*0530*/ 	.word	0x0000b280


	//   ....[50]....
        /*0534*/ 	.word	0x0000b440


	//   ....[51]....
        /*0538*/ 	.word	0x0000b460


	//----- nvinfo : EIATTR_EXIT_INSTR_OFFSETS
	.align		4
.L_152:
        /*053c*/ 	.byte	0x04, 0x1c
        /*053e*/ 	.short	(.L_154 - .L_153)


	//   ....[0]....
.L_153:
        /*0540*/ 	.word	0x00000040


	//   ....[1]....
        /*0544*/ 	.word	0x0000b470


	//   ....[2]....
        /*0548*/ 	.word	0x0000b5b0


	//   ....[3]....
        /*054c*/ 	.word	0x0000b610


	//----- nvinfo : EIATTR_CTAIDZ_USED
	.align		4
.L_154:
        /*0550*/ 	.byte	0x01, 0x04
	.zero		2


	//----- nvinfo : EIATTR_MAX_THREADS
	.align		4
        /*0554*/ 	.byte	0x04, 0x05
        /*0556*/ 	.short	(.L_156 - .L_155)
.L_155:
        /*0558*/ 	.word	0x00000100
        /*055c*/ 	.word	0x00000001
        /*0560*/ 	.word	0x00000001


	//----- nvinfo : EIATTR_CRS_STACK_SIZE
	.align		4
.L_156:
        /*0564*/ 	.byte	0x04, 0x1e
        /*0566*/ 	.short	(.L_158 - .L_157)
.L_157:
        /*0568*/ 	.word	0x00000000
.L_158:


//--------------------- .nv.info._ZN7cutlass13device_kernelIN5flash19enable_sm80_to_sm89INS1_16FlashAttnFwdSm80INS1_25CollectiveMainloopFwdSm80ILi8ELi1ELb1EN4cute5tupleIJNS5_1CILi128EEENS7_ILi64EEENS7_ILi256EEEEEELi256ENS_10bfloat16_tEfNS_4arch4Sm80ELb0ELb0ELb1ELb1ELb1ELb0ELb1ELb0EEENS1_21CollectiveEpilogueFwdINS6_IJS8_SA_S9_EEENS6_IJNS7_ILi1EEESI_SI_EEESC_SE_Li256ELb1ELb1ELb0ELb0EEENS1_19SingleTileSchedulerILb1ELb0ELb1ELi128EEEEEEEEEvNT_6ParamsE --------------------------
	.section	.nv.info._ZN7cutlass13device_kernelIN5flash19enable_sm80_to_sm89INS1_16FlashAttnFwdSm80INS1_25CollectiveMainloopFwdSm80ILi8ELi1ELb1EN4cute5tupleIJNS5_1CILi128EEENS7_ILi64EEENS7_ILi256EEEEEELi256ENS_10bfloat16_tEfNS_4arch4Sm80ELb0ELb0ELb1ELb1ELb1ELb0ELb1ELb0EEENS1_21CollectiveEpilogueFwdINS6_IJS8_SA_S9_EEENS6_IJNS7_ILi1EEESI_SI_EEESC_SE_Li256ELb1ELb1ELb0ELb0EEENS1_19SingleTileSchedulerILb1ELb0ELb1ELi128EEEEEEEEEvNT_6ParamsE,"",@"SHT_CUDA_INFO"
	.sectionflags	@""
	.align	4


	//----- nvinfo : EIATTR_CUDA_API_VERSION
	.align		4
        /*0000*/ 	.byte	0x04, 0x37
        /*0002*/ 	.short	(.L_160 - .L_159)
.L_159:
        /*0004*/ 	.word	0x00000082


	//----- nvinfo : EIATTR_SW2861232_WAR
	.align		4
.L_160:
        /*0008*/ 	.byte	0x01, 0x35
	.zero		2


	//----- nvinfo : EIATTR_PARAM_CBANK
	.align		4
        /*000c*/ 	.byte	0x04, 0x0a
        /*000e*/ 	.short	(.L_162 - .L_161)
	.align		4
.L_161:
        /*0010*/ 	.word	index@(.nv.constant0._ZN7cutlass13device_kernelIN5flash19enable_sm80_to_sm89INS1_16FlashAttnFwdSm80INS1_25CollectiveMainloopFwdSm80ILi8ELi1ELb1EN4cute5tupleIJNS5_1CILi128EEENS7_ILi64EEENS7_ILi256EEEEEELi256ENS_10bfloat16_tEfNS_4arch4Sm80ELb0ELb0ELb1ELb1ELb1ELb0ELb1ELb0EEENS1_21CollectiveEpilogueFwdINS6_IJS8_SA_S9_EEENS6_IJNS7_ILi1EEESI_SI_EEESC_SE_Li256ELb1ELb1ELb0ELb0EEENS1_19SingleTileSchedulerILb1ELb0ELb1ELi128EEEEEEEEEvNT_6ParamsE)
        /*0014*/ 	.short	0x0160
        /*0016*/ 	.short	0x0418


	//----- nvinfo : EIATTR_CBANK_PARAM_SIZE
	.align		4
.L_162:
        /*0018*/ 	.byte	0x03, 0x19
        /*001a*/ 	.short	0x0418


	//----- nvinfo : EIATTR_KPARAM_INFO
	.align		4
        /*001c*/ 	.byte	0x04, 0x17
        /*001e*/ 	.short	(.L_164 - .L_163)
.L_163:
        /*0020*/ 	.word	0x00000000
        /*0024*/ 	.short	0x0000
        /*0026*/ 	.short	0x0000
        /*0028*/ 	.byte	0x00, 0xf0, 0x61, 0x10


	//----- nvinfo : EIATTR_MAXREG_COUNT
	.align		4
.L_164:
        /*002c*/ 	.byte	0x03, 0x1b
        /*002e*/ 	.short	0x00ff


	//----- nvinfo : EIATTR_NUM_BARRIERS
	.align		4
        /*0030*/ 	.byte	0x02, 0x4c
        /*0032*/ 	.byte	0x02
	.zero		1


	//----- nvinfo : EIATTR_ANNOTATIONS
	.align		4
        /*0034*/ 	.byte	0x04, 0x55
        /*0036*/ 	.short	(.L_166 - .L_165)


	//   ....[0]....
.L_165:
        /* <DEDUP_REMOVED lines=49> */
        /*033c*/ 	.byte	0x20, 0x99, 0x00, 0x00, 0x01, 0x00, 0x00, 0x00, 0x30, 0x99, 0x00, 0x00


	//----- nvinfo : EIATTR_MERCURY_ISA_VERSION
	.align		4
.L_166:
        /*0348*/ 	.byte	0x03, 0x5f
        /*034a*/ 	.short	0x0000


	//----- nvinfo : EIATTR_COOP_GROUP_MASK_REGIDS
	.align		4
        /*034c*/ 	.byte	0x04, 0x29
        /*034e*/ 	.short	(.L_168 - .L_167)


	//   ....[0]....
.L_167:
        /*0350*/ 	.word	0xffffffff


	//   ....[1]....
        /*0354*/ 	.word	0xffffffff


	//   ....[2]....
        /*0358*/ 	.word	0xffffffff


	//   ....[3]....
        /*035c*/ 	.word	0xffffffff


	//   ....[4]....
        /*0360*/ 	.word	0xffffffff


	//   ....[5]....
        /*0364*/ 	.word	0xffffffff


	//   ....[6]....
        /*0368*/ 	.word	0xffffffff


	//   ....[7]....
        /*036c*/ 	.word	0xffffffff


	//   ....[8]....
        /*0370*/ 	.word	0xffffffff


	//   ....[9]....
        /*0374*/ 	.word	0xffffffff


	//   ....[10]....
        /*0378*/ 	.word	0xffffffff


	//   ....[11]....
        /*037c*/ 	.word	0xffffffff


	//   ....[12]....
        /*0380*/ 	.word	0xffffffff


	//   ....[13]....
        /*0384*/ 	.word	0xffffffff


	//   ....[14]....
        /*0388*/ 	.word	0xffffffff


	//   ....[15]....
        /*038c*/ 	.word	0xffffffff


	//   ....[16]....
        /*0390*/ 	.word	0xffffffff


	//   ....[17]....
        /*0394*/ 	.word	0xffffffff


	//   ....[18]....
        /*0398*/ 	.word	0xffffffff


	//   ....[19]....
        /*039c*/ 	.word	0xffffffff


	//   ....[20]....
        /*03a0*/ 	.word	0xffffffff


	//   ....[21]....
        /*03a4*/ 	.word	0xffffffff


	//   ....[22]....
        /*03a8*/ 	.word	0xffffffff


	//   ....[23]....
        /*03ac*/ 	.word	0xffffffff


	//   ....[24]....
        /*03b0*/ 	.word	0xffffffff


	//   ....[25]....
        /*03b4*/ 	.word	0xffffffff


	//   ....[26]....
        /*03b8*/ 	.word	0xffffffff


	//   ....[27]....
        /*03bc*/ 	.word	0xffffffff


	//   ....[28]....
        /*03c0*/ 	.word	0xffffffff


	//   ....[29]....
        /*03c4*/ 	.word	0xffffffff


	//   ....[30]....
        /*03c8*/ 	.word	0xffffffff


	//   ....[31]....
        /*03cc*/ 	.word	0xffffffff


	//   ....[32]....
        /*03d0*/ 	.word	0xffffffff


	//   ....[33]....
        /*03d4*/ 	.word	0xffffffff


	//   ....[34]....
        /*03d8*/ 	.word	0xffffffff


	//   ....[35]....
        /*03dc*/ 	.word	0xffffffff


	//   ....[36]....
        /*03e0*/ 	.word	0xffffffff


	//   ....[37]....
        /*03e4*/ 	.word	0xffffffff


	//   ....[38]....
        /*03e8*/ 	.word	0xffffffff


	//   ....[39]....
        /*03ec*/ 	.word	0xffffffff


	//   ....[40]....
        /*03f0*/ 	.word	0xffffffff


	//   ....[41]....
        /*03f4*/ 	.word	0xffffffff


	//   ....[42]....
        /*03f8*/ 	.word	0xffffffff


	//   ....[43]....
        /*03fc*/ 	.word	0xffffffff


	//   ....[44]....
        /*0400*/ 	.word	0xffffffff


	//   ....[45]....
        /*0404*/ 	.word	0xffffffff


	//   ....[46]....
        /*0408*/ 	.word	0xffffffff


	//   ....[47]....
        /*040c*/ 	.word	0xffffffff


	//   ....[48]....
        /*0410*/ 	.word	0xffffffff


	//   ....[49]....
        /*0414*/ 	.word	0xffffffff


	//   ....[50]....
        /*0418*/ 	.word	0xffffffff


	//   ....[51]....
        /*041c*/ 	.word	0xffffffff


	//   ....[52]....
        /*0420*/ 	.word	0xffffffff


	//   ....[53]....
        /*0424*/ 	.word	0xffffffff


	//   ....[54]....
        /*0428*/ 	.word	0xffffffff


	//   ....[55]....
        /*042c*/ 	.word	0xffffffff


	//   ....[56]....
        /*0430*/ 	.word	0xffffffff


	//   ....[57]....
        /*0434*/ 	.word	0xffffffff


	//   ....[58]....
        /*0438*/ 	.word	0xffffffff


	//   ....[59]....
        /*043c*/ 	.word	0xffffffff


	//   ....[60]....
        /*0440*/ 	.word	0xffffffff


	//----- nvinfo : EIATTR_COOP_GROUP_INSTR_OFFSETS
	.align		4
.L_168:
        /*0444*/ 	.byte	0x04, 0x28
        /*0446*/ 	.short	(.L_170 - .L_169)


	//   ....[0]....
.L_169:
        /*0448*/ 	.word	0x000000a0


	//   ....[1]....
        /*044c*/ 	.word	0x00001500


	//   ....[2]....
        /*0450*/ 	.word	0x00001530


	//   ....[3]....
        /*0454*/ 	.word	0x000015f0


	//   ....[4]....
        /*0458*/ 	.word	0x00001620


	//   ....[5]....
        /*045c*/ 	.word	0x00001750


	//   ....[6]....
        /*0460*/ 	.word	0x00001760


	//   ....[7]....
        /*0464*/ 	.word	0x00001900


	//   ....[8]....
        /*0468*/ 	.word	0x000019c0


	//   ....[9]....
        /*046c*/ 	.word	0x00001b00


	//   ....[10]....
        /*0470*/ 	.word	0x00001b40


	//   ....[11]....
        /*0474*/ 	.word	0x00001b80


	//   ....[12]....
        /*0478*/ 	.word	0x00001b90


	//   ....[13]....
        /*047c*/ 	.word	0x00001bb0


	//   ....[14]....
        /*0480*/ 	.word	0x00001c40


	//   ....[15]....
        /*0484*/ 	.word	0x00001d30


	//   ....[16]....
        /*0488*/ 	.word	0x00001d80


	//   ....[17]....
        /*048c*/ 	.word	0x00003990


	//   ....[18]....
        /*0490*/ 	.word	0x000039a0


	//   ....[19]....
        /*0494*/ 	.word	0x00003a30


	//   ....[20]....
        /*0498*/ 	.word	0x00003a50


	//   ....[21]....
        /*049c*/ 	.word	0x00004190


	//   ....[22]....
        /*04a0*/ 	.word	0x00004230


	//   ....[23]....
        /*04a4*/ 	.word	0x00004250


	//   ....[24]....
        /*04a8*/ 	.word	0x000042b0


	//   ....[25]....
        /*04ac*/ 	.word	0x00006190


	//   ....[26]....
        /*04b0*/ 	.word	0x000061a0


	//   ....[27]....
        /*04b4*/ 	.word	0x000061b0


	//   ....[28]....
        /*04b8*/ 	.word	0x000061c0


	//   ....[29]....
        /*04bc*/ 	.word	0x00006610


	//   ....[30]....
        /*04c0*/ 	.word	0x00006620


	//   ....[31]....
        /*04c4*/ 	.word	0x00006650


	//   ....[32]....
        /*04c8*/ 	.word	0x00006670


	//   ....[33]....
        /*04cc*/ 	.word	0x00007ae0


	//   ....[34]....
        /*04d0*/ 	.word	0x00007b00


	//   ....[35]....
        /*04d4*/ 	.word	0x000081c0


	//   ....[36]....
        /*04d8*/ 	.word	0x000081e0


	//   ....[37]....
        /*04dc*/ 	.word	0x00009950


	//   ....[38]....
        /*04e0*/ 	.word	0x00009960


	//   ....[39]....
        /*04e4*/ 	.word	0x00009990


	//   ....[40]....
        /*04e8*/ 	.word	0x000099b0


	//   ....[41]....
        /*04ec*/ 	.word	0x0000b420


	//   ....[42]....
        /*04f0*/ 	.word	0x0000b460


	//   ....[43]....
        /*04f4*/ 	.word	0x0000b4c0


	//   ....[44]....
        /*04f8*/ 	.word	0x0000b4f0


	//   ....[45]....
        /*04fc*/ 	.word	0x0000b720


	//   ....[46]....
        /*0500*/ 	.word	0x0000b730


	//   ....[47]....
        /*0504*/ 	.word	0x0000b930


	//   ....[48]....
        /*0508*/ 	.word	0x0000b960


	//   ....[49]....
        /*050c*/ 	.word	0x0000bb20


	//   ....[50]....
        /*0510*/ 	.word	0x0000bb50


	//   ....[51]....
        /*0514*/ 	.word	0x0000bd10


	//   ....[52]....
        /*0518*/ 	.word	0x0000bd30


	//   ....[53]....
        /*051c*/ 	.word	0x0000c6b0


	//   ....[54]....
        /*0520*/ 	.word	0x0000c6d0


	//   ....[55]....
        /*0524*/ 	.word	0x0000c890


	//   ....[56]....
        /*0528*/ 	.word	0x0000c8c0


	//   ....[57]....
        /*052c*/ 	.word	0x0000ca50


	//   ....[58]....
        /*0530*/ 	.word	0x0000ca80


	//   ....[59]....
        /*0534*/ 	.word	0x0000cc10


	//   ....[60]....
        /*0538*/ 	.word	0x0000cc30


	//----- nvinfo : EIATTR_EXIT_INSTR_OFFSETS
	.align		4
.L_170:
        /*053c*/ 	.byte	0x04, 0x1c
        /*053e*/ 	.short	(.L_172 - .L_171)


	//   ....[0]....
.L_171:
        /*0540*/ 	.word	0x00000450


	//   ....[1]....
        /*0544*/ 	.word	0x0000bd40


	//   ....[2]....
        /*0548*/ 	.word	0x0000be80


	//   ....[3]....
        /*054c*/ 	.word	0x0000bee0


	//   ....[4]....
        /*0550*/ 	.word	0x0000cc40


	//   ....[5]....
        /*0554*/ 	.word	0x0000cd50


	//   ....[6]....
        /*0558*/ 	.word	0x0000cdb0


	//----- nvinfo : EIATTR_CTAIDZ_USED
	.align		4
.L_172:
        /*055c*/ 	.byte	0x01, 0x04
	.zero		2


	//----- nvinfo : EIATTR_MAX_THREADS
	.align		4
        /*0560*/ 	.byte	0x04, 0x05
        /*0562*/ 	.short	(.L_174 - .L_173)
.L_173:
        /*0564*/ 	.word	0x00000100
        /*0568*/ 	.word	0x00000001
        /*056c*/ 	.word	0x00000001


	//----- nvinfo : EIATTR_CRS_STACK_SIZE
	.align		4
.L_174:
        /*0570*/ 	.byte	0x04, 0x1e
        /*0572*/ 	.short	(.L_176 - .L_175)
.L_175:
        /*0574*/ 	.word	0x00000000
.L_176:


//--------------------- .nv.info._ZN7cutlass13device_kernelIN5flash19enable_sm80_to_sm89INS1_16FlashAttnFwdSm80INS1_25CollectiveMainloopFwdSm80ILi8ELi1ELb0EN4cute5tupleIJNS5_1CILi128EEENS7_ILi32EEENS7_ILi256EEEEEELi256ENS_10bfloat16_tEfNS_4arch4Sm80ELb0ELb0ELb1ELb1ELb1ELb1ELb1ELb0EEENS1_21CollectiveEpilogueFwdINS6_IJS8_SA_S9_EEENS6_IJNS7_ILi1EEESI_SI_EEESC_SE_Li256ELb1ELb1ELb0ELb0EEENS1_19SingleTileSchedulerILb1ELb0ELb1ELi128EEEEEEEEEvNT_6ParamsE --------------------------
	.section	.nv.info._ZN7cutlass13device_kernelIN5flash19enable_sm80_to_sm89INS1_16FlashAttnFwdSm80INS1_25CollectiveMainloopFwdSm80ILi8ELi1ELb0EN4cute5tupleIJNS5_1CILi128EEENS7_ILi32EEENS7_ILi256EEEEEELi256ENS_10bfloat16_tEfNS_4arch4Sm80ELb0ELb0ELb1ELb1ELb1ELb1ELb1ELb0EEENS1_21CollectiveEpilogueFwdINS6_IJS8_SA_S9_EEENS6_IJNS7_ILi1EEESI_SI_EEESC_SE_Li256ELb1ELb1ELb0ELb0EEENS1_19SingleTileSchedulerILb1ELb0ELb1ELi128EEEEEEEEEvNT_6ParamsE,"",@"SHT_CUDA_INFO"
	.sectionflags	@""
	.align	4


	//----- nvinfo : EIATTR_CUDA_API_VERSION
	.align		4
        /*0000*/ 	.byte	0x04, 0x37
        /*0002*/ 	.short	(.L_178 - .L_177)
.L_177:
        /*0004*/ 	.word	0x00000082


	//----- nvinfo : EIATTR_SW2861232_WAR
	.align		4
.L_178:
        /*0008*/ 	.byte	0x01, 0x35
	.zero		2


	//----- nvinfo : EIATTR_PARAM_CBANK
	.align		4
        /*000c*/ 	.byte	0x04, 0x0a
        /*000e*/ 	.short	(.L_180 - .L_179)
	.align		4
.L_179:
        /*0010*/ 	.word	index@(.nv.constant0._ZN7cutlass13device_kernelIN5flash19enable_sm80_to_sm89INS1_16FlashAttnFwdSm80INS1_25CollectiveMainloopFwdSm80ILi8ELi1ELb0EN4cute5tupleIJNS5_1CILi128EEENS7_ILi32EEENS7_ILi256EEEEEELi256ENS_10bfloat16_tEfNS_4arch4Sm80ELb0ELb0ELb1ELb1ELb1ELb1ELb1ELb0EEENS1_21CollectiveEpilogueFwdINS6_IJS8_SA_S9_EEENS6_IJNS7_ILi1EEESI_SI_EEESC_SE_Li256ELb1ELb1ELb0ELb0EEENS1_19SingleTileSchedulerILb1ELb0ELb1ELi128EEEEEEEEEvNT_6ParamsE)
        /*0014*/ 	.short	0x0160
        /*0016*/ 	.short	0x0418


	//----- nvinfo : EIATTR_CBANK_PARAM_SIZE
	.align		4
.L_180:
        /*0018*/ 	.byte	0x03, 0x19
        /*001a*/ 	.short	0x0418


	//----- nvinfo : EIATTR_KPARAM_INFO
	.align		4
        /*001c*/ 	.byte	0x04, 0x17
        /*001e*/ 	.short	(.L_182 - .L_181)
.L_181:
        /*0020*/ 	.word	0x00000000
        /*0024*/ 	.short	0x0000
        /*0026*/ 	.short	0x0000
        /*0028*/ 	.byte	0x00, 0xf0, 0x61, 0x10


	//----- nvinfo : EIATTR_MAXREG_COUNT
	.align		4
.L_182:
        /*002c*/ 	.byte	0x03, 0x1b
        /*002e*/ 	.short	0x00ff


	//----- nvinfo : EIATTR_NUM_BARRIERS
	.align		4
        /*0030*/ 	.byte	0x02, 0x4c
        /*0032*/ 	.byte	0x02
	.zero		1


	//----- nvinfo : EIATTR_MERCURY_ISA_VERSION
	.align		4
        /*0034*/ 	.byte	0x03, 0x5f
        /*0036*/ 	.short	0x0000


	//----- nvinfo : EIATTR_COOP_GROUP_MASK_REGIDS
	.align		4
        /*0038*/ 	.byte	0x04, 0x29
        /*003a*/ 	.short	(.L_184 - .L_183)


	//   ....[0]....
.L_183:
        /*003c*/ 	.word	0xffffffff


	//   ....[1]....
        /*0040*/ 	.word	0xffffffff


	//   ....[2]....
        /*0044*/ 	.word	0xffffffff


	//   ....[3]....
        /*0048*/ 	.word	0xffffffff


	//   ....[4]....
        /*004c*/ 	.word	0xffffffff


	//   ....[5]....
        /*0050*/ 	.word	0xffffffff


	//   ....[6]....
        /*0054*/ 	.word	0xffffffff


	//   ....[7]....
        /*0058*/ 	.word	0xffffffff


	//   ....[8]....
        /*005c*/ 	.word	0xffffffff


	//   ....[9]....
        /*0060*/ 	.word	0xffffffff


	//   ....[10]....
        /*0064*/ 	.word	0xffffffff


	//   ....[11]....
        /*0068*/ 	.word	0xffffffff


	//   ....[12]....
        /*006c*/ 	.word	0xffffffff


	//   ....[13]....
        /*0070*/ 	.word	0xffffffff


	//   ....[14]....
        /*0074*/ 	.word	0xffffffff


	//   ....[15]....
        /*0078*/ 	.word	0xffffffff


	//   ....[16]....
        /*007c*/ 	.word	0xffffffff


	//   ....[17]....
        /*0080*/ 	.word	0xffffffff


	//   ....[18]....
        /*0084*/ 	.word	0xffffffff


	//   ....[19]....
        /*0088*/ 	.word	0xffffffff


	//   ....[20]....
        /*008c*/ 	.word	0xffffffff


	//   ....[21]....
        /*0090*/ 	.word	0xffffffff


	//   ....[22]....
        /*0094*/ 	.word	0xffffffff


	//   ....[23]....
        /*0098*/ 	.word	0xffffffff


	//   ....[24]....
        /*009c*/ 	.word	0xffffffff


	//   ....[25]....
        /*00a0*/ 	.word	0xffffffff


	//   ....[26]....
        /*00a4*/ 	.word	0xffffffff


	//   ....[27]....
        /*00a8*/ 	.word	0xffffffff


	//   ....[28]....
        /*00ac*/ 	.word	0xffffffff


	//   ....[29]....
        /*00b0*/ 	.word	0xffffffff


	//   ....[30]....
        /*00b4*/ 	.word	0xffffffff


	//   ....[31]....
        /*00b8*/ 	.word	0xffffffff


	//   ....[32]....
        /*00bc*/ 	.word	0xffffffff


	//   ....[33]....
        /*00c0*/ 	.word	0xffffffff


	//   ....[34]....
        /*00c4*/ 	.word	0xffffffff


	//   ....[35]....
        /*00c8*/ 	.word	0xffffffff


	//   ....[36]....
        /*00cc*/ 	.word	0xffffffff


	//   ....[37]....
        /*00d0*/ 	.word	0xffffffff


	//   ....[38]....
        /*00d4*/ 	.word	0xffffffff


	//   ....[39]....
        /*00d8*/ 	.word	0xffffffff


	//   ....[40]....
        /*00dc*/ 	.word	0xffffffff


	//   ....[41]....
        /*00e0*/ 	.word	0xffffffff


	//   ....[42]....
        /*00e4*/ 	.word	0xffffffff


	//   ....[43]....
        /*00e8*/ 	.word	0xffffffff


	//   ....[44]....
        /*00ec*/ 	.word	0xffffffff


	//   ....[45]....
        /*00f0*/ 	.word	0xffffffff


	//   ....[46]....
        /*00f4*/ 	.word	0xffffffff


	//   ....[47]....
        /*00f8*/ 	.word	0xffffffff


	//   ....[48]....
        /*00fc*/ 	.word	0xffffffff


	//   ....[49]....
        /*0100*/ 	.word	0xffffffff


	//   ....[50]....
        /*0104*/ 	.word	0xffffffff


	//   ....[51]....
        /*0108*/ 	.word	0xffffffff


	//   ....[52]....
        /*010c*/ 	.word	0xffffffff


	//   ....[53]....
        /*0110*/ 	.word	0xffffffff


	//   ....[54]....
        /*0114*/ 	.word	0xffffffff


	//   ....[55]....
        /*0118*/ 	.word	0xffffffff


	//   ....[56]....
        /*011c*/ 	.word	0xffffffff


	//   ....[57]....
        /*0120*/ 	.word	0xffffffff


	//   ....[58]....
        /*0124*/ 	.word	0xffffffff


	//----- nvinfo : EIATTR_COOP_GROUP_INSTR_OFFSETS
	.align		4
.L_184:
        /*0128*/ 	.byte	0x04, 0x28
        /*012a*/ 	.short	(.L_186 - .L_185)


	//   ....[0]....
.L_185:
        /*012c*/ 	.word	0x00000090


	//   ....[1]....
        /*0130*/ 	.word	0x00001f60


	//   ....[2]....
        /*0134*/ 	.word	0x00001f70


	//   ....[3]....
        /*0138*/ 	.word	0x00003190


	//   ....[4]....
        /*013c*/ 	.word	0x000031a0


	//   ....[5]....
        /*0140*/ 	.word	0x000042b0


	//   ....[6]....
        /*0144*/ 	.word	0x000042d0


	//   ....[7]....
        /*0148*/ 	.word	0x000046a0


	//   ....[8]....
        /*014c*/ 	.word	0x000046c0


	//   ....[9]....
        /*0150*/ 	.word	0x00005370


	//   ....[10]....
        /*0154*/ 	.word	0x000053a0


	//   ....[11]....
        /*0158*/ 	.word	0x00005600


	//   ....[12]....
        /*015c*/ 	.word	0x00005630


	//   ....[13]....
        /*0160*/ 	.word	0x000057a0


	//   ....[14]....
        /*0164*/ 	.word	0x000057d0


	//   ....[15]....
        /*0168*/ 	.word	0x00005940


	//   ....[16]....
        /*016c*/ 	.word	0x00005980


	//   ....[17]....
        /*0170*/ 	.word	0x00005e40


	//   ....[18]....
        /*0174*/ 	.word	0x00005e90


	//   ....[19]....
        /*0178*/ 	.word	0x0000cf00


	//   ....[20]....
        /*017c*/ 	.word	0x0000cf40


	//   ....[21]....
        /*0180*/ 	.word	0x0000dcf0


	//   ....[22]....
        /*0184*/ 	.word	0x0000dd00


	//   ....[23]....
        /*0188*/ 	.word	0x0000e260


	//   ....[24]....
        /*018c*/ 	.word	0x0000e2b0


	//   ....[25]....
        /*0190*/ 	.word	0x0000e2d0


	//   ....[26]....
        /*0194*/ 	.word	0x0000e2f0


	//   ....[27]....
        /*0198*/ 	.word	0x0000ee30


	//   ....[28]....
        /*019c*/ 	.word	0x0000ee40


	//   ....[29]....
        /*01a0*/ 	.word	0x0000f060


	//   ....[30]....
        /*01a4*/ 	.word	0x0000f070


	//   ....[31]....
        /*01a8*/ 	.word	0x0000fbf0


	//   ....[32]....
        /*01ac*/ 	.word	0x0000fc10


	//   ....[33]....
        /*01b0*/ 	.word	0x0000fc90


	//   ....[34]....
        /*01b4*/ 	.word	0x0000fca0


	//   ....[35]....
        /*01b8*/ 	.word	0x00010e80


	//   ....[36]....
        /*01bc*/ 	.word	0x00010eb0


	//   ....[37]....
        /*01c0*/ 	.word	0x00010f00


	//   ....[38]....
        /*01c4*/ 	.word	0x00010f10


	//   ....[39]....
        /*01c8*/ 	.word	0x00012990


	//   ....[40]....
        /*01cc*/ 	.word	0x000129d0


	//   ....[41]....
        /*01d0*/ 	.word	0x00012a00


	//   ....[42]....
        /*01d4*/ 	.word	0x00012a30


	//   ....[43]....
        /*01d8*/ 	.word	0x00012c70


	//   ....[44]....
        /*01dc*/ 	.word	0x00012c80


	//   ....[45]....
        /*01e0*/ 	.word	0x00012e80


	//   ....[46]....
        /*01e4*/ 	.word	0x00012eb0


	//   ....[47]....
        /*01e8*/ 	.word	0x00013070


	//   ....[48]....
        /*01ec*/ 	.word	0x000130a0


	//   ....[49]....
        /*01f0*/ 	.word	0x00013260


	//   ....[50]....
        /*01f4*/ 	.word	0x00013280


	//   ....[51]....
        /*01f8*/ 	.word	0x00013c20


	//   ....[52]....
        /*01fc*/ 	.word	0x00013c50


	//   ....[53]....
        /*0200*/ 	.word	0x00013de0


	//   ....[54]....
        /*0204*/ 	.word	0x00013e10


	//   ....[55]....
        /*0208*/ 	.word	0x00013fa0


	//   ....[56]....
        /*020c*/ 	.word	0x00013fd0


	//   ....[57]....
        /*0210*/ 	.word	0x00014160


	//   ....[58]....
        /*0214*/ 	.word	0x00014180


	//----- nvinfo : EIATTR_EXIT_INSTR_OFFSETS
	.align		4
.L_186:
        /*0218*/ 	.byte	0x04, 0x1c
        /*021a*/ 	.short	(.L_188 - .L_187)


	//   ....[0]....
.L_187:
        /*021c*/ 	.word	0x00000440


	//   ....[1]....
        /*0220*/ 	.word	0x00013290


	//   ....[2]....
        /*0224*/ 	.word	0x000133d0


	//   ....[3]....
        /*0228*/ 	.word	0x00013430


	//   ....[4]....
        /*022c*/ 	.word	0x00014190


	//   ....[5]....
        /*0230*/ 	.word	0x000142a0


	//   ....[6]....
        /*0234*/ 	.word	0x00014300


	//----- nvinfo : EIATTR_CTAIDZ_USED
	.align		4
.L_188:
        /*0238*/ 	.byte	0x01, 0x04
	.zero		2


	//----- nvinfo : EIATTR_MAX_THREADS
	.align		4
        /*023c*/ 	.byte	0x04, 0x05
        /*023e*/ 	.short	(.L_190 - .L_189)
.L_189:
        /*0240*/ 	.word	0x00000100
        /*0244*/ 	.word	0x00000001
        /*0248*/ 	.word	0x00000001


	//----- nvinfo : EIATTR_CRS_STACK_SIZE
	.align		4
.L_190:
        /*024c*/ 	.byte	0x04, 0x1e
        /*024e*/ 	.short	(.L_192 - .L_191)
.L_191:
        /*0250*/ 	.word	0x00000000
.L_192:


//--------------------- .nv.info._ZN7cutlass13device_kernelIN5flash19enable_sm80_to_sm89INS1_16FlashAttnFwdSm80INS1_25CollectiveMainloopFwdSm80ILi8ELi1ELb1EN4cute5tupleIJNS5_1CILi128EEENS7_ILi48EEENS7_ILi256EEEEEELi256ENS_10bfloat16_tEfNS_4arch4Sm80ELb0ELb1ELb1ELb0ELb1ELb0ELb1ELb0EEENS1_21CollectiveEpilogueFwdINS6_IJS8_SA_S9_EEENS6_IJNS7_ILi1EEESI_SI_EEESC_SE_Li256ELb0ELb1ELb0ELb0EEENS1_19SingleTileSchedulerILb0ELb0ELb1ELi128EEEEEEEEEvNT_6ParamsE --------------------------
	.section	.nv.info._ZN7cutlass13device_kernelIN5flash19enable_sm80_to_sm89INS1_16FlashAttnFwdSm80INS1_25CollectiveMainloopFwdSm80ILi8ELi1ELb1EN4cute5tupleIJNS5_1CILi128EEENS7_ILi48EEENS7_ILi256EEEEEELi256ENS_10bfloat16_tEfNS_4arch4Sm80ELb0ELb1ELb1ELb0ELb1ELb0ELb1ELb0EEENS1_21CollectiveEpilogueFwdINS6_IJS8_SA_S9_EEENS6_IJNS7_ILi1EEESI_SI_EEESC_SE_Li256ELb0ELb1ELb0ELb0EEENS1_19SingleTileSchedulerILb0ELb0ELb1ELi128EEEEEEEEEvNT_6ParamsE,"",@"SHT_CUDA_INFO"
	.sectionflags	@""
	.align	4


	//----- nvinfo : EIATTR_CUDA_API_VERSION
	.align		4
        /*0000*/ 	.byte	0x04, 0x37
        /*0002*/ 	.short	(.L_194 - .L_193)
.L_193:
        /*0004*/ 	.word	0x00000082


	//----- nvinfo : EIATTR_SW2861232_WAR
	.align		4
.L_194:
        /*0008*/ 	.byte	0x01, 0x35
	.zero		2


	//----- nvinfo : EIATTR_PARAM_CBANK
	.align		4
        /*000c*/ 	.byte	0x04, 0x0a
        /*000e*/ 	.short	(.L_196 - .L_195)
	.align		4
.L_195:
        /*0010*/ 	.word	index@(.nv.constant0._ZN7cutlass13device_kernelIN5flash19enable_sm80_to_sm89INS1_16FlashAttnFwdSm80INS1_25CollectiveMainloopFwdSm80ILi8ELi1ELb1EN4cute5tupleIJNS5_1CILi128EEENS7_ILi48EEENS7_ILi256EEEEEELi256ENS_10bfloat16_tEfNS_4arch4Sm80ELb0ELb1ELb1ELb0ELb1ELb0ELb1ELb0EEENS1_21CollectiveEpilogueFwdINS6_IJS8_SA_S9_EEENS6_IJNS7_ILi1EEESI_SI_EEESC_SE_Li256ELb0ELb1ELb0ELb0EEENS1_19SingleTileSchedulerILb0ELb0ELb1ELi128EEEEEEEEEvNT_6ParamsE)
        /*0014*/ 	.short	0x0160
        /*0016*/ 	.short	0x0418


	//----- nvinfo : EIATTR_CBANK_PARAM_SIZE
	.align		4
.L_196:
        /*0018*/ 	.byte	0x03, 0x19
        /*001a*/ 	.short	0x0418


	//----- nvinfo : EIATTR_KPARAM_INFO
	.align		4
        /*001c*/ 	.byte	0x04, 0x17
        /*001e*/ 	.short	(.L_198 - .L_197)
.L_197:
        /*0020*/ 	.word	0x00000000
        /*0024*/ 	.short	0x0000
        /*0026*/ 	.short	0x0000
        /*0028*/ 	.byte	0x00, 0xf0, 0x61, 0x10


	//----- nvinfo : EIATTR_MAXREG_COUNT
	.align		4
.L_198:
        /*002c*/ 	.byte	0x03, 0x1b
        /*002e*/ 	.short	0x00ff


	//----- nvinfo : EIATTR_NUM_BARRIERS
	.align		4
        /*0030*/ 	.byte	0x02, 0x4c
        /*0032*/ 	.byte	0x02
	.zero		1


	//----- nvinfo : EIATTR_ANNOTATIONS
	.align		4
        /*0034*/ 	.byte	0x04, 0x55
        /*0036*/ 	.short	(.L_200 - .L_199)


	//   ....[0]....
.L_199:
        /* <DEDUP_REMOVED lines=87> */


	//----- nvinfo : EIATTR_MERCURY_ISA_VERSION
	.align		4
.L_200:
        /*0598*/ 	.byte	0x03, 0x5f
        /*059a*/ 	.short	0x0000


	//----- nvinfo : EIATTR_COOP_GROUP_MASK_REGIDS
	.align		4
        /*059c*/ 	.byte	0x04, 0x29
        /*059e*/ 	.short	(.L_202 - .L_201)


	//   ....[0]....
.L_201:
        /*05a0*/ 	.word	0xffffffff


	//   ....[1]....
        /*05a4*/ 	.word	0xffffffff


	//   ....[2]....
        /*05a8*/ 	.word	0xffffffff


	//   ....[3]....
        /*05ac*/ 	.word	0xffffffff


	//   ....[4]....
        /*05b0*/ 	.word	0xffffffff


	//   ....[5]....
        /*05b4*/ 	.word	0xffffffff


	//   ....[6]....
        /*05b8*/ 	.word	0xffffffff


	//   ....[7]....
        /*05bc*/ 	.word	0xffffffff


	//   ....[8]....
        /*05c0*/ 	.word	0xffffffff


	//   ....[9]....
        /*05c4*/ 	.word	0xffffffff


	//   ....[10]....
        /*05c8*/ 	.word	0xffffffff


	//   ....[11]....
        /*05cc*/ 	.word	0xffffffff


	//   ....[12]....
        /*05d0*/ 	.word	0xffffffff


	//   ....[13]....
        /*05d4*/ 	.word	0xffffffff


	//   ....[14]....
        /*05d8*/ 	.word	0xffffffff


	//   ....[15]....
        /*05dc*/ 	.word	0xffffffff


	//   ....[16]....
        /*05e0*/ 	.word	0xffffffff


	//   ....[17]....
        /*05e4*/ 	.word	0xffffffff


	//   ....[18]....
        /*05e8*/ 	.word	0xffffffff


	//   ....[19]....
        /*05ec*/ 	.word	0xffffffff


	//   ....[20]....
        /*05f0*/ 	.word	0xffffffff


	//   ....[21]....
        /*05f4*/ 	.word	0xffffffff


	//   ....[22]....
        /*05f8*/ 	.word	0xffffffff


	//   ....[23]....
        /*05fc*/ 	.word	0xffffffff


	//   ....[24]....
        /*0600*/ 	.word	0xffffffff


	//   ....[25]....
        /*0604*/ 	.word	0xffffffff


	//   ....[26]....
        /*0608*/ 	.word	0xffffffff


	//   ....[27]....
        /*060c*/ 	.word	0xffffffff


	//   ....[28]....
        /*0610*/ 	.word	0xffffffff


	//   ....[29]....
        /*0614*/ 	.word	0xffffffff


	//   ....[30]....
        /*0618*/ 	.word	0xffffffff


	//   ....[31]....
        /*061c*/ 	.word	0xffffffff


	//   ....[32]....
        /*0620*/ 	.word	0xffffffff


	//   ....[33]....
        /*0624*/ 	.word	0xffffffff


	//   ....[34]....
        /*0628*/ 	.word	0xffffffff


	//   ....[35]....
        /*062c*/ 	.word	0xffffffff


	//   ....[36]....
        /*0630*/ 	.word	0xffffffff


	//   ....[37]....
        /*0634*/ 	.word	0xffffffff


	//   ....[38]....
        /*0638*/ 	.word	0xffffffff


	//   ....[39]....
        /*063c*/ 	.word	0xffffffff


	//   ....[40]....
        /*0640*/ 	.word	0xffffffff


	//   ....[41]....
        /*0644*/ 	.word	0xffffffff


	//   ....[42]....
        /*0648*/ 	.word	0xffffffff


	//   ....[43]....
        /*064c*/ 	.word	0xffffffff


	//   ....[44]....
        /*0650*/ 	.word	0xffffffff


	//   ....[45]....
        /*0654*/ 	.word	0xffffffff


	//   ....[46]....
        /*0658*/ 	.word	0xffffffff


	//   ....[47]....
        /*065c*/ 	.word	0xffffffff


	//   ....[48]....
        /*0660*/ 	.word	0xffffffff


	//   ....[49]....
        /*0664*/ 	.word	0xffffffff


	//   ....[50]....
        /*0668*/ 	.word	0xffffffff


	//   ....[51]....
        /*066c*/ 	.word	0xffffffff


	//   ....[52]....
        /*0670*/ 	.word	0xffffffff


	//   ....[53]....
        /*0674*/ 	.word	0xffffffff


	//   ....[54]....
        /*0678*/ 	.word	0xffffffff


	//   ....[55]....
        /*067c*/ 	.word	0xffffffff


	//   ....[56]....
        /*0680*/ 	.word	0xffffffff


	//   ....[57]....
        /*0684*/ 	.word	0xffffffff


	//   ....[58]....
        /*0688*/ 	.word	0xffffffff


	//   ....[59]....
        /*068c*/ 	.word	0xffffffff


	//   ....[60]....
        /*0690*/ 	.word	0xffffffff


	//   ....[61]....
        /*0694*/ 	.word	0xffffffff


	//   ....[62]....
        /*0698*/ 	.word	0xffffffff


	//   ....[63]....
        /*069c*/ 	.word	0xffffffff


	//   ....[64]....
        /*06a0*/ 	.word	0xffffffff


	//   ....[65]....
        /*06a4*/ 	.word	0xffffffff


	//   ....[66]....
        /*06a8*/ 	.word	0xffffffff


	//   ....[67]....
        /*06ac*/ 	.word	0xffffffff


	//   ....[68]....
        /*06b0*/ 	.word	0xffffffff


	//   ....[69]....
        /*06b4*/ 	.word	0xffffffff


	//   ....[70]....
        /*06b8*/ 	.word	0xffffffff


	//   ....[71]....
        /*06bc*/ 	.word	0xffffffff


	//   ....[72]....
        /*06c0*/ 	.word	0xffffffff


	//   ....[73]....
        /*06c4*/ 	.word	0xffffffff


	//   ....[74]....
        /*06c8*/ 	.word	0xffffffff


	//   ....[75]....
        /*06cc*/ 	.word	0xffffffff


	//   ....[76]....
        /*06d0*/ 	.word	0xffffffff


	//   ....[77]....
        /*06d4*/ 	.word	0xffffffff


	//   ....[78]....
        /*06d8*/ 	.word	0xffffffff


	//   ....[79]....
        /*06dc*/ 	.word	0xffffffff


	//   ....[80]....
        /*06e0*/ 	.word	0xffffffff


	//   ....[81]....
        /*06e4*/ 	.word	0xffffffff


	//   ....[82]....
        /*06e8*/ 	.word	0xffffffff


	//   ....[83]....
        /*06ec*/ 	.word	0xffffffff


	//   ....[84]....
        /*06f0*/ 	.word	0xffffffff


	//   ....[85]....
        /*06f4*/ 	.word	0xffffffff


	//   ....[86]....
        /*06f8*/ 	.word	0xffffffff


	//   ....[87]....
        /*06fc*/ 	.word	0xffffffff


	//   ....[88]....
        /*0700*/ 	.word	0xffffffff


	//   ....[89]....
        /*0704*/ 	.word	0xffffffff


	//   ....[90]....
        /*0708*/ 	.word	0xffffffff


	//   ....[91]....
        /*070c*/ 	.word	0xffffffff


	//   ....[92]....
        /*0710*/ 	.word	0xffffffff


	//   ....[93]....
        /*0714*/ 	.word	0xffffffff


	//   ....[94]....
        /*0718*/ 	.word	0xffffffff


	//   ....[95]....
        /*071c*/ 	.word	0xffffffff


	//   ....[96]....
        /*0720*/ 	.word	0xffffffff


	//   ....[97]....
        /*0724*/ 	.word	0xffffffff


	//----- nvinfo : EIATTR_COOP_GROUP_INSTR_OFFSETS
	.align		4
.L_202:
        /*0728*/ 	.byte	0x04, 0x28
        /*072a*/ 	.short	(.L_204 - .L_203)


	//   ....[0]....
.L_203:
        /*072c*/ 	.word	0x000012c0


	//   ....[1]....
        /*0730*/ 	.word	0x000012f0


	//   ....[2]....
        /*0734*/ 	.word	0x00001320


	//   ....[3]....
        /*0738*/ 	.word	0x00001360


	//   ....[4]....
        /*073c*/ 	.word	0x00001390


	//   ....[5]....
        /*0740*/ 	.word	0x00001580


	//   ....[6]....
        /*0744*/ 	.word	0x000015a0


	//   ....[7]....
        /*0748*/ 	.word	0x000015b0


	//   ....[8]....
        /*074c*/ 	.word	0x00001720


	//   ....[9]....
        /*0750*/ 	.word	0x00001760


	//   ....[10]....
        /*0754*/ 	.word	0x00001780


	//   ....[11]....
        /*0758*/ 	.word	0x00001810


	//   ....[12]....
        /*075c*/ 	.word	0x00001cb0


	//   ....[13]....
        /*0760*/ 	.word	0x00001ce0


	//   ....[14]....
        /*0764*/ 	.word	0x00002150


	//   ....[15]....
        /*0768*/ 	.word	0x00002160


	//   ....[16]....
        /*076c*/ 	.word	0x000031d0


	//   ....[17]....
        /*0770*/ 	.word	0x000031e0


	//   ....[18]....
        /*0774*/ 	.word	0x00003230


	//   ....[19]....
        /*0778*/ 	.word	0x00003290


	//   ....[20]....
        /*077c*/ 	.word	0x00003760


	//   ....[21]....
        /*0780*/ 	.word	0x00003960


	//   ....[22]....
        /*0784*/ 	.word	0x000046f0


	//   ....[23]....
        /*0788*/ 	.word	0x00004720


	//   ....[24]....
        /*078c*/ 	.word	0x000048d0


	//   ....[25]....
        /*0790*/ 	.word	0x00004980


	//   ....[26]....
        /*0794*/ 	.word	0x00005bc0


	//   ....[27]....
        /*0798*/ 	.word	0x00005bd0


	//   ....[28]....
        /*079c*/ 	.word	0x00005d10


	//   ....[29]....
        /*07a0*/ 	.word	0x00005d20


	//   ....[30]....
        /*07a4*/ 	.word	0x00006db0


	//   ....[31]....
        /*07a8*/ 	.word	0x00006dd0


	//   ....[32]....
        /*07ac*/ 	.word	0x00006df0


	//   ....[33]....
        /*07b0*/ 	.word	0x00006e10


	//   ....[34]....
        /*07b4*/ 	.word	0x000070f0


	//   ....[35]....
        /*07b8*/ 	.word	0x00007410


	//   ....[36]....
        /*07bc*/ 	.word	0x00007ac0


	//   ....[37]....
        /*07c0*/ 	.word	0x00007ae0


	//   ....[38]....
        /*07c4*/ 	.word	0x00008320


	//   ....[39]....
        /*07c8*/ 	.word	0x00008420


	//   ....[40]....
        /*07cc*/ 	.word	0x00009db0


	//   ....[41]....
        /*07d0*/ 	.word	0x00009de0


	//   ....[42]....
        /*07d4*/ 	.word	0x00009f10


	//   ....[43]....
        /*07d8*/ 	.word	0x00009f20


	//   ....[44]....
        /*07dc*/ 	.word	0x0000af30


	//   ....[45]....
        /*07e0*/ 	.word	0x0000af50


	//   ....[46]....
        /*07e4*/ 	.word	0x0000af70


	//   ....[47]....
        /*07e8*/ 	.word	0x0000af90


	//   ....[48]....
        /*07ec*/ 	.word	0x0000b2b0


	//   ....[49]....
        /*07f0*/ 	.word	0x0000b2d0


	//   ....[50]....
        /*07f4*/ 	.word	0x0000b8e0


	//   ....[51]....
        /*07f8*/ 	.word	0x0000b900


	//   ....[52]....
        /*07fc*/ 	.word	0x0000cf50


	//   ....[53]....
        /*0800*/ 	.word	0x0000cf70


	//   ....[54]....
        /*0804*/ 	.word	0x0000d120


	//   ....[55]....
        /*0808*/ 	.word	0x0000d130


	//   ....[56]....
        /*080c*/ 	.word	0x0000e140


	//   ....[57]....
        /*0810*/ 	.word	0x0000e160


	//   ....[58]....
        /*0814*/ 	.word	0x0000e170


	//   ....[59]....
        /*0818*/ 	.word	0x0000e180


	//   ....[60]....
        /*081c*/ 	.word	0x0000e4a0


	//   ....[61]....
        /*0820*/ 	.word	0x0000e970


	//   ....[62]....
        /*0824*/ 	.word	0x0000ee50


	//   ....[63]....
        /*0828*/ 	.word	0x0000ee70


	//   ....[64]....
        /*082c*/ 	.word	0x0000f680


	//   ....[65]....
        /*0830*/ 	.word	0x0000f7b0


	//   ....[66]....
        /*0834*/ 	.word	0x00010b60


	//   ....[67]....
        /*0838*/ 	.word	0x00010b70


	//   ....[68]....
        /*083c*/ 	.word	0x00010ba0


	//   ....[69]....
        /*0840*/ 	.word	0x00010bc0


	//   ....[70]....
        /*0844*/ 	.word	0x00012530


	//   ....[71]....
        /*0848*/ 	.word	0x00012540


	//   ....[72]....
        /*084c*/ 	.word	0x00012560


	//   ....[73]....
        /*0850*/ 	.word	0x00012570


	//   ....[74]....
        /*0854*/ 	.word	0x00012590


	//   ....[75]....
        /*0858*/ 	.word	0x000125e0


	//   ....[76]....
        /*085c*/ 	.word	0x000128b0


	//   ....[77]....
        /*0860*/ 	.word	0x000128e0


	//   ....[78]....
        /*0864*/ 	.word	0x00012aa0


	//   ....[79]....
        /*0868*/ 	.word	0x00012ad0


	//   ....[80]....
        /*086c*/ 	.word	0x00012c90


	//   ....[81]....
        /*0870*/ 	.word	0x00012cb0


	//   ....[82]....
        /*0874*/ 	.word	0x00013400


	//   ....[83]....
        /*0878*/ 	.word	0x00013420


	//   ....[84]....
        /*087c*/ 	.word	0x000135b0


	//   ....[85]....
        /*0880*/ 	.word	0x000135e0


	//   ....[86]....
        /*0884*/ 	.word	0x00013770


	//   ....[87]....
        /*0888*/ 	.word	0x000137a0


	//   ....[88]....
        /*088c*/ 	.word	0x00013930


	//   ....[89]....
        /*0890*/ 	.word	0x00013950


	//   ....[90]....
        /*0894*/ 	.word	0x00013b00


	//   ....[91]....
        /*0898*/ 	.word	0x00013b40


	//   ....[92]....
        /*089c*/ 	.word	0x00013b80


	//   ....[93]....
        /*08a0*/ 	.word	0x00013bc0


	//   ....[94]....
        /*08a4*/ 	.word	0x00013bf0


	//   ....[95]....
        /*08a8*/ 	.word	0x00013c30


	//   ....[96]....
        /*08ac*/ 	.word	0x00013c60


	//   ....[97]....
        /*08b0*/ 	.word	0x00013ca0


	//----- nvinfo : EIATTR_EXIT_INSTR_OFFSETS
	.align		4
.L_204:
        /*08b4*/ 	.byte	0x04, 0x1c
        /*08b6*/ 	.short	(.L_206 - .L_205)


	//   ....[0]....
.L_205:
        /*08b8*/ 	.word	0x00000040


	//   ....[1]....
        /*08bc*/ 	.word	0x00012cc0


	//   ....[2]....
        /*08c0*/ 	.word	0x00012e00


	//   ....[3]....
        /*08c4*/ 	.word	0x00012e60


	//   ....[4]....
        /*08c8*/ 	.word	0x00013960


	//   ....[5]....
        /*08cc*/ 	.word	0x00013a70


	//   ....[6]....
        /*08d0*/ 	.word	0x00013ad0


	//----- nvinfo : EIATTR_CTAIDZ_USED
	.align		4
.L_206:
        /*08d4*/ 	.byte	0x01, 0x04
	.zero		2


	//----- nvinfo : EIATTR_MAX_THREADS
	.align		4
        /*08d8*/ 	.byte	0x04, 0x05
        /*08da*/ 	.short	(.L_208 - .L_207)
.L_207:
        /*08dc*/ 	.word	0x00000100
        /*08e0*/ 	.word	0x00000001
        /*08e4*/ 	.word	0x00000001


	//----- nvinfo : EIATTR_CRS_STACK_SIZE
	.align		4
.L_208:
        /*08e8*/ 	.byte	0x04, 0x1e
        /*08ea*/ 	.short	(.L_210 - .L_209)
.L_209:
        /*08ec*/ 	.word	0x00000000
.L_210:


//--------------------- .nv.info._ZN7cutlass13device_kernelIN5flash19enable_sm80_to_sm89INS1_16FlashAttnFwdSm80INS1_25CollectiveMainloopFwdSm80ILi8ELi1ELb1EN4cute5tupleIJNS5_1CILi128EEENS7_ILi48EEENS7_ILi256EEEEEELi256ENS_10bfloat16_tEfNS_4arch4Sm80ELb0ELb1ELb1ELb1ELb1ELb0ELb1ELb0EEENS1_21CollectiveEpilogueFwdINS6_IJS8_SA_S9_EEENS6_IJNS7_ILi1EEESI_SI_EEESC_SE_Li256ELb1ELb1ELb0ELb0EEENS1_19SingleTileSchedulerILb1ELb0ELb1ELi128EEEEEEEEEvNT_6ParamsE --------------------------
	.section	.nv.info._ZN7cutlass13device_kernelIN5flash19enable_sm80_to_sm89INS1_16FlashAttnFwdSm80INS1_25CollectiveMainloopFwdSm80ILi8ELi1ELb1EN4cute5tupleIJNS5_1CILi128EEENS7_ILi48EEENS7_ILi256EEEEEELi256ENS_10bfloat16_tEfNS_4arch4Sm80ELb0ELb1ELb1ELb1ELb1ELb0ELb1ELb0EEENS1_21CollectiveEpilogueFwdINS6_IJS8_SA_S9_EEENS6_IJNS7_ILi1EEESI_SI_EEESC_SE_Li256ELb1ELb1ELb0ELb0EEENS1_19SingleTileSchedulerILb1ELb0ELb1ELi128EEEEEEEEEvNT_6ParamsE,"",@"SHT_CUDA_INFO"
	.sectionflags	@""
	.align	4


	//----- nvinfo : EIATTR_CUDA_API_VERSION
	.align		4
        /*0000*/ 	.byte	0x04, 0x37
        /*0002*/ 	.short	(.L_212 - .L_211)
.L_211:
        /*0004*/ 	.word	0x00000082


	//----- nvinfo : EIATTR_SW2861232_WAR
	.align		4
.L_212:
        /*0008*/ 	.byte	0x01, 0x35
	.zero		2


	//----- nvinfo : EIATTR_PARAM_CBANK
	.align		4
        /*000c*/ 	.byte	0x04, 0x0a
        /*000e*/ 	.short	(.L_214 - .L_213)
	.align		4
.L_213:
        /*0010*/ 	.word	index@(.nv.constant0._ZN7cutlass13device_kernelIN5flash19enable_sm80_to_sm89INS1_16FlashAttnFwdSm80INS1_25CollectiveMainloopFwdSm80ILi8ELi1ELb1EN4cute5tupleIJNS5_1CILi128EEENS7_ILi48EEENS7_ILi256EEEEEELi256ENS_10bfloat16_tEfNS_4arch4Sm80ELb0ELb1ELb1ELb1ELb1ELb0ELb1ELb0EEENS1_21CollectiveEpilogueFwdINS6_IJS8_SA_S9_EEENS6_IJNS7_ILi1EEESI_SI_EEESC_SE_Li256ELb1ELb1ELb0ELb0EEENS1_19SingleTileSchedulerILb1ELb0ELb1ELi128EEEEEEEEEvNT_6ParamsE)
        /*0014*/ 	.short	0x0160
        /*0016*/ 	.short	0x0418


	//----- nvinfo : EIATTR_CBANK_PARAM_SIZE
	.align		4
.L_214:
        /*0018*/ 	.byte	0x03, 0x19
        /*001a*/ 	.short	0x0418


	//----- nvinfo : EIATTR_KPARAM_INFO
	.align		4
        /*001c*/ 	.byte	0x04, 0x17
        /*001e*/ 	.short	(.L_216 - .L_215)
.L_215:
        /*0020*/ 	.word	0x00000000
        /*0024*/ 	.short	0x0000
        /*0026*/ 	.short	0x0000
        /*0028*/ 	.byte	0x00, 0xf0, 0x61, 0x10


	//----- nvinfo : EIATTR_MAXREG_COUNT
	.align		4
.L_216:
        /*002c*/ 	.byte	0x03, 0x1b
        /*002e*/ 	.short	0x00ff


	//----- nvinfo : EIATTR_NUM_BARRIERS
	.align		4
        /*0030*/ 	.byte	0x02, 0x4c
        /*0032*/ 	.byte	0x02
	.zero		1


	//----- nvinfo : EIATTR_ANNOTATIONS
	.align		4
        /*0034*/ 	.byte	0x04, 0x55
        /*0036*/ 	.short	(.L_218 - .L_217)


	//   ....[0]....
.L_217:
        /* <DEDUP_REMOVED lines=88> */


	//----- nvinfo : EIATTR_MERCURY_ISA_VERSION
	.align		4
.L_218:
        /*05a0*/ 	.byte	0x03, 0x5f
        /*05a2*/ 	.short	0x0000


	//----- nvinfo : EIATTR_COOP_GROUP_MASK_REGIDS
	.align		4
        /*05a4*/ 	.byte	0x04, 0x29
        /*05a6*/ 	.short	(.L_220 - .L_219)


	//   ....[0]....
.L_219:
        /*05a8*/ 	.word	0xffffffff


	//   ....[1]....
        /*05ac*/ 	.word	0xffffffff


	//   ....[2]....
        /*05b0*/ 	.word	0xffffffff


	//   ....[3]....
        /*05b4*/ 	.word	0xffffffff


	//   ....[4]....
        /*05b8*/ 	.word	0xffffffff


	//   ....[5]....
        /*05bc*/ 	.word	0xffffffff


	//   ....[6]....
        /*05c0*/ 	.word	0xffffffff


	//   ....[7]....
        /*05c4*/ 	.word	0xffffffff


	//   ....[8]....
        /*05c8*/ 	.word	0xffffffff


	//   ....[9]....
        /*05cc*/ 	.word	0xffffffff


	//   ....[10]....
        /*05d0*/ 	.word	0xffffffff


	//   ....[11]....
        /*05d4*/ 	.word	0xffffffff


	//   ....[12]....
        /*05d8*/ 	.word	0xffffffff


	//   ....[13]....
        /*05dc*/ 	.word	0xffffffff


	//   ....[14]....
        /*05e0*/ 	.word	0xffffffff


	//   ....[15]....
        /*05e4*/ 	.word	0xffffffff


	//   ....[16]....
        /*05e8*/ 	.word	0xffffffff


	//   ....[17]....
        /*05ec*/ 	.word	0xffffffff


	//   ....[18]....
        /*05f0*/ 	.word	0xffffffff


	//   ....[19]....
        /*05f4*/ 	.word	0xffffffff


	//   ....[20]....
        /*05f8*/ 	.word	0xffffffff


	//   ....[21]....
        /*05fc*/ 	.word	0xffffffff


	//   ....[22]....
        /*0600*/ 	.word	0xffffffff


	//   ....[23]....
        /*0604*/ 	.word	0xffffffff


	//   ....[24]....
        /*0608*/ 	.word	0xffffffff


	//   ....[25]....
        /*060c*/ 	.word	0xffffffff


	//   ....[26]....
        /*0610*/ 	.word	0xffffffff


	//   ....[27]....
        /*0614*/ 	.word	0xffffffff


	//   ....[28]....
        /*0618*/ 	.word	0xffffffff


	//   ....[29]....
        /*061c*/ 	.word	0xffffffff


	//   ....[30]....
        /*0620*/ 	.word	0xffffffff


	//   ....[31]....
        /*0624*/ 	.word	0xffffffff


	//   ....[32]....
        /*0628*/ 	.word	0xffffffff


	//   ....[33]....
        /*062c*/ 	.word	0xffffffff


	//   ....[34]....
        /*0630*/ 	.word	0xffffffff


	//   ....[35]....
        /*0634*/ 	.word	0xffffffff


	//   ....[36]....
        /*0638*/ 	.word	0xffffffff


	//   ....[37]....
        /*063c*/ 	.word	0xffffffff


	//   ....[38]....
        /*0640*/ 	.word	0xffffffff


	//   ....[39]....
        /*0644*/ 	.word	0xffffffff


	//   ....[40]....
        /*0648*/ 	.word	0xffffffff


	//   ....[41]....
        /*064c*/ 	.word	0xffffffff


	//   ....[42]....
        /*0650*/ 	.word	0xffffffff


	//   ....[43]....
        /*0654*/ 	.word	0xffffffff


	//   ....[44]....
        /*0658*/ 	.word	0xffffffff


	//   ....[45]....
        /*065c*/ 	.word	0xffffffff


	//   ....[46]....
        /*0660*/ 	.word	0xffffffff


	//   ....[47]....
        /*0664*/ 	.word	0xffffffff


	//   ....[48]....
        /*0668*/ 	.word	0xffffffff


	//   ....[49]....
        /*066c*/ 	.word	0xffffffff


	//   ....[50]....
        /*0670*/ 	.word	0xffffffff


	//   ....[51]....
        /*0674*/ 	.word	0xffffffff


	//   ....[52]....
        /*0678*/ 	.word	0xffffffff


	//   ....[53]....
        /*067c*/ 	.word	0xffffffff


	//   ....[54]....
        /*0680*/ 	.word	0xffffffff


	//   ....[55]....
        /*0684*/ 	.word	0xffffffff


	//   ....[56]....
        /*0688*/ 	.word	0xffffffff


	//   ....[57]....
        /*068c*/ 	.word	0xffffffff


	//   ....[58]....
        /*0690*/ 	.word	0xffffffff


	//   ....[59]....
        /*0694*/ 	.word	0xffffffff


	//   ....[60]....
        /*0698*/ 	.word	0xffffffff


	//   ....[61]....
        /*069c*/ 	.word	0xffffffff


	//   ....[62]....
        /*06a0*/ 	.word	0xffffffff


	//   ....[63]....
        /*06a4*/ 	.word	0xffffffff


	//   ....[64]....
        /*06a8*/ 	.word	0xffffffff


	//   ....[65]....
        /*06ac*/ 	.word	0xffffffff


	//   ....[66]....
        /*06b0*/ 	.word	0xffffffff


	//   ....[67]....
        /*06b4*/ 	.word	0xffffffff


	//   ....[68]....
        /*06b8*/ 	.word	0xffffffff


	//   ....[69]....
        /*06bc*/ 	.word	0xffffffff


	//   ....[70]....
        /*06c0*/ 	.word	0xffffffff


	//   ....[71]....
        /*06c4*/ 	.word	0xffffffff


	//   ....[72]....
        /*06c8*/ 	.word	0xffffffff


	//   ....[73]....
        /*06cc*/ 	.word	0xffffffff


	//   ....[74]....
        /*06d0*/ 	.word	0xffffffff


	//   ....[75]....
        /*06d4*/ 	.word	0xffffffff


	//   ....[76]....
        /*06d8*/ 	.word	0xffffffff


	//   ....[77]....
        /*06dc*/ 	.word	0xffffffff


	//   ....[78]....
        /*06e0*/ 	.word	0xffffffff


	//   ....[79]....
        /*06e4*/ 	.word	0xffffffff


	//   ....[80]....
        /*06e8*/ 	.word	0xffffffff


	//   ....[81]....
        /*06ec*/ 	.word	0xffffffff


	//   ....[82]....
        /*06f0*/ 	.word	0xffffffff


	//   ....[83]....
        /*06f4*/ 	.word	0xffffffff


	//   ....[84]....
        /*06f8*/ 	.word	0xffffffff


	//   ....[85]....
        /*06fc*/ 	.word	0xffffffff


	//   ....[86]....
        /*0700*/ 	.word	0xffffffff


	//   ....[87]....
        /*0704*/ 	.word	0xffffffff


	//   ....[88]....
        /*0708*/ 	.word	0xffffffff


	//   ....[89]....
        /*070c*/ 	.word	0xffffffff


	//   ....[90]....
        /*0710*/ 	.word	0xffffffff


	//   ....[91]....
        /*0714*/ 	.word	0xffffffff


	//   ....[92]....
        /*0718*/ 	.word	0xffffffff


	//   ....[93]....
        /*071c*/ 	.word	0xffffffff


	//   ....[94]....
        /*0720*/ 	.word	0xffffffff


	//   ....[95]....
        /*0724*/ 	.word	0xffffffff


	//   ....[96]....
        /*0728*/ 	.word	0xffffffff


	//   ....[97]....
        /*072c*/ 	.word	0xffffffff


	//   ....[98]....
        /*0730*/ 	.word	0xffffffff


	//----- nvinfo : EIATTR_COOP_GROUP_INSTR_OFFSETS
	.align		4
.L_220:
        /*0734*/ 	.byte	0x04, 0x28
        /*0736*/ 	.short	(.L_222 - .L_221)


	//   ....[0]....
.L_221:
        /*0738*/ 	.word	0x000000a0


	//   ....[1]....
        /*073c*/ 	.word	0x00001970


	//   ....[2]....
        /*0740*/ 	.word	0x000019a0


	//   ....[3]....
        /*0744*/ 	.word	0x000019f0


	//   ....[4]....
        /*0748*/ 	.word	0x00001a20


	//   ....[5]....
        /*074c*/ 	.word	0x00001a50


	//   ....[6]....
        /*0750*/ 	.word	0x00001cd0


	//   ....[7]....
        /*0754*/ 	.word	0x00001ce0


	//   ....[8]....
        /*0758*/ 	.word	0x00001cf0


	//   ....[9]....
        /*075c*/ 	.word	0x00001e30


	//   ....[10]....
        /*0760*/ 	.word	0x00001e70


	//   ....[11]....
        /*0764*/ 	.word	0x00002170


	//   ....[12]....
        /*0768*/ 	.word	0x00002190


	//   ....[13]....
        /*076c*/ 	.word	0x000023c0


	//   ....[14]....
        /*0770*/ 	.word	0x00002410


	//   ....[15]....
        /*0774*/ 	.word	0x00002850


	//   ....[16]....
        /*0778*/ 	.word	0x00002860


	//   ....[17]....
        /*077c*/ 	.word	0x00003930


	//   ....[18]....
        /*0780*/ 	.word	0x00003940


	//   ....[19]....
        /*0784*/ 	.word	0x00003a50


	//   ....[20]....
        /*0788*/ 	.word	0x00003a70


	//   ....[21]....
        /*078c*/ 	.word	0x00003e40


	//   ....[22]....
        /*0790*/ 	.word	0x000045d0


	//   ....[23]....
        /*0794*/ 	.word	0x00004ee0


	//   ....[24]....
        /*0798*/ 	.word	0x00004f20


	//   ....[25]....
        /*079c*/ 	.word	0x00004f40


	//   ....[26]....
        /*07a0*/ 	.word	0x00005030


	//   ....[27]....
        /*07a4*/ 	.word	0x00006350


	//   ....[28]....
        /*07a8*/ 	.word	0x00006360


	//   ....[29]....
        /*07ac*/ 	.word	0x000064a0


	//   ....[30]....
        /*07b0*/ 	.word	0x000064b0


	//   ....[31]....
        /*07b4*/ 	.word	0x00007550


	//   ....[32]....
        /*07b8*/ 	.word	0x00007570


	//   ....[33]....
        /*07bc*/ 	.word	0x00007590


	//   ....[34]....
        /*07c0*/ 	.word	0x000075b0


	//   ....[35]....
        /*07c4*/ 	.word	0x000078b0


	//   ....[36]....
        /*07c8*/ 	.word	0x00007ba0


	//   ....[37]....
        /*07cc*/ 	.word	0x00008250


	//   ....[38]....
        /*07d0*/ 	.word	0x00008270


	//   ....[39]....
        /*07d4*/ 	.word	0x00008a80


	//   ....[40]....
        /*07d8*/ 	.word	0x00008b80


	//   ....[41]....
        /*07dc*/ 	.word	0x0000a500


	//   ....[42]....
        /*07e0*/ 	.word	0x0000a530


	//   ....[43]....
        /*07e4*/ 	.word	0x0000a660


	//   ....[44]....
        /*07e8*/ 	.word	0x0000a670


	//   ....[45]....
        /*07ec*/ 	.word	0x0000b680


	//   ....[46]....
        /*07f0*/ 	.word	0x0000b6a0


	//   ....[47]....
        /*07f4*/ 	.word	0x0000b6c0


	//   ....[48]....
        /*07f8*/ 	.word	0x0000b6e0


	//   ....[49]....
        /*07fc*/ 	.word	0x0000ba00


	//   ....[50]....
        /*0800*/ 	.word	0x0000ba20


	//   ....[51]....
        /*0804*/ 	.word	0x0000c030


	//   ....[52]....
        /*0808*/ 	.word	0x0000c050


	//   ....[53]....
        /*080c*/ 	.word	0x0000d6a0


	//   ....[54]....
        /*0810*/ 	.word	0x0000d6c0


	//   ....[55]....
        /*0814*/ 	.word	0x0000d870


	//   ....[56]....
        /*0818*/ 	.word	0x0000d880


	//   ....[57]....
        /*081c*/ 	.word	0x0000e880


	//   ....[58]....
        /*0820*/ 	.word	0x0000e8a0


	//   ....[59]....
        /*0824*/ 	.word	0x0000e8b0


	//   ....[60]....
        /*0828*/ 	.word	0x0000e8c0


	//   ....[61]....
        /*082c*/ 	.word	0x0000ebd0


	//   ....[62]....
        /*0830*/ 	.word	0x0000f090


	//   ....[63]....
        /*0834*/ 	.word	0x0000f560


	//   ....[64]....
        /*0838*/ 	.word	0x0000f580


	//   ....[65]....
        /*083c*/ 	.word	0x0000fd80


	//   ....[66]....
        /*0840*/ 	.word	0x0000fea0


	//   ....[67]....
        /*0844*/ 	.word	0x00011270


	//   ....[68]....
        /*0848*/ 	.word	0x00011280


	//   ....[69]....
        /*084c*/ 	.word	0x000112b0


	//   ....[70]....
        /*0850*/ 	.word	0x000112d0


	//   ....[71]....
        /*0854*/ 	.word	0x00012d60


	//   ....[72]....
        /*0858*/ 	.word	0x00012d90


	//   ....[73]....
        /*085c*/ 	.word	0x00012dd0


	//   ....[74]....
        /*0860*/ 	.word	0x00012e10


	//   ....[75]....
        /*0864*/ 	.word	0x00013030


	//   ....[76]....
        /*0868*/ 	.word	0x00013040


	//   ....[77]....
        /*086c*/ 	.word	0x00013240


	//   ....[78]....
        /*0870*/ 	.word	0x00013270


	//   ....[79]....
        /*0874*/ 	.word	0x00013430


	//   ....[80]....
        /*0878*/ 	.word	0x00013460


	//   ....[81]....
        /*087c*/ 	.word	0x00013620


	//   ....[82]....
        /*0880*/ 	.word	0x00013640


	//   ....[83]....
        /*0884*/ 	.word	0x00013ff0


	//   ....[84]....
        /*0888*/ 	.word	0x00014010


	//   ....[85]....
        /*088c*/ 	.word	0x000141a0


	//   ....[86]....
        /*0890*/ 	.word	0x000141d0


	//   ....[87]....
        /*0894*/ 	.word	0x00014360


	//   ....[88]....
        /*0898*/ 	.word	0x00014390


	//   ....[89]....
        /*089c*/ 	.word	0x00014520


	//   ....[90]....
        /*08a0*/ 	.word	0x00014540


	//   ....[91]....
        /*08a4*/ 	.word	0x00014700


	//   ....[92]....
        /*08a8*/ 	.word	0x00014760


	//   ....[93]....
        /*08ac*/ 	.word	0x000147c0


	//   ....[94]....
        /*08b0*/ 	.word	0x00014820


	//   ....[95]....
        /*08b4*/ 	.word	0x00014870


	//   ....[96]....
        /*08b8*/ 	.word	0x000148d0


	//   ....[97]....
        /*08bc*/ 	.word	0x00014920


	//   ....[98]....
        /*08c0*/ 	.word	0x00014980


	//----- nvinfo : EIATTR_EXIT_INSTR_OFFSETS
	.align		4
.L_222:
        /*08c4*/ 	.byte	0x04, 0x1c
        /*08c6*/ 	.short	(.L_224 - .L_223)


	//   ....[0]....
.L_223:
        /*08c8*/ 	.word	0x00000450


	//   ....[1]....
        /*08cc*/ 	.word	0x00013650


	//   ....[2]....
        /*08d0*/ 	.word	0x00013790


	//   ....[3]....
        /*08d4*/ 	.word	0x000137f0


	//   ....[4]....
        /*08d8*/ 	.word	0x00014550


	//   ....[5]....
        /*08dc*/ 	.word	0x00014660


	//   ....[6]....
        /*08e0*/ 	.word	0x000146c0


	//----- nvinfo : EIATTR_CTAIDZ_USED
	.align		4
.L_224:
        /*08e4*/ 	.byte	0x01, 0x04
	.zero		2


	//----- nvinfo : EIATTR_MAX_THREADS
	.align		4
        /*08e8*/ 	.byte	0x04, 0x05
        /*08ea*/ 	.short	(.L_226 - .L_225)
.L_225:
        /*08ec*/ 	.word	0x00000100
        /*08f0*/ 	.word	0x00000001
        /*08f4*/ 	.word	0x00000001


	//----- nvinfo : EIATTR_CRS_STACK_SIZE
	.align		4
.L_226:
        /*08f8*/ 	.byte	0x04, 0x1e
        /*08fa*/ 	.short	(.L_228 - .L_227)
.L_227:
        /*08fc*/ 	.word	0x00000000
.L_228:


//--------------------- .nv.info._ZN7cutlass13device_kernelIN5flash19enable_sm80_to_sm89INS1_16FlashAttnFwdSm80INS1_25CollectiveMainloopFwdSm80ILi8ELi1ELb0EN4cute5tupleIJNS5_1CILi128EEENS7_ILi32EEENS7_ILi256EEEEEELi256ENS_10bfloat16_tEfNS_4arch4Sm80ELb0ELb1ELb1ELb1ELb1ELb1ELb1ELb0EEENS1_21CollectiveEpilogueFwdINS6_IJS8_SA_S9_EEENS6_IJNS7_ILi1EEESI_SI_EEESC_SE_Li256ELb1ELb1ELb0ELb0EEENS1_19SingleTileSchedulerILb1ELb0ELb1ELi128EEEEEEEEEvNT_6ParamsE --------------------------
	.section	.nv.info._ZN7cutlass13device_kernelIN5flash19enable_sm80_to_sm89INS1_16FlashAttnFwdSm80INS1_25CollectiveMainloopFwdSm80ILi8ELi1ELb0EN4cute5tupleIJNS5_1CILi128EEENS7_ILi32EEENS7_ILi256EEEEEELi256ENS_10bfloat16_tEfNS_4arch4Sm80ELb0ELb1ELb1ELb1ELb1ELb1ELb1ELb0EEENS1_21CollectiveEpilogueFwdINS6_IJS8_SA_S9_EEENS6_IJNS7_ILi1EEESI_SI_EEESC_SE_Li256ELb1ELb1ELb0ELb0EEENS1_19SingleTileSchedulerILb1ELb0ELb1ELi128EEEEEEEEEvNT_6ParamsE,"",@"SHT_CUDA_INFO"
	.sectionflags	@""
	.align	4


	//----- nvinfo : EIATTR_CUDA_API_VERSION
	.align		4
        /*0000*/ 	.byte	0x04, 0x37
        /*0002*/ 	.short	(.L_230 - .L_229)
.L_229:
        /*0004*/ 	.word	0x00000082


	//----- nvinfo : EIATTR_SW2861232_WAR
	.align		4
.L_230:
        /*0008*/ 	.byte	0x01, 0x35
	.zero		2


	//----- nvinfo : EIATTR_PARAM_CBANK
	.align		4
        /*000c*/ 	.byte	0x04, 0x0a
        /*000e*/ 	.short	(.L_232 - .L_231)
	.align		4
.L_231:
        /*0010*/ 	.word	index@(.nv.constant0._ZN7cutlass13device_kernelIN5flash19enable_sm80_to_sm89INS1_16FlashAttnFwdSm80INS1_25CollectiveMainloopFwdSm80ILi8ELi1ELb0EN4cute5tupleIJNS5_1CILi128EEENS7_ILi32EEENS7_ILi256EEEEEELi256ENS_10bfloat16_tEfNS_4arch4Sm80ELb0ELb1ELb1ELb1ELb1ELb1ELb1ELb0EEENS1_21CollectiveEpilogueFwdINS6_IJS8_SA_S9_EEENS6_IJNS7_ILi1EEESI_SI_EEESC_SE_Li256ELb1ELb1ELb0ELb0EEENS1_19SingleTileSchedulerILb1ELb0ELb1ELi128EEEEEEEEEvNT_6ParamsE)
        /*0014*/ 	.short	0x0160
        /*0016*/ 	.short	0x0418


	//----- nvinfo : EIATTR_CBANK_PARAM_SIZE
	.align		4
.L_232:
        /*0018*/ 	.byte	0x03, 0x19
        /*001a*/ 	.short	0x0418


	//----- nvinfo : EIATTR_KPARAM_INFO
	.align		4
        /*001c*/ 	.byte	0x04, 0x17
        /*001e*/ 	.short	(.L_234 - .L_233)
.L_233:
        /*0020*/ 	.word	0x00000000
        /*0024*/ 	.short	0x0000
        /*0026*/ 	.short	0x0000
        /*0028*/ 	.byte	0x00, 0xf0, 0x61, 0x10


	//----- nvinfo : EIATTR_MAXREG_COUNT
	.align		4
.L_234:
        /*002c*/ 	.byte	0x03, 0x1b
        /*002e*/ 	.short	0x00ff


	//----- nvinfo : EIATTR_NUM_BARRIERS
	.align		4
        /*0030*/ 	.byte	0x02, 0x4c
        /*0032*/ 	.byte	0x02
	.zero		1


	//----- nvinfo : EIATTR_MERCURY_ISA_VERSION
	.align		4
        /*0034*/ 	.byte	0x03, 0x5f
        /*0036*/ 	.short	0x0000


	//----- nvinfo : EIATTR_COOP_GROUP_MASK_REGIDS
	.align		4
        /*0038*/ 	.byte	0x04, 0x29
        /*003a*/ 	.short	(.L_236 - .L_235)


	//   ....[0]....
.L_235:
        /*003c*/ 	.word	0xffffffff


	//   ....[1]....
        /*0040*/ 	.word	0xffffffff


	//   ....[2]....
        /*0044*/ 	.word	0xffffffff


	//   ....[3]....
        /*0048*/ 	.word	0xffffffff


	//   ....[4]....
        /*004c*/ 	.word	0xffffffff


	//   ....[5]....
        /*0050*/ 	.word	0xffffffff


	//   ....[6]....
        /*0054*/ 	.word	0xffffffff


	//   ....[7]....
        /*0058*/ 	.word	0xffffffff


	//   ....[8]....
        /*005c*/ 	.word	0xffffffff


	//   ....[9]....
        /*0060*/ 	.word	0xffffffff


	//   ....[10]....
        /*0064*/ 	.word	0xffffffff


	//   ....[11]....
        /*0068*/ 	.word	0xffffffff


	//   ....[12]....
        /*006c*/ 	.word	0xffffffff


	//   ....[13]....
        /*0070*/ 	.word	0xffffffff


	//   ....[14]....
        /*0074*/ 	.word	0xffffffff


	//   ....[15]....
        /*0078*/ 	.word	0xffffffff


	//   ....[16]....
        /*007c*/ 	.word	0xffffffff


	//   ....[17]....
        /*0080*/ 	.word	0xffffffff


	//   ....[18]....
        /*0084*/ 	.word	0xffffffff


	//   ....[19]....
        /*0088*/ 	.word	0xffffffff


	//   ....[20]....
        /*008c*/ 	.word	0xffffffff


	//   ....[21]....
        /*0090*/ 	.word	0xffffffff


	//   ....[22]....
        /*0094*/ 	.word	0xffffffff


	//   ....[23]....
        /*0098*/ 	.word	0xffffffff


	//   ....[24]....
        /*009c*/ 	.word	0xffffffff


	//   ....[25]....
        /*00a0*/ 	.word	0xffffffff


	//   ....[26]....
        /*00a4*/ 	.word	0xffffffff


	//   ....[27]....
        /*00a8*/ 	.word	0xffffffff


	//   ....[28]....
        /*00ac*/ 	.word	0xffffffff


	//   ....[29]....
        /*00b0*/ 	.word	0xffffffff


	//   ....[30]....
        /*00b4*/ 	.word	0xffffffff


	//   ....[31]....
        /*00b8*/ 	.word	0xffffffff


	//   ....[32]....
        /*00bc*/ 	.word	0xffffffff


	//   ....[33]....
        /*00c0*/ 	.word	0xffffffff


	//   ....[34]....
        /*00c4*/ 	.word	0xffffffff


	//   ....[35]....
        /*00c8*/ 	.word	0xffffffff


	//   ....[36]....
        /*00cc*/ 	.word	0xffffffff


	//   ....[37]....
        /*00d0*/ 	.word	0xffffffff


	//   ....[38]....
        /*00d4*/ 	.word	0xffffffff


	//   ....[39]....
        /*00d8*/ 	.word	0xffffffff


	//   ....[40]....
        /*00dc*/ 	.word	0xffffffff


	//   ....[41]....
        /*00e0*/ 	.word	0xffffffff


	//   ....[42]....
        /*00e4*/ 	.word	0xffffffff


	//   ....[43]....
        /*00e8*/ 	.word	0xffffffff


	//   ....[44]....
        /*00ec*/ 	.word	0xffffffff


	//   ....[45]....
        /*00f0*/ 	.word	0xffffffff


	//   ....[46]....
        /*00f4*/ 	.word	0xffffffff


	//   ....[47]....
        /*00f8*/ 	.word	0xffffffff


	//   ....[48]....
        /*00fc*/ 	.word	0xffffffff


	//   ....[49]....
        /*0100*/ 	.word	0xffffffff


	//   ....[50]....
        /*0104*/ 	.word	0xffffffff


	//   ....[51]....
        /*0108*/ 	.word	0xffffffff


	//   ....[52]....
        /*010c*/ 	.word	0xffffffff


	//   ....[53]....
        /*0110*/ 	.word	0xffffffff


	//   ....[54]....
        /*0114*/ 	.word	0xffffffff


	//   ....[55]....
        /*0118*/ 	.word	0xffffffff


	//   ....[56]....
        /*011c*/ 	.word	0xffffffff


	//   ....[57]....
        /*0120*/ 	.word	0xffffffff


	//   ....[58]....
        /*0124*/ 	.word	0xffffffff


	//   ....[59]....
        /*0128*/ 	.word	0xffffffff


	//   ....[60]....
        /*012c*/ 	.word	0xffffffff


	//   ....[61]....
        /*0130*/ 	.word	0xffffffff


	//   ....[62]....
        /*0134*/ 	.word	0xffffffff


	//   ....[63]....
        /*0138*/ 	.word	0xffffffff


	//   ....[64]....
        /*013c*/ 	.word	0xffffffff


	//   ....[65]....
        /*0140*/ 	.word	0xffffffff


	//   ....[66]....
        /*0144*/ 	.word	0xffffffff


	//   ....[67]....
        /*0148*/ 	.word	0xffffffff


	//   ....[68]....
        /*014c*/ 	.word	0xffffffff


	//   ....[69]....
        /*0150*/ 	.word	0xffffffff


	//   ....[70]....
        /*0154*/ 	.word	0xffffffff


	//   ....[71]....
        /*0158*/ 	.word	0xffffffff


	//   ....[72]....
        /*015c*/ 	.word	0xffffffff


	//   ....[73]....
        /*0160*/ 	.word	0xffffffff


	//   ....[74]....
        /*0164*/ 	.word	0xffffffff


	//   ....[75]....
        /*0168*/ 	.word	0xffffffff


	//   ....[76]....
        /*016c*/ 	.word	0xffffffff


	//   ....[77]....
        /*0170*/ 	.word	0xffffffff


	//   ....[78]....
        /*0174*/ 	.word	0xffffffff


	//   ....[79]....
        /*0178*/ 	.word	0xffffffff


	//   ....[80]....
        /*017c*/ 	.word	0xffffffff


	//   ....[81]....
        /*0180*/ 	.word	0xffffffff


	//   ....[82]....
        /*0184*/ 	.word	0xffffffff


	//   ....[83]....
        /*0188*/ 	.word	0xffffffff


	//   ....[84]....
        /*018c*/ 	.word	0xffffffff


	//   ....[85]....
        /*0190*/ 	.word	0xffffffff


	//   ....[86]....
        /*0194*/ 	.word	0xffffffff


	//   ....[87]....
        /*0198*/ 	.word	0xffffffff


	//   ....[88]....
        /*019c*/ 	.word	0xffffffff


	//   ....[89]....
        /*01a0*/ 	.word	0xffffffff


	//   ....[90]....
        /*01a4*/ 	.word	0xffffffff


	//   ....[91]....
        /*01a8*/ 	.word	0xffffffff


	//   ....[92]....
        /*01ac*/ 	.word	0xffffffff


	//   ....[93]....
        /*01b0*/ 	.word	0xffffffff


	//   ....[94]....
        /*01b4*/ 	.word	0xffffffff


	//   ....[95]....
        /*01b8*/ 	.word	0xffffffff


	//   ....[96]....
        /*01bc*/ 	.word	0xffffffff


	//   ....[97]....
        /*01c0*/ 	.word	0xffffffff


	//   ....[98]....
        /*01c4*/ 	.word	0xffffffff


	//   ....[99]....
        /*01c8*/ 	.word	0xffffffff


	//   ....[100]....
        /*01cc*/ 	.word	0xffffffff


	//   ....[101]....
        /*01d0*/ 	.word	0xffffffff


	//   ....[102]....
        /*01d4*/ 	.word	0xffffffff


	//   ....[103]....
        /*01d8*/ 	.word	0xffffffff


	//   ....[104]....
        /*01dc*/ 	.word	0xffffffff


	//   ....[105]....
        /*01e0*/ 	.word	0xffffffff


	//   ....[106]....
        /*01e4*/ 	.word	0xffffffff


	//   ....[107]....
        /*01e8*/ 	.word	0xffffffff


	//   ....[108]....
        /*01ec*/ 	.word	0xffffffff


	//   ....[109]....
        /*01f0*/ 	.word	0xffffffff


	//   ....[110]....
        /*01f4*/ 	.word	0xffffffff


	//   ....[111]....
        /*01f8*/ 	.word	0xffffffff


	//   ....[112]....
        /*01fc*/ 	.word	0xffffffff


	//----- nvinfo : EIATTR_COOP_GROUP_INSTR_OFFSETS
	.align		4
.L_236:
        /*0200*/ 	.byte	0x04, 0x28
        /*0202*/ 	.short	(.L_238 - .L_237)


	//   ....[0]....
.L_237:
        /*0204*/ 	.word	0x00000090


	//   ....[1]....
        /*0208*/ 	.word	0x00002380


	//   ....[2]....
        /*020c*/ 	.word	0x00002390


	//   ....[3]....
        /*0210*/ 	.word	0x000035b0


	//   ....[4]....
        /*0214*/ 	.word	0x000035c0


	//   ....[5]....
        /*0218*/ 	.word	0x000046d0


	//   ....[6]....
        /*021c*/ 	.word	0x000046f0


	//   ....[7]....
        /*0220*/ 	.word	0x00004ac0


	//   ....[8]....
        /*0224*/ 	.word	0x00004ae0


	//   ....[9]....
        /*0228*/ 	.word	0x00005c30


	//   ....[10]....
        /*022c*/ 	.word	0x00005c70


	//   ....[11]....
        /*0230*/ 	.word	0x00005e60


	//   ....[12]....
        /*0234*/ 	.word	0x00005e90


	//   ....[13]....
        /*0238*/ 	.word	0x00006010


	//   ....[14]....
        /*023c*/ 	.word	0x00006040


	//   ....[15]....
        /*0240*/ 	.word	0x000061c0


	//   ....[16]....
        /*0244*/ 	.word	0x00006200


	//   ....[17]....
        /*0248*/ 	.word	0x00006710


	//   ....[18]....
        /*024c*/ 	.word	0x00006760


	//   ....[19]....
        /*0250*/ 	.word	0x00006b70


	//   ....[20]....
        /*0254*/ 	.word	0x00006bd0


	//   ....[21]....
        /*0258*/ 	.word	0x00006c00


	//   ....[22]....
        /*025c*/ 	.word	0x00006c10


	//   ....[23]....
        /*0260*/ 	.word	0x00006ee0


	//   ....[24]....
        /*0264*/ 	.word	0x000070a0


	//   ....[25]....
        /*0268*/ 	.word	0x000070e0


	//   ....[26]....
        /*026c*/ 	.word	0x00007120


	//   ....[27]....
        /*0270*/ 	.word	0x00007450


	//   ....[28]....
        /*0274*/ 	.word	0x00007610


	//   ....[29]....
        /*0278*/ 	.word	0x00007650


	//   ....[30]....
        /*027c*/ 	.word	0x00007690


	//   ....[31]....
        /*0280*/ 	.word	0x000079d0


	//   ....[32]....
        /*0284*/ 	.word	0x00007b90


	//   ....[33]....
        /*0288*/ 	.word	0x00007bd0


	//   ....[34]....
        /*028c*/ 	.word	0x00007c10


	//   ....[35]....
        /*0290*/ 	.word	0x0000b630


	//   ....[36]....
        /*0294*/ 	.word	0x0000b690


	//   ....[37]....
        /*0298*/ 	.word	0x0000b6d0


	//   ....[38]....
        /*029c*/ 	.word	0x0000b6f0


	//   ....[39]....
        /*02a0*/ 	.word	0x0000b890


	//   ....[40]....
        /*02a4*/ 	.word	0x0000ba50


	//   ....[41]....
        /*02a8*/ 	.word	0x0000ba90


	//   ....[42]....
        /*02ac*/ 	.word	0x0000bad0


	//   ....[43]....
        /*02b0*/ 	.word	0x0000bcd0


	//   ....[44]....
        /*02b4*/ 	.word	0x0000be90


	//   ....[45]....
        /*02b8*/ 	.word	0x0000bed0


	//   ....[46]....
        /*02bc*/ 	.word	0x0000bf10


	//   ....[47]....
        /*02c0*/ 	.word	0x0000c120


	//   ....[48]....
        /*02c4*/ 	.word	0x0000c230


	//   ....[49]....
        /*02c8*/ 	.word	0x0000c270


	//   ....[50]....
        /*02cc*/ 	.word	0x0000c2b0


	//   ....[51]....
        /*02d0*/ 	.word	0x00010640


	//   ....[52]....
        /*02d4*/ 	.word	0x00010680


	//   ....[53]....
        /*02d8*/ 	.word	0x00011320


	//   ....[54]....
        /*02dc*/ 	.word	0x00011330


	//   ....[55]....
        /*02e0*/ 	.word	0x000116b0


	//   ....[56]....
        /*02e4*/ 	.word	0x00011880


	//   ....[57]....
        /*02e8*/ 	.word	0x00012070


	//   ....[58]....
        /*02ec*/ 	.word	0x00012120


	//   ....[59]....
        /*02f0*/ 	.word	0x00012130


	//   ....[60]....
        /*02f4*/ 	.word	0x00012160


	//   ....[61]....
        /*02f8*/ 	.word	0x00012e00


	//   ....[62]....
        /*02fc*/ 	.word	0x00012e10


	//   ....[63]....
        /*0300*/ 	.word	0x000139c0


	//   ....[64]....
        /*0304*/ 	.word	0x000139d0


	//   ....[65]....
        /*0308*/ 	.word	0x00013b60


	//   ....[66]....
        /*030c*/ 	.word	0x00013dc0


	//   ....[67]....
        /*0310*/ 	.word	0x000142e0


	//   ....[68]....
        /*0314*/ 	.word	0x00014460


	//   ....[69]....
        /*0318*/ 	.word	0x00014520


	//   ....[70]....
        /*031c*/ 	.word	0x00014630


	//   ....[71]....
        /*0320*/ 	.word	0x00015cc0


	//   ....[72]....
        /*0324*/ 	.word	0x00015cd0


	//   ....[73]....
        /*0328*/ 	.word	0x00016880


	//   ....[74]....
        /*032c*/ 	.word	0x00016890


	//   ....[75]....
        /*0330*/ 	.word	0x00016ae0


	//   ....[76]....
        /*0334*/ 	.word	0x00016af0


	//   ....[77]....
        /*0338*/ 	.word	0x00016b60


	//   ....[78]....
        /*033c*/ 	.word	0x00016b70


	//   ....[79]....
        /*0340*/ 	.word	0x00017f80


	//   ....[80]....
        /*0344*/ 	.word	0x00017fa0


	//   ....[81]....
        /*0348*/ 	.word	0x00018ba0


	//   ....[82]....
        /*034c*/ 	.word	0x00018bb0


	//   ....[83]....
        /*0350*/ 	.word	0x00018d50


	//   ....[84]....
        /*0354*/ 	.word	0x00019030


	//   ....[85]....
        /*0358*/ 	.word	0x00019580


	//   ....[86]....
        /*035c*/ 	.word	0x00019650


	//   ....[87]....
        /*0360*/ 	.word	0x00019720


	//   ....[88]....
        /*0364*/ 	.word	0x00019830


	//   ....[89]....
        /*0368*/ 	.word	0x0001a990


	//   ....[90]....
        /*036c*/ 	.word	0x0001a9c0


	//   ....[91]....
        /*0370*/ 	.word	0x0001aa10


	//   ....[92]....
        /*0374*/ 	.word	0x0001aa20


	//   ....[93]....
        /*0378*/ 	.word	0x0001c490


	//   ....[94]....
        /*037c*/ 	.word	0x0001c4d0


	//   ....[95]....
        /*0380*/ 	.word	0x0001c500


	//   ....[96]....
        /*0384*/ 	.word	0x0001c530


	//   ....[97]....
        /*0388*/ 	.word	0x0001c770


	//   ....[98]....
        /*038c*/ 	.word	0x0001c780


	//   ....[99]....
        /*0390*/ 	.word	0x0001c980


	//   ....[100]....
        /*0394*/ 	.word	0x0001c9b0


	//   ....[101]....
        /*0398*/ 	.word	0x0001cb70


	//   ....[102]....
        /*039c*/ 	.word	0x0001cba0


	//   ....[103]....
        /*03a0*/ 	.word	0x0001cd60


	//   ....[104]....
        /*03a4*/ 	.word	0x0001cd80


	//   ....[105]....
        /*03a8*/ 	.word	0x0001d730


	//   ....[106]....
        /*03ac*/ 	.word	0x0001d750


	//   ....[107]....
        /*03b0*/ 	.word	0x0001d8e0


	//   ....[108]....
        /*03b4*/ 	.word	0x0001d910


	//   ....[109]....
        /*03b8*/ 	.word	0x0001daa0


	//   ....[110]....
        /*03bc*/ 	.word	0x0001dad0


	//   ....[111]....
        /*03c0*/ 	.word	0x0001dc60


	//   ....[112]....
        /*03c4*/ 	.word	0x0001dc80


	//----- nvinfo : EIATTR_EXIT_INSTR_OFFSETS
	.align		4
.L_238:
        /*03c8*/ 	.byte	0x04, 0x1c
        /*03ca*/ 	.short	(.L_240 - .L_239)


	//   ....[0]....
.L_239:
        /*03cc*/ 	.word	0x00000440


	//   ....[1]....
        /*03d0*/ 	.word	0x0001cd90


	//   ....[2]....
        /*03d4*/ 	.word	0x0001ced0


	//   ....[3]....
        /*03d8*/ 	.word	0x0001cf30


	//   ....[4]....
        /*03dc*/ 	.word	0x0001dc90


	//   ....[5]....
        /*03e0*/ 	.word	0x0001dda0


	//   ....[6]....
        /*03e4*/ 	.word	0x0001de00


	//----- nvinfo : EIATTR_CTAIDZ_USED
	.align		4
.L_240:
        /*03e8*/ 	.byte	0x01, 0x04
	.zero		2


	//----- nvinfo : EIATTR_MAX_THREADS
	.align		4
        /*03ec*/ 	.byte	0x04, 0x05
        /*03ee*/ 	.short	(.L_242 - .L_241)
.L_241:
        /*03f0*/ 	.word	0x00000100
        /*03f4*/ 	.word	0x00000001
        /*03f8*/ 	.word	0x00000001


	//----- nvinfo : EIATTR_CRS_STACK_SIZE
	.align		4
.L_242:
        /*03fc*/ 	.byte	0x04, 0x1e
        /*03fe*/ 	.short	(.L_244 - .L_243)
.L_243:
        /*0400*/ 	.word	0x00000000
.L_244:


//--------------------- .nv.info._ZN7cutlass13device_kernelIN5flash19enable_sm80_to_sm89INS1_16FlashAttnFwdSm80INS1_25CollectiveMainloopFwdSm80ILi8ELi1ELb1EN4cute5tupleIJNS5_1CILi128EEENS7_ILi64EEENS7_ILi256EEEEEELi256ENS_10bfloat16_tEfNS_4arch4Sm80ELb1ELb0ELb1ELb0ELb1ELb0ELb1ELb0EEENS1_21CollectiveEpilogueFwdINS6_IJS8_SA_S9_EEENS6_IJNS7_ILi1EEESI_SI_EEESC_SE_Li256ELb0ELb1ELb0ELb0EEENS1_30DynamicPersistentTileSchedulerILi256ELi256ELb0ELb1ELb0EEEEEEEEEvNT_6ParamsE --------------------------
	.section	.nv.info._ZN7cutlass13device_kernelIN5flash19enable_sm80_to_sm89INS1_16FlashAttnFwdSm80INS1_25CollectiveMainloopFwdSm80ILi8ELi1ELb1EN4cute5tupleIJNS5_1CILi128EEENS7_ILi64EEENS7_ILi256EEEEEELi256ENS_10bfloat16_tEfNS_4arch4Sm80ELb1ELb0ELb1ELb0ELb1ELb0ELb1ELb0EEENS1_21CollectiveEpilogueFwdINS6_IJS8_SA_S9_EEENS6_IJNS7_ILi1EEESI_SI_EEESC_SE_Li256ELb0ELb1ELb0ELb0EEENS1_30DynamicPersistentTileSchedulerILi256ELi256ELb0ELb1ELb0EEEEEEEEEvNT_6ParamsE,"",@"SHT_CUDA_INFO"
	.sectionflags	@""
	.align	4


	//----- nvinfo : EIATTR_CUDA_API_VERSION
	.align		4
        /*0000*/ 	.byte	0x04, 0x37
        /*0002*/ 	.short	(.L_246 - .L_245)
.L_245:
        /*0004*/ 	.word	0x00000082


	//----- nvinfo : EIATTR_SW2861232_WAR
	.align		4
.L_246:
        /*0008*/ 	.byte	0x01, 0x35
	.zero		2


	//----- nvinfo : EIATTR_PARAM_CBANK
	.align		4
        /*000c*/ 	.byte	0x04, 0x0a
        /*000e*/ 	.short	(.L_248 - .L_247)
	.align		4
.L_247:
        /*0010*/ 	.word	index@(.nv.constant0._ZN7cutlass13device_kernelIN5flash19enable_sm80_to_sm89INS1_16FlashAttnFwdSm80INS1_25CollectiveMainloopFwdSm80ILi8ELi1ELb1EN4cute5tupleIJNS5_1CILi128EEENS7_ILi64EEENS7_ILi256EEEEEELi256ENS_10bfloat16_tEfNS_4arch4Sm80ELb1ELb0ELb1ELb0ELb1ELb0ELb1ELb0EEENS1_21CollectiveEpilogueFwdINS6_IJS8_SA_S9_EEENS6_IJNS7_ILi1EEESI_SI_EEESC_SE_Li256ELb0ELb1ELb0ELb0EEENS1_30DynamicPersistentTileSchedulerILi256ELi256ELb0ELb1ELb0EEEEEEEEEvNT_6ParamsE)
        /*0014*/ 	.short	0x0160
        /*0016*/ 	.short	0x0428


	//----- nvinfo : EIATTR_CBANK_PARAM_SIZE
	.align		4
.L_248:
        /*0018*/ 	.byte	0x03, 0x19
        /*001a*/ 	.short	0x0428


	//----- nvinfo : EIATTR_KPARAM_INFO
	.align		4
        /*001c*/ 	.byte	0x04, 0x17
        /*001e*/ 	.short	(.L_250 - .L_249)
.L_249:
        /*0020*/ 	.word	0x00000000
        /*0024*/ 	.short	0x0000
        /*0026*/ 	.short	0x0000
        /*0028*/ 	.byte	0x00, 0xf0, 0xa1, 0x10


	//----- nvinfo : EIATTR_MAXREG_COUNT
	.align		4
.L_250:
        /*002c*/ 	.byte	0x03, 0x1b
        /*002e*/ 	.short	0x00ff


	//----- nvinfo : EIATTR_NUM_BARRIERS
	.align		4
        /*0030*/ 	.byte	0x02, 0x4c
        /*0032*/ 	.byte	0x06
	.zero		1


	//----- nvinfo : EIATTR_ANNOTATIONS
	.align		4
        /*0034*/ 	.byte	0x04, 0x55
        /*0036*/ 	.short	(.L_252 - .L_251)


	//   ....[0]....
.L_251:
        /* <DEDUP_REMOVED lines=185> */


	//----- nvinfo : EIATTR_MERCURY_ISA_VERSION
	.align		4
.L_252:
        /*0bb0*/ 	.byte	0x03, 0x5f
        /*0bb2*/ 	.short	0x0000


	//----- nvinfo : EIATTR_INT_WARP_WIDE_INSTR_OFFSETS
	.align		4
        /*0bb4*/ 	.byte	0x04, 0x31
        /*0bb6*/ 	.short	(.L_254 - .L_253)


	//   ....[0]....
.L_253:
        /*0bb8*/ 	.word	0x0000ed60


	//   ....[1]....
        /*0bbc*/ 	.word	0x0000ede0


	//----- nvinfo : EIATTR_COOP_GROUP_MASK_REGIDS
	.align		4
.L_254:
        /*0bc0*/ 	.byte	0x04, 0x29
        /*0bc2*/ 	.short	(.L_256 - .L_255)


	//   ....[0]....
.L_255:
        /*0bc4*/ 	.word	0xffffffff


	//   ....[1]....
        /*0bc8*/ 	.word	0xffffffff


	//   ....[2]....
        /*0bcc*/ 	.word	0xffffffff


	//   ....[3]....
        /*0bd0*/ 	.word	0xffffffff


	//   ....[4]....
        /*0bd4*/ 	.word	0xffffffff


	//   ....[5]....
        /*0bd8*/ 	.word	0xffffffff


	//   ....[6]....
        /*0bdc*/ 	.word	0xffffffff


	//   ....[7]....
        /*0be0*/ 	.word	0xffffffff


	//   ....[8]....
        /*0be4*/ 	.word	0xffffffff


	//   ....[9]....
        /*0be8*/ 	.word	0xffffffff


	//   ....[10]....
        /*0bec*/ 	.word	0xffffffff


	//   ....[11]....
        /*0bf0*/ 	.word	0xffffffff


	//   ....[12]....
        /*0bf4*/ 	.word	0xffffffff


	//   ....[13]....
        /*0bf8*/ 	.word	0xffffffff


	//   ....[14]....
        /*0bfc*/ 	.word	0xffffffff


	//   ....[15]....
        /*0c00*/ 	.word	0xffffffff


	//   ....[16]....
        /*0c04*/ 	.word	0xffffffff


	//   ....[17]....
        /*0c08*/ 	.word	0xffffffff


	//   ....[18]....
        /*0c0c*/ 	.word	0xffffffff


	//   ....[19]....
        /*0c10*/ 	.word	0xffffffff


	//   ....[20]....
        /*0c14*/ 	.word	0xffffffff


	//   ....[21]....
        /*0c18*/ 	.word	0xffffffff


	//   ....[22]....
        /*0c1c*/ 	.word	0xffffffff


	//   ....[23]....
        /*0c20*/ 	.word	0xffffffff


	//   ....[24]....
        /*0c24*/ 	.word	0xffffffff


	//   ....[25]....
        /*0c28*/ 	.word	0xffffffff


	//   ....[26]....
        /*0c2c*/ 	.word	0xffffffff


	//   ....[27]....
        /*0c30*/ 	.word	0xffffffff


	//   ....[28]....
        /*0c34*/ 	.word	0xffffffff


	//   ....[29]....
        /*0c38*/ 	.word	0xffffffff


	//   ....[30]....
        /*0c3c*/ 	.word	0xffffffff


	//   ....[31]....
        /*0c40*/ 	.word	0xffffffff


	//   ....[32]....
        /*0c44*/ 	.word	0xffffffff


	//   ....[33]....
        /*0c48*/ 	.word	0xffffffff


	//   ....[34]....
        /*0c4c*/ 	.word	0xffffffff


	//   ....[35]....
        /*0c50*/ 	.word	0xffffffff


	//   ....[36]....
        /*0c54*/ 	.word	0xffffffff


	//   ....[37]....
        /*0c58*/ 	.word	0xffffffff


	//   ....[38]....
        /*0c5c*/ 	.word	0xffffffff


	//   ....[39]....
        /*0c60*/ 	.word	0xffffffff


	//   ....[40]....
        /*0c64*/ 	.word	0xffffffff


	//   ....[41]....
        /*0c68*/ 	.word	0xffffffff


	//   ....[42]....
        /*0c6c*/ 	.word	0xffffffff


	//   ....[43]....
        /*0c70*/ 	.word	0xffffffff


	//   ....[44]....
        /*0c74*/ 	.word	0xffffffff


	//   ....[45]....
        /*0c78*/ 	.word	0xffffffff


	//   ....[46]....
        /*0c7c*/ 	.word	0xffffffff


	//   ....[47]....
        /*0c80*/ 	.word	0xffffffff


	//   ....[48]....
        /*0c84*/ 	.word	0xffffffff


	//   ....[49]....
        /*0c88*/ 	.word	0xffffffff


	//   ....[50]....
        /*0c8c*/ 	.word	0xffffffff


	//   ....[51]....
        /*0c90*/ 	.word	0xffffffff


	//   ....[52]....
        /*0c94*/ 	.word	0xffffffff


	//   ....[53]....
        /*0c98*/ 	.word	0xffffffff


	//   ....[54]....
        /*0c9c*/ 	.word	0xffffffff


	//   ....[55]....
        /*0ca0*/ 	.word	0xffffffff


	//   ....[56]....
        /*0ca4*/ 	.word	0xffffffff


	//   ....[57]....
        /*0ca8*/ 	.word	0xffffffff


	//   ....[58]....
        /*0cac*/ 	.word	0xffffffff


	//   ....[59]....
        /*0cb0*/ 	.word	0xffffffff


	//   ....[60]....
        /*0cb4*/ 	.word	0xffffffff


	//   ....[61]....
        /*0cb8*/ 	.word	0xffffffff


	//   ....[62]....
        /*0cbc*/ 	.word	0xffffffff


	//   ....[63]....
        /*0cc0*/ 	.word	0xffffffff


	//   ....[64]....
        /*0cc4*/ 	.word	0xffffffff


	//   ....[65]....
        /*0cc8*/ 	.word	0xffffffff


	//   ....[66]....
        /*0ccc*/ 	.word	0xffffffff


	//   ....[67]....
        /*0cd0*/ 	.word	0xffffffff


	//   ....[68]....
        /*0cd4*/ 	.word	0xffffffff


	//   ....[69]....
        /*0cd8*/ 	.word	0xffffffff


	//   ....[70]....
        /*0cdc*/ 	.word	0xffffffff


	//   ....[71]....
        /*0ce0*/ 	.word	0xffffffff


	//   ....[72]....
        /*0ce4*/ 	.word	0xffffffff


	//   ....[73]....
        /*0ce8*/ 	.word	0xffffffff


	//   ....[74]....
        /*0cec*/ 	.word	0xffffffff


	//   ....[75]....
        /*0cf0*/ 	.word	0xffffffff


	//   ....[76]....
        /*0cf4*/ 	.word	0xffffffff


	//   ....[77]....
        /*0cf8*/ 	.word	0xffffffff


	//   ....[78]....
        /*0cfc*/ 	.word	0xffffffff


	//   ....[79]....
        /*0d00*/ 	.word	0xffffffff


	//   ....[80]....
        /*0d04*/ 	.word	0xffffffff


	//   ....[81]....
        /*0d08*/ 	.word	0xffffffff


	//   ....[82]....
        /*0d0c*/ 	.word	0xffffffff


	//   ....[83]....
        /*0d10*/ 	.word	0xffffffff


	//   ....[84]....
        /*0d14*/ 	.word	0xffffffff


	//   ....[85]....
        /*0d18*/ 	.word	0xffffffff


	//   ....[86]....
        /*0d1c*/ 	.word	0xffffffff


	//   ....[87]....
        /*0d20*/ 	.word	0xffffffff


	//   ....[88]....
        /*0d24*/ 	.word	0xffffffff


	//   ....[89]....
        /*0d28*/ 	.word	0xffffffff


	//   ....[90]....
        /*0d2c*/ 	.word	0xffffffff


	//   ....[91]....
        /*0d30*/ 	.word	0xffffffff


	//   ....[92]....
        /*0d34*/ 	.word	0xffffffff


	//   ....[93]....
        /*0d38*/ 	.word	0xffffffff


	//   ....[94]....
        /*0d3c*/ 	.word	0xffffffff


	//   ....[95]....
        /*0d40*/ 	.word	0xffffffff


	//   ....[96]....
        /*0d44*/ 	.word	0xffffffff


	//   ....[97]....
        /*0d48*/ 	.word	0xffffffff


	//   ....[98]....
        /*0d4c*/ 	.word	0xffffffff


	//   ....[99]....
        /*0d50*/ 	.word	0xffffffff


	//   ....[100]....
        /*0d54*/ 	.word	0xffffffff


	//   ....[101]....
        /*0d58*/ 	.word	0xffffffff


	//   ....[102]....
        /*0d5c*/ 	.word	0xffffffff


	//   ....[103]....
        /*0d60*/ 	.word	0xffffffff


	//   ....[104]....
        /*0d64*/ 	.word	0xffffffff


	//   ....[105]....
        /*0d68*/ 	.word	0xffffffff


	//   ....[106]....
        /*0d6c*/ 	.word	0xffffffff


	//   ....[107]....
        /*0d70*/ 	.word	0xffffffff


	//   ....[108]....
        /*0d74*/ 	.word	0xffffffff


	//   ....[109]....
        /*0d78*/ 	.word	0xffffffff


	//   ....[110]....
        /*0d7c*/ 	.word	0xffffffff


	//   ....[111]....
        /*0d80*/ 	.word	0xffffffff


	//   ....[112]....
        /*0d84*/ 	.word	0xffffffff


	//   ....[113]....
        /*0d88*/ 	.word	0xffffffff


	//   ....[114]....
        /*0d8c*/ 	.word	0xffffffff


	//   ....[115]....
        /*0d90*/ 	.word	0xffffffff


	//   ....[116]....
        /*0d94*/ 	.word	0xffffffff


	//   ....[117]....
        /*0d98*/ 	.word	0xffffffff


	//   ....[118]....
        /*0d9c*/ 	.word	0xffffffff


	//   ....[119]....
        /*0da0*/ 	.word	0xffffffff


	//   ....[120]....
        /*0da4*/ 	.word	0xffffffff


	//   ....[121]....
        /*0da8*/ 	.word	0xffffffff


	//   ....[122]....
        /*0dac*/ 	.word	0xffffffff


	//   ....[123]....
        /*0db0*/ 	.word	0xffffffff


	//   ....[124]....
        /*0db4*/ 	.word	0xffffffff


	//----- nvinfo : EIATTR_COOP_GROUP_INSTR_OFFSETS
	.align		4
.L_256:
        /*0db8*/ 	.byte	0x04, 0x28
        /*0dba*/ 	.short	(.L_258 - .L_257)


	//   ....[0]....
.L_257:
        /*0dbc*/ 	.word	0x00000050


	//   ....[1]....
        /*0dc0*/ 	.word	0x000017d0


	//   ....[2]....
        /*0dc4*/ 	.word	0x00001800


	//   ....[3]....
        /*0dc8*/ 	.word	0x00001830


	//   ....[4]....
        /*0dcc*/ 	.word	0x00001850


	//   ....[5]....
        /*0dd0*/ 	.word	0x00001a20


	//   ....[6]....
        /*0dd4*/ 	.word	0x00001a40


	//   ....[7]....
        /*0dd8*/ 	.word	0x00001b70


	//   ....[8]....
        /*0ddc*/ 	.word	0x00001b90


	//   ....[9]....
        /*0de0*/ 	.word	0x00001da0


	//   ....[10]....
        /*0de4*/ 	.word	0x00001dc0


	//   ....[11]....
        /*0de8*/ 	.word	0x00001e10


	//   ....[12]....
        /*0dec*/ 	.word	0x00001e70


	//   ....[13]....
        /*0df0*/ 	.word	0x00002430


	//   ....[14]....
        /*0df4*/ 	.word	0x00002440


	//   ....[15]....
        /*0df8*/ 	.word	0x00002450


	//   ....[16]....
        /*0dfc*/ 	.word	0x00002460


	//   ....[17]....
        /*0e00*/ 	.word	0x00003950


	//   ....[18]....
        /*0e04*/ 	.word	0x000039c0


	//   ....[19]....
        /*0e08*/ 	.word	0x00003ae0


	//   ....[20]....
        /*0e0c*/ 	.word	0x00003b20


	//   ....[21]....
        /*0e10*/ 	.word	0x00003e30


	//   ....[22]....
        /*0e14*/ 	.word	0x00004070


	//   ....[23]....
        /*0e18*/ 	.word	0x00004470


	//   ....[24]....
        /*0e1c*/ 	.word	0x00004490


	//   ....[25]....
        /*0e20*/ 	.word	0x000044b0


	//   ....[26]....
        /*0e24*/ 	.word	0x000044d0


	//   ....[27]....
        /*0e28*/ 	.word	0x000060a0


	//   ....[28]....
        /*0e2c*/ 	.word	0x00006110


	//   ....[29]....
        /*0e30*/ 	.word	0x00006210


	//   ....[30]....
        /*0e34*/ 	.word	0x00006240


	//   ....[31]....
        /*0e38*/ 	.word	0x00007840


	//   ....[32]....
        /*0e3c*/ 	.word	0x000078b0


	//   ....[33]....
        /*0e40*/ 	.word	0x000079b0


	//   ....[34]....
        /*0e44*/ 	.word	0x000079e0


	//   ....[35]....
        /*0e48*/ 	.word	0x00007d30


	//   ....[36]....
        /*0e4c*/ 	.word	0x00007fa0


	//   ....[37]....
        /*0e50*/ 	.word	0x000082c0


	//   ....[38]....
        /*0e54*/ 	.word	0x000082e0


	//   ....[39]....
        /*0e58*/ 	.word	0x00008400


	//   ....[40]....
        /*0e5c*/ 	.word	0x00008420


	//   ....[41]....
        /*0e60*/ 	.word	0x0000a700


	//   ....[42]....
        /*0e64*/ 	.word	0x0000a770


	//   ....[43]....
        /*0e68*/ 	.word	0x0000a780


	//   ....[44]....
        /*0e6c*/ 	.word	0x0000a840


	//   ....[45]....
        /*0e70*/ 	.word	0x0000bf90


	//   ....[46]....
        /*0e74*/ 	.word	0x0000bfd0


	//   ....[47]....
        /*0e78*/ 	.word	0x0000c0e0


	//   ....[48]....
        /*0e7c*/ 	.word	0x0000c100


	//   ....[49]....
        /*0e80*/ 	.word	0x0000c490


	//   ....[50]....
        /*0e84*/ 	.word	0x0000c4b0


	//   ....[51]....
        /*0e88*/ 	.word	0x0000c4d0


	//   ....[52]....
        /*0e8c*/ 	.word	0x0000c4f0


	//   ....[53]....
        /*0e90*/ 	.word	0x0000e310


	//   ....[54]....
        /*0e94*/ 	.word	0x0000e360


	//   ....[55]....
        /*0e98*/ 	.word	0x0000e380


	//   ....[56]....
        /*0e9c*/ 	.word	0x0000e3a0


	//   ....[57]....
        /*0ea0*/ 	.word	0x0000f7c0


	//   ....[58]....
        /*0ea4*/ 	.word	0x0000fb70


	//   ....[59]....
        /*0ea8*/ 	.word	0x0000fb90


	//   ....[60]....
        /*0eac*/ 	.word	0x0000fbb0


	//   ....[61]....
        /*0eb0*/ 	.word	0x0000fbd0


	//   ....[62]....
        /*0eb4*/ 	.word	0x0000fe70


	//   ....[63]....
        /*0eb8*/ 	.word	0x0000fe90


	//   ....[64]....
        /*0ebc*/ 	.word	0x00010010


	//   ....[65]....
        /*0ec0*/ 	.word	0x00010040


	//   ....[66]....
        /*0ec4*/ 	.word	0x00010180


	//   ....[67]....
        /*0ec8*/ 	.word	0x000101b0


	//   ....[68]....
        /*0ecc*/ 	.word	0x000102f0


	//   ....[69]....
        /*0ed0*/ 	.word	0x00010310


	//   ....[70]....
        /*0ed4*/ 	.word	0x000108e0


	//   ....[71]....
        /*0ed8*/ 	.word	0x00010900


	//   ....[72]....
        /*0edc*/ 	.word	0x00010b60


	//   ....[73]....
        /*0ee0*/ 	.word	0x00010b70


	//   ....[74]....
        /*0ee4*/ 	.word	0x00010d60


	//   ....[75]....
        /*0ee8*/ 	.word	0x00010d80


	//   ....[76]....
        /*0eec*/ 	.word	0x00010f70


	//   ....[77]....
        /*0ef0*/ 	.word	0x00010f80


	//   ....[78]....
        /*0ef4*/ 	.word	0x000111e0


	//   ....[79]....
        /*0ef8*/ 	.word	0x000112f0


	//   ....[80]....
        /*0efc*/ 	.word	0x00011360


	//   ....[81]....
        /*0f00*/ 	.word	0x00011580


	//   ....[82]....
        /*0f04*/ 	.word	0x000115f0


	//   ....[83]....
        /*0f08*/ 	.word	0x00011660


	//   ....[84]....
        /*0f0c*/ 	.word	0x000116d0


	//   ....[85]....
        /*0f10*/ 	.word	0x00011b10


	//   ....[86]....
        /*0f14*/ 	.word	0x00011b60


	//   ....[87]....
        /*0f18*/ 	.word	0x00011bb0


	//   ....[88]....
        /*0f1c*/ 	.word	0x00011c00


	//   ....[89]....
        /*0f20*/ 	.word	0x00011c70


	//   ....[90]....
        /*0f24*/ 	.word	0x00011ce0


	//   ....[91]....
        /*0f28*/ 	.word	0x00011f00


	//   ....[92]....
        /*0f2c*/ 	.word	0x00011f70


	//   ....[93]....
        /*0f30*/ 	.word	0x00011fe0


	//   ....[94]....
        /*0f34*/ 	.word	0x00012050


	//   ....[95]....
        /*0f38*/ 	.word	0x00012270


	//   ....[96]....
        /*0f3c*/ 	.word	0x000122e0


	//   ....[97]....
        /*0f40*/ 	.word	0x00012350


	//   ....[98]....
        /*0f44*/ 	.word	0x000123d0


	//   ....[99]....
        /*0f48*/ 	.word	0x00012850


	//   ....[100]....
        /*0f4c*/ 	.word	0x00012890


	//   ....[101]....
        /*0f50*/ 	.word	0x000128e0


	//   ....[102]....
        /*0f54*/ 	.word	0x00012920


	//   ....[103]....
        /*0f58*/ 	.word	0x00012980


	//   ....[104]....
        /*0f5c*/ 	.word	0x000129f0


	//   ....[105]....
        /*0f60*/ 	.word	0x00012a60


	//   ....[106]....
        /*0f64*/ 	.word	0x00012c10


	//   ....[107]....
        /*0f68*/ 	.word	0x00012c80


	//   ....[108]....
        /*0f6c*/ 	.word	0x00012cd0


	//   ....[109]....
        /*0f70*/ 	.word	0x00012d10


	//   ....[110]....
        /*0f74*/ 	.word	0x00012d60


	//   ....[111]....
        /*0f78*/ 	.word	0x00012da0


	//   ....[112]....
        /*0f7c*/ 	.word	0x00012df0


	//   ....[113]....
        /*0f80*/ 	.word	0x00012e50


	//   ....[114]....
        /*0f84*/ 	.word	0x00012ea0


	//   ....[115]....
        /*0f88*/ 	.word	0x00012ef0


	//   ....[116]....
        /*0f8c*/ 	.word	0x00012f60


	//   ....[117]....
        /*0f90*/ 	.word	0x00012fd0


	//   ....[118]....
        /*0f94*/ 	.word	0x00013050


	//   ....[119]....
        /*0f98*/ 	.word	0x000130c0


	//   ....[120]....
        /*0f9c*/ 	.word	0x00013140


	//   ....[121]....
        /*0fa0*/ 	.word	0x000131c0


	//   ....[122]....
        /*0fa4*/ 	.word	0x00013240


	//   ....[123]....
        /*0fa8*/ 	.word	0x000132b0


	//   ....[124]....
        /*0fac*/ 	.word	0x00013320


	//----- nvinfo : EIATTR_EXIT_INSTR_OFFSETS
	.align		4
.L_258:
        /*0fb0*/ 	.byte	0x04, 0x1c
        /*0fb2*/ 	.short	(.L_260 - .L_259)


	//   ....[0]....
.L_259:
        /*0fb4*/ 	.word	0x000000a0


	//   ....[1]....
        /*0fb8*/ 	.word	0x000112a0


	//----- nvinfo : EIATTR_MAX_THREADS
	.align		4
.L_260:
        /*0fbc*/ 	.byte	0x04, 0x05
        /*0fbe*/ 	.short	(.L_262 - .L_261)
.L_261:
        /*0fc0*/ 	.word	0x00000100
        /*0fc4*/ 	.word	0x00000001
        /*0fc8*/ 	.word	0x00000001


	//----- nvinfo : EIATTR_CRS_STACK_SIZE
	.align		4
.L_262:
        /*0fcc*/ 	.byte	0x04, 0x1e
        /*0fce*/ 	.short	(.L_264 - .L_263)
.L_263:
        /*0fd0*/ 	.word	0x00000000
.L_264:


//--------------------- .nv.info._ZN7cutlass13device_kernelIN5flash19enable_sm80_to_sm89INS1_16FlashAttnFwdSm80INS1_25CollectiveMainloopFwdSm80ILi8ELi1ELb1EN4cute5tupleIJNS5_1CILi128EEENS7_ILi64EEENS7_ILi256EEEEEELi256ENS_10bfloat16_tEfNS_4arch4Sm80ELb1ELb0ELb1ELb1ELb1ELb0ELb1ELb0EEENS1_21CollectiveEpilogueFwdINS6_IJS8_SA_S9_EEENS6_IJNS7_ILi1EEESI_SI_EEESC_SE_Li256ELb1ELb1ELb0ELb0EEENS1_19SingleTileSchedulerILb1ELb0ELb1ELi128EEEEEEEEEvNT_6ParamsE --------------------------
	.section	.nv.info._ZN7cutlass13device_kernelIN5flash19enable_sm80_to_sm89INS1_16FlashAttnFwdSm80INS1_25CollectiveMainloopFwdSm80ILi8ELi1ELb1EN4cute5tupleIJNS5_1CILi128EEENS7_ILi64EEENS7_ILi256EEEEEELi256ENS_10bfloat16_tEfNS_4arch4Sm80ELb1ELb0ELb1ELb1ELb1ELb0ELb1ELb0EEENS1_21CollectiveEpilogueFwdINS6_IJS8_SA_S9_EEENS6_IJNS7_ILi1EEESI_SI_EEESC_SE_Li256ELb1ELb1ELb0ELb0EEENS1_19SingleTileSchedulerILb1ELb0ELb1ELi128EEEEEEEEEvNT_6ParamsE,"",@"SHT_CUDA_INFO"
	.sectionflags	@""
	.align	4


	//----- nvinfo : EIATTR_CUDA_API_VERSION
	.align		4
        /*0000*/ 	.byte	0x04, 0x37
        /*0002*/ 	.short	(.L_266 - .L_265)
.L_265:
        /*0004*/ 	.word	0x00000082


	//----- nvinfo : EIATTR_SW2861232_WAR
	.align		4
.L_266:
        /*0008*/ 	.byte	0x01, 0x35
	.zero		2


	//----- nvinfo : EIATTR_PARAM_CBANK
	.align		4
        /*000c*/ 	.byte	0x04, 0x0a
        /*000e*/ 	.short	(.L_268 - .L_267)
	.align		4
.L_267:
        /*0010*/ 	.word	index@(.nv.constant0._ZN7cutlass13device_kernelIN5flash19enable_sm80_to_sm89INS1_16FlashAttnFwdSm80INS1_25CollectiveMainloopFwdSm80ILi8ELi1ELb1EN4cute5tupleIJNS5_1CILi128EEENS7_ILi64EEENS7_ILi256EEEEEELi256ENS_10bfloat16_tEfNS_4arch4Sm80ELb1ELb0ELb1ELb1ELb1ELb0ELb1ELb0EEENS1_21CollectiveEpilogueFwdINS6_IJS8_SA_S9_EEENS6_IJNS7_ILi1EEESI_SI_EEESC_SE_Li256ELb1ELb1ELb0ELb0EEENS1_19SingleTileSchedulerILb1ELb0ELb1ELi128EEEEEEEEEvNT_6ParamsE)
        /*0014*/ 	.short	0x0160
        /*0016*/ 	.short	0x0418


	//----- nvinfo : EIATTR_CBANK_PARAM_SIZE
	.align		4
.L_268:
        /*0018*/ 	.byte	0x03, 0x19
        /*001a*/ 	.short	0x0418


	//----- nvinfo : EIATTR_KPARAM_INFO
	.align		4
        /*001c*/ 	.byte	0x04, 0x17
        /*001e*/ 	.short	(.L_270 - .L_269)
.L_269:
        /*0020*/ 	.word	0x00000000
        /*0024*/ 	.short	0x0000
        /*0026*/ 	.short	0x0000
        /*0028*/ 	.byte	0x00, 0xf0, 0x61, 0x10


	//----- nvinfo : EIATTR_MAXREG_COUNT
	.align		4
.L_270:
        /*002c*/ 	.byte	0x03, 0x1b
        /*002e*/ 	.short	0x00ff


	//----- nvinfo : EIATTR_NUM_BARRIERS
	.align		4
        /*0030*/ 	.byte	0x02, 0x4c
        /*0032*/ 	.byte	0x02
	.zero		1


	//----- nvinfo : EIATTR_ANNOTATIONS
	.align		4
        /*0034*/ 	.byte	0x04, 0x55
        /*0036*/ 	.short	(.L_272 - .L_271)


	//   ....[0]....
.L_271:
        /* <DEDUP_REMOVED lines=103> */


	//----- nvinfo : EIATTR_MERCURY_ISA_VERSION
	.align		4
.L_272:
        /*0698*/ 	.byte	0x03, 0x5f
        /*069a*/ 	.short	0x0000


	//----- nvinfo : EIATTR_COOP_GROUP_MASK_REGIDS
	.align		4
        /*069c*/ 	.byte	0x04, 0x29
        /*069e*/ 	.short	(.L_274 - .L_273)


	//   ....[0]....
.L_273:
        /*06a0*/ 	.word	0xffffffff


	//   ....[1]....
        /*06a4*/ 	.word	0xffffffff


	//   ....[2]....
        /*06a8*/ 	.word	0xffffffff


	//   ....[3]....
        /*06ac*/ 	.word	0xffffffff


	//   ....[4]....
        /*06b0*/ 	.word	0xffffffff


	//   ....[5]....
        /*06b4*/ 	.word	0xffffffff


	//   ....[6]....
        /*06b8*/ 	.word	0xffffffff


	//   ....[7]....
        /*06bc*/ 	.word	0xffffffff


	//   ....[8]....
        /*06c0*/ 	.word	0xffffffff


	//   ....[9]....
        /*06c4*/ 	.word	0xffffffff


	//   ....[10]....
        /*06c8*/ 	.word	0xffffffff


	//   ....[11]....
        /*06cc*/ 	.word	0xffffffff


	//   ....[12]....
        /*06d0*/ 	.word	0xffffffff


	//   ....[13]....
        /*06d4*/ 	.word	0xffffffff


	//   ....[14]....
        /*06d8*/ 	.word	0xffffffff


	//   ....[15]....
        /*06dc*/ 	.word	0xffffffff


	//   ....[16]....
        /*06e0*/ 	.word	0xffffffff


	//   ....[17]....
        /*06e4*/ 	.word	0xffffffff


	//   ....[18]....
        /*06e8*/ 	.word	0xffffffff


	//   ....[19]....
        /*06ec*/ 	.word	0xffffffff


	//   ....[20]....
        /*06f0*/ 	.word	0xffffffff


	//   ....[21]....
        /*06f4*/ 	.word	0xffffffff


	//   ....[22]....
        /*06f8*/ 	.word	0xffffffff


	//   ....[23]....
        /*06fc*/ 	.word	0xffffffff


	//   ....[24]....
        /*0700*/ 	.word	0xffffffff


	//   ....[25]....
        /*0704*/ 	.word	0xffffffff


	//   ....[26]....
        /*0708*/ 	.word	0xffffffff


	//   ....[27]....
        /*070c*/ 	.word	0xffffffff


	//   ....[28]....
        /*0710*/ 	.word	0xffffffff


	//   ....[29]....
        /*0714*/ 	.word	0xffffffff


	//   ....[30]....
        /*0718*/ 	.word	0xffffffff


	//   ....[31]....
        /*071c*/ 	.word	0xffffffff


	//   ....[32]....
        /*0720*/ 	.word	0xffffffff


	//   ....[33]....
        /*0724*/ 	.word	0xffffffff


	//   ....[34]....
        /*0728*/ 	.word	0xffffffff


	//   ....[35]....
        /*072c*/ 	.word	0xffffffff


	//   ....[36]....
        /*0730*/ 	.word	0xffffffff


	//   ....[37]....
        /*0734*/ 	.word	0xffffffff


	//   ....[38]....
        /*0738*/ 	.word	0xffffffff


	//   ....[39]....
        /*073c*/ 	.word	0xffffffff


	//   ....[40]....
        /*0740*/ 	.word	0xffffffff


	//   ....[41]....
        /*0744*/ 	.word	0xffffffff


	//   ....[42]....
        /*0748*/ 	.word	0xffffffff


	//   ....[43]....
        /*074c*/ 	.word	0xffffffff


	//   ....[44]....
        /*0750*/ 	.word	0xffffffff


	//   ....[45]....
        /*0754*/ 	.word	0xffffffff


	//   ....[46]....
        /*0758*/ 	.word	0xffffffff


	//   ....[47]....
        /*075c*/ 	.word	0xffffffff


	//   ....[48]....
        /*0760*/ 	.word	0xffffffff


	//   ....[49]....
        /*0764*/ 	.word	0xffffffff


	//   ....[50]....
        /*0768*/ 	.word	0xffffffff


	//   ....[51]....
        /*076c*/ 	.word	0xffffffff


	//   ....[52]....
        /*0770*/ 	.word	0xffffffff


	//   ....[53]....
        /*0774*/ 	.word	0xffffffff


	//   ....[54]....
        /*0778*/ 	.word	0xffffffff


	//   ....[55]....
        /*077c*/ 	.word	0xffffffff


	//   ....[56]....
        /*0780*/ 	.word	0xffffffff


	//   ....[57]....
        /*0784*/ 	.word	0xffffffff


	//   ....[58]....
        /*0788*/ 	.word	0xffffffff


	//   ....[59]....
        /*078c*/ 	.word	0xffffffff


	//   ....[60]....
        /*0790*/ 	.word	0xffffffff


	//   ....[61]....
        /*0794*/ 	.word	0xffffffff


	//   ....[62]....
        /*0798*/ 	.word	0xffffffff


	//   ....[63]....
        /*079c*/ 	.word	0xffffffff


	//   ....[64]....
        /*07a0*/ 	.word	0xffffffff


	//   ....[65]....
        /*07a4*/ 	.word	0xffffffff


	//   ....[66]....
        /*07a8*/ 	.word	0xffffffff


	//   ....[67]....
        /*07ac*/ 	.word	0xffffffff


	//   ....[68]....
        /*07b0*/ 	.word	0xffffffff


	//   ....[69]....
        /*07b4*/ 	.word	0xffffffff


	//   ....[70]....
        /*07b8*/ 	.word	0xffffffff


	//   ....[71]....
        /*07bc*/ 	.word	0xffffffff


	//   ....[72]....
        /*07c0*/ 	.word	0xffffffff


	//   ....[73]....
        /*07c4*/ 	.word	0xffffffff


	//   ....[74]....
        /*07c8*/ 	.word	0xffffffff


	//   ....[75]....
        /*07cc*/ 	.word	0xffffffff


	//   ....[76]....
        /*07d0*/ 	.word	0xffffffff


	//----- nvinfo : EIATTR_COOP_GROUP_INSTR_OFFSETS
	.align		4
.L_274:
        /*07d4*/ 	.byte	0x04, 0x28
        /*07d6*/ 	.short	(.L_276 - .L_275)


	//   ....[0]....
.L_275:
        /*07d8*/ 	.word	0x000000a0


	//   ....[1]....
        /*07dc*/ 	.word	0x000015e0


	//   ....[2]....
        /*07e0*/ 	.word	0x00001640


	//   ....[3]....
        /*07e4*/ 	.word	0x00001700


	//   ....[4]....
        /*07e8*/ 	.word	0x00001730


	//   ....[5]....
        /*07ec*/ 	.word	0x00001860


	//   ....[6]....
        /*07f0*/ 	.word	0x00001870


	//   ....[7]....
        /*07f4*/ 	.word	0x000019b0


	//   ....[8]....
        /*07f8*/ 	.word	0x000019c0


	//   ....[9]....
        /*07fc*/ 	.word	0x00001b30


	//   ....[10]....
        /*0800*/ 	.word	0x00001b50


	//   ....[11]....
        /*0804*/ 	.word	0x00001c50


	//   ....[12]....
        /*0808*/ 	.word	0x00001c90


	//   ....[13]....
        /*080c*/ 	.word	0x00001cb0


	//   ....[14]....
        /*0810*/ 	.word	0x00001cf0


	//   ....[15]....
        /*0814*/ 	.word	0x00001e00


	//   ....[16]....
        /*0818*/ 	.word	0x00001e30


	//   ....[17]....
        /*081c*/ 	.word	0x00003780


	//   ....[18]....
        /*0820*/ 	.word	0x00003790


	//   ....[19]....
        /*0824*/ 	.word	0x00003870


	//   ....[20]....
        /*0828*/ 	.word	0x00003890


	//   ....[21]....
        /*082c*/ 	.word	0x00003da0


	//   ....[22]....
        /*0830*/ 	.word	0x00004210


	//   ....[23]....
        /*0834*/ 	.word	0x00004780


	//   ....[24]....
        /*0838*/ 	.word	0x000047a0


	//   ....[25]....
        /*083c*/ 	.word	0x000047c0


	//   ....[26]....
        /*0840*/ 	.word	0x000047e0


	//   ....[27]....
        /*0844*/ 	.word	0x000063a0


	//   ....[28]....
        /*0848*/ 	.word	0x000063b0


	//   ....[29]....
        /*084c*/ 	.word	0x000063c0


	//   ....[30]....
        /*0850*/ 	.word	0x000063d0


	//   ....[31]....
        /*0854*/ 	.word	0x00007a80


	//   ....[32]....
        /*0858*/ 	.word	0x00007a90


	//   ....[33]....
        /*085c*/ 	.word	0x00007aa0


	//   ....[34]....
        /*0860*/ 	.word	0x00007ab0


	//   ....[35]....
        /*0864*/ 	.word	0x00007e80


	//   ....[36]....
        /*0868*/ 	.word	0x00007e90


	//   ....[37]....
        /*086c*/ 	.word	0x00008380


	//   ....[38]....
        /*0870*/ 	.word	0x00008420


	//   ....[39]....
        /*0874*/ 	.word	0x00008af0


	//   ....[40]....
        /*0878*/ 	.word	0x00008b10


	//   ....[41]....
        /*087c*/ 	.word	0x0000a780


	//   ....[42]....
        /*0880*/ 	.word	0x0000a790


	//   ....[43]....
        /*0884*/ 	.word	0x0000a7a0


	//   ....[44]....
        /*0888*/ 	.word	0x0000a7b0


	//   ....[45]....
        /*088c*/ 	.word	0x0000abf0


	//   ....[46]....
        /*0890*/ 	.word	0x0000ac00


	//   ....[47]....
        /*0894*/ 	.word	0x0000ac20


	//   ....[48]....
        /*0898*/ 	.word	0x0000ace0


	//   ....[49]....
        /*089c*/ 	.word	0x0000c0f0


	//   ....[50]....
        /*08a0*/ 	.word	0x0000c110


	//   ....[51]....
        /*08a4*/ 	.word	0x0000c7f0


	//   ....[52]....
        /*08a8*/ 	.word	0x0000c810


	//   ....[53]....
        /*08ac*/ 	.word	0x0000df90


	//   ....[54]....
        /*08b0*/ 	.word	0x0000dfa0


	//   ....[55]....
        /*08b4*/ 	.word	0x0000dfd0


	//   ....[56]....
        /*08b8*/ 	.word	0x0000dfe0


	//   ....[57]....
        /*08bc*/ 	.word	0x0000fa50


	//   ....[58]....
        /*08c0*/ 	.word	0x0000fa90


	//   ....[59]....
        /*08c4*/ 	.word	0x0000faf0


	//   ....[60]....
        /*08c8*/ 	.word	0x0000fb20


	//   ....[61]....
        /*08cc*/ 	.word	0x0000fd50


	//   ....[62]....
        /*08d0*/ 	.word	0x0000fd60


	//   ....[63]....
        /*08d4*/ 	.word	0x0000ff60


	//   ....[64]....
        /*08d8*/ 	.word	0x0000ff90


	//   ....[65]....
        /*08dc*/ 	.word	0x00010150


	//   ....[66]....
        /*08e0*/ 	.word	0x00010180


	//   ....[67]....
        /*08e4*/ 	.word	0x00010340


	//   ....[68]....
        /*08e8*/ 	.word	0x00010360


	//   ....[69]....
        /*08ec*/ 	.word	0x00010ce0


	//   ....[70]....
        /*08f0*/ 	.word	0x00010d00


	//   ....[71]....
        /*08f4*/ 	.word	0x00010ec0


	//   ....[72]....
        /*08f8*/ 	.word	0x00010ef0


	//   ....[73]....
        /*08fc*/ 	.word	0x00011080


	//   ....[74]....
        /*0900*/ 	.word	0x000110b0


	//   ....[75]....
        /*0904*/ 	.word	0x00011240


	//   ....[76]....
        /*0908*/ 	.word	0x00011260


	//----- nvinfo : EIATTR_EXIT_INSTR_OFFSETS
	.align		4
.L_276:
        /*090c*/ 	.byte	0x04, 0x1c
        /*090e*/ 	.short	(.L_278 - .L_277)


	//   ....[0]....
.L_277:
        /*0910*/ 	.word	0x00000450


	//   ....[1]....
        /*0914*/ 	.word	0x00010370


	//   ....[2]....
        /*0918*/ 	.word	0x000104b0


	//   ....[3]....
        /*091c*/ 	.word	0x00010510


	//   ....[4]....
        /*0920*/ 	.word	0x00011270


	//   ....[5]....
        /*0924*/ 	.word	0x00011380


	//   ....[6]....
        /*0928*/ 	.word	0x000113e0


	//----- nvinfo : EIATTR_CTAIDZ_USED
	.align		4
.L_278:
        /*092c*/ 	.byte	0x01, 0x04
	.zero		2


	//----- nvinfo : EIATTR_MAX_THREADS
	.align		4
        /*0930*/ 	.byte	0x04, 0x05
        /*0932*/ 	.short	(.L_280 - .L_279)
.L_279:
        /*0934*/ 	.word	0x00000100
        /*0938*/ 	.word	0x00000001
        /*093c*/ 	.word	0x00000001


	//----- nvinfo : EIATTR_CRS_STACK_SIZE
	.align		4
.L_280:
        /*0940*/ 	.byte	0x04, 0x1e
        /*0942*/ 	.short	(.L_282 - .L_281)
.L_281:
        /*0944*/ 	.word	0x00000000
.L_282:


//--------------------- .nv.info._ZN7cutlass13device_kernelIN5flash19enable_sm80_to_sm89INS1_16FlashAttnFwdSm80INS1_25CollectiveMainloopFwdSm80ILi8ELi1ELb0EN4cute5tupleIJNS5_1CILi128EEENS7_ILi32EEENS7_ILi256EEEEEELi256ENS_10bfloat16_tEfNS_4arch4Sm80ELb1ELb0ELb1ELb1ELb1ELb1ELb1ELb0EEENS1_21CollectiveEpilogueFwdINS6_IJS8_SA_S9_EEENS6_IJNS7_ILi1EEESI_SI_EEESC_SE_Li256ELb1ELb1ELb0ELb0EEENS1_19SingleTileSchedulerILb1ELb0ELb1ELi128EEEEEEEEEvNT_6ParamsE --------------------------
	.section	.nv.info._ZN7cutlass13device_kernelIN5flash19enable_sm80_to_sm89INS1_16FlashAttnFwdSm80INS1_25CollectiveMainloopFwdSm80ILi8ELi1ELb0EN4cute5tupleIJNS5_1CILi128EEENS7_ILi32EEENS7_ILi256EEEEEELi256ENS_10bfloat16_tEfNS_4arch4Sm80ELb1ELb0ELb1ELb1ELb1ELb1ELb1ELb0EEENS1_21CollectiveEpilogueFwdINS6_IJS8_SA_S9_EEENS6_IJNS7_ILi1EEESI_SI_EEESC_SE_Li256ELb1ELb1ELb0ELb0EEENS1_19SingleTileSchedulerILb1ELb0ELb1ELi128EEEEEEEEEvNT_6ParamsE,"",@"SHT_CUDA_INFO"
	.sectionflags	@""
	.align	4


	//----- nvinfo : EIATTR_CUDA_API_VERSION
	.align		4
        /*0000*/ 	.byte	0x04, 0x37
        /*0002*/ 	.short	(.L_284 - .L_283)
.L_283:
        /*0004*/ 	.word	0x00000082


	//----- nvinfo : EIATTR_SW2861232_WAR
	.align		4
.L_284:
        /*0008*/ 	.byte	0x01, 0x35
	.zero		2


	//----- nvinfo : EIATTR_PARAM_CBANK
	.align		4
        /*000c*/ 	.byte	0x04, 0x0a
        /*000e*/ 	.short	(.L_286 - .L_285)
	.align		4
.L_285:
        /*0010*/ 	.word	index@(.nv.constant0._ZN7cutlass13device_kernelIN5flash19enable_sm80_to_sm89INS1_16FlashAttnFwdSm80INS1_25CollectiveMainloopFwdSm80ILi8ELi1ELb0EN4cute5tupleIJNS5_1CILi128EEENS7_ILi32EEENS7_ILi256EEEEEELi256ENS_10bfloat16_tEfNS_4arch4Sm80ELb1ELb0ELb1ELb1ELb1ELb1ELb1ELb0EEENS1_21CollectiveEpilogueFwdINS6_IJS8_SA_S9_EEENS6_IJNS7_ILi1EEESI_SI_EEESC_SE_Li256ELb1ELb1ELb0ELb0EEENS1_19SingleTileSchedulerILb1ELb0ELb1ELi128EEEEEEEEEvNT_6ParamsE)
        /*0014*/ 	.short	0x0160
        /*0016*/ 	.short	0x0418


	//----- nvinfo : EIATTR_CBANK_PARAM_SIZE
	.align		4
.L_286:
        /*0018*/ 	.byte	0x03, 0x19
        /*001a*/ 	.short	0x0418


	//----- nvinfo : EIATTR_KPARAM_INFO
	.align		4
        /*001c*/ 	.byte	0x04, 0x17
        /*001e*/ 	.short	(.L_288 - .L_287)
.L_287:
        /*0020*/ 	.word	0x00000000
        /*0024*/ 	.short	0x0000
        /*0026*/ 	.short	0x0000
        /*0028*/ 	.byte	0x00, 0xf0, 0x61, 0x10


	//----- nvinfo : EIATTR_MAXREG_COUNT
	.align		4
.L_288:
        /*002c*/ 	.byte	0x03, 0x1b
        /*002e*/ 	.short	0x00ff


	//----- nvinfo : EIATTR_NUM_BARRIERS
	.align		4
        /*0030*/ 	.byte	0x02, 0x4c
        /*0032*/ 	.byte	0x02
	.zero		1


	//----- nvinfo : EIATTR_MERCURY_ISA_VERSION
	.align		4
        /*0034*/ 	.byte	0x03, 0x5f
        /*0036*/ 	.short	0x0000


	//----- nvinfo : EIATTR_COOP_GROUP_MASK_REGIDS
	.align		4
        /*0038*/ 	.byte	0x04, 0x29
        /*003a*/ 	.short	(.L_290 - .L_289)


	//   ....[0]....
.L_289:
        /*003c*/ 	.word	0xffffffff


	//   ....[1]....
        /*0040*/ 	.word	0xffffffff


	//   ....[2]....
        /*0044*/ 	.word	0xffffffff


	//   ....[3]....
        /*0048*/ 	.word	0xffffffff


	//   ....[4]....
        /*004c*/ 	.word	0xffffffff


	//   ....[5]....
        /*0050*/ 	.word	0xffffffff


	//   ....[6]....
        /*0054*/ 	.word	0xffffffff


	//   ....[7]....
        /*0058*/ 	.word	0xffffffff


	//   ....[8]....
        /*005c*/ 	.word	0xffffffff


	//   ....[9]....
        /*0060*/ 	.word	0xffffffff


	//   ....[10]....
        /*0064*/ 	.word	0xffffffff


	//   ....[11]....
        /*0068*/ 	.word	0xffffffff


	//   ....[12]....
        /*006c*/ 	.word	0xffffffff


	//   ....[13]....
        /*0070*/ 	.word	0xffffffff


	//   ....[14]....
        /*0074*/ 	.word	0xffffffff


	//   ....[15]....
        /*0078*/ 	.word	0xffffffff


	//   ....[16]....
        /*007c*/ 	.word	0xffffffff


	//   ....[17]....
        /*0080*/ 	.word	0xffffffff


	//   ....[18]....
        /*0084*/ 	.word	0xffffffff


	//   ....[19]....
        /*0088*/ 	.word	0xffffffff


	//   ....[20]....
        /*008c*/ 	.word	0xffffffff


	//   ....[21]....
        /*0090*/ 	.word	0xffffffff


	//   ....[22]....
        /*0094*/ 	.word	0xffffffff


	//   ....[23]....
        /*0098*/ 	.word	0xffffffff


	//   ....[24]....
        /*009c*/ 	.word	0xffffffff


	//   ....[25]....
        /*00a0*/ 	.word	0xffffffff


	//   ....[26]....
        /*00a4*/ 	.word	0xffffffff


	//   ....[27]....
        /*00a8*/ 	.word	0xffffffff


	//   ....[28]....
        /*00ac*/ 	.word	0xffffffff


	//   ....[29]....
        /*00b0*/ 	.word	0xffffffff


	//   ....[30]....
        /*00b4*/ 	.word	0xffffffff


	//   ....[31]....
        /*00b8*/ 	.word	0xffffffff


	//   ....[32]....
        /*00bc*/ 	.word	0xffffffff


	//   ....[33]....
        /*00c0*/ 	.word	0xffffffff


	//   ....[34]....
        /*00c4*/ 	.word	0xffffffff


	//   ....[35]....
        /*00c8*/ 	.word	0xffffffff


	//   ....[36]....
        /*00cc*/ 	.word	0xffffffff


	//   ....[37]....
        /*00d0*/ 	.word	0xffffffff


	//   ....[38]....
        /*00d4*/ 	.word	0xffffffff


	//   ....[39]....
        /*00d8*/ 	.word	0xffffffff


	//   ....[40]....
        /*00dc*/ 	.word	0xffffffff


	//   ....[41]....
        /*00e0*/ 	.word	0xffffffff


	//   ....[42]....
        /*00e4*/ 	.word	0xffffffff


	//   ....[43]....
        /*00e8*/ 	.word	0xffffffff


	//   ....[44]....
        /*00ec*/ 	.word	0xffffffff


	//   ....[45]....
        /*00f0*/ 	.word	0xffffffff


	//   ....[46]....
        /*00f4*/ 	.word	0xffffffff


	//   ....[47]....
        /*00f8*/ 	.word	0xffffffff


	//   ....[48]....
        /*00fc*/ 	.word	0xffffffff


	//   ....[49]....
        /*0100*/ 	.word	0xffffffff


	//   ....[50]....
        /*0104*/ 	.word	0xffffffff


	//   ....[51]....
        /*0108*/ 	.word	0xffffffff


	//   ....[52]....
        /*010c*/ 	.word	0xffffffff


	//   ....[53]....
        /*0110*/ 	.word	0xffffffff


	//   ....[54]....
        /*0114*/ 	.word	0xffffffff


	//   ....[55]....
        /*0118*/ 	.word	0xffffffff


	//   ....[56]....
        /*011c*/ 	.word	0xffffffff


	//   ....[57]....
        /*0120*/ 	.word	0xffffffff


	//   ....[58]....
        /*0124*/ 	.word	0xffffffff


	//   ....[59]....
        /*0128*/ 	.word	0xffffffff


	//   ....[60]....
        /*012c*/ 	.word	0xffffffff


	//   ....[61]....
        /*0130*/ 	.word	0xffffffff


	//   ....[62]....
        /*0134*/ 	.word	0xffffffff


	//   ....[63]....
        /*0138*/ 	.word	0xffffffff


	//   ....[64]....
        /*013c*/ 	.word	0xffffffff


	//   ....[65]....
        /*0140*/ 	.word	0xffffffff


	//   ....[66]....
        /*0144*/ 	.word	0xffffffff


	//   ....[67]....
        /*0148*/ 	.word	0xffffffff


	//   ....[68]....
        /*014c*/ 	.word	0xffffffff


	//   ....[69]....
        /*0150*/ 	.word	0xffffffff


	//   ....[70]....
        /*0154*/ 	.word	0xffffffff


	//   ....[71]....
        /*0158*/ 	.word	0xffffffff


	//   ....[72]....
        /*015c*/ 	.word	0xffffffff


	//   ....[73]....
        /*0160*/ 	.word	0xffffffff


	//   ....[74]....
        /*0164*/ 	.word	0xffffffff


	//   ....[75]....
        /*0168*/ 	.word	0xffffffff


	//   ....[76]....
        /*016c*/ 	.word	0xffffffff


	//   ....[77]....
        /*0170*/ 	.word	0xffffffff


	//   ....[78]....
        /*0174*/ 	.word	0xffffffff


	//   ....[79]....
        /*0178*/ 	.word	0xffffffff


	//   ....[80]....
        /*017c*/ 	.word	0xffffffff


	//   ....[81]....
        /*0180*/ 	.word	0xffffffff


	//   ....[82]....
        /*0184*/ 	.word	0xffffffff


	//   ....[83]....
        /*0188*/ 	.word	0xffffffff


	//   ....[84]....
        /*018c*/ 	.word	0xffffffff


	//   ....[85]....
        /*0190*/ 	.word	0xffffffff


	//   ....[86]....
        /*0194*/ 	.word	0xffffffff


	//   ....[87]....
        /*0198*/ 	.word	0xffffffff


	//   ....[88]....
        /*019c*/ 	.word	0xffffffff


	//   ....[89]....
        /*01a0*/ 	.word	0xffffffff


	//   ....[90]....
        /*01a4*/ 	.word	0xffffffff


	//   ....[91]....
        /*01a8*/ 	.word	0xffffffff


	//   ....[92]....
        /*01ac*/ 	.word	0xffffffff


	//   ....[93]....
        /*01b0*/ 	.word	0xffffffff


	//   ....[94]....
        /*01b4*/ 	.word	0xffffffff


	//   ....[95]....
        /*01b8*/ 	.word	0xffffffff


	//   ....[96]....
        /*01bc*/ 	.word	0xffffffff


	//   ....[97]....
        /*01c0*/ 	.word	0xffffffff


	//   ....[98]....
        /*01c4*/ 	.word	0xffffffff


	//   ....[99]....
        /*01c8*/ 	.word	0xffffffff


	//   ....[100]....
        /*01cc*/ 	.word	0xffffffff


	//   ....[101]....
        /*01d0*/ 	.word	0xffffffff


	//   ....[102]....
        /*01d4*/ 	.word	0xffffffff


	//----- nvinfo : EIATTR_COOP_GROUP_INSTR_OFFSETS
	.align		4
.L_290:
        /*01d8*/ 	.byte	0x04, 0x28
        /*01da*/ 	.short	(.L_292 - .L_291)


	//   ....[0]....
.L_291:
        /*01dc*/ 	.word	0x00000090


	//   ....[1]....
        /*01e0*/ 	.word	0x00002040


	//   ....[2]....
        /*01e4*/ 	.word	0x00002050


	//   ....[3]....
        /*01e8*/ 	.word	0x00003270


	//   ....[4]....
        /*01ec*/ 	.word	0x00003280


	//   ....[5]....
        /*01f0*/ 	.word	0x00004390


	//   ....[6]....
        /*01f4*/ 	.word	0x000043b0


	//   ....[7]....
        /*01f8*/ 	.word	0x00004780


	//   ....[8]....
        /*01fc*/ 	.word	0x000047a0


	//   ....[9]....
        /*0200*/ 	.word	0x00005530


	//   ....[10]....
        /*0204*/ 	.word	0x00005580


	//   ....[11]....
        /*0208*/ 	.word	0x00005770


	//   ....[12]....
        /*020c*/ 	.word	0x000057a0


	//   ....[13]....
        /*0210*/ 	.word	0x00005920


	//   ....[14]....
        /*0214*/ 	.word	0x00005950


	//   ....[15]....
        /*0218*/ 	.word	0x00005ad0


	//   ....[16]....
        /*021c*/ 	.word	0x00005b20


	//   ....[17]....
        /*0220*/ 	.word	0x00006020


	//   ....[18]....
        /*0224*/ 	.word	0x00006070


	//   ....[19]....
        /*0228*/ 	.word	0x000064a0


	//   ....[20]....
        /*022c*/ 	.word	0x000064d0


	//   ....[21]....
        /*0230*/ 	.word	0x00006500


	//   ....[22]....
        /*0234*/ 	.word	0x00006510


	//   ....[23]....
        /*0238*/ 	.word	0x000067e0


	//   ....[24]....
        /*023c*/ 	.word	0x000069a0


	//   ....[25]....
        /*0240*/ 	.word	0x000069e0


	//   ....[26]....
        /*0244*/ 	.word	0x00006a20


	//   ....[27]....
        /*0248*/ 	.word	0x00006d50


	//   ....[28]....
        /*024c*/ 	.word	0x00006f10


	//   ....[29]....
        /*0250*/ 	.word	0x00006f50


	//   ....[30]....
        /*0254*/ 	.word	0x00006f90


	//   ....[31]....
        /*0258*/ 	.word	0x000072d0


	//   ....[32]....
        /*025c*/ 	.word	0x00007490


	//   ....[33]....
        /*0260*/ 	.word	0x000074d0


	//   ....[34]....
        /*0264*/ 	.word	0x00007510


	//   ....[35]....
        /*0268*/ 	.word	0x0000af40


	//   ....[36]....
        /*026c*/ 	.word	0x0000afa0


	//   ....[37]....
        /*0270*/ 	.word	0x0000afd0


	//   ....[38]....
        /*0274*/ 	.word	0x0000afe0


	//   ....[39]....
        /*0278*/ 	.word	0x0000b180


	//   ....[40]....
        /*027c*/ 	.word	0x0000b340


	//   ....[41]....
        /*0280*/ 	.word	0x0000b380


	//   ....[42]....
        /*0284*/ 	.word	0x0000b3c0


	//   ....[43]....
        /*0288*/ 	.word	0x0000b5c0


	//   ....[44]....
        /*028c*/ 	.word	0x0000b780


	//   ....[45]....
        /*0290*/ 	.word	0x0000b7c0


	//   ....[46]....
        /*0294*/ 	.word	0x0000b800


	//   ....[47]....
        /*0298*/ 	.word	0x0000ba10


	//   ....[48]....
        /*029c*/ 	.word	0x0000bb20


	//   ....[49]....
        /*02a0*/ 	.word	0x0000bb60


	//   ....[50]....
        /*02a4*/ 	.word	0x0000bba0


	//   ....[51]....
        /*02a8*/ 	.word	0x0000fee0


	//   ....[52]....
        /*02ac*/ 	.word	0x0000ff10


	//   ....[53]....
        /*02b0*/ 	.word	0x00010c00


	//   ....[54]....
        /*02b4*/ 	.word	0x00010c10


	//   ....[55]....
        /*02b8*/ 	.word	0x00011020


	//   ....[56]....
        /*02bc*/ 	.word	0x00011190


	//   ....[57]....
        /*02c0*/ 	.word	0x00011580


	//   ....[58]....
        /*02c4*/ 	.word	0x000115a0


	//   ....[59]....
        /*02c8*/ 	.word	0x000115c0


	//   ....[60]....
        /*02cc*/ 	.word	0x000115e0


	//   ....[61]....
        /*02d0*/ 	.word	0x00012140


	//   ....[62]....
        /*02d4*/ 	.word	0x00012150


	//   ....[63]....
        /*02d8*/ 	.word	0x00012d00


	//   ....[64]....
        /*02dc*/ 	.word	0x00012d10


	//   ....[65]....
        /*02e0*/ 	.word	0x00012e80


	//   ....[66]....
        /*02e4*/ 	.word	0x00012e90


	//   ....[67]....
        /*02e8*/ 	.word	0x000131c0


	//   ....[68]....
        /*02ec*/ 	.word	0x00013220


	//   ....[69]....
        /*02f0*/ 	.word	0x00013240


	//   ....[70]....
        /*02f4*/ 	.word	0x00013260


	//   ....[71]....
        /*02f8*/ 	.word	0x00014800


	//   ....[72]....
        /*02fc*/ 	.word	0x00014810


	//   ....[73]....
        /*0300*/ 	.word	0x00014a30


	//   ....[74]....
        /*0304*/ 	.word	0x00014a40


	//   ....[75]....
        /*0308*/ 	.word	0x000155c0


	//   ....[76]....
        /*030c*/ 	.word	0x000155e0


	//   ....[77]....
        /*0310*/ 	.word	0x00015650


	//   ....[78]....
        /*0314*/ 	.word	0x00015660


	//   ....[79]....
        /*0318*/ 	.word	0x00016850


	//   ....[80]....
        /*031c*/ 	.word	0x00016880


	//   ....[81]....
        /*0320*/ 	.word	0x000168d0


	//   ....[82]....
        /*0324*/ 	.word	0x000168e0


	//   ....[83]....
        /*0328*/ 	.word	0x00018350


	//   ....[84]....
        /*032c*/ 	.word	0x00018390


	//   ....[85]....
        /*0330*/ 	.word	0x000183c0


	//   ....[86]....
        /*0334*/ 	.word	0x000183f0


	//   ....[87]....
        /*0338*/ 	.word	0x00018630


	//   ....[88]....
        /*033c*/ 	.word	0x00018640


	//   ....[89]....
        /*0340*/ 	.word	0x00018840


	//   ....[90]....
        /*0344*/ 	.word	0x00018870


	//   ....[91]....
        /*0348*/ 	.word	0x00018a30


	//   ....[92]....
        /*034c*/ 	.word	0x00018a60


	//   ....[93]....
        /*0350*/ 	.word	0x00018c20


	//   ....[94]....
        /*0354*/ 	.word	0x00018c40


	//   ....[95]....
        /*0358*/ 	.word	0x000195f0


	//   ....[96]....
        /*035c*/ 	.word	0x00019610


	//   ....[97]....
        /*0360*/ 	.word	0x000197a0


	//   ....[98]....
        /*0364*/ 	.word	0x000197d0


	//   ....[99]....
        /*0368*/ 	.word	0x00019960


	//   ....[100]....
        /*036c*/ 	.word	0x00019990


	//   ....[101]....
        /*0370*/ 	.word	0x00019b20


	//   ....[102]....
        /*0374*/ 	.word	0x00019b40


	//----- nvinfo : EIATTR_EXIT_INSTR_OFFSETS
	.align		4
.L_292:
        /*0378*/ 	.byte	0x04, 0x1c
        /*037a*/ 	.short	(.L_294 - .L_293)


	//   ....[0]....
.L_293:
        /*037c*/ 	.word	0x00000440


	//   ....[1]....
        /*0380*/ 	.word	0x00018c50


	//   ....[2]....
        /*0384*/ 	.word	0x00018d90


	//   ....[3]....
        /*0388*/ 	.word	0x00018df0


	//   ....[4]....
        /*038c*/ 	.word	0x00019b50


	//   ....[5]....
        /*0390*/ 	.word	0x00019c60


	//   ....[6]....
        /*0394*/ 	.word	0x00019cc0


	//----- nvinfo : EIATTR_CTAIDZ_USED
	.align		4
.L_294:
        /*0398*/ 	.byte	0x01, 0x04
	.zero		2


	//----- nvinfo : EIATTR_MAX_THREADS
	.align		4
        /*039c*/ 	.byte	0x04, 0x05
        /*039e*/ 	.short	(.L_296 - .L_295)
.L_295:
        /*03a0*/ 	.word	0x00000100
        /*03a4*/ 	.word	0x00000001
        /*03a8*/ 	.word	0x00000001


	//----- nvinfo : EIATTR_CRS_STACK_SIZE
	.align		4
.L_296:
        /*03ac*/ 	.byte	0x04, 0x1e
        /*03ae*/ 	.short	(.L_298 - .L_297)
.L_297:
        /*03b0*/ 	.word	0x00000000
.L_298:


//--------------------- .nv.info._ZN7cutlass13device_kernelIN5flash19enable_sm80_to_sm89INS1_16FlashAttnFwdSm80INS1_25CollectiveMainloopFwdSm80ILi8ELi1ELb0EN4cute5tupleIJNS5_1CILi128EEENS7_ILi96EEENS7_ILi256EEEEEELi256ENS_10bfloat16_tEfNS_4arch4Sm80ELb0ELb0ELb1ELb0ELb1ELb0ELb1ELb0EEENS1_21CollectiveEpilogueFwdINS6_IJS8_SA_S9_EEENS6_IJNS7_ILi1EEESI_SI_EEESC_SE_Li256ELb0ELb1ELb0ELb0EEENS1_19SingleTileSchedulerILb0ELb0ELb1ELi128EEEEEEEEEvNT_6ParamsE --------------------------
	.section	.nv.info._ZN7cutlass13device_kernelIN5flash19enable_sm80_to_sm89INS1_16FlashAttnFwdSm80INS1_25CollectiveMainloopFwdSm80ILi8ELi1ELb0EN4cute5tupleIJNS5_1CILi128EEENS7_ILi96EEENS7_ILi256EEEEEELi256ENS_10bfloat16_tEfNS_4arch4Sm80ELb0ELb0ELb1ELb0ELb1ELb0ELb1ELb0EEENS1_21CollectiveEpilogueFwdINS6_IJS8_SA_S9_EEENS6_IJNS7_ILi1EEESI_SI_EEESC_SE_Li256ELb0ELb1ELb0ELb0EEENS1_19SingleTileSchedulerILb0ELb0ELb1ELi128EEEEEEEEEvNT_6ParamsE,"",@"SHT_CUDA_INFO"
	.sectionflags	@""
	.align	4


	//----- nvinfo : EIATTR_CUDA_API_VERSION
	.align		4
        /*0000*/ 	.byte	0x04, 0x37
        /*0002*/ 	.short	(.L_300 - .L_299)
.L_299:
        /*0004*/ 	.word	0x00000082


	//----- nvinfo : EIATTR_SW2861232_WAR
	.align		4
.L_300:
        /*0008*/ 	.byte	0x01, 0x35
	.zero		2


	//----- nvinfo : EIATTR_PARAM_CBANK
	.align		4
        /*000c*/ 	.byte	0x04, 0x0a
        /*000e*/ 	.short	(.L_302 - .L_301)
	.align		4
.L_301:
        /*0010*/ 	.word	index@(.nv.constant0._ZN7cutlass13device_kernelIN5flash19enable_sm80_to_sm89INS1_16FlashAttnFwdSm80INS1_25CollectiveMainloopFwdSm80ILi8ELi1ELb0EN4cute5tupleIJNS5_1CILi128EEENS7_ILi96EEENS7_ILi256EEEEEELi256ENS_10bfloat16_tEfNS_4arch4Sm80ELb0ELb0ELb1ELb0ELb1ELb0ELb1ELb0EEENS1_21CollectiveEpilogueFwdINS6_IJS8_SA_S9_EEENS6_IJNS7_ILi1EEESI_SI_EEESC_SE_Li256ELb0ELb1ELb0ELb0EEENS1_19SingleTileSchedulerILb0ELb0ELb1ELi128EEEEEEEEEvNT_6ParamsE)
        /*0014*/ 	.short	0x0160
        /*0016*/ 	.short	0x0418


	//----- nvinfo : EIATTR_CBANK_PARAM_SIZE
	.align		4
.L_302:
        /*0018*/ 	.byte	0x03, 0x19
        /*001a*/ 	.short	0x0418


	//----- nvinfo : EIATTR_KPARAM_INFO
	.align		4
        /*001c*/ 	.byte	0x04, 0x17
        /*001e*/ 	.short	(.L_304 - .L_303)
.L_303:
        /*0020*/ 	.word	0x00000000
        /*0024*/ 	.short	0x0000
        /*0026*/ 	.short	0x0000
        /*0028*/ 	.byte	0x00, 0xf0, 0x61, 0x10


	//----- nvinfo : EIATTR_MAXREG_COUNT
	.align		4
.L_304:
        /*002c*/ 	.byte	0x03, 0x1b
        /*002e*/ 	.short	0x00ff


	//----- nvinfo : EIATTR_NUM_BARRIERS
	.align		4
        /*0030*/ 	.byte	0x02, 0x4c
        /*0032*/ 	.byte	0x02
	.zero		1


	//----- nvinfo : EIATTR_ANNOTATIONS
	.align		4
        /*0034*/ 	.byte	0x04, 0x55
        /*0036*/ 	.short	(.L_306 - .L_305)


	//   ....[0]....
.L_305:
        /* <DEDUP_REMOVED lines=43> */


	//----- nvinfo : EIATTR_MERCURY_ISA_VERSION
	.align		4
.L_306:
        /*02d0*/ 	.byte	0x03, 0x5f
        /*02d2*/ 	.short	0x0000


	//----- nvinfo : EIATTR_COOP_GROUP_MASK_REGIDS
	.align		4
        /*02d4*/ 	.byte	0x04, 0x29
        /*02d6*/ 	.short	(.L_308 - .L_307)


	//   ....[0]....
.L_307:
        /*02d8*/ 	.word	0xffffffff


	//   ....[1]....
        /*02dc*/ 	.word	0xffffffff


	//   ....[2]....
        /*02e0*/ 	.word	0xffffffff


	//   ....[3]....
        /*02e4*/ 	.word	0xffffffff


	//   ....[4]....
        /*02e8*/ 	.word	0xffffffff


	//   ....[5]....
        /*02ec*/ 	.word	0xffffffff


	//   ....[6]....
        /*02f0*/ 	.word	0xffffffff


	//   ....[7]....
        /*02f4*/ 	.word	0xffffffff


	//   ....[8]....
        /*02f8*/ 	.word	0xffffffff


	//   ....[9]....
        /*02fc*/ 	.word	0xffffffff


	//   ....[10]....
        /*0300*/ 	.word	0xffffffff


	//   ....[11]....
        /*0304*/ 	.word	0xffffffff


	//   ....[12]....
        /*0308*/ 	.word	0xffffffff


	//   ....[13]....
        /*030c*/ 	.word	0xffffffff


	//   ....[14]....
        /*0310*/ 	.word	0xffffffff


	//   ....[15]....
        /*0314*/ 	.word	0xffffffff


	//   ....[16]....
        /*0318*/ 	.word	0xffffffff


	//   ....[17]....
        /*031c*/ 	.word	0xffffffff


	//   ....[18]....
        /*0320*/ 	.word	0xffffffff


	//   ....[19]....
        /*0324*/ 	.word	0xffffffff


	//   ....[20]....
        /*0328*/ 	.word	0xffffffff


	//   ....[21]....
        /*032c*/ 	.word	0xffffffff


	//   ....[22]....
        /*0330*/ 	.word	0xffffffff


	//   ....[23]....
        /*0334*/ 	.word	0xffffffff


	//   ....[24]....
        /*0338*/ 	.word	0xffffffff


	//   ....[25]....
        /*033c*/ 	.word	0xffffffff


	//   ....[26]....
        /*0340*/ 	.word	0xffffffff


	//   ....[27]....
        /*0344*/ 	.word	0xffffffff


	//   ....[28]....
        /*0348*/ 	.word	0xffffffff


	//   ....[29]....
        /*034c*/ 	.word	0xffffffff


	//   ....[30]....
        /*0350*/ 	.word	0xffffffff


	//   ....[31]....
        /*0354*/ 	.word	0xffffffff


	//   ....[32]....
        /*0358*/ 	.word	0xffffffff


	//   ....[33]....
        /*035c*/ 	.word	0xffffffff


	//   ....[34]....
        /*0360*/ 	.word	0xffffffff


	//   ....[35]....
        /*0364*/ 	.word	0xffffffff


	//   ....[36]....
        /*0368*/ 	.word	0xffffffff


	//   ....[37]....
        /*036c*/ 	.word	0xffffffff


	//   ....[38]....
        /*0370*/ 	.word	0xffffffff


	//   ....[39]....
        /*0374*/ 	.word	0xffffffff


	//   ....[40]....
        /*0378*/ 	.word	0xffffffff


	//   ....[41]....
        /*037c*/ 	.word	0xffffffff


	//   ....[42]....
        /*0380*/ 	.word	0xffffffff


	//   ....[43]....
        /*0384*/ 	.word	0xffffffff


	//   ....[44]....
        /*0388*/ 	.word	0xffffffff


	//   ....[45]....
        /*038c*/ 	.word	0xffffffff


	//   ....[46]....
        /*0390*/ 	.word	0xffffffff


	//   ....[47]....
        /*0394*/ 	.word	0xffffffff


	//   ....[48]....
        /*0398*/ 	.word	0xffffffff


	//   ....[49]....
        /*039c*/ 	.word	0xffffffff


	//   ....[50]....
        /*03a0*/ 	.word	0xffffffff


	//   ....[51]....
        /*03a4*/ 	.word	0xffffffff


	//   ....[52]....
        /*03a8*/ 	.word	0xffffffff


	//   ....[53]....
        /*03ac*/ 	.word	0xffffffff


	//   ....[54]....
        /*03b0*/ 	.word	0xffffffff


	//   ....[55]....
        /*03b4*/ 	.word	0xffffffff


	//   ....[56]....
        /*03b8*/ 	.word	0xffffffff


	//   ....[57]....
        /*03bc*/ 	.word	0xffffffff


	//   ....[58]....
        /*03c0*/ 	.word	0xffffffff


	//   ....[59]....
        /*03c4*/ 	.word	0xffffffff


	//   ....[60]....
        /*03c8*/ 	.word	0xffffffff


	//   ....[61]....
        /*03cc*/ 	.word	0xffffffff


	//----- nvinfo : EIATTR_COOP_GROUP_INSTR_OFFSETS
	.align		4
.L_308:
        /*03d0*/ 	.byte	0x04, 0x28
        /*03d2*/ 	.short	(.L_310 - .L_309)


	//   ....[0]....
.L_309:
        /*03d4*/ 	.word	0x00000670


	//   ....[1]....
        /*03d8*/ 	.word	0x000006a0


	//   ....[2]....
        /*03dc*/ 	.word	0x000006d0


	//   ....[3]....
        /*03e0*/ 	.word	0x000006f0


	//   ....[4]....
        /*03e4*/ 	.word	0x000009c0


	//   ....[5]....
        /*03e8*/ 	.word	0x000009e0


	//   ....[6]....
        /*03ec*/ 	.word	0x00000ae0


	//   ....[7]....
        /*03f0*/ 	.word	0x00000b70


	//   ....[8]....
        /*03f4*/ 	.word	0x000010c0


	//   ....[9]....
        /*03f8*/ 	.word	0x000010e0


	//   ....[10]....
        /*03fc*/ 	.word	0x000011a0


	//   ....[11]....
        /*0400*/ 	.word	0x000011d0


	//   ....[12]....
        /*0404*/ 	.word	0x00001260


	//   ....[13]....
        /*0408*/ 	.word	0x00001290


	//   ....[14]....
        /*040c*/ 	.word	0x00001a90


	//   ....[15]....
        /*0410*/ 	.word	0x00001ab0


	//   ....[16]....
        /*0414*/ 	.word	0x00001ad0


	//   ....[17]....
        /*0418*/ 	.word	0x00001af0


	//   ....[18]....
        /*041c*/ 	.word	0x00001b20


	//   ....[19]....
        /*0420*/ 	.word	0x00001b40


	//   ....[20]....
        /*0424*/ 	.word	0x00003b70


	//   ....[21]....
        /*0428*/ 	.word	0x00003b90


	//   ....[22]....
        /*042c*/ 	.word	0x00003bb0


	//   ....[23]....
        /*0430*/ 	.word	0x00003bd0


	//   ....[24]....
        /*0434*/ 	.word	0x00003bf0


	//   ....[25]....
        /*0438*/ 	.word	0x00003c00


	//   ....[26]....
        /*043c*/ 	.word	0x00004790


	//   ....[27]....
        /*0440*/ 	.word	0x00004830


	//   ....[28]....
        /*0444*/ 	.word	0x00004840


	//   ....[29]....
        /*0448*/ 	.word	0x00004870


	//   ....[30]....
        /*044c*/ 	.word	0x00006aa0


	//   ....[31]....
        /*0450*/ 	.word	0x00006ab0


	//   ....[32]....
        /*0454*/ 	.word	0x00006ac0


	//   ....[33]....
        /*0458*/ 	.word	0x00006ad0


	//   ....[34]....
        /*045c*/ 	.word	0x00006b90


	//   ....[35]....
        /*0460*/ 	.word	0x00006ba0


	//   ....[36]....
        /*0464*/ 	.word	0x00006f20


	//   ....[37]....
        /*0468*/ 	.word	0x00006f30


	//   ....[38]....
        /*046c*/ 	.word	0x00006f40


	//   ....[39]....
        /*0470*/ 	.word	0x00006f50


	//   ....[40]....
        /*0474*/ 	.word	0x000070d0


	//   ....[41]....
        /*0478*/ 	.word	0x000070f0


	//   ....[42]....
        /*047c*/ 	.word	0x00009120


	//   ....[43]....
        /*0480*/ 	.word	0x00009170


	//   ....[44]....
        /*0484*/ 	.word	0x00009190


	//   ....[45]....
        /*0488*/ 	.word	0x000091b0


	//   ....[46]....
        /*048c*/ 	.word	0x0000b820


	//   ....[47]....
        /*0490*/ 	.word	0x0000b8d0


	//   ....[48]....
        /*0494*/ 	.word	0x0000b950


	//   ....[49]....
        /*0498*/ 	.word	0x0000b9c0


	//   ....[50]....
        /*049c*/ 	.word	0x0000d120


	//   ....[51]....
        /*04a0*/ 	.word	0x0000d130


	//   ....[52]....
        /*04a4*/ 	.word	0x0000d150


	//   ....[53]....
        /*04a8*/ 	.word	0x0000d160


	//   ....[54]....
        /*04ac*/ 	.word	0x0000d2a0


	//   ....[55]....
        /*04b0*/ 	.word	0x0000d2c0


	//   ....[56]....
        /*04b4*/ 	.word	0x0000d4c0


	//   ....[57]....
        /*04b8*/ 	.word	0x0000d4f0


	//   ....[58]....
        /*04bc*/ 	.word	0x0000d6b0


	//   ....[59]....
        /*04c0*/ 	.word	0x0000d6e0


	//   ....[60]....
        /*04c4*/ 	.word	0x0000d890


	//   ....[61]....
        /*04c8*/ 	.word	0x0000d8a0


	//----- nvinfo : EIATTR_EXIT_INSTR_OFFSETS
	.align		4
.L_310:
        /*04cc*/ 	.byte	0x04, 0x1c
        /*04ce*/ 	.short	(.L_312 - .L_311)


	//   ....[0]....
.L_311:
        /*04d0*/ 	.word	0x00000040


	//   ....[1]....
        /*04d4*/ 	.word	0x0000d8d0


	//   ....[2]....
        /*04d8*/ 	.word	0x0000da10


	//   ....[3]....
        /*04dc*/ 	.word	0x0000da70


	//----- nvinfo : EIATTR_CTAIDZ_USED
	.align		4
.L_312:
        /*04e0*/ 	.byte	0x01, 0x04
	.zero		2


	//----- nvinfo : EIATTR_MAX_THREADS
	.align		4
        /*04e4*/ 	.byte	0x04, 0x05
        /*04e6*/ 	.short	(.L_314 - .L_313)
.L_313:
        /*04e8*/ 	.word	0x00000100
        /*04ec*/ 	.word	0x00000001
        /*04f0*/ 	.word	0x00000001


	//----- nvinfo : EIATTR_CRS_STACK_SIZE
	.align		4
.L_314:
        /*04f4*/ 	.byte	0x04, 0x1e
        /*04f6*/ 	.short	(.L_316 - .L_315)
.L_315:
        /*04f8*/ 	.word	0x00000000
.L_316:


//--------------------- .nv.info._ZN7cutlass13device_kernelIN5flash19enable_sm80_to_sm89INS1_16FlashAttnFwdSm80INS1_25CollectiveMainloopFwdSm80ILi8ELi1ELb0EN4cute5tupleIJNS5_1CILi128EEENS7_ILi96EEENS7_ILi256EEEEEELi256ENS_10bfloat16_tEfNS_4arch4Sm80ELb0ELb0ELb1ELb1ELb1ELb0ELb1ELb0EEENS1_21CollectiveEpilogueFwdINS6_IJS8_SA_S9_EEENS6_IJNS7_ILi1EEESI_SI_EEESC_SE_Li256ELb1ELb1ELb0ELb0EEENS1_19SingleTileSchedulerILb1ELb0ELb1ELi128EEEEEEEEEvNT_6ParamsE --------------------------
	.section	.nv.info._ZN7cutlass13device_kernelIN5flash19enable_sm80_to_sm89INS1_16FlashAttnFwdSm80INS1_25CollectiveMainloopFwdSm80ILi8ELi1ELb0EN4cute5tupleIJNS5_1CILi128EEENS7_ILi96EEENS7_ILi256EEEEEELi256ENS_10bfloat16_tEfNS_4arch4Sm80ELb0ELb0ELb1ELb1ELb1ELb0ELb1ELb0EEENS1_21CollectiveEpilogueFwdINS6_IJS8_SA_S9_EEENS6_IJNS7_ILi1EEESI_SI_EEESC_SE_Li256ELb1ELb1ELb0ELb0EEENS1_19SingleTileSchedulerILb1ELb0ELb1ELi128EEEEEEEEEvNT_6ParamsE,"",@"SHT_CUDA_INFO"
	.sectionflags	@""
	.align	4


	//----- nvinfo : EIATTR_CUDA_API_VERSION
	.align		4
        /*0000*/ 	.byte	0x04, 0x37
        /*0002*/ 	.short	(.L_318 - .L_317)
.L_317:
        /*0004*/ 	.word	0x00000082


	//----- nvinfo : EIATTR_SW2861232_WAR
	.align		4
.L_318:
        /*0008*/ 	.byte	0x01, 0x35
	.zero		2


	//----- nvinfo : EIATTR_PARAM_CBANK
	.align		4
        /*000c*/ 	.byte	0x04, 0x0a
        /*000e*/ 	.short	(.L_320 - .L_319)
	.align		4
.L_319:
        /*0010*/ 	.word	index@(.nv.constant0._ZN7cutlass13device_kernelIN5flash19enable_sm80_to_sm89INS1_16FlashAttnFwdSm80INS1_25CollectiveMainloopFwdSm80ILi8ELi1ELb0EN4cute5tupleIJNS5_1CILi128EEENS7_ILi96EEENS7_ILi256EEEEEELi256ENS_10bfloat16_tEfNS_4arch4Sm80ELb0ELb0ELb1ELb1ELb1ELb0ELb1ELb0EEENS1_21CollectiveEpilogueFwdINS6_IJS8_SA_S9_EEENS6_IJNS7_ILi1EEESI_SI_EEESC_SE_Li256ELb1ELb1ELb0ELb0EEENS1_19SingleTileSchedulerILb1ELb0ELb1ELi128EEEEEEEEEvNT_6ParamsE)
        /*0014*/ 	.short	0x0160
        /*0016*/ 	.short	0x0418


	//----- nvinfo : EIATTR_CBANK_PARAM_SIZE
	.align		4
.L_320:
        /*0018*/ 	.byte	0x03, 0x19
        /*001a*/ 	.short	0x0418


	//----- nvinfo : EIATTR_KPARAM_INFO
	.align		4
        /*001c*/ 	.byte	0x04, 0x17
        /*001e*/ 	.short	(.L_322 - .L_321)
.L_321:
        /*0020*/ 	.word	0x00000000
        /*0024*/ 	.short	0x0000
        /*0026*/ 	.short	0x0000
        /*0028*/ 	.byte	0x00, 0xf0, 0x61, 0x10


	//----- nvinfo : EIATTR_MAXREG_COUNT
	.align		4
.L_322:
        /*002c*/ 	.byte	0x03, 0x1b
        /*002e*/ 	.short	0x00ff


	//----- nvinfo : EIATTR_NUM_BARRIERS
	.align		4
        /*0030*/ 	.byte	0x02, 0x4c
        /*0032*/ 	.byte	0x02
	.zero		1


	//----- nvinfo : EIATTR_ANNOTATIONS
	.align		4
        /*0034*/ 	.byte	0x04, 0x55
        /*0036*/ 	.short	(.L_324 - .L_323)


	//   ....[0]....
.L_323:
        /* <DEDUP_REMOVED lines=31> */


	//----- nvinfo : EIATTR_MERCURY_ISA_VERSION
	.align		4
.L_324:
        /*0218*/ 	.byte	0x03, 0x5f
        /*021a*/ 	.short	0x0000


	//----- nvinfo : EIATTR_COOP_GROUP_MASK_REGIDS
	.align		4
        /*021c*/ 	.byte	0x04, 0x29
        /*021e*/ 	.short	(.L_326 - .L_325)


	//   ....[0]....
.L_325:
        /*0220*/ 	.word	0xffffffff


	//   ....[1]....
        /*0224*/ 	.word	0xffffffff


	//   ....[2]....
        /*0228*/ 	.word	0xffffffff


	//   ....[3]....
        /*022c*/ 	.word	0xffffffff


	//   ....[4]....
        /*0230*/ 	.word	0xffffffff


	//   ....[5]....
        /*0234*/ 	.word	0xffffffff


	//   ....[6]....
        /*0238*/ 	.word	0xffffffff


	//   ....[7]....
        /*023c*/ 	.word	0xffffffff


	//   ....[8]....
        /*0240*/ 	.word	0xffffffff


	//   ....[9]....
        /*0244*/ 	.word	0xffffffff


	//   ....[10]....
        /*0248*/ 	.word	0xffffffff


	//   ....[11]....
        /*024c*/ 	.word	0xffffffff


	//   ....[12]....
        /*0250*/ 	.word	0xffffffff


	//   ....[13]....
        /*0254*/ 	.word	0xffffffff


	//   ....[14]....
        /*0258*/ 	.word	0xffffffff


	//   ....[15]....
        /*025c*/ 	.word	0xffffffff


	//   ....[16]....
        /*0260*/ 	.word	0xffffffff


	//   ....[17]....
        /*0264*/ 	.word	0xffffffff


	//   ....[18]....
        /*0268*/ 	.word	0xffffffff


	//   ....[19]....
        /*026c*/ 	.word	0xffffffff


	//   ....[20]....
        /*0270*/ 	.word	0xffffffff


	//   ....[21]....
        /*0274*/ 	.word	0xffffffff


	//   ....[22]....
        /*0278*/ 	.word	0xffffffff


	//   ....[23]....
        /*027c*/ 	.word	0xffffffff


	//   ....[24]....
        /*0280*/ 	.word	0xffffffff


	//   ....[25]....
        /*0284*/ 	.word	0xffffffff


	//   ....[26]....
        /*0288*/ 	.word	0xffffffff


	//   ....[27]....
        /*028c*/ 	.word	0xffffffff


	//   ....[28]....
        /*0290*/ 	.word	0xffffffff


	//   ....[29]....
        /*0294*/ 	.word	0xffffffff


	//   ....[30]....
        /*0298*/ 	.word	0xffffffff


	//   ....[31]....
        /*029c*/ 	.word	0xffffffff


	//   ....[32]....
        /*02a0*/ 	.word	0xffffffff


	//   ....[33]....
        /*02a4*/ 	.word	0xffffffff


	//   ....[34]....
        /*02a8*/ 	.word	0xffffffff


	//   ....[35]....
        /*02ac*/ 	.word	0xffffffff


	//   ....[36]....
        /*02b0*/ 	.word	0xffffffff


	//   ....[37]....
        /*02b4*/ 	.word	0xffffffff


	//   ....[38]....
        /*02b8*/ 	.word	0xffffffff


	//   ....[39]....
        /*02bc*/ 	.word	0xffffffff


	//   ....[40]....
        /*02c0*/ 	.word	0xffffffff


	//   ....[41]....
        /*02c4*/ 	.word	0xffffffff


	//   ....[42]....
        /*02c8*/ 	.word	0xffffffff


	//   ....[43]....
        /*02cc*/ 	.word	0xffffffff


	//   ....[44]....
        /*02d0*/ 	.word	0xffffffff


	//   ....[45]....
        /*02d4*/ 	.word	0xffffffff


	//   ....[46]....
        /*02d8*/ 	.word	0xffffffff


	//   ....[47]....
        /*02dc*/ 	.word	0xffffffff


	//   ....[48]....
        /*02e0*/ 	.word	0xffffffff


	//   ....[49]....
        /*02e4*/ 	.word	0xffffffff


	//   ....[50]....
        /*02e8*/ 	.word	0xffffffff


	//   ....[51]....
        /*02ec*/ 	.word	0xffffffff


	//   ....[52]....
        /*02f0*/ 	.word	0xffffffff


	//   ....[53]....
        /*02f4*/ 	.word	0xffffffff


	//   ....[54]....
        /*02f8*/ 	.word	0xffffffff


	//   ....[55]....
        /*02fc*/ 	.word	0xffffffff


	//   ....[56]....
        /*0300*/ 	.word	0xffffffff


	//   ....[57]....
        /*0304*/ 	.word	0xffffffff


	//   ....[58]....
        /*0308*/ 	.word	0xffffffff


	//   ....[59]....
        /*030c*/ 	.word	0xffffffff


	//   ....[60]....
        /*0310*/ 	.word	0xffffffff


	//   ....[61]....
        /*0314*/ 	.word	0xffffffff


	//   ....[62]....
        /*0318*/ 	.word	0xffffffff


	//   ....[63]....
        /*031c*/ 	.word	0xffffffff


	//   ....[64]....
        /*0320*/ 	.word	0xffffffff


	//   ....[65]....
        /*0324*/ 	.word	0xffffffff


	//   ....[66]....
        /*0328*/ 	.word	0xffffffff


	//   ....[67]....
        /*032c*/ 	.word	0xffffffff


	//   ....[68]....
        /*0330*/ 	.word	0xffffffff


	//   ....[69]....
        /*0334*/ 	.word	0xffffffff


	//   ....[70]....
        /*0338*/ 	.word	0xffffffff


	//----- nvinfo : EIATTR_COOP_GROUP_INSTR_OFFSETS
	.align		4
.L_326:
        /*033c*/ 	.byte	0x04, 0x28
        /*033e*/ 	.short	(.L_328 - .L_327)


	//   ....[0]....
.L_327:
        /*0340*/ 	.word	0x000000a0


	//   ....[1]....
        /*0344*/ 	.word	0x000011e0


	//   ....[2]....
        /*0348*/ 	.word	0x00001210


	//   ....[3]....
        /*034c*/ 	.word	0x00001470


	//   ....[4]....
        /*0350*/ 	.word	0x000014a0


	//   ....[5]....
        /*0354*/ 	.word	0x00001610


	//   ....[6]....
        /*0358*/ 	.word	0x00001640


	//   ....[7]....
        /*035c*/ 	.word	0x000017a0


	//   ....[8]....
        /*0360*/ 	.word	0x000017e0


	//   ....[9]....
        /*0364*/ 	.word	0x00001f60


	//   ....[10]....
        /*0368*/ 	.word	0x00001fa0


	//   ....[11]....
        /*036c*/ 	.word	0x00001fe0


	//   ....[12]....
        /*0370*/ 	.word	0x00002010


	//   ....[13]....
        /*0374*/ 	.word	0x00002040


	//   ....[14]....
        /*0378*/ 	.word	0x00002070


	//   ....[15]....
        /*037c*/ 	.word	0x000020a0


	//   ....[16]....
        /*0380*/ 	.word	0x000020d0


	//   ....[17]....
        /*0384*/ 	.word	0x00002100


	//   ....[18]....
        /*0388*/ 	.word	0x00002130


	//   ....[19]....
        /*038c*/ 	.word	0x00002160


	//   ....[20]....
        /*0390*/ 	.word	0x00002270


	//   ....[21]....
        /*0394*/ 	.word	0x000044b0


	//   ....[22]....
        /*0398*/ 	.word	0x000044e0


	//   ....[23]....
        /*039c*/ 	.word	0x00004510


	//   ....[24]....
        /*03a0*/ 	.word	0x00004540


	//   ....[25]....
        /*03a4*/ 	.word	0x000045e0


	//   ....[26]....
        /*03a8*/ 	.word	0x000045f0


	//   ....[27]....
        /*03ac*/ 	.word	0x000050b0


	//   ....[28]....
        /*03b0*/ 	.word	0x00005140


	//   ....[29]....
        /*03b4*/ 	.word	0x00005170


	//   ....[30]....
        /*03b8*/ 	.word	0x000051f0


	//   ....[31]....
        /*03bc*/ 	.word	0x00007150


	//   ....[32]....
        /*03c0*/ 	.word	0x00007160


	//   ....[33]....
        /*03c4*/ 	.word	0x00007170


	//   ....[34]....
        /*03c8*/ 	.word	0x00007180


	//   ....[35]....
        /*03cc*/ 	.word	0x00007190


	//   ....[36]....
        /*03d0*/ 	.word	0x000071a0


	//   ....[37]....
        /*03d4*/ 	.word	0x000076e0


	//   ....[38]....
        /*03d8*/ 	.word	0x00007700


	//   ....[39]....
        /*03dc*/ 	.word	0x00007720


	//   ....[40]....
        /*03e0*/ 	.word	0x00007730


	//   ....[41]....
        /*03e4*/ 	.word	0x00007750


	//   ....[42]....
        /*03e8*/ 	.word	0x00007780


	//   ....[43]....
        /*03ec*/ 	.word	0x00009740


	//   ....[44]....
        /*03f0*/ 	.word	0x00009750


	//   ....[45]....
        /*03f4*/ 	.word	0x00009770


	//   ....[46]....
        /*03f8*/ 	.word	0x00009790


	//   ....[47]....
        /*03fc*/ 	.word	0x0000bfb0


	//   ....[48]....
        /*0400*/ 	.word	0x0000bfe0


	//   ....[49]....
        /*0404*/ 	.word	0x0000c030


	//   ....[50]....
        /*0408*/ 	.word	0x0000c050


	//   ....[51]....
        /*040c*/ 	.word	0x0000dac0


	//   ....[52]....
        /*0410*/ 	.word	0x0000db00


	//   ....[53]....
        /*0414*/ 	.word	0x0000db40


	//   ....[54]....
        /*0418*/ 	.word	0x0000db80


	//   ....[55]....
        /*041c*/ 	.word	0x0000dd60


	//   ....[56]....
        /*0420*/ 	.word	0x0000dd70


	//   ....[57]....
        /*0424*/ 	.word	0x0000df70


	//   ....[58]....
        /*0428*/ 	.word	0x0000dfa0


	//   ....[59]....
        /*042c*/ 	.word	0x0000e160


	//   ....[60]....
        /*0430*/ 	.word	0x0000e190


	//   ....[61]....
        /*0434*/ 	.word	0x0000e350


	//   ....[62]....
        /*0438*/ 	.word	0x0000e370


	//   ....[63]....
        /*043c*/ 	.word	0x0000ed20


	//   ....[64]....
        /*0440*/ 	.word	0x0000ed40


	//   ....[65]....
        /*0444*/ 	.word	0x0000eed0


	//   ....[66]....
        /*0448*/ 	.word	0x0000ef00


	//   ....[67]....
        /*044c*/ 	.word	0x0000f090


	//   ....[68]....
        /*0450*/ 	.word	0x0000f0c0


	//   ....[69]....
        /*0454*/ 	.word	0x0000f250


	//   ....[70]....
        /*0458*/ 	.word	0x0000f270


	//----- nvinfo : EIATTR_EXIT_INSTR_OFFSETS
	.align		4
.L_328:
        /*045c*/ 	.byte	0x04, 0x1c
        /*045e*/ 	.short	(.L_330 - .L_329)


	//   ....[0]....
.L_329:
        /*0460*/ 	.word	0x00000450


	//   ....[1]....
        /*0464*/ 	.word	0x0000e380


	//   ....[2]....
        /*0468*/ 	.word	0x0000e4c0


	//   ....[3]....
        /*046c*/ 	.word	0x0000e520


	//   ....[4]....
        /*0470*/ 	.word	0x0000f280


	//   ....[5]....
        /*0474*/ 	.word	0x0000f390


	//   ....[6]....
        /*0478*/ 	.word	0x0000f3f0


	//----- nvinfo : EIATTR_CTAIDZ_USED
	.align		4
.L_330:
        /*047c*/ 	.byte	0x01, 0x04
	.zero		2


	//----- nvinfo : EIATTR_MAX_THREADS
	.align		4
        /*0480*/ 	.byte	0x04, 0x05
        /*0482*/ 	.short	(.L_332 - .L_331)
.L_331:
        /*0484*/ 	.word	0x00000100
        /*0488*/ 	.word	0x00000001
        /*048c*/ 	.word	0x00000001


	//----- nvinfo : EIATTR_CRS_STACK_SIZE
	.align		4
.L_332:
        /*0490*/ 	.byte	0x04, 0x1e
        /*0492*/ 	.short	(.L_334 - .L_333)
.L_333:
        /*0494*/ 	.word	0x00000000
.L_334:


//--------------------- .nv.info._ZN7cutlass13device_kernelIN5flash19enable_sm80_to_sm89INS1_16FlashAttnFwdSm80INS1_25CollectiveMainloopFwdSm80ILi8ELi1ELb0EN4cute5tupleIJNS5_1CILi128EEENS7_ILi48EEENS7_ILi256EEEEEELi256ENS_10bfloat16_tEfNS_4arch4Sm80ELb0ELb0ELb1ELb1ELb1ELb1ELb1ELb0EEENS1_21CollectiveEpilogueFwdINS6_IJS8_SA_S9_EEENS6_IJNS7_ILi1EEESI_SI_EEESC_SE_Li256ELb1ELb1ELb0ELb0EEENS1_19SingleTileSchedulerILb1ELb0ELb1ELi128EEEEEEEEEvNT_6ParamsE --------------------------
	.section	.nv.info._ZN7cutlass13device_kernelIN5flash19enable_sm80_to_sm89INS1_16FlashAttnFwdSm80INS1_25CollectiveMainloopFwdSm80ILi8ELi1ELb0EN4cute5tupleIJNS5_1CILi128EEENS7_ILi48EEENS7_ILi256EEEEEELi256ENS_10bfloat16_tEfNS_4arch4Sm80ELb0ELb0ELb1ELb1ELb1ELb1ELb1ELb0EEENS1_21CollectiveEpilogueFwdINS6_IJS8_SA_S9_EEENS6_IJNS7_ILi1EEESI_SI_EEESC_SE_Li256ELb1ELb1ELb0ELb0EEENS1_19SingleTileSchedulerILb1ELb0ELb1ELi128EEEEEEEEEvNT_6ParamsE,"",@"SHT_CUDA_INFO"
	.sectionflags	@""
	.align	4


	//----- nvinfo : EIATTR_CUDA_API_VERSION
	.align		4
        /*0000*/ 	.byte	0x04, 0x37
        /*0002*/ 	.short	(.L_336 - .L_335)
.L_335:
        /*0004*/ 	.word	0x00000082


	//----- nvinfo : EIATTR_SW2861232_WAR
	.align		4
.L_336:
        /*0008*/ 	.byte	0x01, 0x35
	.zero		2


	//----- nvinfo : EIATTR_PARAM_CBANK
	.align		4
        /*000c*/ 	.byte	0x04, 0x0a
        /*000e*/ 	.short	(.L_338 - .L_337)
	.align		4
.L_337:
        /*0010*/ 	.word	index@(.nv.constant0._ZN7cutlass13device_kernelIN5flash19enable_sm80_to_sm89INS1_16FlashAttnFwdSm80INS1_25CollectiveMainloopFwdSm80ILi8ELi1ELb0EN4cute5tupleIJNS5_1CILi128EEENS7_ILi48EEENS7_ILi256EEEEEELi256ENS_10bfloat16_tEfNS_4arch4Sm80ELb0ELb0ELb1ELb1ELb1ELb1ELb1ELb0EEENS1_21CollectiveEpilogueFwdINS6_IJS8_SA_S9_EEENS6_IJNS7_ILi1EEESI_SI_EEESC_SE_Li256ELb1ELb1ELb0ELb0EEENS1_19SingleTileSchedulerILb1ELb0ELb1ELi128EEEEEEEEEvNT_6ParamsE)
        /*0014*/ 	.short	0x0160
        /*0016*/ 	.short	0x0418


	//----- nvinfo : EIATTR_CBANK_PARAM_SIZE
	.align		4
.L_338:
        /*0018*/ 	.byte	0x03, 0x19
        /*001a*/ 	.short	0x0418


	//----- nvinfo : EIATTR_KPARAM_INFO
	.align		4
        /*001c*/ 	.byte	0x04, 0x17
        /*001e*/ 	.short	(.L_340 - .L_339)
.L_339:
        /*0020*/ 	.word	0x00000000
        /*0024*/ 	.short	0x0000
        /*0026*/ 	.short	0x0000
        /*0028*/ 	.byte	0x00, 0xf0, 0x61, 0x10


	//----- nvinfo : EIATTR_MAXREG_COUNT
	.align		4
.L_340:
        /*002c*/ 	.byte	0x03, 0x1b
        /*002e*/ 	.short	0x00ff


	//----- nvinfo : EIATTR_NUM_BARRIERS
	.align		4
        /*0030*/ 	.byte	0x02, 0x4c
        /*0032*/ 	.byte	0x02
	.zero		1


	//----- nvinfo : EIATTR_MERCURY_ISA_VERSION
	.align		4
        /*0034*/ 	.byte	0x03, 0x5f
        /*0036*/ 	.short	0x0000


	//----- nvinfo : EIATTR_COOP_GROUP_MASK_REGIDS
	.align		4
        /*0038*/ 	.byte	0x04, 0x29
        /*003a*/ 	.short	(.L_342 - .L_341)


	//   ....[0]....
.L_341:
        /*003c*/ 	.word	0xffffffff


	//   ....[1]....
        /*0040*/ 	.word	0xffffffff


	//   ....[2]....
        /*0044*/ 	.word	0xffffffff


	//   ....[3]....
        /*0048*/ 	.word	0xffffffff


	//   ....[4]....
        /*004c*/ 	.word	0xffffffff


	//   ....[5]....
        /*0050*/ 	.word	0xffffffff


	//   ....[6]....
        /*0054*/ 	.word	0xffffffff


	//   ....[7]....
        /*0058*/ 	.word	0xffffffff


	//   ....[8]....
        /*005c*/ 	.word	0xffffffff


	//   ....[9]....
        /*0060*/ 	.word	0xffffffff


	//   ....[10]....
        /*0064*/ 	.word	0xffffffff


	//   ....[11]....
        /*0068*/ 	.word	0xffffffff


	//   ....[12]....
        /*006c*/ 	.word	0xffffffff


	//   ....[13]....
        /*0070*/ 	.word	0xffffffff


	//   ....[14]....
        /*0074*/ 	.word	0xffffffff


	//   ....[15]....
        /*0078*/ 	.word	0xffffffff


	//   ....[16]....
        /*007c*/ 	.word	0xffffffff


	//   ....[17]....
        /*0080*/ 	.word	0xffffffff


	//   ....[18]....
        /*0084*/ 	.word	0xffffffff


	//   ....[19]....
        /*0088*/ 	.word	0xffffffff


	//   ....[20]....
        /*008c*/ 	.word	0xffffffff


	//   ....[21]....
        /*0090*/ 	.word	0xffffffff


	//   ....[22]....
        /*0094*/ 	.word	0xffffffff


	//   ....[23]....
        /*0098*/ 	.word	0xffffffff


	//   ....[24]....
        /*009c*/ 	.word	0xffffffff


	//   ....[25]....
        /*00a0*/ 	.word	0xffffffff


	//   ....[26]....
        /*00a4*/ 	.word	0xffffffff


	//   ....[27]....
        /*00a8*/ 	.word	0xffffffff


	//   ....[28]....
        /*00ac*/ 	.word	0xffffffff


	//   ....[29]....
        /*00b0*/ 	.word	0xffffffff


	//   ....[30]....
        /*00b4*/ 	.word	0xffffffff


	//   ....[31]....
        /*00b8*/ 	.word	0xffffffff


	//   ....[32]....
        /*00bc*/ 	.word	0xffffffff


	//   ....[33]....
        /*00c0*/ 	.word	0xffffffff


	//   ....[34]....
        /*00c4*/ 	.word	0xffffffff


	//   ....[35]....
        /*00c8*/ 	.word	0xffffffff


	//   ....[36]....
        /*00cc*/ 	.word	0xffffffff


	//   ....[37]....
        /*00d0*/ 	.word	0xffffffff


	//   ....[38]....
        /*00d4*/ 	.word	0xffffffff


	//   ....[39]....
        /*00d8*/ 	.word	0xffffffff


	//   ....[40]....
        /*00dc*/ 	.word	0xffffffff


	//   ....[41]....
        /*00e0*/ 	.word	0xffffffff


	//   ....[42]....
        /*00e4*/ 	.word	0xffffffff


	//   ....[43]....
        /*00e8*/ 	.word	0xffffffff


	//   ....[44]....
        /*00ec*/ 	.word	0xffffffff


	//   ....[45]....
        /*00f0*/ 	.word	0xffffffff


	//   ....[46]....
        /*00f4*/ 	.word	0xffffffff


	//   ....[47]....
        /*00f8*/ 	.word	0xffffffff


	//   ....[48]....
        /*00fc*/ 	.word	0xffffffff


	//   ....[49]....
        /*0100*/ 	.word	0xffffffff


	//   ....[50]....
        /*0104*/ 	.word	0xffffffff


	//   ....[51]....
        /*0108*/ 	.word	0xffffffff


	//   ....[52]....
        /*010c*/ 	.word	0xffffffff


	//   ....[53]....
        /*0110*/ 	.word	0xffffffff


	//   ....[54]....
        /*0114*/ 	.word	0xffffffff


	//   ....[55]....
        /*0118*/ 	.word	0xffffffff


	//   ....[56]....
        /*011c*/ 	.word	0xffffffff


	//   ....[57]....
        /*0120*/ 	.word	0xffffffff


	//   ....[58]....
        /*0124*/ 	.word	0xffffffff


	//   ....[59]....
        /*0128*/ 	.word	0xffffffff


	//   ....[60]....
        /*012c*/ 	.word	0xffffffff


	//   ....[61]....
        /*0130*/ 	.word	0xffffffff


	//   ....[62]....
        /*0134*/ 	.word	0xffffffff


	//   ....[63]....
        /*0138*/ 	.word	0xffffffff


	//   ....[64]....
        /*013c*/ 	.word	0xffffffff


	//   ....[65]....
        /*0140*/ 	.word	0xffffffff


	//   ....[66]....
        /*0144*/ 	.word	0xffffffff


	//   ....[67]....
        /*0148*/ 	.word	0xffffffff


	//   ....[68]....
        /*014c*/ 	.word	0xffffffff


	//   ....[69]....
        /*0150*/ 	.word	0xffffffff


	//   ....[70]....
        /*0154*/ 	.word	0xffffffff


	//   ....[71]....
        /*0158*/ 	.word	0xffffffff


	//   ....[72]....
        /*015c*/ 	.word	0xffffffff


	//   ....[73]....
        /*0160*/ 	.word	0xffffffff


	//   ....[74]....
        /*0164*/ 	.word	0xffffffff


	//   ....[75]....
        /*0168*/ 	.word	0xffffffff


	//   ....[76]....
        /*016c*/ 	.word	0xffffffff


	//   ....[77]....
        /*0170*/ 	.word	0xffffffff


	//   ....[78]....
        /*0174*/ 	.word	0xffffffff


	//   ....[79]....
        /*0178*/ 	.word	0xffffffff


	//   ....[80]....
        /*017c*/ 	.word	0xffffffff


	//----- nvinfo : EIATTR_COOP_GROUP_INSTR_OFFSETS
	.align		4
.L_342:
        /*0180*/ 	.byte	0x04, 0x28
        /*0182*/ 	.short	(.L_344 - .L_343)


	//   ....[0]....
.L_343:
        /*0184*/ 	.word	0x00000080


	//   ....[1]....
        /*0188*/ 	.word	0x00002080


	//   ....[2]....
        /*018c*/ 	.word	0x00002100


	//   ....[3]....
        /*0190*/ 	.word	0x00003170


	//   ....[4]....
        /*0194*/ 	.word	0x00003180


	//   ....[5]....
        /*0198*/ 	.word	0x000046e0


	//   ....[6]....
        /*019c*/ 	.word	0x00004760


	//   ....[7]....
        /*01a0*/ 	.word	0x00005870


	//   ....[8]....
        /*01a4*/ 	.word	0x00005880


	//   ....[9]....
        /*01a8*/ 	.word	0x00006820


	//   ....[10]....
        /*01ac*/ 	.word	0x00006850


	//   ....[11]....
        /*01b0*/ 	.word	0x00006a10


	//   ....[12]....
        /*01b4*/ 	.word	0x00006a30


	//   ....[13]....
        /*01b8*/ 	.word	0x00006e50


	//   ....[14]....
        /*01bc*/ 	.word	0x00006ef0


	//   ....[15]....
        /*01c0*/ 	.word	0x00007090


	//   ....[16]....
        /*01c4*/ 	.word	0x000070b0


	//   ....[17]....
        /*01c8*/ 	.word	0x00007db0


	//   ....[18]....
        /*01cc*/ 	.word	0x00007df0


	//   ....[19]....
        /*01d0*/ 	.word	0x00008050


	//   ....[20]....
        /*01d4*/ 	.word	0x00008080


	//   ....[21]....
        /*01d8*/ 	.word	0x000081f0


	//   ....[22]....
        /*01dc*/ 	.word	0x00008220


	//   ....[23]....
        /*01e0*/ 	.word	0x00008380


	//   ....[24]....
        /*01e4*/ 	.word	0x000083c0


	//   ....[25]....
        /*01e8*/ 	.word	0x00008880


	//   ....[26]....
        /*01ec*/ 	.word	0x000088a0


	//   ....[27]....
        /*01f0*/ 	.word	0x000089f0


	//   ....[28]....
        /*01f4*/ 	.word	0x00008a00


	//   ....[29]....
        /*01f8*/ 	.word	0x0000f9f0


	//   ....[30]....
        /*01fc*/ 	.word	0x0000fa50


	//   ....[31]....
        /*0200*/ 	.word	0x0000fe40


	//   ....[32]....
        /*0204*/ 	.word	0x0000fe50


	//   ....[33]....
        /*0208*/ 	.word	0x00010f70


	//   ....[34]....
        /*020c*/ 	.word	0x00010f90


	//   ....[35]....
        /*0210*/ 	.word	0x000110a0


	//   ....[36]....
        /*0214*/ 	.word	0x000110c0


	//   ....[37]....
        /*0218*/ 	.word	0x000116c0


	//   ....[38]....
        /*021c*/ 	.word	0x00011750


	//   ....[39]....
        /*0220*/ 	.word	0x000117c0


	//   ....[40]....
        /*0224*/ 	.word	0x000118e0


	//   ....[41]....
        /*0228*/ 	.word	0x000128b0


	//   ....[42]....
        /*022c*/ 	.word	0x000128d0


	//   ....[43]....
        /*0230*/ 	.word	0x00012a30


	//   ....[44]....
        /*0234*/ 	.word	0x00012a40


	//   ....[45]....
        /*0238*/ 	.word	0x00013a70


	//   ....[46]....
        /*023c*/ 	.word	0x00013a80


	//   ....[47]....
        /*0240*/ 	.word	0x00013a90


	//   ....[48]....
        /*0244*/ 	.word	0x00013b30


	//   ....[49]....
        /*0248*/ 	.word	0x00013e50


	//   ....[50]....
        /*024c*/ 	.word	0x00013e60


	//   ....[51]....
        /*0250*/ 	.word	0x00013e90


	//   ....[52]....
        /*0254*/ 	.word	0x00013ea0


	//   ....[53]....
        /*0258*/ 	.word	0x00015590


	//   ....[54]....
        /*025c*/ 	.word	0x000155c0


	//   ....[55]....
        /*0260*/ 	.word	0x00015610


	//   ....[56]....
        /*0264*/ 	.word	0x00015620


	//   ....[57]....
        /*0268*/ 	.word	0x00016f30


	//   ....[58]....
        /*026c*/ 	.word	0x00016f70


	//   ....[59]....
        /*0270*/ 	.word	0x00016fb0


	//   ....[60]....
        /*0274*/ 	.word	0x00016fe0


	//   ....[61]....
        /*0278*/ 	.word	0x00017220


	//   ....[62]....
        /*027c*/ 	.word	0x00017230


	//   ....[63]....
        /*0280*/ 	.word	0x00017430


	//   ....[64]....
        /*0284*/ 	.word	0x00017460


	//   ....[65]....
        /*0288*/ 	.word	0x00017620


	//   ....[66]....
        /*028c*/ 	.word	0x00017650


	//   ....[67]....
        /*0290*/ 	.word	0x00017810


	//   ....[68]....
        /*0294*/ 	.word	0x00017830


	//   ....[69]....
        /*0298*/ 	.word	0x000180a0


	//   ....[70]....
        /*029c*/ 	.word	0x000180c0


	//   ....[71]....
        /*02a0*/ 	.word	0x00018250


	//   ....[72]....
        /*02a4*/ 	.word	0x00018280


	//   ....[73]....
        /*02a8*/ 	.word	0x00018410


	//   ....[74]....
        /*02ac*/ 	.word	0x00018440


	//   ....[75]....
        /*02b0*/ 	.word	0x000185d0


	//   ....[76]....
        /*02b4*/ 	.word	0x000185f0


	//   ....[77]....
        /*02b8*/ 	.word	0x000187a0


	//   ....[78]....
        /*02bc*/ 	.word	0x000187f0


	//   ....[79]....
        /*02c0*/ 	.word	0x00018830


	//   ....[80]....
        /*02c4*/ 	.word	0x00018880


	//----- nvinfo : EIATTR_EXIT_INSTR_OFFSETS
	.align		4
.L_344:
        /*02c8*/ 	.byte	0x04, 0x1c
        /*02ca*/ 	.short	(.L_346 - .L_345)


	//   ....[0]....
.L_345:
        /*02cc*/ 	.word	0x00000310


	//   ....[1]....
        /*02d0*/ 	.word	0x00017840


	//   ....[2]....
        /*02d4*/ 	.word	0x00017980


	//   ....[3]....
        /*02d8*/ 	.word	0x000179e0


	//   ....[4]....
        /*02dc*/ 	.word	0x00018600


	//   ....[5]....
        /*02e0*/ 	.word	0x00018710


	//   ....[6]....
        /*02e4*/ 	.word	0x00018770


	//----- nvinfo : EIATTR_CTAIDZ_USED
	.align		4
.L_346:
        /*02e8*/ 	.byte	0x01, 0x04
	.zero		2


	//----- nvinfo : EIATTR_MAX_THREADS
	.align		4
        /*02ec*/ 	.byte	0x04, 0x05
        /*02ee*/ 	.short	(.L_348 - .L_347)
.L_347:
        /*02f0*/ 	.word	0x00000100
        /*02f4*/ 	.word	0x00000001
        /*02f8*/ 	.word	0x00000001


	//----- nvinfo : EIATTR_CRS_STACK_SIZE
	.align		4
.L_348:
        /*02fc*/ 	.byte	0x04, 0x1e
        /*02fe*/ 	.short	(.L_350 - .L_349)
.L_349:
        /*0300*/ 	.word	0x00000000
.L_350:


//--------------------- .nv.info._ZN7cutlass13device_kernelIN5flash19enable_sm80_to_sm89INS1_16FlashAttnFwdSm80INS1_25CollectiveMainloopFwdSm80ILi8ELi1ELb0EN4cute5tupleIJNS5_1CILi128EEENS7_ILi64EEENS7_ILi256EEEEEELi256ENS_10bfloat16_tEfNS_4arch4Sm80ELb0ELb1ELb1ELb0ELb1ELb0ELb1ELb0EEENS1_21CollectiveEpilogueFwdINS6_IJS8_SA_S9_EEENS6_IJNS7_ILi1EEESI_SI_EEESC_SE_Li256ELb0ELb1ELb0ELb0EEENS1_19SingleTileSchedulerILb0ELb0ELb1ELi128EEEEEEEEEvNT_6ParamsE --------------------------
	.section	.nv.info._ZN7cutlass13device_kernelIN5flash19enable_sm80_to_sm89INS1_16FlashAttnFwdSm80INS1_25CollectiveMainloopFwdSm80ILi8ELi1ELb0EN4cute5tupleIJNS5_1CILi128EEENS7_ILi64EEENS7_ILi256EEEEEELi256ENS_10bfloat16_tEfNS_4arch4Sm80ELb0ELb1ELb1ELb0ELb1ELb0ELb1ELb0EEENS1_21CollectiveEpilogueFwdINS6_IJS8_SA_S9_EEENS6_IJNS7_ILi1EEESI_SI_EEESC_SE_Li256ELb0ELb1ELb0ELb0EEENS1_19SingleTileSchedulerILb0ELb0ELb1ELi128EEEEEEEEEvNT_6ParamsE,"",@"SHT_CUDA_INFO"
	.sectionflags	@""
	.align	4


	//----- nvinfo : EIATTR_CUDA_API_VERSION
	.align		4
        /*0000*/ 	.byte	0x04, 0x37
        /*0002*/ 	.short	(.L_352 - .L_351)
.L_351:
        /*0004*/ 	.word	0x00000082


	//----- nvinfo : EIATTR_SW2861232_WAR
	.align		4
.L_352:
        /*0008*/ 	.byte	0x01, 0x35
	.zero		2


	//----- nvinfo : EIATTR_PARAM_CBANK
	.align		4
        /*000c*/ 	.byte	0x04, 0x0a
        /*000e*/ 	.short	(.L_354 - .L_353)
	.align		4
.L_353:
        /*0010*/ 	.word	index@(.nv.constant0._ZN7cutlass13device_kernelIN5flash19enable_sm80_to_sm89INS1_16FlashAttnFwdSm80INS1_25CollectiveMainloopFwdSm80ILi8ELi1ELb0EN4cute5tupleIJNS5_1CILi128EEENS7_ILi64EEENS7_ILi256EEEEEELi256ENS_10bfloat16_tEfNS_4arch4Sm80ELb0ELb1ELb1ELb0ELb1ELb0ELb1ELb0EEENS1_21CollectiveEpilogueFwdINS6_IJS8_SA_S9_EEENS6_IJNS7_ILi1EEESI_SI_EEESC_SE_Li256ELb0ELb1ELb0ELb0EEENS1_19SingleTileSchedulerILb0ELb0ELb1ELi128EEEEEEEEEvNT_6ParamsE)
        /*0014*/ 	.short	0x0160
        /*0016*/ 	.short	0x0418


	//----- nvinfo : EIATTR_CBANK_PARAM_SIZE
	.align		4
.L_354:
        /*0018*/ 	.byte	0x03, 0x19
        /*001a*/ 	.short	0x0418


	//----- nvinfo : EIATTR_KPARAM_INFO
	.align		4
        /*001c*/ 	.byte	0x04, 0x17
        /*001e*/ 	.short	(.L_356 - .L_355)
.L_355:
        /*0020*/ 	.word	0x00000000
        /*0024*/ 	.short	0x0000
        /*0026*/ 	.short	0x0000
        /*0028*/ 	.byte	0x00, 0xf0, 0x61, 0x10


	//----- nvinfo : EIATTR_MAXREG_COUNT
	.align		4
.L_356:
        /*002c*/ 	.byte	0x03, 0x1b
        /*002e*/ 	.short	0x00ff


	//----- nvinfo : EIATTR_NUM_BARRIERS
	.align		4
        /*0030*/ 	.byte	0x02, 0x4c
        /*0032*/ 	.byte	0x02
	.zero		1


	//----- nvinfo : EIATTR_ANNOTATIONS
	.align		4
        /*0034*/ 	.byte	0x04, 0x55
        /*0036*/ 	.short	(.L_358 - .L_357)


	//   ....[0]....
.L_357:
        /* <DEDUP_REMOVED lines=21> */


	//----- nvinfo : EIATTR_MERCURY_ISA_VERSION
	.align		4
.L_358:
        /*0178*/ 	.byte	0x03, 0x5f
        /*017a*/ 	.short	0x0000


	//----- nvinfo : EIATTR_COOP_GROUP_MASK_REGIDS
	.align		4
        /*017c*/ 	.byte	0x04, 0x29
        /*017e*/ 	.short	(.L_360 - .L_359)


	//   ....[0]....
.L_359:
        /*0180*/ 	.word	0xffffffff


	//   ....[1]....
        /*0184*/ 	.word	0xffffffff


	//   ....[2]....
        /*0188*/ 	.word	0xffffffff


	//   ....[3]....
        /*018c*/ 	.word	0xffffffff


	//   ....[4]....
        /*0190*/ 	.word	0xffffffff


	//   ....[5]....
        /*0194*/ 	.word	0xffffffff


	//   ....[6]....
        /*0198*/ 	.word	0xffffffff


	//   ....[7]....
        /*019c*/ 	.word	0xffffffff


	//   ....[8]....
        /*01a0*/ 	.word	0xffffffff


	//   ....[9]....
        /*01a4*/ 	.word	0xffffffff


	//   ....[10]....
        /*01a8*/ 	.word	0xffffffff


	//   ....[11]....
        /*01ac*/ 	.word	0xffffffff


	//   ....[12]....
        /*01b0*/ 	.word	0xffffffff


	//   ....[13]....
        /*01b4*/ 	.word	0xffffffff


	//   ....[14]....
        /*01b8*/ 	.word	0xffffffff


	//   ....[15]....
        /*01bc*/ 	.word	0xffffffff


	//   ....[16]....
        /*01c0*/ 	.word	0xffffffff


	//   ....[17]....
        /*01c4*/ 	.word	0xffffffff


	//   ....[18]....
        /*01c8*/ 	.word	0xffffffff


	//   ....[19]....
        /*01cc*/ 	.word	0xffffffff


	//   ....[20]....
        /*01d0*/ 	.word	0xffffffff


	//   ....[21]....
        /*01d4*/ 	.word	0xffffffff


	//   ....[22]....
        /*01d8*/ 	.word	0xffffffff


	//   ....[23]....
        /*01dc*/ 	.word	0xffffffff


	//   ....[24]....
        /*01e0*/ 	.word	0xffffffff


	//   ....[25]....
        /*01e4*/ 	.word	0xffffffff


	//   ....[26]....
        /*01e8*/ 	.word	0xffffffff


	//   ....[27]....
        /*01ec*/ 	.word	0xffffffff


	//   ....[28]....
        /*01f0*/ 	.word	0xffffffff


	//   ....[29]....
        /*01f4*/ 	.word	0xffffffff


	//   ....[30]....
        /*01f8*/ 	.word	0xffffffff


	//   ....[31]....
        /*01fc*/ 	.word	0xffffffff


	//   ....[32]....
        /*0200*/ 	.word	0xffffffff


	//   ....[33]....
        /*0204*/ 	.word	0xffffffff


	//   ....[34]....
        /*0208*/ 	.word	0xffffffff


	//   ....[35]....
        /*020c*/ 	.word	0xffffffff


	//   ....[36]....
        /*0210*/ 	.word	0xffffffff


	//   ....[37]....
        /*0214*/ 	.word	0xffffffff


	//   ....[38]....
        /*0218*/ 	.word	0xffffffff


	//   ....[39]....
        /*021c*/ 	.word	0xffffffff


	//   ....[40]....
        /*0220*/ 	.word	0xffffffff


	//   ....[41]....
        /*0224*/ 	.word	0xffffffff


	//   ....[42]....
        /*0228*/ 	.word	0xffffffff


	//   ....[43]....
        /*022c*/ 	.word	0xffffffff


	//   ....[44]....
        /*0230*/ 	.word	0xffffffff


	//   ....[45]....
        /*0234*/ 	.word	0xffffffff


	//   ....[46]....
        /*0238*/ 	.word	0xffffffff


	//   ....[47]....
        /*023c*/ 	.word	0xffffffff


	//   ....[48]....
        /*0240*/ 	.word	0xffffffff


	//   ....[49]....
        /*0244*/ 	.word	0xffffffff


	//   ....[50]....
        /*0248*/ 	.word	0xffffffff


	//   ....[51]....
        /*024c*/ 	.word	0xffffffff


	//   ....[52]....
        /*0250*/ 	.word	0xffffffff


	//   ....[53]....
        /*0254*/ 	.word	0xffffffff


	//   ....[54]....
        /*0258*/ 	.word	0xffffffff


	//   ....[55]....
        /*025c*/ 	.word	0xffffffff


	//   ....[56]....
        /*0260*/ 	.word	0xffffffff


	//   ....[57]....
        /*0264*/ 	.word	0xffffffff


	//   ....[58]....
        /*0268*/ 	.word	0xffffffff


	//   ....[59]....
        /*026c*/ 	.word	0xffffffff


	//   ....[60]....
        /*0270*/ 	.word	0xffffffff


	//   ....[61]....
        /*0274*/ 	.word	0xffffffff


	//   ....[62]....
        /*0278*/ 	.word	0xffffffff


	//   ....[63]....
        /*027c*/ 	.word	0xffffffff


	//   ....[64]....
        /*0280*/ 	.word	0xffffffff


	//   ....[65]....
        /*0284*/ 	.word	0xffffffff


	//   ....[66]....
        /*0288*/ 	.word	0xffffffff


	//   ....[67]....
        /*028c*/ 	.word	0xffffffff


	//   ....[68]....
        /*0290*/ 	.word	0xffffffff


	//   ....[69]....
        /*0294*/ 	.word	0xffffffff


	//   ....[70]....
        /*0298*/ 	.word	0xffffffff


	//   ....[71]....
        /*029c*/ 	.word	0xffffffff


	//   ....[72]....
        /*02a0*/ 	.word	0xffffffff


	//   ....[73]....
        /*02a4*/ 	.word	0xffffffff


	//   ....[74]....
        /*02a8*/ 	.word	0xffffffff


	//   ....[75]....
        /*02ac*/ 	.word	0xffffffff


	//   ....[76]....
        /*02b0*/ 	.word	0xffffffff


	//   ....[77]....
        /*02b4*/ 	.word	0xffffffff


	//   ....[78]....
        /*02b8*/ 	.word	0xffffffff


	//   ....[79]....
        /*02bc*/ 	.word	0xffffffff


	//   ....[80]....
        /*02c0*/ 	.word	0xffffffff


	//   ....[81]....
        /*02c4*/ 	.word	0xffffffff


	//   ....[82]....
        /*02c8*/ 	.word	0xffffffff


	//   ....[83]....
        /*02cc*/ 	.word	0xffffffff


	//   ....[84]....
        /*02d0*/ 	.word	0xffffffff


	//   ....[85]....
        /*02d4*/ 	.word	0xffffffff


	//   ....[86]....
        /*02d8*/ 	.word	0xffffffff


	//   ....[87]....
        /*02dc*/ 	.word	0xffffffff


	//   ....[88]....
        /*02e0*/ 	.word	0xffffffff


	//   ....[89]....
        /*02e4*/ 	.word	0xffffffff


	//----- nvinfo : EIATTR_COOP_GROUP_INSTR_OFFSETS
	.align		4
.L_360:
        /*02e8*/ 	.byte	0x04, 0x28
        /*02ea*/ 	.short	(.L_362 - .L_361)


	//   ....[0]....
.L_361:
        /*02ec*/ 	.word	0x00001090


	//   ....[1]....
        /*02f0*/ 	.word	0x000010c0


	//   ....[2]....
        /*02f4*/ 	.word	0x00001100


	//   ....[3]....
        /*02f8*/ 	.word	0x00001130


	//   ....[4]....
        /*02fc*/ 	.word	0x00001170


	//   ....[5]....
        /*0300*/ 	.word	0x000011a0


	//   ....[6]....
        /*0304*/ 	.word	0x000013b0


	//   ....[7]....
        /*0308*/ 	.word	0x000013d0


	//   ....[8]....
        /*030c*/ 	.word	0x00001890


	//   ....[9]....
        /*0310*/ 	.word	0x000018c0


	//   ....[10]....
        /*0314*/ 	.word	0x000018e0


	//   ....[11]....
        /*0318*/ 	.word	0x00001910


	//   ....[12]....
        /*031c*/ 	.word	0x00001930


	//   ....[13]....
        /*0320*/ 	.word	0x00001940


	//   ....[14]....
        /*0324*/ 	.word	0x00001a80


	//   ....[15]....
        /*0328*/ 	.word	0x00001aa0


	//   ....[16]....
        /*032c*/ 	.word	0x000031d0


	//   ....[17]....
        /*0330*/ 	.word	0x000031e0


	//   ....[18]....
        /*0334*/ 	.word	0x000032b0


	//   ....[19]....
        /*0338*/ 	.word	0x000032d0


	//   ....[20]....
        /*033c*/ 	.word	0x00003720


	//   ....[21]....
        /*0340*/ 	.word	0x00003a30


	//   ....[22]....
        /*0344*/ 	.word	0x000046c0


	//   ....[23]....
        /*0348*/ 	.word	0x000046f0


	//   ....[24]....
        /*034c*/ 	.word	0x00004710


	//   ....[25]....
        /*0350*/ 	.word	0x00004730


	//   ....[26]....
        /*0354*/ 	.word	0x00006fe0


	//   ....[27]....
        /*0358*/ 	.word	0x00006ff0


	//   ....[28]....
        /*035c*/ 	.word	0x00007000


	//   ....[29]....
        /*0360*/ 	.word	0x00007010


	//   ....[30]....
        /*0364*/ 	.word	0x00008500


	//   ....[31]....
        /*0368*/ 	.word	0x00008510


	//   ....[32]....
        /*036c*/ 	.word	0x00008520


	//   ....[33]....
        /*0370*/ 	.word	0x00008530


	//   ....[34]....
        /*0374*/ 	.word	0x000087f0


	//   ....[35]....
        /*0378*/ 	.word	0x00008a20


	//   ....[36]....
        /*037c*/ 	.word	0x00009390


	//   ....[37]....
        /*0380*/ 	.word	0x00009450


	//   ....[38]....
        /*0384*/ 	.word	0x000096e0


	//   ....[39]....
        /*0388*/ 	.word	0x00009780


	//   ....[40]....
        /*038c*/ 	.word	0x0000ba50


	//   ....[41]....
        /*0390*/ 	.word	0x0000ba60


	//   ....[42]....
        /*0394*/ 	.word	0x0000ba70


	//   ....[43]....
        /*0398*/ 	.word	0x0000ba80


	//   ....[44]....
        /*039c*/ 	.word	0x0000cf70


	//   ....[45]....
        /*03a0*/ 	.word	0x0000cf80


	//   ....[46]....
        /*03a4*/ 	.word	0x0000cf90


	//   ....[47]....
        /*03a8*/ 	.word	0x0000cfa0


	//   ....[48]....
        /*03ac*/ 	.word	0x0000d3f0


	//   ....[49]....
        /*03b0*/ 	.word	0x0000d410


	//   ....[50]....
        /*03b4*/ 	.word	0x0000d440


	//   ....[51]....
        /*03b8*/ 	.word	0x0000d450


	//   ....[52]....
        /*03bc*/ 	.word	0x0000f3b0


	//   ....[53]....
        /*03c0*/ 	.word	0x0000f3c0


	//   ....[54]....
        /*03c4*/ 	.word	0x0000f3e0


	//   ....[55]....
        /*03c8*/ 	.word	0x0000f4e0


	//   ....[56]....
        /*03cc*/ 	.word	0x00010880


	//   ....[57]....
        /*03d0*/ 	.word	0x00010890


	//   ....[58]....
        /*03d4*/ 	.word	0x000108a0


	//   ....[59]....
        /*03d8*/ 	.word	0x000108b0


	//   ....[60]....
        /*03dc*/ 	.word	0x00010b10


	//   ....[61]....
        /*03e0*/ 	.word	0x00010d30


	//   ....[62]....
        /*03e4*/ 	.word	0x000116a0


	//   ....[63]....
        /*03e8*/ 	.word	0x00011760


	//   ....[64]....
        /*03ec*/ 	.word	0x000119f0


	//   ....[65]....
        /*03f0*/ 	.word	0x00011a90


	//   ....[66]....
        /*03f4*/ 	.word	0x000136a0


	//   ....[67]....
        /*03f8*/ 	.word	0x000136b0


	//   ....[68]....
        /*03fc*/ 	.word	0x000136e0


	//   ....[69]....
        /*0400*/ 	.word	0x000136f0


	//   ....[70]....
        /*0404*/ 	.word	0x000150e0


	//   ....[71]....
        /*0408*/ 	.word	0x000150f0


	//   ....[72]....
        /*040c*/ 	.word	0x00015110


	//   ....[73]....
        /*0410*/ 	.word	0x00015120


	//   ....[74]....
        /*0414*/ 	.word	0x00015130


	//   ....[75]....
        /*0418*/ 	.word	0x00015140


	//   ....[76]....
        /*041c*/ 	.word	0x00015440


	//   ....[77]....
        /*0420*/ 	.word	0x00015470


	//   ....[78]....
        /*0424*/ 	.word	0x00015630


	//   ....[79]....
        /*0428*/ 	.word	0x00015660


	//   ....[80]....
        /*042c*/ 	.word	0x00015820


	//   ....[81]....
        /*0430*/ 	.word	0x00015840


	//   ....[82]....
        /*0434*/ 	.word	0x00015f60


	//   ....[83]....
        /*0438*/ 	.word	0x00015f80


	//   ....[84]....
        /*043c*/ 	.word	0x00016130


	//   ....[85]....
        /*0440*/ 	.word	0x00016160


	//   ....[86]....
        /*0444*/ 	.word	0x000162f0


	//   ....[87]....
        /*0448*/ 	.word	0x00016320


	//   ....[88]....
        /*044c*/ 	.word	0x000164b0


	//   ....[89]....
        /*0450*/ 	.word	0x000164d0


	//----- nvinfo : EIATTR_EXIT_INSTR_OFFSETS
	.align		4
.L_362:
        /*0454*/ 	.byte	0x04, 0x1c
        /*0456*/ 	.short	(.L_364 - .L_363)


	//   ....[0]....
.L_363:
        /*0458*/ 	.word	0x00000040


	//   ....[1]....
        /*045c*/ 	.word	0x00015850


	//   ....[2]....
        /*0460*/ 	.word	0x00015990


	//   ....[3]....
        /*0464*/ 	.word	0x000159f0


	//   ....[4]....
        /*0468*/ 	.word	0x000164e0


	//   ....[5]....
        /*046c*/ 	.word	0x000165f0


	//   ....[6]....
        /*0470*/ 	.word	0x00016650


	//----- nvinfo : EIATTR_CTAIDZ_USED
	.align		4
.L_364:
        /*0474*/ 	.byte	0x01, 0x04
	.zero		2


	//----- nvinfo : EIATTR_MAX_THREADS
	.align		4
        /*0478*/ 	.byte	0x04, 0x05
        /*047a*/ 	.short	(.L_366 - .L_365)
.L_365:
        /*047c*/ 	.word	0x00000100
        /*0480*/ 	.word	0x00000001
        /*0484*/ 	.word	0x00000001


	//----- nvinfo : EIATTR_CRS_STACK_SIZE
	.align		4
.L_366:
        /*0488*/ 	.byte	0x04, 0x1e
        /*048a*/ 	.short	(.L_368 - .L_367)
.L_367:
        /*048c*/ 	.word	0x00000000
.L_368:


//--------------------- .nv.info._ZN7cutlass13device_kernelIN5flash19enable_sm80_to_sm89INS1_16FlashAttnFwdSm80INS1_25CollectiveMainloopFwdSm80ILi8ELi1ELb0EN4cute5tupleIJNS5_1CILi128EEENS7_ILi64EEENS7_ILi256EEEEEELi256ENS_10bfloat16_tEfNS_4arch4Sm80ELb0ELb1ELb1ELb1ELb1ELb0ELb1ELb0EEENS1_21CollectiveEpilogueFwdINS6_IJS8_SA_S9_EEENS6_IJNS7_ILi1EEESI_SI_EEESC_SE_Li256ELb1ELb1ELb0ELb0EEENS1_19SingleTileSchedulerILb1ELb0ELb1ELi128EEEEEEEEEvNT_6ParamsE --------------------------
	.section	.nv.info._ZN7cutlass13device_kernelIN5flash19enable_sm80_to_sm89INS1_16FlashAttnFwdSm80INS1_25CollectiveMainloopFwdSm80ILi8ELi1ELb0EN4cute5tupleIJNS5_1CILi128EEENS7_ILi64EEENS7_ILi256EEEEEELi256ENS_10bfloat16_tEfNS_4arch4Sm80ELb0ELb1ELb1ELb1ELb1ELb0ELb1ELb0EEENS1_21CollectiveEpilogueFwdINS6_IJS8_SA_S9_EEENS6_IJNS7_ILi1EEESI_SI_EEESC_SE_Li256ELb1ELb1ELb0ELb0EEENS1_19SingleTileSchedulerILb1ELb0ELb1ELi128EEEEEEEEEvNT_6ParamsE,"",@"SHT_CUDA_INFO"
	.sectionflags	@""
	.align	4


	//----- nvinfo : EIATTR_CUDA_API_VERSION
	.align		4
        /*0000*/ 	.byte	0x04, 0x37
        /*0002*/ 	.short	(.L_370 - .L_369)
.L_369:
        /*0004*/ 	.word	0x00000082


	//----- nvinfo : EIATTR_SW2861232_WAR
	.align		4
.L_370:
        /*0008*/ 	.byte	0x01, 0x35
	.zero		2


	//----- nvinfo : EIATTR_PARAM_CBANK
	.align		4
        /*000c*/ 	.byte	0x04, 0x0a
        /*000e*/ 	.short	(.L_372 - .L_371)
	.align		4
.L_371:
        /*0010*/ 	.word	index@(.nv.constant0._ZN7cutlass13device_kernelIN5flash19enable_sm80_to_sm89INS1_16FlashAttnFwdSm80INS1_25CollectiveMainloopFwdSm80ILi8ELi1ELb0EN4cute5tupleIJNS5_1CILi128EEENS7_ILi64EEENS7_ILi256EEEEEELi256ENS_10bfloat16_tEfNS_4arch4Sm80ELb0ELb1ELb1ELb1ELb1ELb0ELb1ELb0EEENS1_21CollectiveEpilogueFwdINS6_IJS8_SA_S9_EEENS6_IJNS7_ILi1EEESI_SI_EEESC_SE_Li256ELb1ELb1ELb0ELb0EEENS1_19SingleTileSchedulerILb1ELb0ELb1ELi128EEEEEEEEEvNT_6ParamsE)
        /*0014*/ 	.short	0x0160
        /*0016*/ 	.short	0x0418


	//----- nvinfo : EIATTR_CBANK_PARAM_SIZE
	.align		4
.L_372:
        /*0018*/ 	.byte	0x03, 0x19
        /*001a*/ 	.short	0x0418


	//----- nvinfo : EIATTR_KPARAM_INFO
	.align		4
        /*001c*/ 	.byte	0x04, 0x17
        /*001e*/ 	.short	(.L_374 - .L_373)
.L_373:
        /*0020*/ 	.word	0x00000000
        /*0024*/ 	.short	0x0000
        /*0026*/ 	.short	0x0000
        /*0028*/ 	.byte	0x00, 0xf0, 0x61, 0x10


	//----- nvinfo : EIATTR_MAXREG_COUNT
	.align		4
.L_374:
        /*002c*/ 	.byte	0x03, 0x1b
        /*002e*/ 	.short	0x00ff


	//----- nvinfo : EIATTR_NUM_BARRIERS
	.align		4
        /*0030*/ 	.byte	0x02, 0x4c
        /*0032*/ 	.byte	0x02
	.zero		1


	//----- nvinfo : EIATTR_ANNOTATIONS
	.align		4
        /*0034*/ 	.byte	0x04, 0x55
        /*0036*/ 	.short	(.L_376 - .L_375)


	//   ....[0]....
.L_375:
        /* <DEDUP_REMOVED lines=23> */


	//----- nvinfo : EIATTR_MERCURY_ISA_VERSION
	.align		4
.L_376:
        /*0198*/ 	.byte	0x03, 0x5f
        /*019a*/ 	.short	0x0000


	//----- nvinfo : EIATTR_COOP_GROUP_MASK_REGIDS
	.align		4
        /*019c*/ 	.byte	0x04, 0x29
        /*019e*/ 	.short	(.L_378 - .L_377)


	//   ....[0]....
.L_377:
        /*01a0*/ 	.word	0xffffffff


	//   ....[1]....
        /*01a4*/ 	.word	0xffffffff


	//   ....[2]....
        /*01a8*/ 	.word	0xffffffff


	//   ....[3]....
        /*01ac*/ 	.word	0xffffffff


	//   ....[4]....
        /*01b0*/ 	.word	0xffffffff


	//   ....[5]....
        /*01b4*/ 	.word	0xffffffff


	//   ....[6]....
        /*01b8*/ 	.word	0xffffffff


	//   ....[7]....
        /*01bc*/ 	.word	0xffffffff


	//   ....[8]....
        /*01c0*/ 	.word	0xffffffff


	//   ....[9]....
        /*01c4*/ 	.word	0xffffffff


	//   ....[10]....
        /*01c8*/ 	.word	0xffffffff


	//   ....[11]....
        /*01cc*/ 	.word	0xffffffff


	//   ....[12]....
        /*01d0*/ 	.word	0xffffffff


	//   ....[13]....
        /*01d4*/ 	.word	0xffffffff


	//   ....[14]....
        /*01d8*/ 	.word	0xffffffff


	//   ....[15]....
        /*01dc*/ 	.word	0xffffffff


	//   ....[16]....
        /*01e0*/ 	.word	0xffffffff


	//   ....[17]....
        /*01e4*/ 	.word	0xffffffff


	//   ....[18]....
        /*01e8*/ 	.word	0xffffffff


	//   ....[19]....
        /*01ec*/ 	.word	0xffffffff


	//   ....[20]....
        /*01f0*/ 	.word	0xffffffff


	//   ....[21]....
        /*01f4*/ 	.word	0xffffffff


	//   ....[22]....
        /*01f8*/ 	.word	0xffffffff


	//   ....[23]....
        /*01fc*/ 	.word	0xffffffff


	//   ....[24]....
        /*0200*/ 	.word	0xffffffff


	//   ....[25]....
        /*0204*/ 	.word	0xffffffff


	//   ....[26]....
        /*0208*/ 	.word	0xffffffff


	//   ....[27]....
        /*020c*/ 	.word	0xffffffff


	//   ....[28]....
        /*0210*/ 	.word	0xffffffff


	//   ....[29]....
        /*0214*/ 	.word	0xffffffff


	//   ....[30]....
        /*0218*/ 	.word	0xffffffff


	//   ....[31]....
        /*021c*/ 	.word	0xffffffff


	//   ....[32]....
        /*0220*/ 	.word	0xffffffff


	//   ....[33]....
        /*0224*/ 	.word	0xffffffff


	//   ....[34]....
        /*0228*/ 	.word	0xffffffff


	//   ....[35]....
        /*022c*/ 	.word	0xffffffff


	//   ....[36]....
        /*0230*/ 	.word	0xffffffff


	//   ....[37]....
        /*0234*/ 	.word	0xffffffff


	//   ....[38]....
        /*0238*/ 	.word	0xffffffff


	//   ....[39]....
        /*023c*/ 	.word	0xffffffff


	//   ....[40]....
        /*0240*/ 	.word	0xffffffff


	//   ....[41]....
        /*0244*/ 	.word	0xffffffff


	//   ....[42]....
        /*0248*/ 	.word	0xffffffff


	//   ....[43]....
        /*024c*/ 	.word	0xffffffff


	//   ....[44]....
        /*0250*/ 	.word	0xffffffff


	//   ....[45]....
        /*0254*/ 	.word	0xffffffff


	//   ....[46]....
        /*0258*/ 	.word	0xffffffff


	//   ....[47]....
        /*025c*/ 	.word	0xffffffff


	//   ....[48]....
        /*0260*/ 	.word	0xffffffff


	//   ....[49]....
        /*0264*/ 	.word	0xffffffff


	//   ....[50]....
        /*0268*/ 	.word	0xffffffff


	//   ....[51]....
        /*026c*/ 	.word	0xffffffff


	//   ....[52]....
        /*0270*/ 	.word	0xffffffff


	//   ....[53]....
        /*0274*/ 	.word	0xffffffff


	//   ....[54]....
        /*0278*/ 	.word	0xffffffff


	//   ....[55]....
        /*027c*/ 	.word	0xffffffff


	//   ....[56]....
        /*0280*/ 	.word	0xffffffff


	//   ....[57]....
        /*0284*/ 	.word	0xffffffff


	//   ....[58]....
        /*0288*/ 	.word	0xffffffff


	//   ....[59]....
        /*028c*/ 	.word	0xffffffff


	//   ....[60]....
        /*0290*/ 	.word	0xffffffff


	//   ....[61]....
        /*0294*/ 	.word	0xffffffff


	//   ....[62]....
        /*0298*/ 	.word	0xffffffff


	//   ....[63]....
        /*029c*/ 	.word	0xffffffff


	//   ....[64]....
        /*02a0*/ 	.word	0xffffffff


	//   ....[65]....
        /*02a4*/ 	.word	0xffffffff


	//   ....[66]....
        /*02a8*/ 	.word	0xffffffff


	//   ....[67]....
        /*02ac*/ 	.word	0xffffffff


	//   ....[68]....
        /*02b0*/ 	.word	0xffffffff


	//   ....[69]....
        /*02b4*/ 	.word	0xffffffff


	//   ....[70]....
        /*02b8*/ 	.word	0xffffffff


	//   ....[71]....
        /*02bc*/ 	.word	0xffffffff


	//   ....[72]....
        /*02c0*/ 	.word	0xffffffff


	//   ....[73]....
        /*02c4*/ 	.word	0xffffffff


	//   ....[74]....
        /*02c8*/ 	.word	0xffffffff


	//   ....[75]....
        /*02cc*/ 	.word	0xffffffff


	//   ....[76]....
        /*02d0*/ 	.word	0xffffffff


	//   ....[77]....
        /*02d4*/ 	.word	0xffffffff


	//   ....[78]....
        /*02d8*/ 	.word	0xffffffff


	//   ....[79]....
        /*02dc*/ 	.word	0xffffffff


	//   ....[80]....
        /*02e0*/ 	.word	0xffffffff


	//   ....[81]....
        /*02e4*/ 	.word	0xffffffff


	//   ....[82]....
        /*02e8*/ 	.word	0xffffffff


	//   ....[83]....
        /*02ec*/ 	.word	0xffffffff


	//   ....[84]....
        /*02f0*/ 	.word	0xffffffff


	//   ....[85]....
        /*02f4*/ 	.word	0xffffffff


	//   ....[86]....
        /*02f8*/ 	.word	0xffffffff


	//   ....[87]....
        /*02fc*/ 	.word	0xffffffff


	//   ....[88]....
        /*0300*/ 	.word	0xffffffff


	//   ....[89]....
        /*0304*/ 	.word	0xffffffff


	//   ....[90]....
        /*0308*/ 	.word	0xffffffff


	//----- nvinfo : EIATTR_COOP_GROUP_INSTR_OFFSETS
	.align		4
.L_378:
        /*030c*/ 	.byte	0x04, 0x28
        /*030e*/ 	.short	(.L_380 - .L_379)


	//   ....[0]....
.L_379:
        /*0310*/ 	.word	0x000000a0


	//   ....[1]....
        /*0314*/ 	.word	0x00001710


	//   ....[2]....
        /*0318*/ 	.word	0x00001840


	//   ....[3]....
        /*031c*/ 	.word	0x000019b0


	//   ....[4]....
        /*0320*/ 	.word	0x000019e0


	//   ....[5]....
        /*0324*/ 	.word	0x00001b50


	//   ....[6]....
        /*0328*/ 	.word	0x00001b80


	//   ....[7]....
        /*032c*/ 	.word	0x00001d00


	//   ....[8]....
        /*0330*/ 	.word	0x00001d40


	//   ....[9]....
        /*0334*/ 	.word	0x00002360


	//   ....[10]....
        /*0338*/ 	.word	0x000023a0


	//   ....[11]....
        /*033c*/ 	.word	0x000023d0


	//   ....[12]....
        /*0340*/ 	.word	0x00002420


	//   ....[13]....
        /*0344*/ 	.word	0x00002460


	//   ....[14]....
        /*0348*/ 	.word	0x00002490


	//   ....[15]....
        /*034c*/ 	.word	0x000024b0


	//   ....[16]....
        /*0350*/ 	.word	0x000024e0


	//   ....[17]....
        /*0354*/ 	.word	0x00003b90


	//   ....[18]....
        /*0358*/ 	.word	0x00003bb0


	//   ....[19]....
        /*035c*/ 	.word	0x00003c70


	//   ....[20]....
        /*0360*/ 	.word	0x00003c90


	//   ....[21]....
        /*0364*/ 	.word	0x000040a0


	//   ....[22]....
        /*0368*/ 	.word	0x000043c0


	//   ....[23]....
        /*036c*/ 	.word	0x00005060


	//   ....[24]....
        /*0370*/ 	.word	0x00005090


	//   ....[25]....
        /*0374*/ 	.word	0x000050b0


	//   ....[26]....
        /*0378*/ 	.word	0x000050d0


	//   ....[27]....
        /*037c*/ 	.word	0x000079c0


	//   ....[28]....
        /*0380*/ 	.word	0x000079d0


	//   ....[29]....
        /*0384*/ 	.word	0x000079e0


	//   ....[30]....
        /*0388*/ 	.word	0x000079f0


	//   ....[31]....
        /*038c*/ 	.word	0x00008ef0


	//   ....[32]....
        /*0390*/ 	.word	0x00008f00


	//   ....[33]....
        /*0394*/ 	.word	0x00008f10


	//   ....[34]....
        /*0398*/ 	.word	0x00008f20


	//   ....[35]....
        /*039c*/ 	.word	0x000091d0


	//   ....[36]....
        /*03a0*/ 	.word	0x000093e0


	//   ....[37]....
        /*03a4*/ 	.word	0x00009d40


	//   ....[38]....
        /*03a8*/ 	.word	0x00009e00


	//   ....[39]....
        /*03ac*/ 	.word	0x0000a090


	//   ....[40]....
        /*03b0*/ 	.word	0x0000a130


	//   ....[41]....
        /*03b4*/ 	.word	0x0000c410


	//   ....[42]....
        /*03b8*/ 	.word	0x0000c420


	//   ....[43]....
        /*03bc*/ 	.word	0x0000c430


	//   ....[44]....
        /*03c0*/ 	.word	0x0000c440


	//   ....[45]....
        /*03c4*/ 	.word	0x0000d940


	//   ....[46]....
        /*03c8*/ 	.word	0x0000d950


	//   ....[47]....
        /*03cc*/ 	.word	0x0000d960


	//   ....[48]....
        /*03d0*/ 	.word	0x0000d970


	//   ....[49]....
        /*03d4*/ 	.word	0x0000ddb0


	//   ....[50]....
        /*03d8*/ 	.word	0x0000ddd0


	//   ....[51]....
        /*03dc*/ 	.word	0x0000de00


	//   ....[52]....
        /*03e0*/ 	.word	0x0000de10


	//   ....[53]....
        /*03e4*/ 	.word	0x0000fcd0


	//   ....[54]....
        /*03e8*/ 	.word	0x0000fce0


	//   ....[55]....
        /*03ec*/ 	.word	0x0000fd00


	//   ....[56]....
        /*03f0*/ 	.word	0x0000fe00


	//   ....[57]....
        /*03f4*/ 	.word	0x000111c0


	//   ....[58]....
        /*03f8*/ 	.word	0x000111d0


	//   ....[59]....
        /*03fc*/ 	.word	0x000111e0


	//   ....[60]....
        /*0400*/ 	.word	0x000111f0


	//   ....[61]....
        /*0404*/ 	.word	0x00011450


	//   ....[62]....
        /*0408*/ 	.word	0x00011660


	//   ....[63]....
        /*040c*/ 	.word	0x00011fc0


	//   ....[64]....
        /*0410*/ 	.word	0x00012080


	//   ....[65]....
        /*0414*/ 	.word	0x00012310


	//   ....[66]....
        /*0418*/ 	.word	0x000123b0


	//   ....[67]....
        /*041c*/ 	.word	0x00013fc0


	//   ....[68]....
        /*0420*/ 	.word	0x00013fd0


	//   ....[69]....
        /*0424*/ 	.word	0x00014000


	//   ....[70]....
        /*0428*/ 	.word	0x00014020


	//   ....[71]....
        /*042c*/ 	.word	0x00015aa0


	//   ....[72]....
        /*0430*/ 	.word	0x00015ae0


	//   ....[73]....
        /*0434*/ 	.word	0x00015b20


	//   ....[74]....
        /*0438*/ 	.word	0x00015b50


	//   ....[75]....
        /*043c*/ 	.word	0x00015d90


	//   ....[76]....
        /*0440*/ 	.word	0x00015da0


	//   ....[77]....
        /*0444*/ 	.word	0x00015fa0


	//   ....[78]....
        /*0448*/ 	.word	0x00015fd0


	//   ....[79]....
        /*044c*/ 	.word	0x00016190


	//   ....[80]....
        /*0450*/ 	.word	0x000161c0


	//   ....[81]....
        /*0454*/ 	.word	0x00016380


	//   ....[82]....
        /*0458*/ 	.word	0x000163a0


	//   ....[83]....
        /*045c*/ 	.word	0x00016d20


	//   ....[84]....
        /*0460*/ 	.word	0x00016d40


	//   ....[85]....
        /*0464*/ 	.word	0x00016f00


	//   ....[86]....
        /*0468*/ 	.word	0x00016f30


	//   ....[87]....
        /*046c*/ 	.word	0x000170c0


	//   ....[88]....
        /*0470*/ 	.word	0x000170f0


	//   ....[89]....
        /*0474*/ 	.word	0x00017280


	//   ....[90]....
        /*0478*/ 	.word	0x000172a0


	//----- nvinfo : EIATTR_EXIT_INSTR_OFFSETS
	.align		4
.L_380:
        /*047c*/ 	.byte	0x04, 0x1c
        /*047e*/ 	.short	(.L_382 - .L_381)


	//   ....[0]....
.L_381:
        /*0480*/ 	.word	0x00000450


	//   ....[1]....
        /*0484*/ 	.word	0x000163b0


	//   ....[2]....
        /*0488*/ 	.word	0x000164f0


	//   ....[3]....
        /*048c*/ 	.word	0x00016550


	//   ....[4]....
        /*0490*/ 	.word	0x000172b0


	//   ....[5]....
        /*0494*/ 	.word	0x000173c0


	//   ....[6]....
        /*0498*/ 	.word	0x00017420


	//----- nvinfo : EIATTR_CTAIDZ_USED
	.align		4
.L_382:
        /*049c*/ 	.byte	0x01, 0x04
	.zero		2


	//----- nvinfo : EIATTR_MAX_THREADS
	.align		4
        /*04a0*/ 	.byte	0x04, 0x05
        /*04a2*/ 	.short	(.L_384 - .L_383)
.L_383:
        /*04a4*/ 	.word	0x00000100
        /*04a8*/ 	.word	0x00000001
        /*04ac*/ 	.word	0x00000001


	//----- nvinfo : EIATTR_CRS_STACK_SIZE
	.align		4
.L_384:
        /*04b0*/ 	.byte	0x04, 0x1e
        /*04b2*/ 	.short	(.L_386 - .L_385)
.L_385:
        /*04b4*/ 	.word	0x00000000
.L_386:


//--------------------- .nv.info._ZN7cutlass13device_kernelIN5flash19enable_sm80_to_sm89INS1_16FlashAttnFwdSm80INS1_25CollectiveMainloopFwdSm80ILi8ELi1ELb0EN4cute5tupleIJNS5_1CILi128EEENS7_ILi48EEENS7_ILi256EEEEEELi256ENS_10bfloat16_tEfNS_4arch4Sm80ELb0ELb1ELb1ELb1ELb1ELb1ELb1ELb0EEENS1_21CollectiveEpilogueFwdINS6_IJS8_SA_S9_EEENS6_IJNS7_ILi1EEESI_SI_EEESC_SE_Li256ELb1ELb1ELb0ELb0EEENS1_19SingleTileSchedulerILb1ELb0ELb1ELi128EEEEEEEEEvNT_6ParamsE --------------------------
	.section	.nv.info._ZN7cutlass13device_kernelIN5flash19enable_sm80_to_sm89INS1_16FlashAttnFwdSm80INS1_25CollectiveMainloopFwdSm80ILi8ELi1ELb0EN4cute5tupleIJNS5_1CILi128EEENS7_ILi48EEENS7_ILi256EEEEEELi256ENS_10bfloat16_tEfNS_4arch4Sm80ELb0ELb1ELb1ELb1ELb1ELb1ELb1ELb0EEENS1_21CollectiveEpilogueFwdINS6_IJS8_SA_S9_EEENS6_IJNS7_ILi1EEESI_SI_EEESC_SE_Li256ELb1ELb1ELb0ELb0EEENS1_19SingleTileSchedulerILb1ELb0ELb1ELi128EEEEEEEEEvNT_6ParamsE,"",@"SHT_CUDA_INFO"
	.sectionflags	@""
	.align	4


	//----- nvinfo : EIATTR_CUDA_API_VERSION
	.align		4
        /*0000*/ 	.byte	0x04, 0x37
        /*0002*/ 	.short	(.L_388 - .L_387)
.L_387:
        /*0004*/ 	.word	0x00000082


	//----- nvinfo : EIATTR_SW2861232_WAR
	.align		4
.L_388:
        /*0008*/ 	.byte	0x01, 0x35
	.zero		2


	//----- nvinfo : EIATTR_PARAM_CBANK
	.align		4
        /*000c*/ 	.byte	0x04, 0x0a
        /*000e*/ 	.short	(.L_390 - .L_389)
	.align		4
.L_389:
        /*0010*/ 	.word	index@(.nv.constant0._ZN7cutlass13device_kernelIN5flash19enable_sm80_to_sm89INS1_16FlashAttnFwdSm80INS1_25CollectiveMainloopFwdSm80ILi8ELi1ELb0EN4cute5tupleIJNS5_1CILi128EEENS7_ILi48EEENS7_ILi256EEEEEELi256ENS_10bfloat16_tEfNS_4arch4Sm80ELb0ELb1ELb1ELb1ELb1ELb1ELb1ELb0EEENS1_21CollectiveEpilogueFwdINS6_IJS8_SA_S9_EEENS6_IJNS7_ILi1EEESI_SI_EEESC_SE_Li256ELb1ELb1ELb0ELb0EEENS1_19SingleTileSchedulerILb1ELb0ELb1ELi128EEEEEEEEEvNT_6ParamsE)
        /*0014*/ 	.short	0x0160
        /*0016*/ 	.short	0x0418


	//----- nvinfo : EIATTR_CBANK_PARAM_SIZE
	.align		4
.L_390:
        /*0018*/ 	.byte	0x03, 0x19
        /*001a*/ 	.short	0x0418


	//----- nvinfo : EIATTR_KPARAM_INFO
	.align		4
        /*001c*/ 	.byte	0x04, 0x17
        /*001e*/ 	.short	(.L_392 - .L_391)
.L_391:
        /*0020*/ 	.word	0x00000000
        /*0024*/ 	.short	0x0000
        /*0026*/ 	.short	0x0000
        /*0028*/ 	.byte	0x00, 0xf0, 0x61, 0x10


	//----- nvinfo : EIATTR_MAXREG_COUNT
	.align		4
.L_392:
        /*002c*/ 	.byte	0x03, 0x1b
        /*002e*/ 	.short	0x00ff


	//----- nvinfo : EIATTR_NUM_BARRIERS
	.align		4
        /*0030*/ 	.byte	0x02, 0x4c
        /*0032*/ 	.byte	0x02
	.zero		1


	//----- nvinfo : EIATTR_ANNOTATIONS
	.align		4
        /*0034*/ 	.byte	0x04, 0x55
        /*0036*/ 	.short	(.L_394 - .L_393)


	//   ....[0]....
.L_393:
        /*0038*/ 	.word	0x00000001
        /*003c*/ 	.byte	0xe0, 0x01, 0x00, 0x00, 0x01, 0x00, 0x00, 0x00, 0x20, 0x03, 0x00, 0x00, 0x01, 0x00, 0x00, 0x00
        /*004c*/ 	.byte	0x30, 0x03, 0x00, 0x00, 0x01, 0x00, 0x00, 0x00, 0x60, 0x80, 0x00, 0x00, 0x01, 0x00, 0x00, 0x00
        /*005c*/ 	.byte	0x00, 0x8b, 0x01, 0x00, 0x01, 0x00, 0x00, 0x00, 0xb0, 0xa5, 0x01, 0x00


	//----- nvinfo : EIATTR_MERCURY_ISA_VERSION
	.align		4
.L_394:
        /*0068*/ 	.byte	0x03, 0x5f
        /*006a*/ 	.short	0x0000


	//----- nvinfo : EIATTR_COOP_GROUP_MASK_REGIDS
	.align		4
        /*006c*/ 	.byte	0x04, 0x29
        /*006e*/ 	.short	(.L_396 - .L_395)


	//   ....[0]....
.L_395:
        /*0070*/ 	.word	0xffffffff


	//   ....[1]....
        /*0074*/ 	.word	0xffffffff


	//   ....[2]....
        /*0078*/ 	.word	0xffffffff


	//   ....[3]....
        /*007c*/ 	.word	0xffffffff


	//   ....[4]....
        /*0080*/ 	.word	0xffffffff


	//   ....[5]....
        /*0084*/ 	.word	0xffffffff


	//   ....[6]....
        /*0088*/ 	.word	0xffffffff


	//   ....[7]....
        /*008c*/ 	.word	0xffffffff


	//   ....[8]....
        /*0090*/ 	.word	0xffffffff


	//   ....[9]....
        /*0094*/ 	.word	0xffffffff


	//   ....[10]....
        /*0098*/ 	.word	0xffffffff


	//   ....[11]....
        /*009c*/ 	.word	0xffffffff


	//   ....[12]....
        /*00a0*/ 	.word	0xffffffff


	//   ....[13]....
        /*00a4*/ 	.word	0xffffffff


	//   ....[14]....
        /*00a8*/ 	.word	0xffffffff


	//   ....[15]....
        /*00ac*/ 	.word	0xffffffff


	//   ....[16]....
        /*00b0*/ 	.word	0xffffffff


	//   ....[17]....
        /*00b4*/ 	.word	0xffffffff


	//   ....[18]....
        /*00b8*/ 	.word	0xffffffff


	//   ....[19]....
        /*00bc*/ 	.word	0xffffffff


	//   ....[20]....
        /*00c0*/ 	.word	0xffffffff


	//   ....[21]....
        /*00c4*/ 	.word	0xffffffff


	//   ....[22]....
        /*00c8*/ 	.word	0xffffffff


	//   ....[23]....
        /*00cc*/ 	.word	0xffffffff


	//   ....[24]....
        /*00d0*/ 	.word	0xffffffff


	//   ....[25]....
        /*00d4*/ 	.word	0xffffffff


	//   ....[26]....
        /*00d8*/ 	.word	0xffffffff


	//   ....[27]....
        /*00dc*/ 	.word	0xffffffff


	//   ....[28]....
        /*00e0*/ 	.word	0xffffffff


	//   ....[29]....
        /*00e4*/ 	.word	0xffffffff


	//   ....[30]....
        /*00e8*/ 	.word	0xffffffff


	//   ....[31]....
        /*00ec*/ 	.word	0xffffffff


	//   ....[32]....
        /*00f0*/ 	.word	0xffffffff


	//   ....[33]....
        /*00f4*/ 	.word	0xffffffff


	//   ....[34]....
        /*00f8*/ 	.word	0xffffffff


	//   ....[35]....
        /*00fc*/ 	.word	0xffffffff


	//   ....[36]....
        /*0100*/ 	.word	0xffffffff


	//   ....[37]....
        /*0104*/ 	.word	0xffffffff


	//   ....[38]....
        /*0108*/ 	.word	0xffffffff


	//   ....[39]....
        /*010c*/ 	.word	0xffffffff


	//   ....[40]....
        /*0110*/ 	.word	0xffffffff


	//   ....[41]....
        /*0114*/ 	.word	0xffffffff


	//   ....[42]....
        /*0118*/ 	.word	0xffffffff


	//   ....[43]....
        /*011c*/ 	.word	0xffffffff


	//   ....[44]....
        /*0120*/ 	.word	0xffffffff


	//   ....[45]....
        /*0124*/ 	.word	0xffffffff


	//   ....[46]....
        /*0128*/ 	.word	0xffffffff


	//   ....[47]....
        /*012c*/ 	.word	0xffffffff


	//   ....[48]....
        /*0130*/ 	.word	0xffffffff


	//   ....[49]....
        /*0134*/ 	.word	0xffffffff


	//   ....[50]....
        /*0138*/ 	.word	0xffffffff


	//   ....[51]....
        /*013c*/ 	.word	0xffffffff


	//   ....[52]....
        /*0140*/ 	.word	0xffffffff


	//   ....[53]....
        /*0144*/ 	.word	0xffffffff


	//   ....[54]....
        /*0148*/ 	.word	0xffffffff


	//   ....[55]....
        /*014c*/ 	.word	0xffffffff


	//   ....[56]....
        /*0150*/ 	.word	0xffffffff


	//   ....[57]....
        /*0154*/ 	.word	0xffffffff


	//   ....[58]....
        /*0158*/ 	.word	0xffffffff


	//   ....[59]....
        /*015c*/ 	.word	0xffffffff


	//   ....[60]....
        /*0160*/ 	.word	0xffffffff


	//   ....[61]....
        /*0164*/ 	.word	0xffffffff


	//   ....[62]....
        /*0168*/ 	.word	0xffffffff


	//   ....[63]....
        /*016c*/ 	.word	0xffffffff


	//   ....[64]....
        /*0170*/ 	.word	0xffffffff


	//   ....[65]....
        /*0174*/ 	.word	0xffffffff


	//   ....[66]....
        /*0178*/ 	.word	0xffffffff


	//   ....[67]....
        /*017c*/ 	.word	0xffffffff


	//   ....[68]....
        /*0180*/ 	.word	0xffffffff


	//   ....[69]....
        /*0184*/ 	.word	0xffffffff


	//   ....[70]....
        /*0188*/ 	.word	0xffffffff


	//   ....[71]....
        /*018c*/ 	.word	0xffffffff


	//   ....[72]....
        /*0190*/ 	.word	0xffffffff


	//   ....[73]....
        /*0194*/ 	.word	0xffffffff


	//   ....[74]....
        /*0198*/ 	.word	0xffffffff


	//   ....[75]....
        /*019c*/ 	.word	0xffffffff


	//   ....[76]....
        /*01a0*/ 	.word	0xffffffff


	//   ....[77]....
        /*01a4*/ 	.word	0xffffffff


	//   ....[78]....
        /*01a8*/ 	.word	0xffffffff


	//   ....[79]....
        /*01ac*/ 	.word	0xffffffff


	//   ....[80]....
        /*01b0*/ 	.word	0xffffffff


	//   ....[81]....
        /*01b4*/ 	.word	0xffffffff


	//   ....[82]....
        /*01b8*/ 	.word	0xffffffff


	//   ....[83]....
        /*01bc*/ 	.word	0xffffffff


	//   ....[84]....
        /*01c0*/ 	.word	0xffffffff


	//   ....[85]....
        /*01c4*/ 	.word	0xffffffff


	//   ....[86]....
        /*01c8*/ 	.word	0xffffffff


	//   ....[87]....
        /*01cc*/ 	.word	0xffffffff


	//   ....[88]....
        /*01d0*/ 	.word	0xffffffff


	//   ....[89]....
        /*01d4*/ 	.word	0xffffffff


	//   ....[90]....
        /*01d8*/ 	.word	0xffffffff


	//   ....[91]....
        /*01dc*/ 	.word	0xffffffff


	//   ....[92]....
        /*01e0*/ 	.word	0xffffffff


	//   ....[93]....
        /*01e4*/ 	.word	0xffffffff


	//   ....[94]....
        /*01e8*/ 	.word	0xffffffff


	//   ....[95]....
        /*01ec*/ 	.word	0xffffffff


	//   ....[96]....
        /*01f0*/ 	.word	0xffffffff


	//   ....[97]....
        /*01f4*/ 	.word	0xffffffff


	//   ....[98]....
        /*01f8*/ 	.word	0xffffffff


	//   ....[99]....
        /*01fc*/ 	.word	0xffffffff


	//   ....[100]....
        /*0200*/ 	.word	0xffffffff


	//   ....[101]....
        /*0204*/ 	.word	0xffffffff


	//   ....[102]....
        /*0208*/ 	.word	0xffffffff


	//   ....[103]....
        /*020c*/ 	.word	0xffffffff


	//   ....[104]....
        /*0210*/ 	.word	0xffffffff


	//   ....[105]....
        /*0214*/ 	.word	0xffffffff


	//   ....[106]....
        /*0218*/ 	.word	0xffffffff


	//   ....[107]....
        /*021c*/ 	.word	0xffffffff


	//   ....[108]....
        /*0220*/ 	.word	0xffffffff


	//   ....[109]....
        /*0224*/ 	.word	0xffffffff


	//   ....[110]....
        /*0228*/ 	.word	0xffffffff


	//   ....[111]....
        /*022c*/ 	.word	0xffffffff


	//   ....[112]....
        /*0230*/ 	.word	0xffffffff


	//   ....[113]....
        /*0234*/ 	.word	0xffffffff


	//   ....[114]....
        /*0238*/ 	.word	0xffffffff


	//   ....[115]....
        /*023c*/ 	.word	0xffffffff


	//   ....[116]....
        /*0240*/ 	.word	0xffffffff


	//   ....[117]....
        /*0244*/ 	.word	0xffffffff


	//   ....[118]....
        /*0248*/ 	.word	0xffffffff


	//   ....[119]....
        /*024c*/ 	.word	0xffffffff


	//   ....[120]....
        /*0250*/ 	.word	0xffffffff


	//   ....[121]....
        /*0254*/ 	.word	0xffffffff


	//   ....[122]....
        /*0258*/ 	.word	0xffffffff


	//   ....[123]....
        /*025c*/ 	.word	0xffffffff


	//   ....[124]....
        /*0260*/ 	.word	0xffffffff


	//   ....[125]....
        /*0264*/ 	.word	0xffffffff


	//   ....[126]....
        /*0268*/ 	.word	0xffffffff


	//   ....[127]....
        /*026c*/ 	.word	0xffffffff


	//   ....[128]....
        /*0270*/ 	.word	0xffffffff


	//   ....[129]....
        /*0274*/ 	.word	0xffffffff


	//   ....[130]....
        /*0278*/ 	.word	0xffffffff


	//   ....[131]....
        /*027c*/ 	.word	0xffffffff


	//   ....[132]....
        /*0280*/ 	.word	0xffffffff


	//   ....[133]....
        /*0284*/ 	.word	0xffffffff


	//   ....[134]....
        /*0288*/ 	.word	0xffffffff


	//   ....[135]....
        /*028c*/ 	.word	0xffffffff


	//   ....[136]....
        /*0290*/ 	.word	0xffffffff


	//   ....[137]....
        /*0294*/ 	.word	0xffffffff


	//   ....[138]....
        /*0298*/ 	.word	0xffffffff


	//   ....[139]....
        /*029c*/ 	.word	0xffffffff


	//   ....[140]....
        /*02a0*/ 	.word	0xffffffff


	//   ....[141]....
        /*02a4*/ 	.word	0xffffffff


	//   ....[142]....
        /*02a8*/ 	.word	0xffffffff


	//   ....[143]....
        /*02ac*/ 	.word	0xffffffff


	//   ....[144]....
        /*02b0*/ 	.word	0xffffffff


	//   ....[145]....
        /*02b4*/ 	.word	0xffffffff


	//   ....[146]....
        /*02b8*/ 	.word	0xffffffff


	//   ....[147]....
        /*02bc*/ 	.word	0xffffffff


	//   ....[148]....
        /*02c0*/ 	.word	0xffffffff


	//   ....[149]....
        /*02c4*/ 	.word	0xffffffff


	//   ....[150]....
        /*02c8*/ 	.word	0xffffffff


	//   ....[151]....
        /*02cc*/ 	.word	0xffffffff


	//   ....[152]....
        /*02d0*/ 	.word	0xffffffff


	//   ....[153]....
        /*02d4*/ 	.word	0xffffffff


	//   ....[154]....
        /*02d8*/ 	.word	0xffffffff


	//   ....[155]....
        /*02dc*/ 	.word	0xffffffff


	//   ....[156]....
        /*02e0*/ 	.word	0xffffffff


	//   ....[157]....
        /*02e4*/ 	.word	0xffffffff


	//   ....[158]....
        /*02e8*/ 	.word	0xffffffff


	//   ....[159]....
        /*02ec*/ 	.word	0xffffffff


	//   ....[160]....
        /*02f0*/ 	.word	0xffffffff


	//   ....[161]....
        /*02f4*/ 	.word	0xffffffff


	//   ....[162]....
        /*02f8*/ 	.word	0xffffffff


	//   ....[163]....
        /*02fc*/ 	.word	0xffffffff


	//   ....[164]....
        /*0300*/ 	.word	0xffffffff


	//   ....[165]....
        /*0304*/ 	.word	0xffffffff


	//   ....[166]....
        /*0308*/ 	.word	0xffffffff


	//   ....[167]....
        /*030c*/ 	.word	0xffffffff


	//   ....[168]....
        /*0310*/ 	.word	0xffffffff


	//   ....[169]....
        /*0314*/ 	.word	0xffffffff


	//   ....[170]....
        /*0318*/ 	.word	0xffffffff


	//   ....[171]....
        /*031c*/ 	.word	0xffffffff


	//   ....[172]....
        /*0320*/ 	.word	0xffffffff


	//   ....[173]....
        /*0324*/ 	.word	0xffffffff


	//   ....[174]....
        /*0328*/ 	.word	0xffffffff


	//   ....[175]....
        /*032c*/ 	.word	0xffffffff


	//   ....[176]....
        /*0330*/ 	.word	0xffffffff


	//   ....[177]....
        /*0334*/ 	.word	0xffffffff


	//   ....[178]....
        /*0338*/ 	.word	0xffffffff


	//   ....[179]....
        /*033c*/ 	.word	0xffffffff


	//   ....[180]....
        /*0340*/ 	.word	0xffffffff


	//   ....[181]....
        /*0344*/ 	.word	0xffffffff


	//   ....[182]....
        /*0348*/ 	.word	0xffffffff


	//   ....[183]....
        /*034c*/ 	.word	0xffffffff


	//   ....[184]....
        /*0350*/ 	.word	0xffffffff


	//   ....[185]....
        /*0354*/ 	.word	0xffffffff


	//   ....[186]....
        /*0358*/ 	.word	0xffffffff


	//   ....[187]....
        /*035c*/ 	.word	0xffffffff


	//   ....[188]....
        /*0360*/ 	.word	0xffffffff


	//   ....[189]....
        /*0364*/ 	.word	0xffffffff


	//   ....[190]....
        /*0368*/ 	.word	0xffffffff


	//   ....[191]....
        /*036c*/ 	.word	0xffffffff


	//   ....[192]....
        /*0370*/ 	.word	0xffffffff


	//   ....[193]....
        /*0374*/ 	.word	0xffffffff


	//   ....[194]....
        /*0378*/ 	.word	0xffffffff


	//   ....[195]....
        /*037c*/ 	.word	0xffffffff


	//   ....[196]....
        /*0380*/ 	.word	0xffffffff


	//   ....[197]....
        /*0384*/ 	.word	0xffffffff


	//   ....[198]....
        /*0388*/ 	.word	0xffffffff


	//   ....[199]....
        /*038c*/ 	.word	0xffffffff


	//   ....[200]....
        /*0390*/ 	.word	0xffffffff


	//   ....[201]....
        /*0394*/ 	.word	0xffffffff


	//   ....[202]....
        /*0398*/ 	.word	0xffffffff


	//   ....[203]....
        /*039c*/ 	.word	0xffffffff


	//   ....[204]....
        /*03a0*/ 	.word	0xffffffff


	//   ....[205]....
        /*03a4*/ 	.word	0xffffffff


	//   ....[206]....
        /*03a8*/ 	.word	0xffffffff


	//   ....[207]....
        /*03ac*/ 	.word	0xffffffff


	//   ....[208]....
        /*03b0*/ 	.word	0xffffffff


	//   ....[209]....
        /*03b4*/ 	.word	0xffffffff


	//   ....[210]....
        /*03b8*/ 	.word	0xffffffff


	//   ....[211]....
        /*03bc*/ 	.word	0xffffffff


	//   ....[212]....
        /*03c0*/ 	.word	0xffffffff


	//   ....[213]....
        /*03c4*/ 	.word	0xffffffff


	//   ....[214]....
        /*03c8*/ 	.word	0xffffffff


	//   ....[215]....
        /*03cc*/ 	.word	0xffffffff


	//   ....[216]....
        /*03d0*/ 	.word	0xffffffff


	//   ....[217]....
        /*03d4*/ 	.word	0xffffffff


	//   ....[218]....
        /*03d8*/ 	.word	0xffffffff


	//   ....[219]....
        /*03dc*/ 	.word	0xffffffff


	//   ....[220]....
        /*03e0*/ 	.word	0xffffffff


	//   ....[221]....
        /*03e4*/ 	.word	0xffffffff


	//   ....[222]....
        /*03e8*/ 	.word	0xffffffff


	//   ....[223]....
        /*03ec*/ 	.word	0xffffffff


	//   ....[224]....
        /*03f0*/ 	.word	0xffffffff


	//   ....[225]....
        /*03f4*/ 	.word	0xffffffff


	//   ....[226]....
        /*03f8*/ 	.word	0xffffffff


	//   ....[227]....
        /*03fc*/ 	.word	0xffffffff


	//   ....[228]....
        /*0400*/ 	.word	0xffffffff


	//   ....[229]....
        /*0404*/ 	.word	0xffffffff


	//   ....[230]....
        /*0408*/ 	.word	0xffffffff


	//   ....[231]....
        /*040c*/ 	.word	0xffffffff


	//   ....[232]....
        /*0410*/ 	.word	0xffffffff


	//   ....[233]....
        /*0414*/ 	.word	0xffffffff


	//   ....[234]....
        /*0418*/ 	.word	0xffffffff


	//   ....[235]....
        /*041c*/ 	.word	0xffffffff


	//   ....[236]....
        /*0420*/ 	.word	0xffffffff


	//   ....[237]....
        /*0424*/ 	.word	0xffffffff


	//   ....[238]....
        /*0428*/ 	.word	0xffffffff


	//   ....[239]....
        /*042c*/ 	.word	0xffffffff


	//   ....[240]....
        /*0430*/ 	.word	0xffffffff


	//   ....[241]....
        /*0434*/ 	.word	0xffffffff


	//   ....[242]....
        /*0438*/ 	.word	0xffffffff


	//----- nvinfo : EIATTR_COOP_GROUP_INSTR_OFFSETS
	.align		4
.L_396:
        /*043c*/ 	.byte	0x04, 0x28
        /*043e*/ 	.short	(.L_398 - .L_397)


	//   ....[0]....
.L_397:
        /*0440*/ 	.word	0x00000090


	//   ....[1]....
        /*0444*/ 	.word	0x00002440


	//   ....[2]....
        /*0448*/ 	.word	0x000024b0


	//   ....[3]....
        /*044c*/ 	.word	0x000034a0


	//   ....[4]....
        /*0450*/ 	.word	0x000034b0


	//   ....[5]....
        /*0454*/ 	.word	0x000049d0


	//   ....[6]....
        /*0458*/ 	.word	0x00004a50


	//   ....[7]....
        /*045c*/ 	.word	0x00005ab0


	//   ....[8]....
        /*0460*/ 	.word	0x00005ac0


	//   ....[9]....
        /*0464*/ 	.word	0x00006a60


	//   ....[10]....
        /*0468*/ 	.word	0x00006a90


	//   ....[11]....
        /*046c*/ 	.word	0x00006c50


	//   ....[12]....
        /*0470*/ 	.word	0x00006c70


	//   ....[13]....
        /*0474*/ 	.word	0x00007150


	//   ....[14]....
        /*0478*/ 	.word	0x00007170


	//   ....[15]....
        /*047c*/ 	.word	0x00007300


	//   ....[16]....
        /*0480*/ 	.word	0x00007320


	//   ....[17]....
        /*0484*/ 	.word	0x00008620


	//   ....[18]....
        /*0488*/ 	.word	0x00008640


	//   ....[19]....
        /*048c*/ 	.word	0x00008820


	//   ....[20]....
        /*0490*/ 	.word	0x00008830


	//   ....[21]....
        /*0494*/ 	.word	0x00008a00


	//   ....[22]....
        /*0498*/ 	.word	0x00008a20


	//   ....[23]....
        /*049c*/ 	.word	0x00008bf0


	//   ....[24]....
        /*04a0*/ 	.word	0x00008c00


	//   ....[25]....
        /*04a4*/ 	.word	0x00009520


	//   ....[26]....
        /*04a8*/ 	.word	0x00009550


	//   ....[27]....
        /*04ac*/ 	.word	0x00009590


	//   ....[28]....
        /*04b0*/ 	.word	0x000095c0


	//   ....[29]....
        /*04b4*/ 	.word	0x00009b30


	//   ....[30]....
        /*04b8*/ 	.word	0x00009b40


	//   ....[31]....
        /*04bc*/ 	.word	0x00009d20


	//   ....[32]....
        /*04c0*/ 	.word	0x00009d30


	//   ....[33]....
        /*04c4*/ 	.word	0x0000aba0


	//   ....[34]....
        /*04c8*/ 	.word	0x0000abc0


	//   ....[35]....
        /*04cc*/ 	.word	0x0000ad80


	//   ....[36]....
        /*04d0*/ 	.word	0x0000ad90


	//   ....[37]....
        /*04d4*/ 	.word	0x0000b1c0


	//   ....[38]....
        /*04d8*/ 	.word	0x0000b840


	//   ....[39]....
        /*04dc*/ 	.word	0x0000bf30


	//   ....[40]....
        /*04e0*/ 	.word	0x0000bf60


	//   ....[41]....
        /*04e4*/ 	.word	0x0000bf70


	//   ....[42]....
        /*04e8*/ 	.word	0x0000bfa0


	//   ....[43]....
        /*04ec*/ 	.word	0x0000d610


	//   ....[44]....
        /*04f0*/ 	.word	0x0000d630


	//   ....[45]....
        /*04f4*/ 	.word	0x0000d7d0


	//   ....[46]....
        /*04f8*/ 	.word	0x0000d7e0


	//   ....[47]....
        /*04fc*/ 	.word	0x0000e870


	//   ....[48]....
        /*0500*/ 	.word	0x0000e890


	//   ....[49]....
        /*0504*/ 	.word	0x0000ea20


	//   ....[50]....
        /*0508*/ 	.word	0x0000ea30


	//   ....[51]....
        /*050c*/ 	.word	0x0000eca0


	//   ....[52]....
        /*0510*/ 	.word	0x0000f240


	//   ....[53]....
        /*0514*/ 	.word	0x0000f830


	//   ....[54]....
        /*0518*/ 	.word	0x0000f860


	//   ....[55]....
        /*051c*/ 	.word	0x0000f870


	//   ....[56]....
        /*0520*/ 	.word	0x0000f8a0


	//   ....[57]....
        /*0524*/ 	.word	0x000115e0


	//   ....[58]....
        /*0528*/ 	.word	0x00011600


	//   ....[59]....
        /*052c*/ 	.word	0x00011760


	//   ....[60]....
        /*0530*/ 	.word	0x00011770


	//   ....[61]....
        /*0534*/ 	.word	0x000127c0


	//   ....[62]....
        /*0538*/ 	.word	0x000127e0


	//   ....[63]....
        /*053c*/ 	.word	0x00012930


	//   ....[64]....
        /*0540*/ 	.word	0x00012940


	//   ....[65]....
        /*0544*/ 	.word	0x00012c20


	//   ....[66]....
        /*0548*/ 	.word	0x00012c50


	//   ....[67]....
        /*054c*/ 	.word	0x00012c60


	//   ....[68]....
        /*0550*/ 	.word	0x00012c90


	//   ....[69]....
        /*0554*/ 	.word	0x00014680


	//   ....[70]....
        /*0558*/ 	.word	0x000146a0


	//   ....[71]....
        /*055c*/ 	.word	0x000148a0


	//   ....[72]....
        /*0560*/ 	.word	0x000148b0


	//   ....[73]....
        /*0564*/ 	.word	0x00015900


	//   ....[74]....
        /*0568*/ 	.word	0x00015920


	//   ....[75]....
        /*056c*/ 	.word	0x00015a90


	//   ....[76]....
        /*0570*/ 	.word	0x00015aa0


	//   ....[77]....
        /*0574*/ 	.word	0x00015d10


	//   ....[78]....
        /*0578*/ 	.word	0x000162d0


	//   ....[79]....
        /*057c*/ 	.word	0x000168e0


	//   ....[80]....
        /*0580*/ 	.word	0x00016910


	//   ....[81]....
        /*0584*/ 	.word	0x00016920


	//   ....[82]....
        /*0588*/ 	.word	0x00016950


	//   ....[83]....
        /*058c*/ 	.word	0x00018130


	//   ....[84]....
        /*0590*/ 	.word	0x00018160


	//   ....[85]....
        /*0594*/ 	.word	0x00018170


	//   ....[86]....
        /*0598*/ 	.word	0x000181a0


	//   ....[87]....
        /*059c*/ 	.word	0x00019b60


	//   ....[88]....
        /*05a0*/ 	.word	0x00019b90


	//   ....[89]....
        /*05a4*/ 	.word	0x00019bb0


	//   ....[90]....
        /*05a8*/ 	.word	0x00019bc0


	//   ....[91]....
        /*05ac*/ 	.word	0x00019de0


	//   ....[92]....
        /*05b0*/ 	.word	0x00019df0


	//   ....[93]....
        /*05b4*/ 	.word	0x00019ff0


	//   ....[94]....
        /*05b8*/ 	.word	0x0001a020


	//   ....[95]....
        /*05bc*/ 	.word	0x0001a1e0


	//   ....[96]....
        /*05c0*/ 	.word	0x0001a210


	//   ....[97]....
        /*05c4*/ 	.word	0x0001a3d0


	//   ....[98]....
        /*05c8*/ 	.word	0x0001a3f0


	//   ....[99]....
        /*05cc*/ 	.word	0x0001ac70


	//   ....[100]....
        /*05d0*/ 	.word	0x0001ac90


	//   ....[101]....
        /*05d4*/ 	.word	0x0001ae60


	//   ....[102]....
        /*05d8*/ 	.word	0x0001ae70


	//   ....[103]....
        /*05dc*/ 	.word	0x0001b040


	//   ....[104]....
        /*05e0*/ 	.word	0x0001b060


	//   ....[105]....
        /*05e4*/ 	.word	0x0001b230


	//   ....[106]....
        /*05e8*/ 	.word	0x0001b240


	//   ....[107]....
        /*05ec*/ 	.word	0x0001b450


	//   ....[108]....
        /*05f0*/ 	.word	0x0001b4d0


	//   ....[109]....
        /*05f4*/ 	.word	0x0001b550


	//   ....[110]....
        /*05f8*/ 	.word	0x0001b5c0


	//   ....[111]....
        /*05fc*/ 	.word	0x0001b640


	//   ....[112]....
        /*0600*/ 	.word	0x0001b6c0


	//   ....[113]....
        /*0604*/ 	.word	0x0001b740


	//   ....[114]....
        /*0608*/ 	.word	0x0001b7b0


	//   ....[115]....
        /*060c*/ 	.word	0x0001b830


	//   ....[116]....
        /*0610*/ 	.word	0x0001b8b0


	//   ....[117]....
        /*0614*/ 	.word	0x0001b920


	//   ....[118]....
        /*0618*/ 	.word	0x0001b9a0


	//   ....[119]....
        /*061c*/ 	.word	0x0001ba20


	//   ....[120]....
        /*0620*/ 	.word	0x0001baa0


	//   ....[121]....
        /*0624*/ 	.word	0x0001bb10


	//   ....[122]....
        /*0628*/ 	.word	0x0001bb90


	//   ....[123]....
        /*062c*/ 	.word	0x0001bc10


	//   ....[124]....
        /*0630*/ 	.word	0x0001bc70


	//   ....[125]....
        /*0634*/ 	.word	0x0001bcc0


	//   ....[126]....
        /*0638*/ 	.word	0x0001bd10


	//   ....[127]....
        /*063c*/ 	.word	0x0001bd60


	//   ....[128]....
        /*0640*/ 	.word	0x0001bde0


	//   ....[129]....
        /*0644*/ 	.word	0x0001be60


	//   ....[130]....
        /*0648*/ 	.word	0x0001bee0


	//   ....[131]....
        /*064c*/ 	.word	0x0001bf50


	//   ....[132]....
        /*0650*/ 	.word	0x0001bfd0


	//   ....[133]....
        /*0654*/ 	.word	0x0001c050


	//   ....[134]....
        /*0658*/ 	.word	0x0001c0d0


	//   ....[135]....
        /*065c*/ 	.word	0x0001c140


	//   ....[136]....
        /*0660*/ 	.word	0x0001c1c0


	//   ....[137]....
        /*0664*/ 	.word	0x0001c240


	//   ....[138]....
        /*0668*/ 	.word	0x0001c290


	//   ....[139]....
        /*066c*/ 	.word	0x0001c2e0


	//   ....[140]....
        /*0670*/ 	.word	0x0001c330


	//   ....[141]....
        /*0674*/ 	.word	0x0001c370


	//   ....[142]....
        /*0678*/ 	.word	0x0001c3e0


	//   ....[143]....
        /*067c*/ 	.word	0x0001c460


	//   ....[144]....
        /*0680*/ 	.word	0x0001c4e0


	//   ....[145]....
        /*0684*/ 	.word	0x0001c550


	//   ....[146]....
        /*0688*/ 	.word	0x0001c5d0


	//   ....[147]....
        /*068c*/ 	.word	0x0001c650


	//   ....[148]....
        /*0690*/ 	.word	0x0001c6d0


	//   ....[149]....
        /*0694*/ 	.word	0x0001c740


	//   ....[150]....
        /*0698*/ 	.word	0x0001c790


	//   ....[151]....
        /*069c*/ 	.word	0x0001c7e0


	//   ....[152]....
        /*06a0*/ 	.word	0x0001c830


	//   ....[153]....
        /*06a4*/ 	.word	0x0001c870


	//   ....[154]....
        /*06a8*/ 	.word	0x0001c8e0


	//   ....[155]....
        /*06ac*/ 	.word	0x0001c960


	//   ....[156]....
        /*06b0*/ 	.word	0x0001c9d0


	//   ....[157]....
        /*06b4*/ 	.word	0x0001ca50


	//   ....[158]....
        /*06b8*/ 	.word	0x0001cad0


	//   ....[159]....
        /*06bc*/ 	.word	0x0001cb50


	//   ....[160]....
        /*06c0*/ 	.word	0x0001cbc0


	//   ....[161]....
        /*06c4*/ 	.word	0x0001cc40


	//   ....[162]....
        /*06c8*/ 	.word	0x0001ccc0


	//   ....[163]....
        /*06cc*/ 	.word	0x0001cd10


	//   ....[164]....
        /*06d0*/ 	.word	0x0001cd60


	//   ....[165]....
        /*06d4*/ 	.word	0x0001cdb0


	//   ....[166]....
        /*06d8*/ 	.word	0x0001cdf0


	//   ....[167]....
        /*06dc*/ 	.word	0x0001ce40


	//   ....[168]....
        /*06e0*/ 	.word	0x0001cea0


	//   ....[169]....
        /*06e4*/ 	.word	0x0001cef0


	//   ....[170]....
        /*06e8*/ 	.word	0x0001cf30


	//   ....[171]....
        /*06ec*/ 	.word	0x0001cfa0


	//   ....[172]....
        /*06f0*/ 	.word	0x0001d020


	//   ....[173]....
        /*06f4*/ 	.word	0x0001d0a0


	//   ....[174]....
        /*06f8*/ 	.word	0x0001d110


	//   ....[175]....
        /*06fc*/ 	.word	0x0001d190


	//   ....[176]....
        /*0700*/ 	.word	0x0001d210


	//   ....[177]....
        /*0704*/ 	.word	0x0001d290


	//   ....[178]....
        /*0708*/ 	.word	0x0001d300


	//   ....[179]....
        /*070c*/ 	.word	0x0001d700


	//   ....[180]....
        /*0710*/ 	.word	0x0001d720


	//   ....[181]....
        /*0714*/ 	.word	0x0001d740


	//   ....[182]....
        /*0718*/ 	.word	0x0001d750


	//   ....[183]....
        /*071c*/ 	.word	0x0001dcc0


	//   ....[184]....
        /*0720*/ 	.word	0x0001dcd0


	//   ....[185]....
        /*0724*/ 	.word	0x0001dce0


	//   ....[186]....
        /*0728*/ 	.word	0x0001dcf0


	//   ....[187]....
        /*072c*/ 	.word	0x0001e1e0


	//   ....[188]....
        /*0730*/ 	.word	0x0001e200


	//   ....[189]....
        /*0734*/ 	.word	0x0001e220


	//   ....[190]....
        /*0738*/ 	.word	0x0001e230


	//   ....[191]....
        /*073c*/ 	.word	0x0001e740


	//   ....[192]....
        /*0740*/ 	.word	0x0001e7a0


	//   ....[193]....
        /*0744*/ 	.word	0x0001e7b0


	//   ....[194]....
        /*0748*/ 	.word	0x0001e7c0


	//   ....[195]....
        /*074c*/ 	.word	0x000223b0


	//   ....[196]....
        /*0750*/ 	.word	0x000223d0


	//   ....[197]....
        /*0754*/ 	.word	0x000223f0


	//   ....[198]....
        /*0758*/ 	.word	0x00022400


	//   ....[199]....
        /*075c*/ 	.word	0x00022870


	//   ....[200]....
        /*0760*/ 	.word	0x00022880


	//   ....[201]....
        /*0764*/ 	.word	0x00022890


	//   ....[202]....
        /*0768*/ 	.word	0x000228a0


	//   ....[203]....
        /*076c*/ 	.word	0x00022c70


	//   ....[204]....
        /*0770*/ 	.word	0x00022c90


	//   ....[205]....
        /*0774*/ 	.word	0x00022cb0


	//   ....[206]....
        /*0778*/ 	.word	0x00022cc0


	//   ....[207]....
        /*077c*/ 	.word	0x000230b0


	//   ....[208]....
        /*0780*/ 	.word	0x00023110


	//   ....[209]....
        /*0784*/ 	.word	0x00023120


	//   ....[210]....
        /*0788*/ 	.word	0x00023130


	//   ....[211]....
        /*078c*/ 	.word	0x000272e0


	//   ....[212]....
        /*0790*/ 	.word	0x00027360


	//   ....[213]....
        /*0794*/ 	.word	0x000273e0


	//   ....[214]....
        /*0798*/ 	.word	0x00027450


	//   ....[215]....
        /*079c*/ 	.word	0x000274d0


	//   ....[216]....
        /*07a0*/ 	.word	0x00027540


	//   ....[217]....
        /*07a4*/ 	.word	0x000275c0


	//   ....[218]....
        /*07a8*/ 	.word	0x00027630


	//   ....[219]....
        /*07ac*/ 	.word	0x000276b0


	//   ....[220]....
        /*07b0*/ 	.word	0x00027730


	//   ....[221]....
        /*07b4*/ 	.word	0x000277b0


	//   ....[222]....
        /*07b8*/ 	.word	0x00027820


	//   ....[223]....
        /*07bc*/ 	.word	0x000278a0


	//   ....[224]....
        /*07c0*/ 	.word	0x00027920


	//   ....[225]....
        /*07c4*/ 	.word	0x00027990


	//   ....[226]....
        /*07c8*/ 	.word	0x00027a00


	//   ....[227]....
        /*07cc*/ 	.word	0x00027a80


	//   ....[228]....
        /*07d0*/ 	.word	0x00027b00


	//   ....[229]....
        /*07d4*/ 	.word	0x00027b80


	//   ....[230]....
        /*07d8*/ 	.word	0x00027bf0


	//   ....[231]....
        /*07dc*/ 	.word	0x00027c70


	//   ....[232]....
        /*07e0*/ 	.word	0x00027ce0


	//   ....[233]....
        /*07e4*/ 	.word	0x00027d50


	//   ....[234]....
        /*07e8*/ 	.word	0x00027dc0


	//   ....[235]....
        /*07ec*/ 	.word	0x00027e40


	//   ....[236]....
        /*07f0*/ 	.word	0x00027ec0


	//   ....[237]....
        /*07f4*/ 	.word	0x00027f40


	//   ....[238]....
        /*07f8*/ 	.word	0x00027fb0


	//   ....[239]....
        /*07fc*/ 	.word	0x00028030


	//   ....[240]....
        /*0800*/ 	.word	0x000280b0


	//   ....[241]....
        /*0804*/ 	.word	0x00028120


	//   ....[242]....
        /*0808*/ 	.word	0x00028190


	//----- nvinfo : EIATTR_EXIT_INSTR_OFFSETS
	.align		4
.L_398:
        /*080c*/ 	.byte	0x04, 0x1c
        /*080e*/ 	.short	(.L_400 - .L_399)


	//   ....[0]....
.L_399:
        /*0810*/ 	.word	0x00000350


	//   ....[1]....
        /*0814*/ 	.word	0x0001a400


	//   ....[2]....
        /*0818*/ 	.word	0x0001a540


	//   ....[3]....
        /*081c*/ 	.word	0x0001a5a0


	//   ....[4]....
        /*0820*/ 	.word	0x0001b280


	//   ....[5]....
        /*0824*/ 	.word	0x0001b390


	//   ....[6]....
        /*0828*/ 	.word	0x0001b3f0


	//----- nvinfo : EIATTR_CTAIDZ_USED
	.align		4
.L_400:
        /*082c*/ 	.byte	0x01, 0x04
	.zero		2


	//----- nvinfo : EIATTR_MAX_THREADS
	.align		4
        /*0830*/ 	.byte	0x04, 0x05
        /*0832*/ 	.short	(.L_402 - .L_401)
.L_401:
        /*0834*/ 	.word	0x00000100
        /*0838*/ 	.word	0x00000001
        /*083c*/ 	.word	0x00000001


	//----- nvinfo : EIATTR_CRS_STACK_SIZE
	.align		4
.L_402:
        /*0840*/ 	.byte	0x04, 0x1e
        /*0842*/ 	.short	(.L_404 - .L_403)
.L_403:
        /*0844*/ 	.word	0x00000000
.L_404:


//--------------------- .nv.info._ZN7cutlass13device_kernelIN5flash19enable_sm80_to_sm89INS1_16FlashAttnFwdSm80INS1_25CollectiveMainloopFwdSm80ILi8ELi1ELb0EN4cute5tupleIJNS5_1CILi128EEENS7_ILi96EEENS7_ILi256EEEEEELi256ENS_10bfloat16_tEfNS_4arch4Sm80ELb1ELb0ELb1ELb0ELb1ELb0ELb1ELb0EEENS1_21CollectiveEpilogueFwdINS6_IJS8_SA_S9_EEENS6_IJNS7_ILi1EEESI_SI_EEESC_SE_Li256ELb0ELb1ELb0ELb0EEENS1_30DynamicPersistentTileSchedulerILi256ELi256ELb0ELb1ELb0EEEEEEEEEvNT_6ParamsE --------------------------
	.section	.nv.info._ZN7cutlass13device_kernelIN5flash19enable_sm80_to_sm89INS1_16FlashAttnFwdSm80INS1_25CollectiveMainloopFwdSm80ILi8ELi1ELb0EN4cute5tupleIJNS5_1CILi128EEENS7_ILi96EEENS7_ILi256EEEEEELi256ENS_10bfloat16_tEfNS_4arch4Sm80ELb1ELb0ELb1ELb0ELb1ELb0ELb1ELb0EEENS1_21CollectiveEpilogueFwdINS6_IJS8_SA_S9_EEENS6_IJNS7_ILi1EEESI_SI_EEESC_SE_Li256ELb0ELb1ELb0ELb0EEENS1_30DynamicPersistentTileSchedulerILi256ELi256ELb0ELb1ELb0EEEEEEEEEvNT_6ParamsE,"",@"SHT_CUDA_INFO"
	.sectionflags	@""
	.align	4


	//----- nvinfo : EIATTR_CUDA_API_VERSION
	.align		4
        /*0000*/ 	.byte	0x04, 0x37
        /*0002*/ 	.short	(.L_406 - .L_405)
.L_405:
        /*0004*/ 	.word	0x00000082


	//----- nvinfo : EIATTR_SW2861232_WAR
	.align		4
.L_406:
        /*0008*/ 	.byte	0x01, 0x35
	.zero		2


	//----- nvinfo : EIATTR_PARAM_CBANK
	.align		4
        /*000c*/ 	.byte	0x04, 0x0a
        /*000e*/ 	.short	(.L_408 - .L_407)
	.align		4
.L_407:
        /*0010*/ 	.word	index@(.nv.constant0._ZN7cutlass13device_kernelIN5flash19enable_sm80_to_sm89INS1_16FlashAttnFwdSm80INS1_25CollectiveMainloopFwdSm80ILi8ELi1ELb0EN4cute5tupleIJNS5_1CILi128EEENS7_ILi96EEENS7_ILi256EEEEEELi256ENS_10bfloat16_tEfNS_4arch4Sm80ELb1ELb0ELb1ELb0ELb1ELb0ELb1ELb0EEENS1_21CollectiveEpilogueFwdINS6_IJS8_SA_S9_EEENS6_IJNS7_ILi1EEESI_SI_EEESC_SE_Li256ELb0ELb1ELb0ELb0EEENS1_30DynamicPersistentTileSchedulerILi256ELi256ELb0ELb1ELb0EEEEEEEEEvNT_6ParamsE)
        /*0014*/ 	.short	0x0160
        /*0016*/ 	.short	0x0428


	//----- nvinfo : EIATTR_CBANK_PARAM_SIZE
	.align		4
.L_408:
        /*0018*/ 	.byte	0x03, 0x19
        /*001a*/ 	.short	0x0428


	//----- nvinfo : EIATTR_KPARAM_INFO
	.align		4
        /*001c*/ 	.byte	0x04, 0x17
        /*001e*/ 	.short	(.L_410 - .L_409)
.L_409:
        /*0020*/ 	.word	0x00000000
        /*0024*/ 	.short	0x0000
        /*0026*/ 	.short	0x0000
        /*0028*/ 	.byte	0x00, 0xf0, 0xa1, 0x10


	//----- nvinfo : EIATTR_MAXREG_COUNT
	.align		4
.L_410:
        /*002c*/ 	.byte	0x03, 0x1b
        /*002e*/ 	.short	0x00ff


	//----- nvinfo : EIATTR_NUM_BARRIERS
	.align		4
        /*0030*/ 	.byte	0x02, 0x4c
        /*0032*/ 	.byte	0x06
	.zero		1


	//----- nvinfo : EIATTR_ANNOTATIONS
	.align		4
        /*0034*/ 	.byte	0x04, 0x55
        /*0036*/ 	.short	(.L_412 - .L_411)


	//   ....[0]....
.L_411:
        /* <DEDUP_REMOVED lines=77> */


	//----- nvinfo : EIATTR_MERCURY_ISA_VERSION
	.align		4
.L_412:
        /*04f0*/ 	.byte	0x03, 0x5f
        /*04f2*/ 	.short	0x0000


	//----- nvinfo : EIATTR_INT_WARP_WIDE_INSTR_OFFSETS
	.align		4
        /*04f4*/ 	.byte	0x04, 0x31
        /*04f6*/ 	.short	(.L_414 - .L_413)


	//   ....[0]....
.L_413:
        /*04f8*/ 	.word	0x000130d0


	//   ....[1]....
        /*04fc*/ 	.word	0x00013150


	//----- nvinfo : EIATTR_COOP_GROUP_MASK_REGIDS
	.align		4
.L_414:
        /*0500*/ 	.byte	0x04, 0x29
        /*0502*/ 	.short	(.L_416 - .L_415)


	//   ....[0]....
.L_415:
        /*0504*/ 	.word	0xffffffff


	//   ....[1]....
        /*0508*/ 	.word	0xffffffff


	//   ....[2]....
        /*050c*/ 	.word	0xffffffff


	//   ....[3]....
        /*0510*/ 	.word	0xffffffff


	//   ....[4]....
        /*0514*/ 	.word	0xffffffff


	//   ....[5]....
        /*0518*/ 	.word	0xffffffff


	//   ....[6]....
        /*051c*/ 	.word	0xffffffff


	//   ....[7]....
        /*0520*/ 	.word	0xffffffff


	//   ....[8]....
        /*0524*/ 	.word	0xffffffff


	//   ....[9]....
        /*0528*/ 	.word	0xffffffff


	//   ....[10]....
        /*052c*/ 	.word	0xffffffff


	//   ....[11]....
        /*0530*/ 	.word	0xffffffff


	//   ....[12]....
        /*0534*/ 	.word	0xffffffff


	//   ....[13]....
        /*0538*/ 	.word	0xffffffff


	//   ....[14]....
        /*053c*/ 	.word	0xffffffff


	//   ....[15]....
        /*0540*/ 	.word	0xffffffff


	//   ....[16]....
        /*0544*/ 	.word	0xffffffff


	//   ....[17]....
        /*0548*/ 	.word	0xffffffff


	//   ....[18]....
        /*054c*/ 	.word	0xffffffff


	//   ....[19]....
        /*0550*/ 	.word	0xffffffff


	//   ....[20]....
        /*0554*/ 	.word	0xffffffff


	//   ....[21]....
        /*0558*/ 	.word	0xffffffff


	//   ....[22]....
        /*055c*/ 	.word	0xffffffff


	//   ....[23]....
        /*0560*/ 	.word	0xffffffff


	//   ....[24]....
        /*0564*/ 	.word	0xffffffff


	//   ....[25]....
        /*0568*/ 	.word	0xffffffff


	//   ....[26]....
        /*056c*/ 	.word	0xffffffff


	//   ....[27]....
        /*0570*/ 	.word	0xffffffff


	//   ....[28]....
        /*0574*/ 	.word	0xffffffff


	//   ....[29]....
        /*0578*/ 	.word	0xffffffff


	//   ....[30]....
        /*057c*/ 	.word	0xffffffff


	//   ....[31]....
        /*0580*/ 	.word	0xffffffff


	//   ....[32]....
        /*0584*/ 	.word	0xffffffff


	//   ....[33]....
        /*0588*/ 	.word	0xffffffff


	//   ....[34]....
        /*058c*/ 	.word	0xffffffff


	//   ....[35]....
        /*0590*/ 	.word	0xffffffff


	//   ....[36]....
        /*0594*/ 	.word	0xffffffff


	//   ....[37]....
        /*0598*/ 	.word	0xffffffff


	//   ....[38]....
        /*059c*/ 	.word	0xffffffff


	//   ....[39]....
        /*05a0*/ 	.word	0xffffffff


	//   ....[40]....
        /*05a4*/ 	.word	0xffffffff


	//   ....[41]....
        /*05a8*/ 	.word	0xffffffff


	//   ....[42]....
        /*05ac*/ 	.word	0xffffffff


	//   ....[43]....
        /*05b0*/ 	.word	0xffffffff


	//   ....[44]....
        /*05b4*/ 	.word	0xffffffff


	//   ....[45]....
        /*05b8*/ 	.word	0xffffffff


	//   ....[46]....
        /*05bc*/ 	.word	0xffffffff


	//   ....[47]....
        /*05c0*/ 	.word	0xffffffff


	//   ....[48]....
        /*05c4*/ 	.word	0xffffffff


	//   ....[49]....
        /*05c8*/ 	.word	0xffffffff


	//   ....[50]....
        /*05cc*/ 	.word	0xffffffff


	//   ....[51]....
        /*05d0*/ 	.word	0xffffffff


	//   ....[52]....
        /*05d4*/ 	.word	0xffffffff


	//   ....[53]....
        /*05d8*/ 	.word	0xffffffff


	//   ....[54]....
        /*05dc*/ 	.word	0xffffffff


	//   ....[55]....
        /*05e0*/ 	.word	0xffffffff


	//   ....[56]....
        /*05e4*/ 	.word	0xffffffff


	//   ....[57]....
        /*05e8*/ 	.word	0xffffffff


	//   ....[58]....
        /*05ec*/ 	.word	0xffffffff


	//   ....[59]....
        /*05f0*/ 	.word	0xffffffff


	//   ....[60]....
        /*05f4*/ 	.word	0xffffffff


	//   ....[61]....
        /*05f8*/ 	.word	0xffffffff


	//   ....[62]....
        /*05fc*/ 	.word	0xffffffff


	//   ....[63]....
        /*0600*/ 	.word	0xffffffff


	//   ....[64]....
        /*0604*/ 	.word	0xffffffff


	//   ....[65]....
        /*0608*/ 	.word	0xffffffff


	//   ....[66]....
        /*060c*/ 	.word	0xffffffff


	//   ....[67]....
        /*0610*/ 	.word	0xffffffff


	//   ....[68]....
        /*0614*/ 	.word	0xffffffff


	//   ....[69]....
        /*0618*/ 	.word	0xffffffff


	//   ....[70]....
        /*061c*/ 	.word	0xffffffff


	//   ....[71]....
        /*0620*/ 	.word	0xffffffff


	//   ....[72]....
        /*0624*/ 	.word	0xffffffff


	//   ....[73]....
        /*0628*/ 	.word	0xffffffff


	//   ....[74]....
        /*062c*/ 	.word	0xffffffff


	//   ....[75]....
        /*0630*/ 	.word	0xffffffff


	//   ....[76]....
        /*0634*/ 	.word	0xffffffff


	//   ....[77]....
        /*0638*/ 	.word	0xffffffff


	//   ....[78]....
        /*063c*/ 	.word	0xffffffff


	//   ....[79]....
        /*0640*/ 	.word	0xffffffff


	//   ....[80]....
        /*0644*/ 	.word	0xffffffff


	//   ....[81]....
        /*0648*/ 	.word	0xffffffff


	//   ....[82]....
        /*064c*/ 	.word	0xffffffff


	//   ....[83]....
        /*0650*/ 	.word	0xffffffff


	//   ....[84]....
        /*0654*/ 	.word	0xffffffff


	//   ....[85]....
        /*0658*/ 	.word	0xffffffff


	//   ....[86]....
        /*065c*/ 	.word	0xffffffff


	//   ....[87]....
        /*0660*/ 	.word	0xffffffff


	//   ....[88]....
        /*0664*/ 	.word	0xffffffff


	//   ....[89]....
        /*0668*/ 	.word	0xffffffff


	//   ....[90]....
        /*066c*/ 	.word	0xffffffff


	//   ....[91]....
        /*0670*/ 	.word	0xffffffff


	//   ....[92]....
        /*0674*/ 	.word	0xffffffff


	//   ....[93]....
        /*0678*/ 	.word	0xffffffff


	//   ....[94]....
        /*067c*/ 	.word	0xffffffff


	//   ....[95]....
        /*0680*/ 	.word	0xffffffff


	//   ....[96]....
        /*0684*/ 	.word	0xffffffff


	//   ....[97]....
        /*0688*/ 	.word	0xffffffff


	//   ....[98]....
        /*068c*/ 	.word	0xffffffff


	//   ....[99]....
        /*0690*/ 	.word	0xffffffff


	//   ....[100]....
        /*0694*/ 	.word	0xffffffff


	//   ....[101]....
        /*0698*/ 	.word	0xffffffff


	//   ....[102]....
        /*069c*/ 	.word	0xffffffff


	//   ....[103]....
        /*06a0*/ 	.word	0xffffffff


	//   ....[104]....
        /*06a4*/ 	.word	0xffffffff


	//   ....[105]....
        /*06a8*/ 	.word	0xffffffff


	//   ....[106]....
        /*06ac*/ 	.word	0xffffffff


	//   ....[107]....
        /*06b0*/ 	.word	0xffffffff


	//   ....[108]....
        /*06b4*/ 	.word	0xffffffff


	//   ....[109]....
        /*06b8*/ 	.word	0xffffffff


	//   ....[110]....
        /*06bc*/ 	.word	0xffffffff


	//   ....[111]....
        /*06c0*/ 	.word	0xffffffff


	//   ....[112]....
        /*06c4*/ 	.word	0xffffffff


	//   ....[113]....
        /*06c8*/ 	.word	0xffffffff


	//   ....[114]....
        /*06cc*/ 	.word	0xffffffff


	//   ....[115]....
        /*06d0*/ 	.word	0xffffffff


	//   ....[116]....
        /*06d4*/ 	.word	0xffffffff


	//   ....[117]....
        /*06d8*/ 	.word	0xffffffff


	//   ....[118]....
        /*06dc*/ 	.word	0xffffffff


	//   ....[119]....
        /*06e0*/ 	.word	0xffffffff


	//   ....[120]....
        /*06e4*/ 	.word	0xffffffff


	//   ....[121]....
        /*06e8*/ 	.word	0xffffffff


	//   ....[122]....
        /*06ec*/ 	.word	0xffffffff


	//   ....[123]....
        /*06f0*/ 	.word	0xffffffff


	//   ....[124]....
        /*06f4*/ 	.word	0xffffffff


	//   ....[125]....
        /*06f8*/ 	.word	0xffffffff


	//   ....[126]....
        /*06fc*/ 	.word	0xffffffff


	//   ....[127]....
        /*0700*/ 	.word	0xffffffff


	//   ....[128]....
        /*0704*/ 	.word	0xffffffff


	//   ....[129]....
        /*0708*/ 	.word	0xffffffff


	//   ....[130]....
        /*070c*/ 	.word	0xffffffff


	//   ....[131]....
        /*0710*/ 	.word	0xffffffff


	//   ....[132]....
        /*0714*/ 	.word	0xffffffff


	//   ....[133]....
        /*0718*/ 	.word	0xffffffff


	//   ....[134]....
        /*071c*/ 	.word	0xffffffff


	//   ....[135]....
        /*0720*/ 	.word	0xffffffff


	//   ....[136]....
        /*0724*/ 	.word	0xffffffff


	//   ....[137]....
        /*0728*/ 	.word	0xffffffff


	//   ....[138]....
        /*072c*/ 	.word	0xffffffff


	//   ....[139]....
        /*0730*/ 	.word	0xffffffff


	//   ....[140]....
        /*0734*/ 	.word	0xffffffff


	//   ....[141]....
        /*0738*/ 	.word	0xffffffff


	//   ....[142]....
        /*073c*/ 	.word	0xffffffff


	//   ....[143]....
        /*0740*/ 	.word	0xffffffff


	//   ....[144]....
        /*0744*/ 	.word	0xffffffff


	//   ....[145]....
        /*0748*/ 	.word	0xffffffff


	//   ....[146]....
        /*074c*/ 	.word	0xffffffff


	//   ....[147]....
        /*0750*/ 	.word	0xffffffff


	//   ....[148]....
        /*0754*/ 	.word	0xffffffff


	//   ....[149]....
        /*0758*/ 	.word	0xffffffff


	//   ....[150]....
        /*075c*/ 	.word	0xffffffff


	//   ....[151]....
        /*0760*/ 	.word	0xffffffff


	//   ....[152]....
        /*0764*/ 	.word	0xffffffff


	//   ....[153]....
        /*0768*/ 	.word	0xffffffff


	//   ....[154]....
        /*076c*/ 	.word	0xffffffff


	//----- nvinfo : EIATTR_COOP_GROUP_INSTR_OFFSETS
	.align		4
.L_416:
        /*0770*/ 	.byte	0x04, 0x28
        /*0772*/ 	.short	(.L_418 - .L_417)


	//   ....[0]....
.L_417:
        /*0774*/ 	.word	0x00000050


	//   ....[1]....
        /*0778*/ 	.word	0x00001550


	//   ....[2]....
        /*077c*/ 	.word	0x00001570


	//   ....[3]....
        /*0780*/ 	.word	0x000017e0


	//   ....[4]....
        /*0784*/ 	.word	0x000017f0


	//   ....[5]....
        /*0788*/ 	.word	0x000019f0


	//   ....[6]....
        /*078c*/ 	.word	0x00001a10


	//   ....[7]....
        /*0790*/ 	.word	0x00001c10


	//   ....[8]....
        /*0794*/ 	.word	0x00001c20


	//   ....[9]....
        /*0798*/ 	.word	0x00002270


	//   ....[10]....
        /*079c*/ 	.word	0x00002290


	//   ....[11]....
        /*07a0*/ 	.word	0x000022a0


	//   ....[12]....
        /*07a4*/ 	.word	0x000022d0


	//   ....[13]....
        /*07a8*/ 	.word	0x00002410


	//   ....[14]....
        /*07ac*/ 	.word	0x00002450


	//   ....[15]....
        /*07b0*/ 	.word	0x00002730


	//   ....[16]....
        /*07b4*/ 	.word	0x00002750


	//   ....[17]....
        /*07b8*/ 	.word	0x00002760


	//   ....[18]....
        /*07bc*/ 	.word	0x00002780


	//   ....[19]....
        /*07c0*/ 	.word	0x00002a70


	//   ....[20]....
        /*07c4*/ 	.word	0x00002ab0


	//   ....[21]....
        /*07c8*/ 	.word	0x00004700


	//   ....[22]....
        /*07cc*/ 	.word	0x00004720


	//   ....[23]....
        /*07d0*/ 	.word	0x00004750


	//   ....[24]....
        /*07d4*/ 	.word	0x00004770


	//   ....[25]....
        /*07d8*/ 	.word	0x000048d0


	//   ....[26]....
        /*07dc*/ 	.word	0x00004950


	//   ....[27]....
        /*07e0*/ 	.word	0x00004c30


	//   ....[28]....
        /*07e4*/ 	.word	0x00004f70


	//   ....[29]....
        /*07e8*/ 	.word	0x00005570


	//   ....[30]....
        /*07ec*/ 	.word	0x00005590


	//   ....[31]....
        /*07f0*/ 	.word	0x000055b0


	//   ....[32]....
        /*07f4*/ 	.word	0x000055d0


	//   ....[33]....
        /*07f8*/ 	.word	0x00007f10


	//   ....[34]....
        /*07fc*/ 	.word	0x00007f30


	//   ....[35]....
        /*0800*/ 	.word	0x00007f60


	//   ....[36]....
        /*0804*/ 	.word	0x00007fc0


	//   ....[37]....
        /*0808*/ 	.word	0x00008090


	//   ....[38]....
        /*080c*/ 	.word	0x00008150


	//   ....[39]....
        /*0810*/ 	.word	0x00009f60


	//   ....[40]....
        /*0814*/ 	.word	0x00009f80


	//   ....[41]....
        /*0818*/ 	.word	0x00009fb0


	//   ....[42]....
        /*081c*/ 	.word	0x0000a010


	//   ....[43]....
        /*0820*/ 	.word	0x0000a0e0


	//   ....[44]....
        /*0824*/ 	.word	0x0000a1a0


	//   ....[45]....
        /*0828*/ 	.word	0x0000a4c0


	//   ....[46]....
        /*082c*/ 	.word	0x0000a800


	//   ....[47]....
        /*0830*/ 	.word	0x0000ae00


	//   ....[48]....
        /*0834*/ 	.word	0x0000ae20


	//   ....[49]....
        /*0838*/ 	.word	0x0000ae40


	//   ....[50]....
        /*083c*/ 	.word	0x0000ae60


	//   ....[51]....
        /*0840*/ 	.word	0x0000d970


	//   ....[52]....
        /*0844*/ 	.word	0x0000d980


	//   ....[53]....
        /*0848*/ 	.word	0x0000d9e0


	//   ....[54]....
        /*084c*/ 	.word	0x0000da30


	//   ....[55]....
        /*0850*/ 	.word	0x0000da80


	//   ....[56]....
        /*0854*/ 	.word	0x0000db90


	//   ....[57]....
        /*0858*/ 	.word	0x0000f950


	//   ....[58]....
        /*085c*/ 	.word	0x0000f970


	//   ....[59]....
        /*0860*/ 	.word	0x0000fa70


	//   ....[60]....
        /*0864*/ 	.word	0x0000fa90


	//   ....[61]....
        /*0868*/ 	.word	0x0000fac0


	//   ....[62]....
        /*086c*/ 	.word	0x0000fb50


	//   ....[63]....
        /*0870*/ 	.word	0x0000ffe0


	//   ....[64]....
        /*0874*/ 	.word	0x0000fff0


	//   ....[65]....
        /*0878*/ 	.word	0x00010020


	//   ....[66]....
        /*087c*/ 	.word	0x00010030


	//   ....[67]....
        /*0880*/ 	.word	0x00012680


	//   ....[68]....
        /*0884*/ 	.word	0x000126d0


	//   ....[69]....
        /*0888*/ 	.word	0x000126f0


	//   ....[70]....
        /*088c*/ 	.word	0x00012710


	//   ....[71]....
        /*0890*/ 	.word	0x00013b30


	//   ....[72]....
        /*0894*/ 	.word	0x00013f10


	//   ....[73]....
        /*0898*/ 	.word	0x00013f30


	//   ....[74]....
        /*089c*/ 	.word	0x00013f50


	//   ....[75]....
        /*08a0*/ 	.word	0x00013f60


	//   ....[76]....
        /*08a4*/ 	.word	0x000141e0


	//   ....[77]....
        /*08a8*/ 	.word	0x00014200


	//   ....[78]....
        /*08ac*/ 	.word	0x00014380


	//   ....[79]....
        /*08b0*/ 	.word	0x000143b0


	//   ....[80]....
        /*08b4*/ 	.word	0x000144f0


	//   ....[81]....
        /*08b8*/ 	.word	0x00014520


	//   ....[82]....
        /*08bc*/ 	.word	0x00014660


	//   ....[83]....
        /*08c0*/ 	.word	0x00014680


	//   ....[84]....
        /*08c4*/ 	.word	0x00014c50


	//   ....[85]....
        /*08c8*/ 	.word	0x00014c70


	//   ....[86]....
        /*08cc*/ 	.word	0x00014ef0


	//   ....[87]....
        /*08d0*/ 	.word	0x00014f00


	//   ....[88]....
        /*08d4*/ 	.word	0x00015110


	//   ....[89]....
        /*08d8*/ 	.word	0x00015130


	//   ....[90]....
        /*08dc*/ 	.word	0x00015340


	//   ....[91]....
        /*08e0*/ 	.word	0x00015350


	//   ....[92]....
        /*08e4*/ 	.word	0x000155d0


	//   ....[93]....
        /*08e8*/ 	.word	0x000156e0


	//   ....[94]....
        /*08ec*/ 	.word	0x00015750


	//   ....[95]....
        /*08f0*/ 	.word	0x000157d0


	//   ....[96]....
        /*08f4*/ 	.word	0x00015840


	//   ....[97]....
        /*08f8*/ 	.word	0x000158c0


	//   ....[98]....
        /*08fc*/ 	.word	0x00015940


	//   ....[99]....
        /*0900*/ 	.word	0x000159c0


	//   ....[100]....
        /*0904*/ 	.word	0x00015a30


	//   ....[101]....
        /*0908*/ 	.word	0x00015aa0


	//   ....[102]....
        /*090c*/ 	.word	0x00015b10


	//   ....[103]....
        /*0910*/ 	.word	0x00015d10


	//   ....[104]....
        /*0914*/ 	.word	0x00015d80


	//   ....[105]....
        /*0918*/ 	.word	0x00015f90


	//   ....[106]....
        /*091c*/ 	.word	0x00016000


	//   ....[107]....
        /*0920*/ 	.word	0x00016070


	//   ....[108]....
        /*0924*/ 	.word	0x000160f0


	//   ....[109]....
        /*0928*/ 	.word	0x00016730


	//   ....[110]....
        /*092c*/ 	.word	0x00016780


	//   ....[111]....
        /*0930*/ 	.word	0x000167d0


	//   ....[112]....
        /*0934*/ 	.word	0x00016810


	//   ....[113]....
        /*0938*/ 	.word	0x00016880


	//   ....[114]....
        /*093c*/ 	.word	0x000168f0


	//   ....[115]....
        /*0940*/ 	.word	0x00016af0


	//   ....[116]....
        /*0944*/ 	.word	0x00016b60


	//   ....[117]....
        /*0948*/ 	.word	0x00016d70


	//   ....[118]....
        /*094c*/ 	.word	0x00016de0


	//   ....[119]....
        /*0950*/ 	.word	0x00016e50


	//   ....[120]....
        /*0954*/ 	.word	0x00016ec0


	//   ....[121]....
        /*0958*/ 	.word	0x000170c0


	//   ....[122]....
        /*095c*/ 	.word	0x00017130


	//   ....[123]....
        /*0960*/ 	.word	0x00017340


	//   ....[124]....
        /*0964*/ 	.word	0x000173b0


	//   ....[125]....
        /*0968*/ 	.word	0x00017420


	//   ....[126]....
        /*096c*/ 	.word	0x000174a0


	//   ....[127]....
        /*0970*/ 	.word	0x00017ae0


	//   ....[128]....
        /*0974*/ 	.word	0x00017b20


	//   ....[129]....
        /*0978*/ 	.word	0x00017b70


	//   ....[130]....
        /*097c*/ 	.word	0x00017bb0


	//   ....[131]....
        /*0980*/ 	.word	0x00017c10


	//   ....[132]....
        /*0984*/ 	.word	0x00017c80


	//   ....[133]....
        /*0988*/ 	.word	0x00017cf0


	//   ....[134]....
        /*098c*/ 	.word	0x00017e80


	//   ....[135]....
        /*0990*/ 	.word	0x00017ef0


	//   ....[136]....
        /*0994*/ 	.word	0x00018080


	//   ....[137]....
        /*0998*/ 	.word	0x000180f0


	//   ....[138]....
        /*099c*/ 	.word	0x00018140


	//   ....[139]....
        /*09a0*/ 	.word	0x00018180


	//   ....[140]....
        /*09a4*/ 	.word	0x000181d0


	//   ....[141]....
        /*09a8*/ 	.word	0x00018210


	//   ....[142]....
        /*09ac*/ 	.word	0x00018260


	//   ....[143]....
        /*09b0*/ 	.word	0x000182c0


	//   ....[144]....
        /*09b4*/ 	.word	0x00018310


	//   ....[145]....
        /*09b8*/ 	.word	0x00018360


	//   ....[146]....
        /*09bc*/ 	.word	0x000183d0


	//   ....[147]....
        /*09c0*/ 	.word	0x00018440


	//   ....[148]....
        /*09c4*/ 	.word	0x000184c0


	//   ....[149]....
        /*09c8*/ 	.word	0x00018530


	//   ....[150]....
        /*09cc*/ 	.word	0x000185b0


	//   ....[151]....
        /*09d0*/ 	.word	0x00018630


	//   ....[152]....
        /*09d4*/ 	.word	0x000186b0


	//   ....[153]....
        /*09d8*/ 	.word	0x00018720


	//   ....[154]....
        /*09dc*/ 	.word	0x00018790


	//----- nvinfo : EIATTR_EXIT_INSTR_OFFSETS
	.align		4
.L_418:
        /*09e0*/ 	.byte	0x04, 0x1c
        /*09e2*/ 	.short	(.L_420 - .L_419)


	//   ....[0]....
.L_419:
        /*09e4*/ 	.word	0x000000a0


	//   ....[1]....
        /*09e8*/ 	.word	0x00015690


	//----- nvinfo : EIATTR_MAX_THREADS
	.align		4
.L_420:
        /*09ec*/ 	.byte	0x04, 0x05
        /*09ee*/ 	.short	(.L_422 - .L_421)
.L_421:
        /*09f0*/ 	.word	0x00000100
        /*09f4*/ 	.word	0x00000001
        /*09f8*/ 	.word	0x00000001


	//----- nvinfo : EIATTR_CRS_STACK_SIZE
	.align		4
.L_422:
        /*09fc*/ 	.byte	0x04, 0x1e
        /*09fe*/ 	.short	(.L_424 - .L_423)
.L_423:
        /*0a00*/ 	.word	0x00000000
.L_424:


//--------------------- .nv.info._ZN7cutlass13device_kernelIN5flash19enable_sm80_to_sm89INS1_16FlashAttnFwdSm80INS1_25CollectiveMainloopFwdSm80ILi8ELi1ELb0EN4cute5tupleIJNS5_1CILi128EEENS7_ILi96EEENS7_ILi256EEEEEELi256ENS_10bfloat16_tEfNS_4arch4Sm80ELb1ELb0ELb1ELb1ELb1ELb0ELb1ELb0EEENS1_21CollectiveEpilogueFwdINS6_IJS8_SA_S9_EEENS6_IJNS7_ILi1EEESI_SI_EEESC_SE_Li256ELb1ELb1ELb0ELb0EEENS1_19SingleTileSchedulerILb1ELb0ELb1ELi128EEEEEEEEEvNT_6ParamsE --------------------------
	.section	.nv.info._ZN7cutlass13device_kernelIN5flash19enable_sm80_to_sm89INS1_16FlashAttnFwdSm80INS1_25CollectiveMainloopFwdSm80ILi8ELi1ELb0EN4cute5tupleIJNS5_1CILi128EEENS7_ILi96EEENS7_ILi256EEEEEELi256ENS_10bfloat16_tEfNS_4arch4Sm80ELb1ELb0ELb1ELb1ELb1ELb0ELb1ELb0EEENS1_21CollectiveEpilogueFwdINS6_IJS8_SA_S9_EEENS6_IJNS7_ILi1EEESI_SI_EEESC_SE_Li256ELb1ELb1ELb0ELb0EEENS1_19SingleTileSchedulerILb1ELb0ELb1ELi128EEEEEEEEEvNT_6ParamsE,"",@"SHT_CUDA_INFO"
	.sectionflags	@""
	.align	4


	//----- nvinfo : EIATTR_CUDA_API_VERSION
	.align		4
        /*0000*/ 	.byte	0x04, 0x37
        /*0002*/ 	.short	(.L_426 - .L_425)
.L_425:
        /*0004*/ 	.word	0x00000082


	//----- nvinfo : EIATTR_SW2861232_WAR
	.align		4
.L_426:
        /*0008*/ 	.byte	0x01, 0x35
	.zero		2


	//----- nvinfo : EIATTR_PARAM_CBANK
	.align		4
        /*000c*/ 	.byte	0x04, 0x0a
        /*000e*/ 	.short	(.L_428 - .L_427)
	.align		4
.L_427:
        /*0010*/ 	.word	index@(.nv.constant0._ZN7cutlass13device_kernelIN5flash19enable_sm80_to_sm89INS1_16FlashAttnFwdSm80INS1_25CollectiveMainloopFwdSm80ILi8ELi1ELb0EN4cute5tupleIJNS5_1CILi128EEENS7_ILi96EEENS7_ILi256EEEEEELi256ENS_10bfloat16_tEfNS_4arch4Sm80ELb1ELb0ELb1ELb1ELb1ELb0ELb1ELb0EEENS1_21CollectiveEpilogueFwdINS6_IJS8_SA_S9_EEENS6_IJNS7_ILi1EEESI_SI_EEESC_SE_Li256ELb1ELb1ELb0ELb0EEENS1_19SingleTileSchedulerILb1ELb0ELb1ELi128EEEEEEEEEvNT_6ParamsE)
        /*0014*/ 	.short	0x0160
        /*0016*/ 	.short	0x0418


	//----- nvinfo : EIATTR_CBANK_PARAM_SIZE
	.align		4
.L_428:
        /*0018*/ 	.byte	0x03, 0x19
        /*001a*/ 	.short	0x0418


	//----- nvinfo : EIATTR_KPARAM_INFO
	.align		4
        /*001c*/ 	.byte	0x04, 0x17
        /*001e*/ 	.short	(.L_430 - .L_429)
.L_429:
        /*0020*/ 	.word	0x00000000
        /*0024*/ 	.short	0x0000
        /*0026*/ 	.short	0x0000
        /*0028*/ 	.byte	0x00, 0xf0, 0x61, 0x10


	//----- nvinfo : EIATTR_MAXREG_COUNT
	.align		4
.L_430:
        /*002c*/ 	.byte	0x03, 0x1b
        /*002e*/ 	.short	0x00ff


	//----- nvinfo : EIATTR_NUM_BARRIERS
	.align		4
        /*0030*/ 	.byte	0x02, 0x4c
        /*0032*/ 	.byte	0x02
	.zero		1


	//----- nvinfo : EIATTR_ANNOTATIONS
	.align		4
        /*0034*/ 	.byte	0x04, 0x55
        /*0036*/ 	.short	(.L_432 - .L_431)


	//   ....[0]....
.L_431:
        /* <DEDUP_REMOVED lines=56> */


	//----- nvinfo : EIATTR_MERCURY_ISA_VERSION
	.align		4
.L_432:
        /*03a0*/ 	.byte	0x03, 0x5f
        /*03a2*/ 	.short	0x0000


	//----- nvinfo : EIATTR_COOP_GROUP_MASK_REGIDS
	.align		4
        /*03a4*/ 	.byte	0x04, 0x29
        /*03a6*/ 	.short	(.L_434 - .L_433)


	//   ....[0]....
.L_433:
        /*03a8*/ 	.word	0xffffffff


	//   ....[1]....
        /*03ac*/ 	.word	0xffffffff


	//   ....[2]....
        /*03b0*/ 	.word	0xffffffff


	//   ....[3]....
        /*03b4*/ 	.word	0xffffffff


	//   ....[4]....
        /*03b8*/ 	.word	0xffffffff


	//   ....[5]....
        /*03bc*/ 	.word	0xffffffff


	//   ....[6]....
        /*03c0*/ 	.word	0xffffffff


	//   ....[7]....
        /*03c4*/ 	.word	0xffffffff


	//   ....[8]....
        /*03c8*/ 	.word	0xffffffff


	//   ....[9]....
        /*03cc*/ 	.word	0xffffffff


	//   ....[10]....
        /*03d0*/ 	.word	0xffffffff


	//   ....[11]....
        /*03d4*/ 	.word	0xffffffff


	//   ....[12]....
        /*03d8*/ 	.word	0xffffffff


	//   ....[13]....
        /*03dc*/ 	.word	0xffffffff


	//   ....[14]....
        /*03e0*/ 	.word	0xffffffff


	//   ....[15]....
        /*03e4*/ 	.word	0xffffffff


	//   ....[16]....
        /*03e8*/ 	.word	0xffffffff


	//   ....[17]....
        /*03ec*/ 	.word	0xffffffff


	//   ....[18]....
        /*03f0*/ 	.word	0xffffffff


	//   ....[19]....
        /*03f4*/ 	.word	0xffffffff


	//   ....[20]....
        /*03f8*/ 	.word	0xffffffff


	//   ....[21]....
        /*03fc*/ 	.word	0xffffffff


	//   ....[22]....
        /*0400*/ 	.word	0xffffffff


	//   ....[23]....
        /*0404*/ 	.word	0xffffffff


	//   ....[24]....
        /*0408*/ 	.word	0xffffffff


	//   ....[25]....
        /*040c*/ 	.word	0xffffffff


	//   ....[26]....
        /*0410*/ 	.word	0xffffffff


	//   ....[27]....
        /*0414*/ 	.word	0xffffffff


	//   ....[28]....
        /*0418*/ 	.word	0xffffffff


	//   ....[29]....
        /*041c*/ 	.word	0xffffffff


	//   ....[30]....
        /*0420*/ 	.word	0xffffffff


	//   ....[31]....
        /*0424*/ 	.word	0xffffffff


	//   ....[32]....
        /*0428*/ 	.word	0xffffffff


	//   ....[33]....
        /*042c*/ 	.word	0xffffffff


	//   ....[34]....
        /*0430*/ 	.word	0xffffffff


	//   ....[35]....
        /*0434*/ 	.word	0xffffffff


	//   ....[36]....
        /*0438*/ 	.word	0xffffffff


	//   ....[37]....
        /*043c*/ 	.word	0xffffffff


	//   ....[38]....
        /*0440*/ 	.word	0xffffffff


	//   ....[39]....
        /*0444*/ 	.word	0xffffffff


	//   ....[40]....
        /*0448*/ 	.word	0xffffffff


	//   ....[41]....
        /*044c*/ 	.word	0xffffffff


	//   ....[42]....
        /*0450*/ 	.word	0xffffffff


	//   ....[43]....
        /*0454*/ 	.word	0xffffffff


	//   ....[44]....
        /*0458*/ 	.word	0xffffffff


	//   ....[45]....
        /*045c*/ 	.word	0xffffffff


	//   ....[46]....
        /*0460*/ 	.word	0xffffffff


	//   ....[47]....
        /*0464*/ 	.word	0xffffffff


	//   ....[48]....
        /*0468*/ 	.word	0xffffffff


	//   ....[49]....
        /*046c*/ 	.word	0xffffffff


	//   ....[50]....
        /*0470*/ 	.word	0xffffffff


	//   ....[51]....
        /*0474*/ 	.word	0xffffffff


	//   ....[52]....
        /*0478*/ 	.word	0xffffffff


	//   ....[53]....
        /*047c*/ 	.word	0xffffffff


	//   ....[54]....
        /*0480*/ 	.word	0xffffffff


	//   ....[55]....
        /*0484*/ 	.word	0xffffffff


	//   ....[56]....
        /*0488*/ 	.word	0xffffffff


	//   ....[57]....
        /*048c*/ 	.word	0xffffffff


	//   ....[58]....
        /*0490*/ 	.word	0xffffffff


	//   ....[59]....
        /*0494*/ 	.word	0xffffffff


	//   ....[60]....
        /*0498*/ 	.word	0xffffffff


	//   ....[61]....
        /*049c*/ 	.word	0xffffffff


	//   ....[62]....
        /*04a0*/ 	.word	0xffffffff


	//   ....[63]....
        /*04a4*/ 	.word	0xffffffff


	//   ....[64]....
        /*04a8*/ 	.word	0xffffffff


	//   ....[65]....
        /*04ac*/ 	.word	0xffffffff


	//   ....[66]....
        /*04b0*/ 	.word	0xffffffff


	//   ....[67]....
        /*04b4*/ 	.word	0xffffffff


	//   ....[68]....
        /*04b8*/ 	.word	0xffffffff


	//   ....[69]....
        /*04bc*/ 	.word	0xffffffff


	//   ....[70]....
        /*04c0*/ 	.word	0xffffffff


	//   ....[71]....
        /*04c4*/ 	.word	0xffffffff


	//   ....[72]....
        /*04c8*/ 	.word	0xffffffff


	//   ....[73]....
        /*04cc*/ 	.word	0xffffffff


	//   ....[74]....
        /*04d0*/ 	.word	0xffffffff


	//   ....[75]....
        /*04d4*/ 	.word	0xffffffff


	//   ....[76]....
        /*04d8*/ 	.word	0xffffffff


	//   ....[77]....
        /*04dc*/ 	.word	0xffffffff


	//   ....[78]....
        /*04e0*/ 	.word	0xffffffff


	//   ....[79]....
        /*04e4*/ 	.word	0xffffffff


	//   ....[80]....
        /*04e8*/ 	.word	0xffffffff


	//   ....[81]....
        /*04ec*/ 	.word	0xffffffff


	//   ....[82]....
        /*04f0*/ 	.word	0xffffffff


	//   ....[83]....
        /*04f4*/ 	.word	0xffffffff


	//   ....[84]....
        /*04f8*/ 	.word	0xffffffff


	//   ....[85]....
        /*04fc*/ 	.word	0xffffffff


	//   ....[86]....
        /*0500*/ 	.word	0xffffffff


	//   ....[87]....
        /*0504*/ 	.word	0xffffffff


	//   ....[88]....
        /*0508*/ 	.word	0xffffffff


	//   ....[89]....
        /*050c*/ 	.word	0xffffffff


	//   ....[90]....
        /*0510*/ 	.word	0xffffffff


	//----- nvinfo : EIATTR_COOP_GROUP_INSTR_OFFSETS
	.align		4
.L_434:
        /*0514*/ 	.byte	0x04, 0x28
        /*0516*/ 	.short	(.L_436 - .L_435)


	//   ....[0]....
.L_435:
        /*0518*/ 	.word	0x000000a0


	//   ....[1]....
        /*051c*/ 	.word	0x00001330


	//   ....[2]....
        /*0520*/ 	.word	0x00001350


	//   ....[3]....
        /*0524*/ 	.word	0x000015b0


	//   ....[4]....
        /*0528*/ 	.word	0x000015e0


	//   ....[5]....
        /*052c*/ 	.word	0x00001750


	//   ....[6]....
        /*0530*/ 	.word	0x00001780


	//   ....[7]....
        /*0534*/ 	.word	0x00001900


	//   ....[8]....
        /*0538*/ 	.word	0x00001950


	//   ....[9]....
        /*053c*/ 	.word	0x000020e0


	//   ....[10]....
        /*0540*/ 	.word	0x00002110


	//   ....[11]....
        /*0544*/ 	.word	0x00002140


	//   ....[12]....
        /*0548*/ 	.word	0x00002180


	//   ....[13]....
        /*054c*/ 	.word	0x000021c0


	//   ....[14]....
        /*0550*/ 	.word	0x00002200


	//   ....[15]....
        /*0554*/ 	.word	0x00002230


	//   ....[16]....
        /*0558*/ 	.word	0x00002270


	//   ....[17]....
        /*055c*/ 	.word	0x00002360


	//   ....[18]....
        /*0560*/ 	.word	0x00002390


	//   ....[19]....
        /*0564*/ 	.word	0x000023d0


	//   ....[20]....
        /*0568*/ 	.word	0x00002410


	//   ....[21]....
        /*056c*/ 	.word	0x00004060


	//   ....[22]....
        /*0570*/ 	.word	0x00004080


	//   ....[23]....
        /*0574*/ 	.word	0x000040a0


	//   ....[24]....
        /*0578*/ 	.word	0x000040d0


	//   ....[25]....
        /*057c*/ 	.word	0x00004170


	//   ....[26]....
        /*0580*/ 	.word	0x00004180


	//   ....[27]....
        /*0584*/ 	.word	0x000048c0


	//   ....[28]....
        /*0588*/ 	.word	0x00004ca0


	//   ....[29]....
        /*058c*/ 	.word	0x00005610


	//   ....[30]....
        /*0590*/ 	.word	0x00005740


	//   ....[31]....
        /*0594*/ 	.word	0x00005750


	//   ....[32]....
        /*0598*/ 	.word	0x000057a0


	//   ....[33]....
        /*059c*/ 	.word	0x00007760


	//   ....[34]....
        /*05a0*/ 	.word	0x00007790


	//   ....[35]....
        /*05a4*/ 	.word	0x000077a0


	//   ....[36]....
        /*05a8*/ 	.word	0x000077b0


	//   ....[37]....
        /*05ac*/ 	.word	0x00007870


	//   ....[38]....
        /*05b0*/ 	.word	0x00007890


	//   ....[39]....
        /*05b4*/ 	.word	0x00009650


	//   ....[40]....
        /*05b8*/ 	.word	0x00009660


	//   ....[41]....
        /*05bc*/ 	.word	0x00009670


	//   ....[42]....
        /*05c0*/ 	.word	0x00009680


	//   ....[43]....
        /*05c4*/ 	.word	0x00009690


	//   ....[44]....
        /*05c8*/ 	.word	0x000097e0


	//   ....[45]....
        /*05cc*/ 	.word	0x00009a40


	//   ....[46]....
        /*05d0*/ 	.word	0x00009a70


	//   ....[47]....
        /*05d4*/ 	.word	0x0000a300


	//   ....[48]....
        /*05d8*/ 	.word	0x0000a3f0


	//   ....[49]....
        /*05dc*/ 	.word	0x0000a400


	//   ....[50]....
        /*05e0*/ 	.word	0x0000a430


	//   ....[51]....
        /*05e4*/ 	.word	0x0000cf60


	//   ....[52]....
        /*05e8*/ 	.word	0x0000cf70


	//   ....[53]....
        /*05ec*/ 	.word	0x0000cf80


	//   ....[54]....
        /*05f0*/ 	.word	0x0000cf90


	//   ....[55]....
        /*05f4*/ 	.word	0x0000cfa0


	//   ....[56]....
        /*05f8*/ 	.word	0x0000cfb0


	//   ....[57]....
        /*05fc*/ 	.word	0x0000d4f0


	//   ....[58]....
        /*0600*/ 	.word	0x0000d510


	//   ....[59]....
        /*0604*/ 	.word	0x0000d530


	//   ....[60]....
        /*0608*/ 	.word	0x0000d540


	//   ....[61]....
        /*060c*/ 	.word	0x0000d560


	//   ....[62]....
        /*0610*/ 	.word	0x0000d590


	//   ....[63]....
        /*0614*/ 	.word	0x0000f550


	//   ....[64]....
        /*0618*/ 	.word	0x0000f560


	//   ....[65]....
        /*061c*/ 	.word	0x0000f580


	//   ....[66]....
        /*0620*/ 	.word	0x0000f5a0


	//   ....[67]....
        /*0624*/ 	.word	0x00011dc0


	//   ....[68]....
        /*0628*/ 	.word	0x00011df0


	//   ....[69]....
        /*062c*/ 	.word	0x00011e40


	//   ....[70]....
        /*0630*/ 	.word	0x00011e60


	//   ....[71]....
        /*0634*/ 	.word	0x000138b0


	//   ....[72]....
        /*0638*/ 	.word	0x000138e0


	//   ....[73]....
        /*063c*/ 	.word	0x00013920


	//   ....[74]....
        /*0640*/ 	.word	0x00013960


	//   ....[75]....
        /*0644*/ 	.word	0x00013b80


	//   ....[76]....
        /*0648*/ 	.word	0x00013b90


	//   ....[77]....
        /*064c*/ 	.word	0x00013d90


	//   ....[78]....
        /*0650*/ 	.word	0x00013dc0


	//   ....[79]....
        /*0654*/ 	.word	0x00013f80


	//   ....[80]....
        /*0658*/ 	.word	0x00013fb0


	//   ....[81]....
        /*065c*/ 	.word	0x00014170


	//   ....[82]....
        /*0660*/ 	.word	0x00014190


	//   ....[83]....
        /*0664*/ 	.word	0x00014b40


	//   ....[84]....
        /*0668*/ 	.word	0x00014b60


	//   ....[85]....
        /*066c*/ 	.word	0x00014cf0


	//   ....[86]....
        /*0670*/ 	.word	0x00014d20


	//   ....[87]....
        /*0674*/ 	.word	0x00014eb0


	//   ....[88]....
        /*0678*/ 	.word	0x00014ee0


	//   ....[89]....
        /*067c*/ 	.word	0x00015070


	//   ....[90]....
        /*0680*/ 	.word	0x00015090


	//----- nvinfo : EIATTR_EXIT_INSTR_OFFSETS
	.align		4
.L_436:
        /*0684*/ 	.byte	0x04, 0x1c
        /*0686*/ 	.short	(.L_438 - .L_437)


	//   ....[0]....
.L_437:
        /*0688*/ 	.word	0x00000450


	//   ....[1]....
        /*068c*/ 	.word	0x000141a0


	//   ....[2]....
        /*0690*/ 	.word	0x000142e0


	//   ....[3]....
        /*0694*/ 	.word	0x00014340


	//   ....[4]....
        /*0698*/ 	.word	0x000150a0


	//   ....[5]....
        /*069c*/ 	.word	0x000151b0


	//   ....[6]....
        /*06a0*/ 	.word	0x00015210


	//----- nvinfo : EIATTR_CTAIDZ_USED
	.align		4
.L_438:
        /*06a4*/ 	.byte	0x01, 0x04
	.zero		2


	//----- nvinfo : EIATTR_MAX_THREADS
	.align		4
        /*06a8*/ 	.byte	0x04, 0x05
        /*06aa*/ 	.short	(.L_440 - .L_439)
.L_439:
        /*06ac*/ 	.word	0x00000100
        /*06b0*/ 	.word	0x00000001
        /*06b4*/ 	.word	0x00000001


	//----- nvinfo : EIATTR_CRS_STACK_SIZE
	.align		4
.L_440:
        /*06b8*/ 	.byte	0x04, 0x1e
        /*06ba*/ 	.short	(.L_442 - .L_441)
.L_441:
        /*06bc*/ 	.word	0x00000000
.L_442:


//--------------------- .nv.info._ZN7cutlass13device_kernelIN5flash19enable_sm80_to_sm89INS1_16FlashAttnFwdSm80INS1_25CollectiveMainloopFwdSm80ILi8ELi1ELb0EN4cute5tupleIJNS5_1CILi128EEENS7_ILi48EEENS7_ILi256EEEEEELi256ENS_10bfloat16_tEfNS_4arch4Sm80ELb1ELb0ELb1ELb1ELb1ELb1ELb1ELb0EEENS1_21CollectiveEpilogueFwdINS6_IJS8_SA_S9_EEENS6_IJNS7_ILi1EEESI_SI_EEESC_SE_Li256ELb1ELb1ELb0ELb0EEENS1_19SingleTileSchedulerILb1ELb0ELb1ELi128EEEEEEEEEvNT_6ParamsE --------------------------
	.section	.nv.info._ZN7cutlass13device_kernelIN5flash19enable_sm80_to_sm89INS1_16FlashAttnFwdSm80INS1_25CollectiveMainloopFwdSm80ILi8ELi1ELb0EN4cute5tupleIJNS5_1CILi128EEENS7_ILi48EEENS7_ILi256EEEEEELi256ENS_10bfloat16_tEfNS_4arch4Sm80ELb1ELb0ELb1ELb1ELb1ELb1ELb1ELb0EEENS1_21CollectiveEpilogueFwdINS6_IJS8_SA_S9_EEENS6_IJNS7_ILi1EEESI_SI_EEESC_SE_Li256ELb1ELb1ELb0ELb0EEENS1_19SingleTileSchedulerILb1ELb0ELb1ELi128EEEEEEEEEvNT_6ParamsE,"",@"SHT_CUDA_INFO"
	.sectionflags	@""
	.align	4


	//----- nvinfo : EIATTR_CUDA_API_VERSION
	.align		4
        /*0000*/ 	.byte	0x04, 0x37
        /*0002*/ 	.short	(.L_444 - .L_443)
.L_443:
        /*0004*/ 	.word	0x00000082


	//----- nvinfo : EIATTR_SW2861232_WAR
	.align		4
.L_444:
        /*0008*/ 	.byte	0x01, 0x35
	.zero		2


	//----- nvinfo : EIATTR_PARAM_CBANK
	.align		4
        /*000c*/ 	.byte	0x04, 0x0a
        /*000e*/ 	.short	(.L_446 - .L_445)
	.align		4
.L_445:
        /*0010*/ 	.word	index@(.nv.constant0._ZN7cutlass13device_kernelIN5flash19enable_sm80_to_sm89INS1_16FlashAttnFwdSm80INS1_25CollectiveMainloopFwdSm80ILi8ELi1ELb0EN4cute5tupleIJNS5_1CILi128EEENS7_ILi48EEENS7_ILi256EEEEEELi256ENS_10bfloat16_tEfNS_4arch4Sm80ELb1ELb0ELb1ELb1ELb1ELb1ELb1ELb0EEENS1_21CollectiveEpilogueFwdINS6_IJS8_SA_S9_EEENS6_IJNS7_ILi1EEESI_SI_EEESC_SE_Li256ELb1ELb1ELb0ELb0EEENS1_19SingleTileSchedulerILb1ELb0ELb1ELi128EEEEEEEEEvNT_6ParamsE)
        /*0014*/ 	.short	0x0160
        /*0016*/ 	.short	0x0418


	//----- nvinfo : EIATTR_CBANK_PARAM_SIZE
	.align		4
.L_446:
        /*0018*/ 	.byte	0x03, 0x19
        /*001a*/ 	.short	0x0418


	//----- nvinfo : EIATTR_KPARAM_INFO
	.align		4
        /*001c*/ 	.byte	0x04, 0x17
        /*001e*/ 	.short	(.L_448 - .L_447)
.L_447:
        /*0020*/ 	.word	0x00000000
        /*0024*/ 	.short	0x0000
        /*0026*/ 	.short	0x0000
        /*0028*/ 	.byte	0x00, 0xf0, 0x61, 0x10


	//----- nvinfo : EIATTR_MAXREG_COUNT
	.align		4
.L_448:
        /*002c*/ 	.byte	0x03, 0x1b
        /*002e*/ 	.short	0x00ff


	//----- nvinfo : EIATTR_NUM_BARRIERS
	.align		4
        /*0030*/ 	.byte	0x02, 0x4c
        /*0032*/ 	.byte	0x02
	.zero		1


	//----- nvinfo : EIATTR_MERCURY_ISA_VERSION
	.align		4
        /*0034*/ 	.byte	0x03, 0x5f
        /*0036*/ 	.short	0x0000


	//----- nvinfo : EIATTR_COOP_GROUP_MASK_REGIDS
	.align		4
        /*0038*/ 	.byte	0x04, 0x29
        /*003a*/ 	.short	(.L_450 - .L_449)


	//   ....[0]....
.L_449:
        /*003c*/ 	.word	0xffffffff


	//   ....[1]....
        /*0040*/ 	.word	0xffffffff


	//   ....[2]....
        /*0044*/ 	.word	0xffffffff


	//   ....[3]....
        /*0048*/ 	.word	0xffffffff


	//   ....[4]....
        /*004c*/ 	.word	0xffffffff


	//   ....[5]....
        /*0050*/ 	.word	0xffffffff


	//   ....[6]....
        /*0054*/ 	.word	0xffffffff


	//   ....[7]....
        /*0058*/ 	.word	0xffffffff


	//   ....[8]....
        /*005c*/ 	.word	0xffffffff


	//   ....[9]....
        /*0060*/ 	.word	0xffffffff


	//   ....[10]....
        /*0064*/ 	.word	0xffffffff


	//   ....[11]....
        /*0068*/ 	.word	0xffffffff


	//   ....[12]....
        /*006c*/ 	.word	0xffffffff


	//   ....[13]....
        /*0070*/ 	.word	0xffffffff


	//   ....[14]....
        /*0074*/ 	.word	0xffffffff


	//   ....[15]....
        /*0078*/ 	.word	0xffffffff


	//   ....[16]....
        /*007c*/ 	.word	0xffffffff


	//   ....[17]....
        /*0080*/ 	.word	0xffffffff


	//   ....[18]....
        /*0084*/ 	.word	0xffffffff


	//   ....[19]....
        /*0088*/ 	.word	0xffffffff


	//   ....[20]....
        /*008c*/ 	.word	0xffffffff


	//   ....[21]....
        /*0090*/ 	.word	0xffffffff


	//   ....[22]....
        /*0094*/ 	.word	0xffffffff


	//   ....[23]....
        /*0098*/ 	.word	0xffffffff


	//   ....[24]....
        /*009c*/ 	.word	0xffffffff


	//   ....[25]....
        /*00a0*/ 	.word	0xffffffff


	//   ....[26]....
        /*00a4*/ 	.word	0xffffffff


	//   ....[27]....
        /*00a8*/ 	.word	0xffffffff


	//   ....[28]....
        /*00ac*/ 	.word	0xffffffff


	//   ....[29]....
        /*00b0*/ 	.word	0xffffffff


	//   ....[30]....
        /*00b4*/ 	.word	0xffffffff


	//   ....[31]....
        /*00b8*/ 	.word	0xffffffff


	//   ....[32]....
        /*00bc*/ 	.word	0xffffffff


	//   ....[33]....
        /*00c0*/ 	.word	0xffffffff


	//   ....[34]....
        /*00c4*/ 	.word	0xffffffff


	//   ....[35]....
        /*00c8*/ 	.word	0xffffffff


	//   ....[36]....
        /*00cc*/ 	.word	0xffffffff


	//   ....[37]....
        /*00d0*/ 	.word	0xffffffff


	//   ....[38]....
        /*00d4*/ 	.word	0xffffffff


	//   ....[39]....
        /*00d8*/ 	.word	0xffffffff


	//   ....[40]....
        /*00dc*/ 	.word	0xffffffff


	//   ....[41]....
        /*00e0*/ 	.word	0xffffffff


	//   ....[42]....
        /*00e4*/ 	.word	0xffffffff


	//   ....[43]....
        /*00e8*/ 	.word	0xffffffff


	//   ....[44]....
        /*00ec*/ 	.word	0xffffffff


	//   ....[45]....
        /*00f0*/ 	.word	0xffffffff


	//   ....[46]....
        /*00f4*/ 	.word	0xffffffff


	//   ....[47]....
        /*00f8*/ 	.word	0xffffffff


	//   ....[48]....
        /*00fc*/ 	.word	0xffffffff


	//   ....[49]....
        /*0100*/ 	.word	0xffffffff


	//   ....[50]....
        /*0104*/ 	.word	0xffffffff


	//   ....[51]....
        /*0108*/ 	.word	0xffffffff


	//   ....[52]....
        /*010c*/ 	.word	0xffffffff


	//   ....[53]....
        /*0110*/ 	.word	0xffffffff


	//   ....[54]....
        /*0114*/ 	.word	0xffffffff


	//   ....[55]....
        /*0118*/ 	.word	0xffffffff


	//   ....[56]....
        /*011c*/ 	.word	0xffffffff


	//   ....[57]....
        /*0120*/ 	.word	0xffffffff


	//   ....[58]....
        /*0124*/ 	.word	0xffffffff


	//   ....[59]....
        /*0128*/ 	.word	0xffffffff


	//   ....[60]....
        /*012c*/ 	.word	0xffffffff


	//   ....[61]....
        /*0130*/ 	.word	0xffffffff


	//   ....[62]....
        /*0134*/ 	.word	0xffffffff


	//   ....[63]....
        /*0138*/ 	.word	0xffffffff


	//   ....[64]....
        /*013c*/ 	.word	0xffffffff


	//   ....[65]....
        /*0140*/ 	.word	0xffffffff


	//   ....[66]....
        /*0144*/ 	.word	0xffffffff


	//   ....[67]....
        /*0148*/ 	.word	0xffffffff


	//   ....[68]....
        /*014c*/ 	.word	0xffffffff


	//   ....[69]....
        /*0150*/ 	.word	0xffffffff


	//   ....[70]....
        /*0154*/ 	.word	0xffffffff


	//   ....[71]....
        /*0158*/ 	.word	0xffffffff


	//   ....[72]....
        /*015c*/ 	.word	0xffffffff


	//   ....[73]....
        /*0160*/ 	.word	0xffffffff


	//   ....[74]....
        /*0164*/ 	.word	0xffffffff


	//   ....[75]....
        /*0168*/ 	.word	0xffffffff


	//   ....[76]....
        /*016c*/ 	.word	0xffffffff


	//   ....[77]....
        /*0170*/ 	.word	0xffffffff


	//   ....[78]....
        /*0174*/ 	.word	0xffffffff


	//   ....[79]....
        /*0178*/ 	.word	0xffffffff


	//   ....[80]....
        /*017c*/ 	.word	0xffffffff


	//   ....[81]....
        /*0180*/ 	.word	0xffffffff


	//   ....[82]....
        /*0184*/ 	.word	0xffffffff


	//   ....[83]....
        /*0188*/ 	.word	0xffffffff


	//   ....[84]....
        /*018c*/ 	.word	0xffffffff


	//   ....[85]....
        /*0190*/ 	.word	0xffffffff


	//   ....[86]....
        /*0194*/ 	.word	0xffffffff


	//   ....[87]....
        /*0198*/ 	.word	0xffffffff


	//   ....[88]....
        /*019c*/ 	.word	0xffffffff


	//   ....[89]....
        /*01a0*/ 	.word	0xffffffff


	//   ....[90]....
        /*01a4*/ 	.word	0xffffffff


	//   ....[91]....
        /*01a8*/ 	.word	0xffffffff


	//   ....[92]....
        /*01ac*/ 	.word	0xffffffff


	//   ....[93]....
        /*01b0*/ 	.word	0xffffffff


	//   ....[94]....
        /*01b4*/ 	.word	0xffffffff


	//   ....[95]....
        /*01b8*/ 	.word	0xffffffff


	//   ....[96]....
        /*01bc*/ 	.word	0xffffffff


	//   ....[97]....
        /*01c0*/ 	.word	0xffffffff


	//   ....[98]....
        /*01c4*/ 	.word	0xffffffff


	//   ....[99]....
        /*01c8*/ 	.word	0xffffffff


	//   ....[100]....
        /*01cc*/ 	.word	0xffffffff


	//   ....[101]....
        /*01d0*/ 	.word	0xffffffff


	//   ....[102]....
        /*01d4*/ 	.word	0xffffffff


	//   ....[103]....
        /*01d8*/ 	.word	0xffffffff


	//   ....[104]....
        /*01dc*/ 	.word	0xffffffff


	//   ....[105]....
        /*01e0*/ 	.word	0xffffffff


	//   ....[106]....
        /*01e4*/ 	.word	0xffffffff


	//   ....[107]....
        /*01e8*/ 	.word	0xffffffff


	//   ....[108]....
        /*01ec*/ 	.word	0xffffffff


	//   ....[109]....
        /*01f0*/ 	.word	0xffffffff


	//   ....[110]....
        /*01f4*/ 	.word	0xffffffff


	//   ....[111]....
        /*01f8*/ 	.word	0xffffffff


	//   ....[112]....
        /*01fc*/ 	.word	0xffffffff


	//   ....[113]....
        /*0200*/ 	.word	0xffffffff


	//   ....[114]....
        /*0204*/ 	.word	0xffffffff


	//   ....[115]....
        /*0208*/ 	.word	0xffffffff


	//   ....[116]....
        /*020c*/ 	.word	0xffffffff


	//   ....[117]....
        /*0210*/ 	.word	0xffffffff


	//   ....[118]....
        /*0214*/ 	.word	0xffffffff


	//   ....[119]....
        /*0218*/ 	.word	0xffffffff


	//   ....[120]....
        /*021c*/ 	.word	0xffffffff


	//   ....[121]....
        /*0220*/ 	.word	0xffffffff


	//   ....[122]....
        /*0224*/ 	.word	0xffffffff


	//   ....[123]....
        /*0228*/ 	.word	0xffffffff


	//   ....[124]....
        /*022c*/ 	.word	0xffffffff


	//   ....[125]....
        /*0230*/ 	.word	0xffffffff


	//   ....[126]....
        /*0234*/ 	.word	0xffffffff


	//   ....[127]....
        /*0238*/ 	.word	0xffffffff


	//   ....[128]....
        /*023c*/ 	.word	0xffffffff


	//   ....[129]....
        /*0240*/ 	.word	0xffffffff


	//   ....[130]....
        /*0244*/ 	.word	0xffffffff


	//----- nvinfo : EIATTR_COOP_GROUP_INSTR_OFFSETS
	.align		4
.L_450:
        /*0248*/ 	.byte	0x04, 0x28
        /*024a*/ 	.short	(.L_452 - .L_451)


	//   ....[0]....
.L_451:
        /*024c*/ 	.word	0x00000090


	//   ....[1]....
        /*0250*/ 	.word	0x00002710


	//   ....[2]....
        /*0254*/ 	.word	0x00002790


	//   ....[3]....
        /*0258*/ 	.word	0x00003800


	//   ....[4]....
        /*025c*/ 	.word	0x00003810


	//   ....[5]....
        /*0260*/ 	.word	0x00004db0


	//   ....[6]....
        /*0264*/ 	.word	0x00004e30


	//   ....[7]....
        /*0268*/ 	.word	0x00005f40


	//   ....[8]....
        /*026c*/ 	.word	0x00005f50


	//   ....[9]....
        /*0270*/ 	.word	0x00006ef0


	//   ....[10]....
        /*0274*/ 	.word	0x00006f20


	//   ....[11]....
        /*0278*/ 	.word	0x000070f0


	//   ....[12]....
        /*027c*/ 	.word	0x00007110


	//   ....[13]....
        /*0280*/ 	.word	0x00007540


	//   ....[14]....
        /*0284*/ 	.word	0x00007560


	//   ....[15]....
        /*0288*/ 	.word	0x00007790


	//   ....[16]....
        /*028c*/ 	.word	0x000077b0


	//   ....[17]....
        /*0290*/ 	.word	0x000086d0


	//   ....[18]....
        /*0294*/ 	.word	0x000086f0


	//   ....[19]....
        /*0298*/ 	.word	0x000088e0


	//   ....[20]....
        /*029c*/ 	.word	0x00008910


	//   ....[21]....
        /*02a0*/ 	.word	0x00008a90


	//   ....[22]....
        /*02a4*/ 	.word	0x00008ac0


	//   ....[23]....
        /*02a8*/ 	.word	0x00008c40


	//   ....[24]....
        /*02ac*/ 	.word	0x00008c80


	//   ....[25]....
        /*02b0*/ 	.word	0x00009190


	//   ....[26]....
        /*02b4*/ 	.word	0x000091b0


	//   ....[27]....
        /*02b8*/ 	.word	0x00009300


	//   ....[28]....
        /*02bc*/ 	.word	0x00009310


	//   ....[29]....
        /*02c0*/ 	.word	0x00009740


	//   ....[30]....
        /*02c4*/ 	.word	0x000097a0


	//   ....[31]....
        /*02c8*/ 	.word	0x000097c0


	//   ....[32]....
        /*02cc*/ 	.word	0x000097d0


	//   ....[33]....
        /*02d0*/ 	.word	0x00009aa0


	//   ....[34]....
        /*02d4*/ 	.word	0x00009c60


	//   ....[35]....
        /*02d8*/ 	.word	0x00009ca0


	//   ....[36]....
        /*02dc*/ 	.word	0x00009ce0


	//   ....[37]....
        /*02e0*/ 	.word	0x0000a010


	//   ....[38]....
        /*02e4*/ 	.word	0x0000a1d0


	//   ....[39]....
        /*02e8*/ 	.word	0x0000a210


	//   ....[40]....
        /*02ec*/ 	.word	0x0000a250


	//   ....[41]....
        /*02f0*/ 	.word	0x0000a590


	//   ....[42]....
        /*02f4*/ 	.word	0x0000a750


	//   ....[43]....
        /*02f8*/ 	.word	0x0000a790


	//   ....[44]....
        /*02fc*/ 	.word	0x0000a7d0


	//   ....[45]....
        /*0300*/ 	.word	0x0000e1f0


	//   ....[46]....
        /*0304*/ 	.word	0x0000e250


	//   ....[47]....
        /*0308*/ 	.word	0x0000e290


	//   ....[48]....
        /*030c*/ 	.word	0x0000e2b0


	//   ....[49]....
        /*0310*/ 	.word	0x0000e450


	//   ....[50]....
        /*0314*/ 	.word	0x0000e610


	//   ....[51]....
        /*0318*/ 	.word	0x0000e650


	//   ....[52]....
        /*031c*/ 	.word	0x0000e690


	//   ....[53]....
        /*0320*/ 	.word	0x0000e890


	//   ....[54]....
        /*0324*/ 	.word	0x0000ea50


	//   ....[55]....
        /*0328*/ 	.word	0x0000ea90


	//   ....[56]....
        /*032c*/ 	.word	0x0000ead0


	//   ....[57]....
        /*0330*/ 	.word	0x0000ece0


	//   ....[58]....
        /*0334*/ 	.word	0x0000edf0


	//   ....[59]....
        /*0338*/ 	.word	0x0000ee30


	//   ....[60]....
        /*033c*/ 	.word	0x0000ee70


	//   ....[61]....
        /*0340*/ 	.word	0x00013170


	//   ....[62]....
        /*0344*/ 	.word	0x000131a0


	//   ....[63]....
        /*0348*/ 	.word	0x00013540


	//   ....[64]....
        /*034c*/ 	.word	0x00013550


	//   ....[65]....
        /*0350*/ 	.word	0x00014460


	//   ....[66]....
        /*0354*/ 	.word	0x00014480


	//   ....[67]....
        /*0358*/ 	.word	0x000145a0


	//   ....[68]....
        /*035c*/ 	.word	0x000145c0


	//   ....[69]....
        /*0360*/ 	.word	0x00014a40


	//   ....[70]....
        /*0364*/ 	.word	0x00014c20


	//   ....[71]....
        /*0368*/ 	.word	0x000151a0


	//   ....[72]....
        /*036c*/ 	.word	0x000151e0


	//   ....[73]....
        /*0370*/ 	.word	0x00015230


	//   ....[74]....
        /*0374*/ 	.word	0x00015320


	//   ....[75]....
        /*0378*/ 	.word	0x00016200


	//   ....[76]....
        /*037c*/ 	.word	0x00016220


	//   ....[77]....
        /*0380*/ 	.word	0x00016330


	//   ....[78]....
        /*0384*/ 	.word	0x00016340


	//   ....[79]....
        /*0388*/ 	.word	0x00017310


	//   ....[80]....
        /*038c*/ 	.word	0x00017330


	//   ....[81]....
        /*0390*/ 	.word	0x00017350


	//   ....[82]....
        /*0394*/ 	.word	0x00017360


	//   ....[83]....
        /*0398*/ 	.word	0x000175f0


	//   ....[84]....
        /*039c*/ 	.word	0x00017610


	//   ....[85]....
        /*03a0*/ 	.word	0x00017970


	//   ....[86]....
        /*03a4*/ 	.word	0x00017a70


	//   ....[87]....
        /*03a8*/ 	.word	0x00017b00


	//   ....[88]....
        /*03ac*/ 	.word	0x00017c40


	//   ....[89]....
        /*03b0*/ 	.word	0x000194a0


	//   ....[90]....
        /*03b4*/ 	.word	0x000194c0


	//   ....[91]....
        /*03b8*/ 	.word	0x00019650


	//   ....[92]....
        /*03bc*/ 	.word	0x00019660


	//   ....[93]....
        /*03c0*/ 	.word	0x0001a640


	//   ....[94]....
        /*03c4*/ 	.word	0x0001a650


	//   ....[95]....
        /*03c8*/ 	.word	0x0001a660


	//   ....[96]....
        /*03cc*/ 	.word	0x0001a670


	//   ....[97]....
        /*03d0*/ 	.word	0x0001aa10


	//   ....[98]....
        /*03d4*/ 	.word	0x0001aa30


	//   ....[99]....
        /*03d8*/ 	.word	0x0001aa70


	//   ....[100]....
        /*03dc*/ 	.word	0x0001aa80


	//   ....[101]....
        /*03e0*/ 	.word	0x0001c160


	//   ....[102]....
        /*03e4*/ 	.word	0x0001c190


	//   ....[103]....
        /*03e8*/ 	.word	0x0001c1d0


	//   ....[104]....
        /*03ec*/ 	.word	0x0001c1e0


	//   ....[105]....
        /*03f0*/ 	.word	0x0001dc70


	//   ....[106]....
        /*03f4*/ 	.word	0x0001dcb0


	//   ....[107]....
        /*03f8*/ 	.word	0x0001dce0


	//   ....[108]....
        /*03fc*/ 	.word	0x0001dd10


	//   ....[109]....
        /*0400*/ 	.word	0x0001df30


	//   ....[110]....
        /*0404*/ 	.word	0x0001df40


	//   ....[111]....
        /*0408*/ 	.word	0x0001e140


	//   ....[112]....
        /*040c*/ 	.word	0x0001e170


	//   ....[113]....
        /*0410*/ 	.word	0x0001e330


	//   ....[114]....
        /*0414*/ 	.word	0x0001e360


	//   ....[115]....
        /*0418*/ 	.word	0x0001e520


	//   ....[116]....
        /*041c*/ 	.word	0x0001e540


	//   ....[117]....
        /*0420*/ 	.word	0x0001eef0


	//   ....[118]....
        /*0424*/ 	.word	0x0001ef10


	//   ....[119]....
        /*0428*/ 	.word	0x0001f0a0


	//   ....[120]....
        /*042c*/ 	.word	0x0001f0d0


	//   ....[121]....
        /*0430*/ 	.word	0x0001f260


	//   ....[122]....
        /*0434*/ 	.word	0x0001f290


	//   ....[123]....
        /*0438*/ 	.word	0x0001f420


	//   ....[124]....
        /*043c*/ 	.word	0x0001f440


	//   ....[125]....
        /*0440*/ 	.word	0x0001f600


	//   ....[126]....
        /*0444*/ 	.word	0x0001f660


	//   ....[127]....
        /*0448*/ 	.word	0x0001f6b0


	//   ....[128]....
        /*044c*/ 	.word	0x0001f710


	//   ....[129]....
        /*0450*/ 	.word	0x0001f760


	//   ....[130]....
        /*0454*/ 	.word	0x0001f7c0


	//----- nvinfo : EIATTR_EXIT_INSTR_OFFSETS
	.align		4
.L_452:
        /*0458*/ 	.byte	0x04, 0x1c
        /*045a*/ 	.short	(.L_454 - .L_453)


	//   ....[0]....
.L_453:
        /*045c*/ 	.word	0x00000440


	//   ....[1]....
        /*0460*/ 	.word	0x0001e550


	//   ....[2]....
        /*0464*/ 	.word	0x0001e690


	//   ....[3]....
        /*0468*/ 	.word	0x0001e6f0


	//   ....[4]....
        /*046c*/ 	.word	0x0001f450


	//   ....[5]....
        /*0470*/ 	.word	0x0001f560


	//   ....[6]....
        /*0474*/ 	.word	0x0001f5c0


	//----- nvinfo : EIATTR_CTAIDZ_USED
	.align		4
.L_454:
        /*0478*/ 	.byte	0x01, 0x04
	.zero		2


	//----- nvinfo : EIATTR_MAX_THREADS
	.align		4
        /*047c*/ 	.byte	0x04, 0x05
        /*047e*/ 	.short	(.L_456 - .L_455)
.L_455:
        /*0480*/ 	.word	0x00000100
        /*0484*/ 	.word	0x00000001
        /*0488*/ 	.word	0x00000001


	//----- nvinfo : EIATTR_CRS_STACK_SIZE
	.align		4
.L_456:
        /*048c*/ 	.byte	0x04, 0x1e
        /*048e*/ 	.short	(.L_458 - .L_457)
.L_457:
        /*0490*/ 	.word	0x00000000
.L_458:


//--------------------- .nv.callgraph             --------------------------
	.section	.nv.callgraph,"",@"SHT_CUDA_CALLGRAPH"
	.align	4
	.sectionentsize	8
	.align		4
        /*0000*/ 	.word	0x00000000
	.align		4
        /*0004*/ 	.word	0xffffffff
	.align		4
        /*0008*/ 	.word	0x00000000
	.align		4
        /*000c*/ 	.word	0xfffffffe
	.align		4
        /*0010*/ 	.word	0x00000000
	.align		4
        /*0014*/ 	.word	0xfffffffd
	.align		4
        /*0018*/ 	.word	0x00000000
	.align		4
        /*001c*/ 	.word	0xfffffffc


//--------------------- .nv.rel.action            --------------------------
	.section	.nv.rel.action,"",@"SHT_CUDA_RELOCINFO"
	.align	8
	.sectionentsize	8
        /*0000*/ 	.byte	0x73, 0x00, 0x00, 0x00, 0x00, 0x00, 0x00, 0x00, 0x00, 0x00, 0x00, 0x11, 0x25, 0x00, 0x05, 0x36


//--------------------- .nv.constant4             --------------------------
	.section	.nv.constant4,"a",@progbits
	.align	8
	.align		8
.nv.constant4:
        /*0000*/ 	.dword	_ZN80_INTERNAL_d066332e_44_flash_fwd_hdim256_bf16_paged_softcap_sm80_cu_59c7631c_32274cuda3std3__45__cpo5beginE
	.align		8
        /*0008*/ 	.dword	_ZN80_INTERNAL_d066332e_44_flash_fwd_hdim256_bf16_paged_softcap_sm80_cu_59c7631c_32274cuda3std3__45__cpo3endE
	.align		8
        /*0010*/ 	.dword	_ZN80_INTERNAL_d066332e_44_flash_fwd_hdim256_bf16_paged_softcap_sm80_cu_59c7631c_32274cuda3std3__45__cpo6cbeginE
	.align		8
        /*0018*/ 	.dword	_ZN80_INTERNAL_d066332e_44_flash_fwd_hdim256_bf16_paged_softcap_sm80_cu_59c7631c_32274cuda3std3__45__cpo4cendE
	.align		8
        /*0020*/ 	.dword	_ZN80_INTERNAL_d066332e_44_flash_fwd_hdim256_bf16_paged_softcap_sm80_cu_59c7631c_32274cuda3std3__482_GLOBAL__N__d066332e_44_flash_fwd_hdim256_bf16_paged_softcap_sm80_cu_59c7631c_32276ignoreE
	.align		8
        /*0028*/ 	.dword	_ZN80_INTERNAL_d066332e_44_flash_fwd_hdim256_bf16_paged_softcap_sm80_cu_59c7631c_32274cuda3std3__419piecewise_constructE
	.align		8
        /*0030*/ 	.dword	_ZN80_INTERNAL_d066332e_44_flash_fwd_hdim256_bf16_paged_softcap_sm80_cu_59c7631c_32274cuda3std3__48in_placeE
	.align		8
        /*0038*/ 	.dword	_ZN80_INTERNAL_d066332e_44_flash_fwd_hdim256_bf16_paged_softcap_sm80_cu_59c7631c_32274cuda3std6ranges3__45__cpo4swapE
	.align		8
        /*0040*/ 	.dword	_ZN80_INTERNAL_d066332e_44_flash_fwd_hdim256_bf16_paged_softcap_sm80_cu_59c7631c_32274cuda3std6ranges3__45__cpo9iter_moveE
	.align		8
        /*0048*/ 	.dword	_ZN80_INTERNAL_d066332e_44_flash_fwd_hdim256_bf16_paged_softcap_sm80_cu_59c7631c_32274cute7productE
	.align		8
        /*0050*/ 	.dword	_ZN80_INTERNAL_d066332e_44_flash_fwd_hdim256_bf16_paged_softcap_sm80_cu_59c7631c_32274cute1_E


//--------------------- .nv.constant0._ZN7cutlass13device_kernelIN5flash19enable_sm80_to_sm89INS1_16FlashAttnFwdSm80INS1_25CollectiveMainloopFwdSm80ILi8ELi1ELb1EN4cute5tupleIJNS5_1CILi128EEENS7_ILi64EEENS7_ILi256EEEEEELi256ENS_10bfloat16_tEfNS_4arch4Sm80ELb0ELb0ELb1ELb0ELb1ELb0ELb1ELb0EEENS1_21CollectiveEpilogueFwdINS6_IJS8_SA_S9_EEENS6_IJNS7_ILi1EEESI_SI_EEESC_SE_Li256ELb0ELb1ELb0ELb0EEENS1_19SingleTileSchedulerILb0ELb0ELb1ELi128EEEEEEEEEvNT_6ParamsE --------------------------
	.section	.nv.constant0._ZN7cutlass13device_kernelIN5flash19enable_sm80_to_sm89INS1_16FlashAttnFwdSm80INS1_25CollectiveMainloopFwdSm80ILi8ELi1ELb1EN4cute5tupleIJNS5_1CILi128EEENS7_ILi64EEENS7_ILi256EEEEEELi256ENS_10bfloat16_tEfNS_4arch4Sm80ELb0ELb0ELb1ELb0ELb1ELb0ELb1ELb0EEENS1_21CollectiveEpilogueFwdINS6_IJS8_SA_S9_EEENS6_IJNS7_ILi1EEESI_SI_EEESC_SE_Li256ELb0ELb1ELb0ELb0EEENS1_19SingleTileSchedulerILb0ELb0ELb1ELi128EEEEEEEEEvNT_6ParamsE,"a",@progbits
	.sectionflags	@""
	.align	4
.nv.constant0._ZN7cutlass13device_kernelIN5flash19enable_sm80_to_sm89INS1_16FlashAttnFwdSm80INS1_25CollectiveMainloopFwdSm80ILi8ELi1ELb1EN4cute5tupleIJNS5_1CILi128EEENS7_ILi64EEENS7_ILi256EEEEEELi256ENS_10bfloat16_tEfNS_4arch4Sm80ELb0ELb0ELb1ELb0ELb1ELb0ELb1ELb0EEENS1_21CollectiveEpilogueFwdINS6_IJS8_SA_S9_EEENS6_IJNS7_ILi1EEESI_SI_EEESC_SE_Li256ELb0ELb1ELb0ELb0EEENS1_19SingleTileSchedulerILb0ELb0ELb1ELi128EEEEEEEEEvNT_6ParamsE:
	.zero		1400


//--------------------- .nv.constant0._ZN7cutlass13device_kernelIN5flash19enable_sm80_to_sm89INS1_16FlashAttnFwdSm80INS1_25CollectiveMainloopFwdSm80ILi8ELi1ELb1EN4cute5tupleIJNS5_1CILi128EEENS7_ILi64EEENS7_ILi256EEEEEELi256ENS_10bfloat16_tEfNS_4arch4Sm80ELb0ELb0ELb1ELb1ELb1ELb0ELb1ELb0EEENS1_21CollectiveEpilogueFwdINS6_IJS8_SA_S9_EEENS6_IJNS7_ILi1EEESI_SI_EEESC_SE_Li256ELb1ELb1ELb0ELb0EEENS1_19SingleTileSchedulerILb1ELb0ELb1ELi128EEEEEEEEEvNT_6ParamsE --------------------------
	.section	.nv.constant0._ZN7cutlass13device_kernelIN5flash19enable_sm80_to_sm89INS1_16FlashAttnFwdSm80INS1_25CollectiveMainloopFwdSm80ILi8ELi1ELb1EN4cute5tupleIJNS5_1CILi128EEENS7_ILi64EEENS7_ILi256EEEEEELi256ENS_10bfloat16_tEfNS_4arch4Sm80ELb0ELb0ELb1ELb1ELb1ELb0ELb1ELb0EEENS1_21CollectiveEpilogueFwdINS6_IJS8_SA_S9_EEENS6_IJNS7_ILi1EEESI_SI_EEESC_SE_Li256ELb1ELb1ELb0ELb0EEENS1_19SingleTileSchedulerILb1ELb0ELb1ELi128EEEEEEEEEvNT_6ParamsE,"a",@progbits
	.sectionflags	@""
	.align	4
.nv.constant0._ZN7cutlass13device_kernelIN5flash19enable_sm80_to_sm89INS1_16FlashAttnFwdSm80INS1_25CollectiveMainloopFwdSm80ILi8ELi1ELb1EN4cute5tupleIJNS5_1CILi128EEENS7_ILi64EEENS7_ILi256EEEEEELi256ENS_10bfloat16_tEfNS_4arch4Sm80ELb0ELb0ELb1ELb1ELb1ELb0ELb1ELb0EEENS1_21CollectiveEpilogueFwdINS6_IJS8_SA_S9_EEENS6_IJNS7_ILi1EEESI_SI_EEESC_SE_Li256ELb1ELb1ELb0ELb0EEENS1_19SingleTileSchedulerILb1ELb0ELb1ELi128EEEEEEEEEvNT_6ParamsE:
	.zero		1400


//--------------------- .nv.constant0._ZN7cutlass13device_kernelIN5flash19enable_sm80_to_sm89INS1_16FlashAttnFwdSm80INS1_25CollectiveMainloopFwdSm80ILi8ELi1ELb0EN4cute5tupleIJNS5_1CILi128EEENS7_ILi32EEENS7_ILi256EEEEEELi256ENS_10bfloat16_tEfNS_4arch4Sm80ELb0ELb0ELb1ELb1ELb1ELb1ELb1ELb0EEENS1_21CollectiveEpilogueFwdINS6_IJS8_SA_S9_EEENS6_IJNS7_ILi1EEESI_SI_EEESC_SE_Li256ELb1ELb1ELb0ELb0EEENS1_19SingleTileSchedulerILb1ELb0ELb1ELi128EEEEEEEEEvNT_6ParamsE --------------------------
	.section	.nv.constant0._ZN7cutlass13device_kernelIN5flash19enable_sm80_to_sm89INS1_16FlashAttnFwdSm80INS1_25CollectiveMainloopFwdSm80ILi8ELi1ELb0EN4cute5tupleIJNS5_1CILi128EEENS7_ILi32EEENS7_ILi256EEEEEELi256ENS_10bfloat16_tEfNS_4arch4Sm80ELb0ELb0ELb1ELb1ELb1ELb1ELb1ELb0EEENS1_21CollectiveEpilogueFwdINS6_IJS8_SA_S9_EEENS6_IJNS7_ILi1EEESI_SI_EEESC_SE_Li256ELb1ELb1ELb0ELb0EEENS1_19SingleTileSchedulerILb1ELb0ELb1ELi128EEEEEEEEEvNT_6ParamsE,"a",@progbits
	.sectionflags	@""
	.align	4
.nv.constant0._ZN7cutlass13device_kernelIN5flash19enable_sm80_to_sm89INS1_16FlashAttnFwdSm80INS1_25CollectiveMainloopFwdSm80ILi8ELi1ELb0EN4cute5tupleIJNS5_1CILi128EEENS7_ILi32EEENS7_ILi256EEEEEELi256ENS_10bfloat16_tEfNS_4arch4Sm80ELb0ELb0ELb1ELb1ELb1ELb1ELb1ELb0EEENS1_21CollectiveEpilogueFwdINS6_IJS8_SA_S9_EEENS6_IJNS7_ILi1EEESI_SI_EEESC_SE_Li256ELb1ELb1ELb0ELb0EEENS1_19SingleTileSchedulerILb1ELb0ELb1ELi128EEEEEEEEEvNT_6ParamsE:
	.zero		1400


//--------------------- .nv.constant0._ZN7cutlass13device_kernelIN5flash19enable_sm80_to_sm89INS1_16FlashAttnFwdSm80INS1_25CollectiveMainloopFwdSm80ILi8ELi1ELb1EN4cute5tupleIJNS5_1CILi128EEENS7_ILi48EEENS7_ILi256EEEEEELi256ENS_10bfloat16_tEfNS_4arch4Sm80ELb0ELb1ELb1ELb0ELb1ELb0ELb1ELb0EEENS1_21CollectiveEpilogueFwdINS6_IJS8_SA_S9_EEENS6_IJNS7_ILi1EEESI_SI_EEESC_SE_Li256ELb0ELb1ELb0ELb0EEENS1_19SingleTileSchedulerILb0ELb0ELb1ELi128EEEEEEEEEvNT_6ParamsE --------------------------
	.section	.nv.constant0._ZN7cutlass13device_kernelIN5flash19enable_sm80_to_sm89INS1_16FlashAttnFwdSm80INS1_25CollectiveMainloopFwdSm80ILi8ELi1ELb1EN4cute5tupleIJNS5_1CILi128EEENS7_ILi48EEENS7_ILi256EEEEEELi256ENS_10bfloat16_tEfNS_4arch4Sm80ELb0ELb1ELb1ELb0ELb1ELb0ELb1ELb0EEENS1_21CollectiveEpilogueFwdINS6_IJS8_SA_S9_EEENS6_IJNS7_ILi1EEESI_SI_EEESC_SE_Li256ELb0ELb1ELb0ELb0EEENS1_19SingleTileSchedulerILb0ELb0ELb1ELi128EEEEEEEEEvNT_6ParamsE,"a",@progbits
	.sectionflags	@""
	.align	4
.nv.constant0._ZN7cutlass13device_kernelIN5flash19enable_sm80_to_sm89INS1_16FlashAttnFwdSm80INS1_25CollectiveMainloopFwdSm80ILi8ELi1ELb1EN4cute5tupleIJNS5_1CILi128EEENS7_ILi48EEENS7_ILi256EEEEEELi256ENS_10bfloat16_tEfNS_4arch4Sm80ELb0ELb1ELb1ELb0ELb1ELb0ELb1ELb0EEENS1_21CollectiveEpilogueFwdINS6_IJS8_SA_S9_EEENS6_IJNS7_ILi1EEESI_SI_EEESC_SE_Li256ELb0ELb1ELb0ELb0EEENS1_19SingleTileSchedulerILb0ELb0ELb1ELi128EEEEEEEEEvNT_6ParamsE:
	.zero		1400


//--------------------- .nv.constant0._ZN7cutlass13device_kernelIN5flash19enable_sm80_to_sm89INS1_16FlashAttnFwdSm80INS1_25CollectiveMainloopFwdSm80ILi8ELi1ELb1EN4cute5tupleIJNS5_1CILi128EEENS7_ILi48EEENS7_ILi256EEEEEELi256ENS_10bfloat16_tEfNS_4arch4Sm80ELb0ELb1ELb1ELb1ELb1ELb0ELb1ELb0EEENS1_21CollectiveEpilogueFwdINS6_IJS8_SA_S9_EEENS6_IJNS7_ILi1EEESI_SI_EEESC_SE_Li256ELb1ELb1ELb0ELb0EEENS1_19SingleTileSchedulerILb1ELb0ELb1ELi128EEEEEEEEEvNT_6ParamsE --------------------------
	.section	.nv.constant0._ZN7cutlass13device_kernelIN5flash19enable_sm80_to_sm89INS1_16FlashAttnFwdSm80INS1_25CollectiveMainloopFwdSm80ILi8ELi1ELb1EN4cute5tupleIJNS5_1CILi128EEENS7_ILi48EEENS7_ILi256EEEEEELi256ENS_10bfloat16_tEfNS_4arch4Sm80ELb0ELb1ELb1ELb1ELb1ELb0ELb1ELb0EEENS1_21CollectiveEpilogueFwdINS6_IJS8_SA_S9_EEENS6_IJNS7_ILi1EEESI_SI_EEESC_SE_Li256ELb1ELb1ELb0ELb0EEENS1_19SingleTileSchedulerILb1ELb0ELb1ELi128EEEEEEEEEvNT_6ParamsE,"a",@progbits
	.sectionflags	@""
	.align	4
.nv.constant0._ZN7cutlass13device_kernelIN5flash19enable_sm80_to_sm89INS1_16FlashAttnFwdSm80INS1_25CollectiveMainloopFwdSm80ILi8ELi1ELb1EN4cute5tupleIJNS5_1CILi128EEENS7_ILi48EEENS7_ILi256EEEEEELi256ENS_10bfloat16_tEfNS_4arch4Sm80ELb0ELb1ELb1ELb1ELb1ELb0ELb1ELb0EEENS1_21CollectiveEpilogueFwdINS6_IJS8_SA_S9_EEENS6_IJNS7_ILi1EEESI_SI_EEESC_SE_Li256ELb1ELb1ELb0ELb0EEENS1_19SingleTileSchedulerILb1ELb0ELb1ELi128EEEEEEEEEvNT_6ParamsE:
	.zero		1400


//--------------------- .nv.constant0._ZN7cutlass13device_kernelIN5flash19enable_sm80_to_sm89INS1_16FlashAttnFwdSm80INS1_25CollectiveMainloopFwdSm80ILi8ELi1ELb0EN4cute5tupleIJNS5_1CILi128EEENS7_ILi32EEENS7_ILi256EEEEEELi256ENS_10bfloat16_tEfNS_4arch4Sm80ELb0ELb1ELb1ELb1ELb1ELb1ELb1ELb0EEENS1_21CollectiveEpilogueFwdINS6_IJS8_SA_S9_EEENS6_IJNS7_ILi1EEESI_SI_EEESC_SE_Li256ELb1ELb1ELb0ELb0EEENS1_19SingleTileSchedulerILb1ELb0ELb1ELi128EEEEEEEEEvNT_6ParamsE --------------------------
	.section	.nv.constant0._ZN7cutlass13device_kernelIN5flash19enable_sm80_to_sm89INS1_16FlashAttnFwdSm80INS1_25CollectiveMainloopFwdSm80ILi8ELi1ELb0EN4cute5tupleIJNS5_1CILi128EEENS7_ILi32EEENS7_ILi256EEEEEELi256ENS_10bfloat16_tEfNS_4arch4Sm80ELb0ELb1ELb1ELb1ELb1ELb1ELb1ELb0EEENS1_21CollectiveEpilogueFwdINS6_IJS8_SA_S9_EEENS6_IJNS7_ILi1EEESI_SI_EEESC_SE_Li256ELb1ELb1ELb0ELb0EEENS1_19SingleTileSchedulerILb1ELb0ELb1ELi128EEEEEEEEEvNT_6ParamsE,"a",@progbits
	.sectionflags	@""
	.align	4
.nv.constant0._ZN7cutlass13device_kernelIN5flash19enable_sm80_to_sm89INS1_16FlashAttnFwdSm80INS1_25CollectiveMainloopFwdSm80ILi8ELi1ELb0EN4cute5tupleIJNS5_1CILi128EEENS7_ILi32EEENS7_ILi256EEEEEELi256ENS_10bfloat16_tEfNS_4arch4Sm80ELb0ELb1ELb1ELb1ELb1ELb1ELb1ELb0EEENS1_21CollectiveEpilogueFwdINS6_IJS8_SA_S9_EEENS6_IJNS7_ILi1EEESI_SI_EEESC_SE_Li256ELb1ELb1ELb0ELb0EEENS1_19SingleTileSchedulerILb1ELb0ELb1ELi128EEEEEEEEEvNT_6ParamsE:
	.zero		1400


//--------------------- .nv.constant0._ZN7cutlass13device_kernelIN5flash19enable_sm80_to_sm89INS1_16FlashAttnFwdSm80INS1_25CollectiveMainloopFwdSm80ILi8ELi1ELb1EN4cute5tupleIJNS5_1CILi128EEENS7_ILi64EEENS7_ILi256EEEEEELi256ENS_10bfloat16_tEfNS_4arch4Sm80ELb1ELb0ELb1ELb0ELb1ELb0ELb1ELb0EEENS1_21CollectiveEpilogueFwdINS6_IJS8_SA_S9_EEENS6_IJNS7_ILi1EEESI_SI_EEESC_SE_Li256ELb0ELb1ELb0ELb0EEENS1_30DynamicPersistentTileSchedulerILi256ELi256ELb0ELb1ELb0EEEEEEEEEvNT_6ParamsE --------------------------
	.section	.nv.constant0._ZN7cutlass13device_kernelIN5flash19enable_sm80_to_sm89INS1_16FlashAttnFwdSm80INS1_25CollectiveMainloopFwdSm80ILi8ELi1ELb1EN4cute5tupleIJNS5_1CILi128EEENS7_ILi64EEENS7_ILi256EEEEEELi256ENS_10bfloat16_tEfNS_4arch4Sm80ELb1ELb0ELb1ELb0ELb1ELb0ELb1ELb0EEENS1_21CollectiveEpilogueFwdINS6_IJS8_SA_S9_EEENS6_IJNS7_ILi1EEESI_SI_EEESC_SE_Li256ELb0ELb1ELb0ELb0EEENS1_30DynamicPersistentTileSchedulerILi256ELi256ELb0ELb1ELb0EEEEEEEEEvNT_6ParamsE,"a",@progbits
	.sectionflags	@""
	.align	4
.nv.constant0._ZN7cutlass13device_kernelIN5flash19enable_sm80_to_sm89INS1_16FlashAttnFwdSm80INS1_25CollectiveMainloopFwdSm80ILi8ELi1ELb1EN4cute5tupleIJNS5_1CILi128EEENS7_ILi64EEENS7_ILi256EEEEEELi256ENS_10bfloat16_tEfNS_4arch4Sm80ELb1ELb0ELb1ELb0ELb1ELb0ELb1ELb0EEENS1_21CollectiveEpilogueFwdINS6_IJS8_SA_S9_EEENS6_IJNS7_ILi1EEESI_SI_EEESC_SE_Li256ELb0ELb1ELb0ELb0EEENS1_30DynamicPersistentTileSchedulerILi256ELi256ELb0ELb1ELb0EEEEEEEEEvNT_6ParamsE:
	.zero		1416


//--------------------- .nv.constant0._ZN7cutlass13device_kernelIN5flash19enable_sm80_to_sm89INS1_16FlashAttnFwdSm80INS1_25CollectiveMainloopFwdSm80ILi8ELi1ELb1EN4cute5tupleIJNS5_1CILi128EEENS7_ILi64EEENS7_ILi256EEEEEELi256ENS_10bfloat16_tEfNS_4arch4Sm80ELb1ELb0ELb1ELb1ELb1ELb0ELb1ELb0EEENS1_21CollectiveEpilogueFwdINS6_IJS8_SA_S9_EEENS6_IJNS7_ILi1EEESI_SI_EEESC_SE_Li256ELb1ELb1ELb0ELb0EEENS1_19SingleTileSchedulerILb1ELb0ELb1ELi128EEEEEEEEEvNT_6ParamsE --------------------------
	.section	.nv.constant0._ZN7cutlass13device_kernelIN5flash19enable_sm80_to_sm89INS1_16FlashAttnFwdSm80INS1_25CollectiveMainloopFwdSm80ILi8ELi1ELb1EN4cute5tupleIJNS5_1CILi128EEENS7_ILi64EEENS7_ILi256EEEEEELi256ENS_10bfloat16_tEfNS_4arch4Sm80ELb1ELb0ELb1ELb1ELb1ELb0ELb1ELb0EEENS1_21CollectiveEpilogueFwdINS6_IJS8_SA_S9_EEENS6_IJNS7_ILi1EEESI_SI_EEESC_SE_Li256ELb1ELb1ELb0ELb0EEENS1_19SingleTileSchedulerILb1ELb0ELb1ELi128EEEEEEEEEvNT_6ParamsE,"a",@progbits
	.sectionflags	@""
	.align	4
.nv.constant0._ZN7cutlass13device_kernelIN5flash19enable_sm80_to_sm89INS1_16FlashAttnFwdSm80INS1_25CollectiveMainloopFwdSm80ILi8ELi1ELb1EN4cute5tupleIJNS5_1CILi128EEENS7_ILi64EEENS7_ILi256EEEEEELi256ENS_10bfloat16_tEfNS_4arch4Sm80ELb1ELb0ELb1ELb1ELb1ELb0ELb1ELb0EEENS1_21CollectiveEpilogueFwdINS6_IJS8_SA_S9_EEENS6_IJNS7_ILi1EEESI_SI_EEESC_SE_Li256ELb1ELb1ELb0ELb0EEENS1_19SingleTileSchedulerILb1ELb0ELb1ELi128EEEEEEEEEvNT_6ParamsE:
	.zero		1400


//--------------------- .nv.constant0._ZN7cutlass13device_kernelIN5flash19enable_sm80_to_sm89INS1_16FlashAttnFwdSm80INS1_25CollectiveMainloopFwdSm80ILi8ELi1ELb0EN4cute5tupleIJNS5_1CILi128EEENS7_ILi32EEENS7_ILi256EEEEEELi256ENS_10bfloat16_tEfNS_4arch4Sm80ELb1ELb0ELb1ELb1ELb1ELb1ELb1ELb0EEENS1_21CollectiveEpilogueFwdINS6_IJS8_SA_S9_EEENS6_IJNS7_ILi1EEESI_SI_EEESC_SE_Li256ELb1ELb1ELb0ELb0EEENS1_19SingleTileSchedulerILb1ELb0ELb1ELi128EEEEEEEEEvNT_6ParamsE --------------------------
	.section	.nv.constant0._ZN7cutlass13device_kernelIN5flash19enable_sm80_to_sm89INS1_16FlashAttnFwdSm80INS1_25CollectiveMainloopFwdSm80ILi8ELi1ELb0EN4cute5tupleIJNS5_1CILi128EEENS7_ILi32EEENS7_ILi256EEEEEELi256ENS_10bfloat16_tEfNS_4arch4Sm80ELb1ELb0ELb1ELb1ELb1ELb1ELb1ELb0EEENS1_21CollectiveEpilogueFwdINS6_IJS8_SA_S9_EEENS6_IJNS7_ILi1EEESI_SI_EEESC_SE_Li256ELb1ELb1ELb0ELb0EEENS1_19SingleTileSchedulerILb1ELb0ELb1ELi128EEEEEEEEEvNT_6ParamsE,"a",@progbits
	.sectionflags	@""
	.align	4
.nv.constant0._ZN7cutlass13device_kernelIN5flash19enable_sm80_to_sm89INS1_16FlashAttnFwdSm80INS1_25CollectiveMainloopFwdSm80ILi8ELi1ELb0EN4cute5tupleIJNS5_1CILi128EEENS7_ILi32EEENS7_ILi256EEEEEELi256ENS_10bfloat16_tEfNS_4arch4Sm80ELb1ELb0ELb1ELb1ELb1ELb1ELb1ELb0EEENS1_21CollectiveEpilogueFwdINS6_IJS8_SA_S9_EEENS6_IJNS7_ILi1EEESI_SI_EEESC_SE_Li256ELb1ELb1ELb0ELb0EEENS1_19SingleTileSchedulerILb1ELb0ELb1ELi128EEEEEEEEEvNT_6ParamsE:
	.zero		1400


//--------------------- .nv.constant0._ZN7cutlass13device_kernelIN5flash19enable_sm80_to_sm89INS1_16FlashAttnFwdSm80INS1_25CollectiveMainloopFwdSm80ILi8ELi1ELb0EN4cute5tupleIJNS5_1CILi128EEENS7_ILi96EEENS7_ILi256EEEEEELi256ENS_10bfloat16_tEfNS_4arch4Sm80ELb0ELb0ELb1ELb0ELb1ELb0ELb1ELb0EEENS1_21CollectiveEpilogueFwdINS6_IJS8_SA_S9_EEENS6_IJNS7_ILi1EEESI_SI_EEESC_SE_Li256ELb0ELb1ELb0ELb0EEENS1_19SingleTileSchedulerILb0ELb0ELb1ELi128EEEEEEEEEvNT_6ParamsE --------------------------
	.section	.nv.constant0._ZN7cutlass13device_kernelIN5flash19enable_sm80_to_sm89INS1_16FlashAttnFwdSm80INS1_25CollectiveMainloopFwdSm80ILi8ELi1ELb0EN4cute5tupleIJNS5_1CILi128EEENS7_ILi96EEENS7_ILi256EEEEEELi256ENS_10bfloat16_tEfNS_4arch4Sm80ELb0ELb0ELb1ELb0ELb1ELb0ELb1ELb0EEENS1_21CollectiveEpilogueFwdINS6_IJS8_SA_S9_EEENS6_IJNS7_ILi1EEESI_SI_EEESC_SE_Li256ELb0ELb1ELb0ELb0EEENS1_19SingleTileSchedulerILb0ELb0ELb1ELi128EEEEEEEEEvNT_6ParamsE,"a",@progbits
	.sectionflags	@""
	.align	4
.nv.constant0._ZN7cutlass13device_kernelIN5flash19enable_sm80_to_sm89INS1_16FlashAttnFwdSm80INS1_25CollectiveMainloopFwdSm80ILi8ELi1ELb0EN4cute5tupleIJNS5_1CILi128EEENS7_ILi96EEENS7_ILi256EEEEEELi256ENS_10bfloat16_tEfNS_4arch4Sm80ELb0ELb0ELb1ELb0ELb1ELb0ELb1ELb0EEENS1_21CollectiveEpilogueFwdINS6_IJS8_SA_S9_EEENS6_IJNS7_ILi1EEESI_SI_EEESC_SE_Li256ELb0ELb1ELb0ELb0EEENS1_19SingleTileSchedulerILb0ELb0ELb1ELi128EEEEEEEEEvNT_6ParamsE:
	.zero		1400


//--------------------- .nv.constant0._ZN7cutlass13device_kernelIN5flash19enable_sm80_to_sm89INS1_16FlashAttnFwdSm80INS1_25CollectiveMainloopFwdSm80ILi8ELi1ELb0EN4cute5tupleIJNS5_1CILi128EEENS7_ILi96EEENS7_ILi256EEEEEELi256ENS_10bfloat16_tEfNS_4arch4Sm80ELb0ELb0ELb1ELb1ELb1ELb0ELb1ELb0EEENS1_21CollectiveEpilogueFwdINS6_IJS8_SA_S9_EEENS6_IJNS7_ILi1EEESI_SI_EEESC_SE_Li256ELb1ELb1ELb0ELb0EEENS1_19SingleTileSchedulerILb1ELb0ELb1ELi128EEEEEEEEEvNT_6ParamsE --------------------------
	.section	.nv.constant0._ZN7cutlass13device_kernelIN5flash19enable_sm80_to_sm89INS1_16FlashAttnFwdSm80INS1_25CollectiveMainloopFwdSm80ILi8ELi1ELb0EN4cute5tupleIJNS5_1CILi128EEENS7_ILi96EEENS7_ILi256EEEEEELi256ENS_10bfloat16_tEfNS_4arch4Sm80ELb0ELb0ELb1ELb1ELb1ELb0ELb1ELb0EEENS1_21CollectiveEpilogueFwdINS6_IJS8_SA_S9_EEENS6_IJNS7_ILi1EEESI_SI_EEESC_SE_Li256ELb1ELb1ELb0ELb0EEENS1_19SingleTileSchedulerILb1ELb0ELb1ELi128EEEEEEEEEvNT_6ParamsE,"a",@progbits
	.sectionflags	@""
	.align	4
.nv.constant0._ZN7cutlass13device_kernelIN5flash19enable_sm80_to_sm89INS1_16FlashAttnFwdSm80INS1_25CollectiveMainloopFwdSm80ILi8ELi1ELb0EN4cute5tupleIJNS5_1CILi128EEENS7_ILi96EEENS7_ILi256EEEEEELi256ENS_10bfloat16_tEfNS_4arch4Sm80ELb0ELb0ELb1ELb1ELb1ELb0ELb1ELb0EEENS1_21CollectiveEpilogueFwdINS6_IJS8_SA_S9_EEENS6_IJNS7_ILi1EEESI_SI_EEESC_SE_Li256ELb1ELb1ELb0ELb0EEENS1_19SingleTileSchedulerILb1ELb0ELb1ELi128EEEEEEEEEvNT_6ParamsE:
	.zero		1400


//--------------------- .nv.constant0._ZN7cutlass13device_kernelIN5flash19enable_sm80_to_sm89INS1_16FlashAttnFwdSm80INS1_25CollectiveMainloopFwdSm80ILi8ELi1ELb0EN4cute5tupleIJNS5_1CILi128EEENS7_ILi48EEENS7_ILi256EEEEEELi256ENS_10bfloat16_tEfNS_4arch4Sm80ELb0ELb0ELb1ELb1ELb1ELb1ELb1ELb0EEENS1_21CollectiveEpilogueFwdINS6_IJS8_SA_S9_EEENS6_IJNS7_ILi1EEESI_SI_EEESC_SE_Li256ELb1ELb1ELb0ELb0EEENS1_19SingleTileSchedulerILb1ELb0ELb1ELi128EEEEEEEEEvNT_6ParamsE --------------------------
	.section	.nv.constant0._ZN7cutlass13device_kernelIN5flash19enable_sm80_to_sm89INS1_16FlashAttnFwdSm80INS1_25CollectiveMainloopFwdSm80ILi8ELi1ELb0EN4cute5tupleIJNS5_1CILi128EEENS7_ILi48EEENS7_ILi256EEEEEELi256ENS_10bfloat16_tEfNS_4arch4Sm80ELb0ELb0ELb1ELb1ELb1ELb1ELb1ELb0EEENS1_21CollectiveEpilogueFwdINS6_IJS8_SA_S9_EEENS6_IJNS7_ILi1EEESI_SI_EEESC_SE_Li256ELb1ELb1ELb0ELb0EEENS1_19SingleTileSchedulerILb1ELb0ELb1ELi128EEEEEEEEEvNT_6ParamsE,"a",@progbits
	.sectionflags	@""
	.align	4
.nv.constant0._ZN7cutlass13device_kernelIN5flash19enable_sm80_to_sm89INS1_16FlashAttnFwdSm80INS1_25CollectiveMainloopFwdSm80ILi8ELi1ELb0EN4cute5tupleIJNS5_1CILi128EEENS7_ILi48EEENS7_ILi256EEEEEELi256ENS_10bfloat16_tEfNS_4arch4Sm80ELb0ELb0ELb1ELb1ELb1ELb1ELb1ELb0EEENS1_21CollectiveEpilogueFwdINS6_IJS8_SA_S9_EEENS6_IJNS7_ILi1EEESI_SI_EEESC_SE_Li256ELb1ELb1ELb0ELb0EEENS1_19SingleTileSchedulerILb1ELb0ELb1ELi128EEEEEEEEEvNT_6ParamsE:
	.zero		1400


//--------------------- .nv.constant0._ZN7cutlass13device_kernelIN5flash19enable_sm80_to_sm89INS1_16FlashAttnFwdSm80INS1_25CollectiveMainloopFwdSm80ILi8ELi1ELb0EN4cute5tupleIJNS5_1CILi128EEENS7_ILi64EEENS7_ILi256EEEEEELi256ENS_10bfloat16_tEfNS_4arch4Sm80ELb0ELb1ELb1ELb0ELb1ELb0ELb1ELb0EEENS1_21CollectiveEpilogueFwdINS6_IJS8_SA_S9_EEENS6_IJNS7_ILi1EEESI_SI_EEESC_SE_Li256ELb0ELb1ELb0ELb0EEENS1_19SingleTileSchedulerILb0ELb0ELb1ELi128EEEEEEEEEvNT_6ParamsE --------------------------
	.section	.nv.constant0._ZN7cutlass13device_kernelIN5flash19enable_sm80_to_sm89INS1_16FlashAttnFwdSm80INS1_25CollectiveMainloopFwdSm80ILi8ELi1ELb0EN4cute5tupleIJNS5_1CILi128EEENS7_ILi64EEENS7_ILi256EEEEEELi256ENS_10bfloat16_tEfNS_4arch4Sm80ELb0ELb1ELb1ELb0ELb1ELb0ELb1ELb0EEENS1_21CollectiveEpilogueFwdINS6_IJS8_SA_S9_EEENS6_IJNS7_ILi1EEESI_SI_EEESC_SE_Li256ELb0ELb1ELb0ELb0EEENS1_19SingleTileSchedulerILb0ELb0ELb1ELi128EEEEEEEEEvNT_6ParamsE,"a",@progbits
	.sectionflags	@""
	.align	4
.nv.constant0._ZN7cutlass13device_kernelIN5flash19enable_sm80_to_sm89INS1_16FlashAttnFwdSm80INS1_25CollectiveMainloopFwdSm80ILi8ELi1ELb0EN4cute5tupleIJNS5_1CILi128EEENS7_ILi64EEENS7_ILi256EEEEEELi256ENS_10bfloat16_tEfNS_4arch4Sm80ELb0ELb1ELb1ELb0ELb1ELb0ELb1ELb0EEENS1_21CollectiveEpilogueFwdINS6_IJS8_SA_S9_EEENS6_IJNS7_ILi1EEESI_SI_EEESC_SE_Li256ELb0ELb1ELb0ELb0EEENS1_19SingleTileSchedulerILb0ELb0ELb1ELi128EEEEEEEEEvNT_6ParamsE:
	.zero		1400


//--------------------- .nv.constant0._ZN7cutlass13device_kernelIN5flash19enable_sm80_to_sm89INS1_16FlashAttnFwdSm80INS1_25CollectiveMainloopFwdSm80ILi8ELi1ELb0EN4cute5tupleIJNS5_1CILi128EEENS7_ILi64EEENS7_ILi256EEEEEELi256ENS_10bfloat16_tEfNS_4arch4Sm80ELb0ELb1ELb1ELb1ELb1ELb0ELb1ELb0EEENS1_21CollectiveEpilogueFwdINS6_IJS8_SA_S9_EEENS6_IJNS7_ILi1EEESI_SI_EEESC_SE_Li256ELb1ELb1ELb0ELb0EEENS1_19SingleTileSchedulerILb1ELb0ELb1ELi128EEEEEEEEEvNT_6ParamsE --------------------------
	.section	.nv.constant0._ZN7cutlass13device_kernelIN5flash19enable_sm80_to_sm89INS1_16FlashAttnFwdSm80INS1_25CollectiveMainloopFwdSm80ILi8ELi1ELb0EN4cute5tupleIJNS5_1CILi128EEENS7_ILi64EEENS7_ILi256EEEEEELi256ENS_10bfloat16_tEfNS_4arch4Sm80ELb0ELb1ELb1ELb1ELb1ELb0ELb1ELb0EEENS1_21CollectiveEpilogueFwdINS6_IJS8_SA_S9_EEENS6_IJNS7_ILi1EEESI_SI_EEESC_SE_Li256ELb1ELb1ELb0ELb0EEENS1_19SingleTileSchedulerILb1ELb0ELb1ELi128EEEEEEEEEvNT_6ParamsE,"a",@progbits
	.sectionflags	@""
	.align	4
.nv.constant0._ZN7cutlass13device_kernelIN5flash19enable_sm80_to_sm89INS1_16FlashAttnFwdSm80INS1_25CollectiveMainloopFwdSm80ILi8ELi1ELb0EN4cute5tupleIJNS5_1CILi128EEENS7_ILi64EEENS7_ILi256EEEEEELi256ENS_10bfloat16_tEfNS_4arch4Sm80ELb0ELb1ELb1ELb1ELb1ELb0ELb1ELb0EEENS1_21CollectiveEpilogueFwdINS6_IJS8_SA_S9_EEENS6_IJNS7_ILi1EEESI_SI_EEESC_SE_Li256ELb1ELb1ELb0ELb0EEENS1_19SingleTileSchedulerILb1ELb0ELb1ELi128EEEEEEEEEvNT_6ParamsE:
	.zero		1400


//--------------------- .nv.constant0._ZN7cutlass13device_kernelIN5flash19enable_sm80_to_sm89INS1_16FlashAttnFwdSm80INS1_25CollectiveMainloopFwdSm80ILi8ELi1ELb0EN4cute5tupleIJNS5_1CILi128EEENS7_ILi48EEENS7_ILi256EEEEEELi256ENS_10bfloat16_tEfNS_4arch4Sm80ELb0ELb1ELb1ELb1ELb1ELb1ELb1ELb0EEENS1_21CollectiveEpilogueFwdINS6_IJS8_SA_S9_EEENS6_IJNS7_ILi1EEESI_SI_EEESC_SE_Li256ELb1ELb1ELb0ELb0EEENS1_19SingleTileSchedulerILb1ELb0ELb1ELi128EEEEEEEEEvNT_6ParamsE --------------------------
	.section	.nv.constant0._ZN7cutlass13device_kernelIN5flash19enable_sm80_to_sm89INS1_16FlashAttnFwdSm80INS1_25CollectiveMainloopFwdSm80ILi8ELi1ELb0EN4cute5tupleIJNS5_1CILi128EEENS7_ILi48EEENS7_ILi256EEEEEELi256ENS_10bfloat16_tEfNS_4arch4Sm80ELb0ELb1ELb1ELb1ELb1ELb1ELb1ELb0EEENS1_21CollectiveEpilogueFwdINS6_IJS8_SA_S9_EEENS6_IJNS7_ILi1EEESI_SI_EEESC_SE_Li256ELb1ELb1ELb0ELb0EEENS1_19SingleTileSchedulerILb1ELb0ELb1ELi128EEEEEEEEEvNT_6ParamsE,"a",@progbits
	.sectionflags	@""
	.align	4
.nv.constant0._ZN7cutlass13device_kernelIN5flash19enable_sm80_to_sm89INS1_16FlashAttnFwdSm80INS1_25CollectiveMainloopFwdSm80ILi8ELi1ELb0EN4cute5tupleIJNS5_1CILi128EEENS7_ILi48EEENS7_ILi256EEEEEELi256ENS_10bfloat16_tEfNS_4arch4Sm80ELb0ELb1ELb1ELb1ELb1ELb1ELb1ELb0EEENS1_21CollectiveEpilogueFwdINS6_IJS8_SA_S9_EEENS6_IJNS7_ILi1EEESI_SI_EEESC_SE_Li256ELb1ELb1ELb0ELb0EEENS1_19SingleTileSchedulerILb1ELb0ELb1ELi128EEEEEEEEEvNT_6ParamsE:
	.zero		1400


//--------------------- .nv.constant0._ZN7cutlass13device_kernelIN5flash19enable_sm80_to_sm89INS1_16FlashAttnFwdSm80INS1_25CollectiveMainloopFwdSm80ILi8ELi1ELb0EN4cute5tupleIJNS5_1CILi128EEENS7_ILi96EEENS7_ILi256EEEEEELi256ENS_10bfloat16_tEfNS_4arch4Sm80ELb1ELb0ELb1ELb0ELb1ELb0ELb1ELb0EEENS1_21CollectiveEpilogueFwdINS6_IJS8_SA_S9_EEENS6_IJNS7_ILi1EEESI_SI_EEESC_SE_Li256ELb0ELb1ELb0ELb0EEENS1_30DynamicPersistentTileSchedulerILi256ELi256ELb0ELb1ELb0EEEEEEEEEvNT_6ParamsE --------------------------
	.section	.nv.constant0._ZN7cutlass13device_kernelIN5flash19enable_sm80_to_sm89INS1_16FlashAttnFwdSm80INS1_25CollectiveMainloopFwdSm80ILi8ELi1ELb0EN4cute5tupleIJNS5_1CILi128EEENS7_ILi96EEENS7_ILi256EEEEEELi256ENS_10bfloat16_tEfNS_4arch4Sm80ELb1ELb0ELb1ELb0ELb1ELb0ELb1ELb0EEENS1_21CollectiveEpilogueFwdINS6_IJS8_SA_S9_EEENS6_IJNS7_ILi1EEESI_SI_EEESC_SE_Li256ELb0ELb1ELb0ELb0EEENS1_30DynamicPersistentTileSchedulerILi256ELi256ELb0ELb1ELb0EEEEEEEEEvNT_6ParamsE,"a",@progbits
	.sectionflags	@""
	.align	4
.nv.constant0._ZN7cutlass13device_kernelIN5flash19enable_sm80_to_sm89INS1_16FlashAttnFwdSm80INS1_25CollectiveMainloopFwdSm80ILi8ELi1ELb0EN4cute5tupleIJNS5_1CILi128EEENS7_ILi96EEENS7_ILi256EEEEEELi256ENS_10bfloat16_tEfNS_4arch4Sm80ELb1ELb0ELb1ELb0ELb1ELb0ELb1ELb0EEENS1_21CollectiveEpilogueFwdINS6_IJS8_SA_S9_EEENS6_IJNS7_ILi1EEESI_SI_EEESC_SE_Li256ELb0ELb1ELb0ELb0EEENS1_30DynamicPersistentTileSchedulerILi256ELi256ELb0ELb1ELb0EEEEEEEEEvNT_6ParamsE:
	.zero		1416


//--------------------- .nv.constant0._ZN7cutlass13device_kernelIN5flash19enable_sm80_to_sm89INS1_16FlashAttnFwdSm80INS1_25CollectiveMainloopFwdSm80ILi8ELi1ELb0EN4cute5tupleIJNS5_1CILi128EEENS7_ILi96EEENS7_ILi256EEEEEELi256ENS_10bfloat16_tEfNS_4arch4Sm80ELb1ELb0ELb1ELb1ELb1ELb0ELb1ELb0EEENS1_21CollectiveEpilogueFwdINS6_IJS8_SA_S9_EEENS6_IJNS7_ILi1EEESI_SI_EEESC_SE_Li256ELb1ELb1ELb0ELb0EEENS1_19SingleTileSchedulerILb1ELb0ELb1ELi128EEEEEEEEEvNT_6ParamsE --------------------------
	.section	.nv.constant0._ZN7cutlass13device_kernelIN5flash19enable_sm80_to_sm89INS1_16FlashAttnFwdSm80INS1_25CollectiveMainloopFwdSm80ILi8ELi1ELb0EN4cute5tupleIJNS5_1CILi128EEENS7_ILi96EEENS7_ILi256EEEEEELi256ENS_10bfloat16_tEfNS_4arch4Sm80ELb1ELb0ELb1ELb1ELb1ELb0ELb1ELb0EEENS1_21CollectiveEpilogueFwdINS6_IJS8_SA_S9_EEENS6_IJNS7_ILi1EEESI_SI_EEESC_SE_Li256ELb1ELb1ELb0ELb0EEENS1_19SingleTileSchedulerILb1ELb0ELb1ELi128EEEEEEEEEvNT_6ParamsE,"a",@progbits
	.sectionflags	@""
	.align	4
.nv.constant0._ZN7cutlass13device_kernelIN5flash19enable_sm80_to_sm89INS1_16FlashAttnFwdSm80INS1_25CollectiveMainloopFwdSm80ILi8ELi1ELb0EN4cute5tupleIJNS5_1CILi128EEENS7_ILi96EEENS7_ILi256EEEEEELi256ENS_10bfloat16_tEfNS_4arch4Sm80ELb1ELb0ELb1ELb1ELb1ELb0ELb1ELb0EEENS1_21CollectiveEpilogueFwdINS6_IJS8_SA_S9_EEENS6_IJNS7_ILi1EEESI_SI_EEESC_SE_Li256ELb1ELb1ELb0ELb0EEENS1_19SingleTileSchedulerILb1ELb0ELb1ELi128EEEEEEEEEvNT_6ParamsE:
	.zero		1400


//--------------------- .nv.constant0._ZN7cutlass13device_kernelIN5flash19enable_sm80_to_sm89INS1_16FlashAttnFwdSm80INS1_25CollectiveMainloopFwdSm80ILi8ELi1ELb0EN4cute5tupleIJNS5_1CILi128EEENS7_ILi48EEENS7_ILi256EEEEEELi256ENS_10bfloat16_tEfNS_4arch4Sm80ELb1ELb0ELb1ELb1ELb1ELb1ELb1ELb0EEENS1_21CollectiveEpilogueFwdINS6_IJS8_SA_S9_EEENS6_IJNS7_ILi1EEESI_SI_EEESC_SE_Li256ELb1ELb1ELb0ELb0EEENS1_19SingleTileSchedulerILb1ELb0ELb1ELi128EEEEEEEEEvNT_6ParamsE --------------------------
	.section	.nv.constant0._ZN7cutlass13device_kernelIN5flash19enable_sm80_to_sm89INS1_16FlashAttnFwdSm80INS1_25CollectiveMainloopFwdSm80ILi8ELi1ELb0EN4cute5tupleIJNS5_1CILi128EEENS7_ILi48EEENS7_ILi256EEEEEELi256ENS_10bfloat16_tEfNS_4arch4Sm80ELb1ELb0ELb1ELb1ELb1ELb1ELb1ELb0EEENS1_21CollectiveEpilogueFwdINS6_IJS8_SA_S9_EEENS6_IJNS7_ILi1EEESI_SI_EEESC_SE_Li256ELb1ELb1ELb0ELb0EEENS1_19SingleTileSchedulerILb1ELb0ELb1ELi128EEEEEEEEEvNT_6ParamsE,"a",@progbits
	.sectionflags	@""
	.align	4
.nv.constant0._ZN7cutlass13device_kernelIN5flash19enable_sm80_to_sm89INS1_16FlashAttnFwdSm80INS1_25CollectiveMainloopFwdSm80ILi8ELi1ELb0EN4cute5tupleIJNS5_1CILi128EEENS7_ILi48EEENS7_ILi256EEEEEELi256ENS_10bfloat16_tEfNS_4arch4Sm80ELb1ELb0ELb1ELb1ELb1ELb1ELb1ELb0EEENS1_21CollectiveEpilogueFwdINS6_IJS8_SA_S9_EEENS6_IJNS7_ILi1EEESI_SI_EEESC_SE_Li256ELb1ELb1ELb0ELb0EEENS1_19SingleTileSchedulerILb1ELb0ELb1ELi128EEEEEEEEEvNT_6ParamsE:
	.zero		1400


//--------------------- .text._ZN7cutlass13device_kernelIN5flash19enable_sm80_to_sm89INS1_16FlashAttnFwdSm80INS1_25CollectiveMainloopFwdSm80ILi8ELi1ELb1EN4cute5tupleIJNS5_1CILi128EEENS7_ILi64EEENS7_ILi256EEEEEELi256ENS_10bfloat16_tEfNS_4arch4Sm80ELb0ELb0ELb1ELb0ELb1ELb0ELb1ELb0EEENS1_21CollectiveEpilogueFwdINS6_IJS8_SA_S9_EEENS6_IJNS7_ILi1EEESI_SI_EEESC_SE_Li256ELb0ELb1ELb0ELb0EEENS1_19SingleTileSchedulerILb0ELb0ELb1ELi128EEEEEEEEEvNT_6ParamsE --------------------------
	.section	.text._ZN7cutlass13device_kernelIN5flash19enable_sm80_to_sm89INS1_16FlashAttnFwdSm80INS1_25CollectiveMainloopFwdSm80ILi8ELi1ELb1EN4cute5tupleIJNS5_1CILi128EEENS7_ILi64EEENS7_ILi256EEEEEELi256ENS_10bfloat16_tEfNS_4arch4Sm80ELb0ELb0ELb1ELb0ELb1ELb0ELb1ELb0EEENS1_21CollectiveEpilogueFwdINS6_IJS8_SA_S9_EEENS6_IJNS7_ILi1EEESI_SI_EEESC_SE_Li256ELb0ELb1ELb0ELb0EEENS1_19SingleTileSchedulerILb0ELb0ELb1ELi128EEEEEEEEEvNT_6ParamsE,"ax",@progbits
	.sectioninfo	@"SHI_REGISTERS=255"
	.align	128
.text._ZN7cutlass13device_kernelIN5flash19enable_sm80_to_sm89INS1_16FlashAttnFwdSm80INS1_25CollectiveMainloopFwdSm80ILi8ELi1ELb1EN4cute5tupleIJNS5_1CILi128EEENS7_ILi64EEENS7_ILi256EEEEEELi256ENS_10bfloat16_tEfNS_4arch4Sm80ELb0ELb0ELb1ELb0ELb1ELb0ELb1ELb0EEENS1_21CollectiveEpilogueFwdINS6_IJS8_SA_S9_EEENS6_IJNS7_ILi1EEESI_SI_EEESC_SE_Li256ELb0ELb1ELb0ELb0EEENS1_19SingleTileSchedulerILb0ELb0ELb1ELi128EEEEEEEEEvNT_6ParamsE:
        .type           _ZN7cutlass13device_kernelIN5flash19enable_sm80_to_sm89INS1_16FlashAttnFwdSm80INS1_25CollectiveMainloopFwdSm80ILi8ELi1ELb1EN4cute5tupleIJNS5_1CILi128EEENS7_ILi64EEENS7_ILi256EEEEEELi256ENS_10bfloat16_tEfNS_4arch4Sm80ELb0ELb0ELb1ELb0ELb1ELb0ELb1ELb0EEENS1_21CollectiveEpilogueFwdINS6_IJS8_SA_S9_EEENS6_IJNS7_ILi1EEESI_SI_EEESC_SE_Li256ELb0ELb1ELb0ELb0EEENS1_19SingleTileSchedulerILb0ELb0ELb1ELi128EEEEEEEEEvNT_6ParamsE,@function
        .size           _ZN7cutlass13device_kernelIN5flash19enable_sm80_to_sm89INS1_16FlashAttnFwdSm80INS1_25CollectiveMainloopFwdSm80ILi8ELi1ELb1EN4cute5tupleIJNS5_1CILi128EEENS7_ILi64EEENS7_ILi256EEEEEELi256ENS_10bfloat16_tEfNS_4arch4Sm80ELb0ELb0ELb1ELb0ELb1ELb0ELb1ELb0EEENS1_21CollectiveEpilogueFwdINS6_IJS8_SA_S9_EEENS6_IJNS7_ILi1EEESI_SI_EEESC_SE_Li256ELb0ELb1ELb0ELb0EEENS1_19SingleTileSchedulerILb0ELb0ELb1ELi128EEEEEEEEEvNT_6ParamsE,(.L_x_1766 - _ZN7cutlass13device_kernelIN5flash19enable_sm80_to_sm89INS1_16FlashAttnFwdSm80INS1_25CollectiveMainloopFwdSm80ILi8ELi1ELb1EN4cute5tupleIJNS5_1CILi128EEENS7_ILi64EEENS7_ILi256EEEEEELi256ENS_10bfloat16_tEfNS_4arch4Sm80ELb0ELb0ELb1ELb0ELb1ELb0ELb1ELb0EEENS1_21CollectiveEpilogueFwdINS6_IJS8_SA_S9_EEENS6_IJNS7_ILi1EEESI_SI_EEESC_SE_Li256ELb0ELb1ELb0ELb0EEENS1_19SingleTileSchedulerILb0ELb0ELb1ELi128EEEEEEEEEvNT_6ParamsE)
        .other          _ZN7cutlass13device_kernelIN5flash19enable_sm80_to_sm89INS1_16FlashAttnFwdSm80INS1_25CollectiveMainloopFwdSm80ILi8ELi1ELb1EN4cute5tupleIJNS5_1CILi128EEENS7_ILi64EEENS7_ILi256EEEEEELi256ENS_10bfloat16_tEfNS_4arch4Sm80ELb0ELb0ELb1ELb0ELb1ELb0ELb1ELb0EEENS1_21CollectiveEpilogueFwdINS6_IJS8_SA_S9_EEENS6_IJNS7_ILi1EEESI_SI_EEESC_SE_Li256ELb0ELb1ELb0ELb0EEENS1_19SingleTileSchedulerILb0ELb0ELb1ELi128EEEEEEEEEvNT_6ParamsE,@"STO_CUDA_ENTRY STV_DEFAULT"
_ZN7cutlass13device_kernelIN5flash19enable_sm80_to_sm89INS1_16FlashAttnFwdSm80INS1_25CollectiveMainloopFwdSm80ILi8ELi1ELb1EN4cute5tupleIJNS5_1CILi128EEENS7_ILi64EEENS7_ILi256EEEEEELi256ENS_10bfloat16_tEfNS_4arch4Sm80ELb0ELb0ELb1ELb0ELb1ELb0ELb1ELb0EEENS1_21CollectiveEpilogueFwdINS6_IJS8_SA_S9_EEENS6_IJNS7_ILi1EEESI_SI_EEESC_SE_Li256ELb0ELb1ELb0ELb0EEENS1_19SingleTileSchedulerILb0ELb0ELb1ELi128EEEEEEEEEvNT_6ParamsE:
[----:B------:R-:W-:-:S03]  /*0000*/  MOV R1, c[0x0][0x28] ;  /* 0x00000a0000017a02 */ /* 0x000fc60000000f00 */
[----:B------:R-:W1:Y:S01]  /*0010*/  S2UR UR16, SR_CTAID.Z ;  /* 0x00000000001079c3 */ /* 0x000e620000002700 */
[----:B------:R-:W-:Y:S02]  /*0020*/  IADD3 R1, R1, -0xc0, RZ ;  /* 0xffffff4001017810 */ /* 0x000fe40007ffe0ff */
[----:B-1----:R-:W-:-:S13]  /*0030*/  ISETP.LE.AND P0, PT, RZ, UR16, PT ;  /* 0x00000010ff007c0c */ /* 0x002fda000bf03270 */
[----:B------:R-:W-:Y:S05]  /*0040*/  @!P0 EXIT ;  /* 0x000000000000894d */ /* 0x000fea0003800000 */
[----:B------:R-:W-:Y:S02]  /*0050*/  ULDC.64 UR6, c[0x0][0x370] ;  /* 0x0000dc0000067ab9 */ /* 0x000fe40000000a00 */
[----:B------:R-:W-:Y:S02]  /*0060*/  UISETP.NE.U32.AND UP1, UPT, URZ, UR6, UPT ;  /* 0x000000063f00728c */ /* 0x000fe4000bf25070 */
[----:B------:R-:W-:Y:S02]  /*0070*/  ULDC.64 UR4, c[0x0][0x340] ;  /* 0x0000d00000047ab9 */ /* 0x000fe40000000a00 */
[----:B------:R-:W-:Y:S02]  /*0080*/  UISETP.NE.AND.EX UP1, UPT, URZ, UR7, UPT, UP1 ;  /* 0x000000073f00728c */ /* 0x000fe4000bf25310 */
[----:B------:R-:W-:Y:S02]  /*0090*/  UISETP.NE.U32.AND UP0, UPT, URZ, UR4, UPT ;  /* 0x000000043f00728c */ /* 0x000fe4000bf05070 */
[----:B------:R-:W-:-:S02]  /*00a0*/  ULDC.64 UR8, c[0x0][0x370] ;  /* 0x0000dc0000087ab9 */ /* 0x000fc40000000a00 */
[----:B------:R-:W-:Y:S01]  /*00b0*/  UISETP.NE.AND.EX UP0, UPT, URZ, UR5, UPT, UP0 ;  /* 0x000000053f00728c */ /* 0x000fe2000bf05300 */
[----:B------:R-:W-:Y:S01]  /*00c0*/  PLOP3.LUT P1, PT, PT, PT, UP1, 0x80, 0x0 ;  /* 0x000000000000781c */ /* 0x000fe20003f2f018 */
[----:B------:R-:W-:Y:S02]  /*00d0*/  ULDC.64 UR14, c[0x0][0x118] ;  /* 0x00004600000e7ab9 */ /* 0x000fe40000000a00 */
[----:B------:R-:W-:Y:S02]  /*00e0*/  ULDC.64 UR6, c[0x0][0x340] ;  /* 0x0000d00000067ab9 */ /* 0x000fe40000000a00 */
[----:B------:R-:W-:Y:S01]  /*00f0*/  @UP1 UMOV UR5, 0x4 ;  /* 0x0000000400051882 */ /* 0x000fe20000000000 */
[----:B------:R-:W-:Y:S01]  /*0100*/  PLOP3.LUT P0, PT, PT, PT, UP0, 0x80, 0x0 ;  /* 0x000000000000781c */ /* 0x000fe20003f0f008 */
[----:B------:R-:W-:-:S03]  /*0110*/  @UP1 UIMAD.WIDE UR8, UR16, UR5, UR8 ;  /* 0x00000005100812a5 */ /* 0x000fc6000f8e0208 */
[----:B------:R-:W-:Y:S02]  /*0120*/  @UP0 UMOV UR4, 0x4 ;  /* 0x0000000400040882 */ /* 0x000fe40000000000 */
[----:B------:R-:W-:Y:S01]  /*0130*/  @UP0 UIMAD.WIDE UR4, UR16, UR4, UR6 ;  /* 0x00000004100402a5 */ /* 0x000fe2000f8e0206 */
[----:B------:R-:W-:Y:S02]  /*0140*/  IMAD.U32 R4, RZ, RZ, UR8 ;  /* 0x00000008ff047e24 */ /* 0x000fe4000f8e00ff */
[----:B------:R-:W-:-:S03]  /*0150*/  IMAD.U32 R5, RZ, RZ, UR9 ;  /* 0x00000009ff057e24 */ /* 0x000fc6000f8e00ff */
[----:B------:R-:W-:Y:S01]  /*0160*/  IMAD.U32 R2, RZ, RZ, UR4 ;  /* 0x00000004ff027e24 */ /* 0x000fe2000f8e00ff */
[----:B------:R-:W-:Y:S01]  /*0170*/  ULDC UR4, c[0x0][0x2ac] ;  /* 0x0000ab0000047ab9 */ /* 0x000fe20000000800 */
[----:B------:R-:W2:Y:S01]  /*0180*/  @P1 LDG.E R4, [R4.64] ;  /* 0x0000000e04041981 */ /* 0x000ea2000c1e1900 */
[----:B------:R-:W-:-:S05]  /*0190*/  IMAD.U32 R3, RZ, RZ, UR5 ;  /* 0x00000005ff037e24 */ /* 0x000fca000f8e00ff */
[----:B------:R1:W3:Y:S04]  /*01a0*/  @P0 LDG.E R2, [R2.64] ;  /* 0x0000000e02020981 */ /* 0x0002e8000c1e1900 */
[----:B------:R-:W4:Y:S01]  /*01b0*/  S2R R27, SR_TID.X ;  /* 0x00000000001b7919 */ /* 0x000f220000002100 */
[----:B------:R-:W-:Y:S02]  /*01c0*/  ULDC UR6, c[0x0][0x1d0] ;  /* 0x0000740000067ab9 */ /* 0x000fe40000000800 */
[----:B------:R-:W-:Y:S02]  /*01d0*/  UIMAD UR6, UR4, UR6, 0x3f ;  /* 0x0000003f040674a4 */ /* 0x000fe4000f8e0206 */
[----:B------:R-:W-:Y:S02]  /*01e0*/  UMOV UR11, URZ ;  /* 0x0000003f000b7c82 */ /* 0x000fe40008000000 */
[----:B------:R-:W-:-:S04]  /*01f0*/  USHF.R.S32.HI UR5, URZ, 0x1f, UR6 ;  /* 0x0000001f3f057899 */ /* 0x000fc80008011406 */
[----:B------:R-:W-:Y:S01]  /*0200*/  ULEA.HI UR5, UR5, UR6, URZ, 0x6 ;  /* 0x0000000605057291 */ /* 0x000fe2000f8f303f */
[----:B----4-:R-:W-:-:S04]  /*0210*/  SHF.R.S32.HI R26, RZ, 0x1f, R27 ;  /* 0x0000001fff1a7819 */ /* 0x010fc8000001141b */
[----:B-1----:R-:W-:Y:S01]  /*0220*/  LEA.HI R3, R26, R27, RZ, 0x3 ;  /* 0x0000001b1a037211 */ /* 0x002fe200078f18ff */
[----:B------:R-:W-:-:S03]  /*0230*/  USHF.R.S32.HI UR8, URZ, 0x6, UR5 ;  /* 0x000000063f087899 */ /* 0x000fc60008011405 */
[----:B------:R-:W-:Y:S02]  /*0240*/  LOP3.LUT R0, R3, 0xfffffff8, RZ, 0xc0, !PT ;  /* 0xfffffff803007812 */ /* 0x000fe400078ec0ff */
[----:B------:R-:W-:-:S03]  /*0250*/  SHF.R.S32.HI R18, RZ, 0x3, R3 ;  /* 0x00000003ff127819 */ /* 0x000fc60000011403 */
[----:B------:R-:W-:Y:S02]  /*0260*/  IMAD.IADD R20, R27, 0x1, -R0 ;  /* 0x000000011b147824 */ /* 0x000fe400078e0a00 */
[----:B------:R-:W-:Y:S02]  /*0270*/  IMAD.U32 R0, RZ, RZ, UR8 ;  /* 0x00000008ff007e24 */ /* 0x000fe4000f8e00ff */
[----:B------:R-:W-:Y:S02]  /*0280*/  IMAD R86, R20, 0x20, R18 ;  /* 0x0000002014567824 */ /* 0x000fe400078e0212 */
[----:B------:R-:W-:Y:S01]  /*0290*/  IMAD.MOV.U32 R87, RZ, RZ, c[0x0][0x2b8] ;  /* 0x0000ae00ff577624 */ /* 0x000fe200078e00ff */
[----:B------:R-:W-:Y:S01]  /*02a0*/  ULDC UR10, c[0x0][0x1d0] ;  /* 0x00007400000a7ab9 */ /* 0x000fe20000000800 */
[----:B------:R-:W-:Y:S01]  /*02b0*/  IMAD R0, R0, 0x40, R86 ;  /* 0x0000004000007824 */ /* 0x000fe200078e0256 */
[----:B------:R-:W-:Y:S02]  /*02c0*/  UIMAD UR10, UR4, UR10, URZ ;  /* 0x0000000a040a72a4 */ /* 0x000fe4000f8e023f */
[----:B------:R-:W-:Y:S01]  /*02d0*/  ISETP.NE.AND P2, PT, R87, 0x1, PT ;  /* 0x000000015700780c */ /* 0x000fe20003f45270 */
[----:B------:R-:W-:Y:S01]  /*02e0*/  ULDC.64 UR4, c[0x0][0x2b0] ;  /* 0x0000ac0000047ab9 */ /* 0x000fe20000000a00 */
[----:B------:R-:W-:-:S02]  /*02f0*/  IADD3 R0, R0, -0x40, RZ ;  /* 0xffffffc000007810 */ /* 0x000fc40007ffe0ff */
[----:B------:R-:W-:Y:S01]  /*0300*/  LOP3.LUT R176, R176, 0xffffffef, RZ, 0xc0, !PT ;  /* 0xffffffefb0b07812 */ /* 0x000fe200078ec0ff */
[----:B------:R-:W-:-:S08]  /*0310*/  IMAD.MOV.U32 R36, RZ, RZ, RZ ;  /* 0x000000ffff247224 */ /* 0x000fd000078e00ff */
[----:B------:R-:W-:Y:S01]  /*0320*/  @P2 LOP3.LUT R176, R176, 0x10, RZ, 0xfc, !PT ;  /* 0x00000010b0b02812 */ /* 0x000fe200078efcff */
[----:B------:R-:W1:Y:S01]  /*0330*/  S2UR UR9, SR_CTAID.Y ;  /* 0x00000000000979c3 */ /* 0x000e620000002600 */
[----:B------:R-:W4:Y:S01]  /*0340*/  S2R R7, SR_CTAID.X ;  /* 0x0000000000077919 */ /* 0x000f220000002500 */
[----:B------:R-:W-:Y:S01]  /*0350*/  IMAD.MOV.U32 R11, RZ, RZ, c[0x0][0x2c4] ;  /* 0x0000b100ff0b7624 */ /* 0x000fe200078e00ff */
[----:B------:R-:W-:Y:S01]  /*0360*/  USHF.R.S32.HI UR18, URZ, 0x1f, UR16 ;  /* 0x0000001f3f127899 */ /* 0x000fe20008011410 */
[----:B----4-:R-:W-:Y:S01]  /*0370*/  IMAD R8, R7, 0x80, R86 ;  /* 0x0000008007087824 */ /* 0x010fe200078e0256 */
[----:B------:R-:W-:Y:S06]  /*0380*/  BAR.SYNC.DEFER_BLOCKING 0x0 ;  /* 0x0000000000007b1d */ /* 0x000fec0000010000 */
[----:B--2---:R-:W2:Y:S08]  /*0390*/  @P1 R2UR UR11, R4 ;  /* 0x00000000040b13c2 */ /* 0x004eb000000e0000 */
[----:B---3--:R3:W4:Y:S01]  /*03a0*/  @P0 R2UR UR7, R2 ;  /* 0x00000000020703c2 */ /* 0x00872200000e0000 */
[----:B------:R-:W-:Y:S01]  /*03b0*/  ISETP.GE.AND P0, PT, R0, UR10, PT ;  /* 0x0000000a00007c0c */ /* 0x000fe2000bf06270 */
[----:B----4-:R-:W-:-:S02]  /*03c0*/  @!UP0 UMOV UR7, UR16 ;  /* 0x0000001000078c82 */ /* 0x010fc40008000000 */
[----:B------:R-:W-:Y:S01]  /*03d0*/  USHF.R.S32.HI UR6, URZ, 0x1f, UR7 ;  /* 0x0000001f3f067899 */ /* 0x000fe20008011407 */
[----:B------:R-:W-:-:S03]  /*03e0*/  ISETP.GT.OR P0, PT, R86, 0x3f, P0 ;  /* 0x0000003f5600780c */ /* 0x000fc60000704670 */
[----:B------:R-:W-:Y:S01]  /*03f0*/  UIMAD UR6, UR6, UR4, URZ ;  /* 0x00000004060672a4 */ /* 0x000fe2000f8e023f */
[----:B--2---:R-:W-:Y:S01]  /*0400*/  IADD3 R15, R0, UR11, RZ ;  /* 0x0000000b000f7c10 */ /* 0x004fe2000fffe0ff */
[----:B------:R-:W-:-:S04]  /*0410*/  UIMAD.WIDE.U32 UR12, UR7, UR4, URZ ;  /* 0x00000004070c72a5 */ /* 0x000fc8000f8e003f */
[----:B------:R-:W-:Y:S01]  /*0420*/  @P2 IMAD.HI.U32 R0, R15, c[0x0][0x2bc], RZ ;  /* 0x0000af000f002a27 */ /* 0x000fe200078e00ff */
[----:B------:R-:W-:-:S03]  /*0430*/  UIMAD UR6, UR7, UR5, UR6 ;  /* 0x00000005070672a4 */ /* 0x000fc6000f8e0206 */
[----:B------:R-:W-:Y:S01]  /*0440*/  IMAD.MOV.U32 R12, RZ, RZ, R15 ;  /* 0x000000ffff0c7224 */ /* 0x000fe200078e000f */
[----:B------:R-:W-:Y:S01]  /*0450*/  @P2 SHF.R.U32.HI R12, RZ, c[0x0][0x2c0], R0 ;  /* 0x0000b000ff0c2a19 */ /* 0x000fe20000011600 */
[----:B------:R-:W-:Y:S02]  /*0460*/  UIADD3 UR6, UR13, UR6, URZ ;  /* 0x000000060d067290 */ /* 0x000fe4000fffe03f */
[----:B-1----:R-:W-:Y:S01]  /*0470*/  USHF.R.S32.HI UR7, URZ, 0x1f, UR9 ;  /* 0x0000001f3f077899 */ /* 0x002fe20008011409 */
[----:B------:R-:W-:Y:S01]  /*0480*/  @!P0 IADD3 R0, P2, R12, UR12, RZ ;  /* 0x0000000c0c008c10 */ /* 0x000fe2000ff5e0ff */
[----:B------:R-:W-:-:S03]  /*0490*/  ULDC.64 UR4, c[0x0][0x1b8] ;  /* 0x00006e0000047ab9 */ /* 0x000fc60000000a00 */
[----:B---3--:R-:W-:Y:S02]  /*04a0*/  @!P0 LEA R2, P1, R0, c[0x0][0x2a0], 0x2 ;  /* 0x0000a80000028a11 */ /* 0x008fe400078210ff */
[----:B------:R-:W-:-:S04]  /*04b0*/  @!P0 LEA.HI.X.SX32 R3, R12, UR6, 0x1, P2 ;  /* 0x000000060c038c11 */ /* 0x000fc800090f0eff */
[----:B------:R-:W-:-:S05]  /*04c0*/  @!P0 LEA.HI.X R3, R0, c[0x0][0x2a4], R3, 0x2, P1 ;  /* 0x0000a90000038a11 */ /* 0x000fca00008f1403 */
[----:B------:R1:W2:Y:S01]  /*04d0*/  @!P0 LDG.E R36, [R2.64] ;  /* 0x0000000e02248981 */ /* 0x0002a2000c1e1900 */
[----:B------:R-:W-:Y:S01]  /*04e0*/  ISETP.NE.AND P0, PT, R11, 0x1, PT ;  /* 0x000000010b00780c */ /* 0x000fe20003f05270 */
[----:B------:R-:W-:Y:S02]  /*04f0*/  UIMAD UR17, UR7, UR4, URZ ;  /* 0x00000004071172a4 */ /* 0x000fe4000f8e023f */
[----:B------:R-:W-:Y:S02]  /*0500*/  UIMAD.WIDE.U32 UR20, UR9, UR4, URZ ;  /* 0x00000004091472a5 */ /* 0x000fe4000f8e003f */
[----:B------:R-:W-:-:S03]  /*0510*/  UIMAD UR17, UR9, UR5, UR17 ;  /* 0x00000005091172a4 */ /* 0x000fc6000f8e0211 */
[----:B------:R-:W-:Y:S02]  /*0520*/  ULDC.64 UR4, c[0x0][0x1c0] ;  /* 0x0000700000047ab9 */ /* 0x000fe40000000a00 */
[----:B------:R-:W-:Y:S02]  /*0530*/  UIMAD UR18, UR18, UR4, URZ ;  /* 0x00000004121272a4 */ /* 0x000fe4000f8e023f */
[----:B------:R-:W-:Y:S01]  /*0540*/  UIADD3 UR21, UR21, UR17, URZ ;  /* 0x0000001115157290 */ /* 0x000fe2000fffe03f */
[----:B------:R-:W-:Y:S01]  /*0550*/  @P0 IMAD.HI.U32 R0, R8, c[0x0][0x2c8], RZ ;  /* 0x0000b20008000a27 */ /* 0x000fe200078e00ff */
[----:B------:R-:W-:Y:S02]  /*0560*/  UIMAD UR5, UR16, UR5, UR18 ;  /* 0x00000005100572a4 */ /* 0x000fe4000f8e0212 */
[----:B------:R-:W-:Y:S01]  /*0570*/  UIMAD.WIDE.U32 UR16, UR16, UR4, UR20 ;  /* 0x00000004101072a5 */ /* 0x000fe2000f8e0014 */
[----:B------:R-:W-:Y:S01]  /*0580*/  IMAD.MOV.U32 R4, RZ, RZ, R8 ;  /* 0x000000ffff047224 */ /* 0x000fe200078e0008 */
[----:B------:R-:W-:-:S02]  /*0590*/  @P0 SHF.R.U32.HI R4, RZ, c[0x0][0x2cc], R0 ;  /* 0x0000b300ff040a19 */ /* 0x000fc40000011600 */
[----:B------:R-:W-:Y:S02]  /*05a0*/  UIADD3 UR5, UR17, UR5, URZ ;  /* 0x0000000511057290 */ /* 0x000fe4000fffe03f */
[--C-:B------:R-:W-:Y:S01]  /*05b0*/  SHF.R.S32.HI R5, RZ, 0x1f, R4.reuse ;  /* 0x0000001fff057819 */ /* 0x100fe20000011404 */
[----:B------:R-:W-:Y:S02]  /*05c0*/  IMAD.MOV R0, RZ, RZ, -R4 ;  /* 0x000000ffff007224 */ /* 0x000fe400078e0a04 */
[----:B-1----:R-:W-:Y:S02]  /*05d0*/  IMAD.U32 R3, RZ, RZ, UR17 ;  /* 0x00000011ff037e24 */ /* 0x002fe4000f8e00ff */
[----:B------:R-:W-:Y:S02]  /*05e0*/  IMAD R6, R5, c[0x0][0x1b0], RZ ;  /* 0x00006c0005067a24 */ /* 0x000fe400078e02ff */
[----:B------:R-:W-:Y:S02]  /*05f0*/  IMAD.U32 R2, RZ, RZ, UR16 ;  /* 0x00000010ff027e24 */ /* 0x000fe4000f8e00ff */
[----:B------:R-:W-:-:S02]  /*0600*/  IMAD.U32 R3, RZ, RZ, UR5 ;  /* 0x00000005ff037e24 */ /* 0x000fc4000f8e00ff */
[----:B------:R-:W-:Y:S01]  /*0610*/  IMAD.SHL.U32 R179, R20, 0x8, RZ ;  /* 0x0000000814b37824 */ /* 0x000fe200078e00ff */
[----:B------:R-:W-:Y:S01]  /*0620*/  STL [R1+0x88], R86 ;  /* 0x0000885601007387 */ /* 0x000fe20000100800 */
[----:B------:R-:W-:Y:S01]  /*0630*/  IMAD R5, R0, c[0x0][0x2c4], R8 ;  /* 0x0000b10000057a24 */ /* 0x000fe200078e0208 */
[----:B------:R-:W-:Y:S01]  /*0640*/  LEA.HI R16, R26, R27, RZ, 0x4 ;  /* 0x0000001b1a107211 */ /* 0x000fe200078f20ff */
[----:B------:R-:W-:Y:S01]  /*0650*/  IMAD.WIDE.U32 R2, R4, c[0x0][0x1b0], R2 ;  /* 0x00006c0004027a25 */ /* 0x000fe200078e0002 */
[----:B------:R-:W-:-:S03]  /*0660*/  ULDC.64 UR4, c[0x0][0x1e8] ;  /* 0x00007a0000047ab9 */ /* 0x000fc60000000a00 */
[----:B------:R-:W-:Y:S01]  /*0670*/  IMAD R0, R4, c[0x0][0x1b4], R6 ;  /* 0x00006d0004007a24 */ /* 0x000fe200078e0206 */
[----:B------:R-:W-:-:S03]  /*0680*/  SHF.R.S32.HI R4, RZ, 0x1f, R5 ;  /* 0x0000001fff047819 */ /* 0x000fc60000011405 */
[----:B------:R-:W-:Y:S02]  /*0690*/  IMAD.IADD R3, R3, 0x1, R0 ;  /* 0x0000000103037824 */ /* 0x000fe400078e0200 */
[----:B------:R-:W-:Y:S02]  /*06a0*/  IMAD R0, R4, c[0x0][0x1a8], RZ ;  /* 0x00006a0004007a24 */ /* 0x000fe400078e02ff */
[----:B------:R-:W-:-:S04]  /*06b0*/  IMAD.WIDE.U32 R2, R5, c[0x0][0x1a8], R2 ;  /* 0x00006a0005027a25 */ /* 0x000fc800078e0002 */
[----:B------:R-:W-:Y:S01]  /*06c0*/  IMAD R0, R5, c[0x0][0x1ac], R0 ;  /* 0x00006b0005007a24 */ /* 0x000fe200078e0200 */
[----:B------:R-:W-:-:S03]  /*06d0*/  LEA R14, P0, R2, c[0x0][0x160], 0x1 ;  /* 0x00005800020e7a11 */ /* 0x000fc600078008ff */
[----:B------:R-:W-:Y:S02]  /*06e0*/  IMAD.IADD R0, R3, 0x1, R0 ;  /* 0x0000000103007824 */ /* 0x000fe400078e0200 */
[----:B------:R-:W-:Y:S02]  /*06f0*/  IMAD.SHL.U32 R3, R18, 0x40, RZ ;  /* 0x0000004012037824 */ /* 0x000fe400078e00ff */
[----:B------:R-:W-:Y:S01]  /*0700*/  IMAD R11, R11, c[0x0][0x168], RZ ;  /* 0x00005a000b0b7a24 */ /* 0x000fe200078e02ff */
[----:B------:R-:W-:Y:S01]  /*0710*/  LEA.HI.X R13, R2, c[0x0][0x164], R0, 0x1, P0 ;  /* 0x00005900020d7a11 */ /* 0x000fe200000f0c00 */
[----:B------:R-:W-:Y:S01]  /*0720*/  IMAD R17, R7, 0x80, R18 ;  /* 0x0000008007117824 */ /* 0x000fe200078e0212 */
[----:B------:R-:W-:Y:S01]  /*0730*/  LOP3.LUT R0, R3, 0x1c0, RZ, 0xc0, !PT ;  /* 0x000001c003007812 */ /* 0x000fe200078ec0ff */
[----:B------:R-:W-:Y:S01]  /*0740*/  SHFL.IDX PT, R2, R14, RZ, 0x181f ;  /* 0x00181fff0e027589 */ /* 0x000fe200000e0000 */
[----:B------:R-:W-:Y:S02]  /*0750*/  LEA.HI R5, R26, R27, RZ, 0x6 ;  /* 0x0000001b1a057211 */ /* 0x000fe400078f30ff */
[----:B------:R-:W-:Y:S01]  /*0760*/  ISETP.GE.AND P0, PT, R17, R11, PT ;  /* 0x0000000b1100720c */ /* 0x000fe20003f06270 */
[----:B------:R-:W1:Y:S01]  /*0770*/  SHFL.IDX PT, R3, R13, RZ, 0x181f ;  /* 0x00181fff0d037589 */ /* 0x000e6200000e0000 */
[----:B------:R-:W-:-:S02]  /*0780*/  SHF.R.U32.HI R4, RZ, 0x3, R0 ;  /* 0x00000003ff047819 */ /* 0x000fc40000011600 */
[----:B------:R-:W-:-:S04]  /*0790*/  LOP3.LUT R0, R0, 0x38, R179, 0xf8, !PT ;  /* 0x0000003800007812 */ /* 0x000fc800078ef8b3 */
[----:B------:R-:W-:Y:S01]  /*07a0*/  LOP3.LUT R0, R0, R4, RZ, 0x3c, !PT ;  /* 0x0000000400007212 */ /* 0x000fe200078e3cff */
[----:B------:R-:W-:Y:S01]  /*07b0*/  IMAD.SHL.U32 R4, R5, 0x8, RZ ;  /* 0x0000000805047824 */ /* 0x000fe200078e00ff */
[C---:B------:R-:W-:Y:S02]  /*07c0*/  IADD3 R134, R179.reuse, 0x40, RZ ;  /* 0x00000040b3867810 */ /* 0x040fe40007ffe0ff */
[C---:B------:R-:W-:Y:S02]  /*07d0*/  IADD3 R133, R179.reuse, 0x80, RZ ;  /* 0x00000080b3857810 */ /* 0x040fe40007ffe0ff */
[----:B------:R-:W-:Y:S02]  /*07e0*/  IADD3 R177, R179, 0xc0, RZ ;  /* 0x000000c0b3b17810 */ /* 0x000fe40007ffe0ff */
[----:B------:R-:W-:Y:S02]  /*07f0*/  LOP3.LUT R178, R0, 0xfffffe00, R4, 0xf8, !PT ;  /* 0xfffffe0000b27812 */ /* 0x000fe400078ef804 */
[----:B------:R-:W-:-:S02]  /*0800*/  @!P0 SHF.R.S32.HI R4, RZ, 0x1f, R134 ;  /* 0x0000001fff048819 */ /* 0x000fc40000011486 */
[----:B------:R-:W-:Y:S02]  /*0810*/  @!P0 SHF.R.S32.HI R0, RZ, 0x1f, R133 ;  /* 0x0000001fff008819 */ /* 0x000fe40000011485 */
[----:B------:R-:W-:Y:S02]  /*0820*/  @!P0 SHF.R.S32.HI R5, RZ, 0x1f, R177 ;  /* 0x0000001fff058819 */ /* 0x000fe400000114b1 */
[----:B------:R-:W-:Y:S02]  /*0830*/  ISETP.GE.AND P6, PT, R179, c[0x0][0x198], PT ;  /* 0x00006600b3007a0c */ /* 0x000fe40003fc6270 */
[----:B------:R-:W-:Y:S02]  /*0840*/  @!P0 LEA.HI R6, R4, R134, RZ, 0x3 ;  /* 0x0000008604068211 */ /* 0x000fe400078f18ff */
[----:B------:R-:W-:Y:S02]  /*0850*/  ISETP.GE.AND P5, PT, R134, c[0x0][0x198], PT ;  /* 0x0000660086007a0c */ /* 0x000fe40003fa6270 */
[----:B------:R-:W-:-:S02]  /*0860*/  @!P0 LEA.HI R4, R0, R133, RZ, 0x3 ;  /* 0x0000008500048211 */ /* 0x000fc400078f18ff */
[----:B------:R-:W-:Y:S02]  /*0870*/  ISETP.GE.AND P4, PT, R133, c[0x0][0x198], PT ;  /* 0x0000660085007a0c */ /* 0x000fe40003f86270 */
[----:B------:R-:W-:Y:S02]  /*0880*/  @!P0 LEA.HI R0, R5, R177, RZ, 0x3 ;  /* 0x000000b105008211 */ /* 0x000fe400078f18ff */
[----:B------:R-:W-:Y:S02]  /*0890*/  ISETP.GE.AND P3, PT, R177, c[0x0][0x198], PT ;  /* 0x00006600b1007a0c */ /* 0x000fe40003f66270 */
[----:B------:R-:W-:Y:S01]  /*08a0*/  @!P0 LOP3.LUT R6, R6, 0xfffffff8, RZ, 0xc0, !PT ;  /* 0xfffffff806068812 */ /* 0x000fe200078ec0ff */
[----:B------:R3:W-:Y:S01]  /*08b0*/  STL [R1+0xb4], R8 ;  /* 0x0000b40801007387 */ /* 0x0007e20000100800 */
[----:B------:R-:W-:Y:S02]  /*08c0*/  @!P0 LOP3.LUT R4, R4, 0xfffffff8, RZ, 0xc0, !PT ;  /* 0xfffffff804048812 */ /* 0x000fe400078ec0ff */
[----:B------:R-:W-:Y:S01]  /*08d0*/  @!P0 LOP3.LUT R10, R0, 0xfffffff8, RZ, 0xc0, !PT ;  /* 0xfffffff8000a8812 */ /* 0x000fe200078ec0ff */
[----:B------:R-:W-:-:S02]  /*08e0*/  @!P0 IMAD.SHL.U32 R0, R178, 0x2, RZ ;  /* 0x00000002b2008824 */ /* 0x000fc400078e00ff */
[----:B-1----:R-:W-:-:S04]  /*08f0*/  @!P0 IMAD.WIDE R6, R6, 0x2, R2 ;  /* 0x0000000206068825 */ /* 0x002fc800078e0202 */
[----:B------:R-:W-:-:S04]  /*0900*/  @!P0 IMAD.WIDE R4, R4, 0x2, R2 ;  /* 0x0000000204048825 */ /* 0x000fc800078e0202 */
[----:B---3--:R-:W-:-:S04]  /*0910*/  @!P0 IMAD.WIDE R8, R179, 0x2, R2 ;  /* 0x00000002b3088825 */ /* 0x008fc800078e0202 */
[----:B------:R-:W-:Y:S01]  /*0920*/  @!P0 IMAD.WIDE R2, R10, 0x2, R2 ;  /* 0x000000020a028825 */ /* 0x000fe200078e0202 */
[----:B------:R-:W-:Y:S01]  /*0930*/  @!PT LDS RZ, [RZ] ;  /* 0x00000000fffff984 */ /* 0x000fe20000000800 */
[----:B------:R1:W-:Y:S04]  /*0940*/  @!P0 LDGSTS.E.BYPASS.LTC128B.128 [R0+0x100], [R8.64], !P6 ;  /* 0x0010000008008fae */ /* 0x0003e8000f101d4e */
[----:B------:R3:W-:Y:S04]  /*0950*/  @!P0 LDGSTS.E.BYPASS.LTC128B.128 [R0+0x4100], [R6.64], !P5 ;  /* 0x0410000006008fae */ /* 0x0007e8000e901d4e */
[----:B------:R4:W-:Y:S04]  /*0960*/  @!P0 LDGSTS.E.BYPASS.LTC128B.128 [R0+0x8100], [R4.64], !P4 ;  /* 0x0810000004008fae */ /* 0x0009e8000e101d4e */
[----:B------:R5:W-:Y:S01]  /*0970*/  @!P0 LDGSTS.E.BYPASS.LTC128B.128 [R0+0xc100], [R2.64], !P3 ;  /* 0x0c10000002008fae */ /* 0x000be2000d901d4e */
[----:B-1----:R-:W-:-:S04]  /*0980*/  IADD3 R8, R17, 0x20, RZ ;  /* 0x0000002011087810 */ /* 0x002fc80007ffe0ff */
[----:B------:R-:W-:Y:S01]  /*0990*/  ISETP.GE.AND P0, PT, R8, R11, PT ;  /* 0x0000000b0800720c */ /* 0x000fe20003f06270 */
[----:B-----5:R-:W-:Y:S04]  /*09a0*/  SHFL.IDX PT, R2, R14, 0x1, 0x181f ;  /* 0x00381f000e027f89 */ /* 0x020fe800000e0000 */
[----:B------:R-:W1:Y:S08]  /*09b0*/  SHFL.IDX PT, R3, R13, 0x1, 0x181f ;  /* 0x00381f000d037f89 */ /* 0x000e7000000e0000 */
[----:B----4-:R-:W-:-:S02]  /*09c0*/  @!P0 SHF.R.S32.HI R4, RZ, 0x1f, R134 ;  /* 0x0000001fff048819 */ /* 0x010fc40000011486 */
[----:B---3--:R-:W-:Y:S02]  /*09d0*/  @!P0 SHF.R.S32.HI R0, RZ, 0x1f, R133 ;  /* 0x0000001fff008819 */ /* 0x008fe40000011485 */
[----:B------:R-:W-:Y:S02]  /*09e0*/  @!P0 SHF.R.S32.HI R5, RZ, 0x1f, R177 ;  /* 0x0000001fff058819 */ /* 0x000fe400000114b1 */
[----:B------:R-:W-:Y:S02]  /*09f0*/  @!P0 LEA.HI R6, R4, R134, RZ, 0x3 ;  /* 0x0000008604068211 */ /* 0x000fe400078f18ff */
[----:B------:R-:W-:Y:S02]  /*0a00*/  @!P0 LEA.HI R4, R0, R133, RZ, 0x3 ;  /* 0x0000008500048211 */ /* 0x000fe400078f18ff */
[----:B------:R-:W-:Y:S02]  /*0a10*/  @!P0 LEA.HI R0, R5, R177, RZ, 0x3 ;  /* 0x000000b105008211 */ /* 0x000fe400078f18ff */
[----:B------:R-:W-:-:S02]  /*0a20*/  @!P0 LOP3.LUT R6, R6, 0xfffffff8, RZ, 0xc0, !PT ;  /* 0xfffffff806068812 */ /* 0x000fc400078ec0ff */
[----:B------:R-:W-:Y:S02]  /*0a30*/  @!P0 LOP3.LUT R4, R4, 0xfffffff8, RZ, 0xc0, !PT ;  /* 0xfffffff804048812 */ /* 0x000fe400078ec0ff */
[----:B------:R-:W-:Y:S01]  /*0a40*/  @!P0 LOP3.LUT R10, R0, 0xfffffff8, RZ, 0xc0, !PT ;  /* 0xfffffff8000a8812 */ /* 0x000fe200078ec0ff */
[----:B------:R-:W-:Y:S02]  /*0a50*/  @!P0 IMAD.SHL.U32 R0, R178, 0x2, RZ ;  /* 0x00000002b2008824 */ /* 0x000fe400078e00ff */
[----:B-1----:R-:W-:-:S04]  /*0a60*/  @!P0 IMAD.WIDE R8, R179, 0x2, R2 ;  /* 0x00000002b3088825 */ /* 0x002fc800078e0202 */
[--C-:B------:R-:W-:Y:S01]  /*0a70*/  @!P0 IMAD.WIDE R6, R6, 0x2, R2.reuse ;  /* 0x0000000206068825 */ /* 0x100fe200078e0202 */
[----:B------:R1:W-:Y:S03]  /*0a80*/  @!P0 LDGSTS.E.BYPASS.LTC128B.128 [R0+0x1100], [R8.64], !P6 ;  /* 0x0110000008008fae */ /* 0x0003e6000f101d4e */
[--C-:B------:R-:W-:Y:S01]  /*0a90*/  @!P0 IMAD.WIDE R4, R4, 0x2, R2.reuse ;  /* 0x0000000204048825 */ /* 0x100fe200078e0202 */
[----:B------:R3:W-:Y:S03]  /*0aa0*/  @!P0 LDGSTS.E.BYPASS.LTC128B.128 [R0+0x5100], [R6.64], !P5 ;  /* 0x0510000006008fae */ /* 0x0007e6000e901d4e */
[----:B------:R-:W-:Y:S01]  /*0ab0*/  @!P0 IMAD.WIDE R2, R10, 0x2, R2 ;  /* 0x000000020a028825 */ /* 0x000fe200078e0202 */
[----:B------:R1:W-:Y:S04]  /*0ac0*/  @!P0 LDGSTS.E.BYPASS.LTC128B.128 [R0+0x9100], [R4.64], !P4 ;  /* 0x0910000004008fae */ /* 0x0003e8000e101d4e */
[----:B------:R4:W-:Y:S01]  /*0ad0*/  @!P0 LDGSTS.E.BYPASS.LTC128B.128 [R0+0xd100], [R2.64], !P3 ;  /* 0x0d10000002008fae */ /* 0x0009e2000d901d4e */
[----:B---3--:R-:W-:-:S04]  /*0ae0*/  IADD3 R6, R17, 0x40, RZ ;  /* 0x0000004011067810 */ /* 0x008fc80007ffe0ff */
[----:B------:R-:W-:Y:S02]  /*0af0*/  ISETP.GE.AND P0, PT, R6, R11, PT ;  /* 0x0000000b0600720c */ /* 0x000fe40003f06270 */
[----:B------:R-:W-:Y:S01]  /*0b00*/  SHF.R.S32.HI R6, RZ, 0x4, R16 ;  /* 0x00000004ff067819 */ /* 0x000fe20000011410 */
[----:B----4-:R-:W-:Y:S01]  /*0b10*/  SHFL.IDX PT, R2, R14, 0x2, 0x181f ;  /* 0x00581f000e027f89 */ /* 0x010fe200000e0000 */
[----:B-1----:R-:W-:-:S03]  /*0b20*/  IMAD.MOV R0, RZ, RZ, -R12 ;  /* 0x000000ffff007224 */ /* 0x002fc600078e0a0c */
[----:B------:R-:W1:Y:S01]  /*0b30*/  SHFL.IDX PT, R3, R13, 0x2, 0x181f ;  /* 0x00581f000d037f89 */ /* 0x000e6200000e0000 */
[----:B------:R-:W-:Y:S01]  /*0b40*/  LEA.HI R5, R16, R6, RZ, 0x1 ;  /* 0x0000000610057211 */ /* 0x000fe200078f08ff */
[----:B------:R-:W-:Y:S01]  /*0b50*/  IMAD R37, R0, c[0x0][0x2b8], R15 ;  /* 0x0000ae0000257a24 */ /* 0x000fe200078e020f */
[----:B------:R-:W-:Y:S02]  /*0b60*/  IADD3 R4, R17, 0x60, RZ ;  /* 0x0000006011047810 */ /* 0x000fe40007ffe0ff */
[----:B------:R-:W-:Y:S02]  /*0b70*/  LOP3.LUT R0, R5, 0xfffffffe, RZ, 0xc0, !PT ;  /* 0xfffffffe05007812 */ /* 0x000fe400078ec0ff */
[----:B------:R-:W-:Y:S02]  /*0b80*/  ISETP.GE.AND P2, PT, R4, R11, PT ;  /* 0x0000000b0400720c */ /* 0x000fe40003f46270 */
[----:B------:R-:W-:Y:S02]  /*0b90*/  @!P0 SHF.R.S32.HI R5, RZ, 0x1f, R134 ;  /* 0x0000001fff058819 */ /* 0x000fe40000011486 */
[----:B------:R-:W-:Y:S01]  /*0ba0*/  SHF.R.S32.HI R25, RZ, 0x1f, R37 ;  /* 0x0000001fff197819 */ /* 0x000fe20000011425 */
[----:B------:R-:W-:Y:S01]  /*0bb0*/  IMAD.IADD R23, R6, 0x1, -R0 ;  /* 0x0000000106177824 */ /* 0x000fe200078e0a00 */
[----:B------:R-:W-:-:S02]  /*0bc0*/  @!P0 SHF.R.S32.HI R4, RZ, 0x1f, R133 ;  /* 0x0000001fff048819 */ /* 0x000fc40000011485 */
[----:B------:R-:W-:Y:S01]  /*0bd0*/  @!P0 SHF.R.S32.HI R0, RZ, 0x1f, R177 ;  /* 0x0000001fff008819 */ /* 0x000fe200000114b1 */
[----:B------:R-:W-:Y:S01]  /*0be0*/  IMAD R7, R25, c[0x0][0x1e0], RZ ;  /* 0x0000780019077a24 */ /* 0x000fe200078e02ff */
[----:B------:R-:W-:Y:S02]  /*0bf0*/  @!P0 LEA.HI R8, R5, R134, RZ, 0x3 ;  /* 0x0000008605088211 */ /* 0x000fe400078f18ff */
[----:B------:R-:W-:Y:S02]  /*0c00*/  @!P0 LEA.HI R6, R4, R133, RZ, 0x3 ;  /* 0x0000008504068211 */ /* 0x000fe400078f18ff */
[----:B------:R-:W-:Y:S01]  /*0c10*/  @!P0 LEA.HI R0, R0, R177, RZ, 0x3 ;  /* 0x000000b100008211 */ /* 0x000fe200078f18ff */
[C---:B------:R-:W-:Y:S01]  /*0c20*/  IMAD.WIDE.U32 R4, R37.reuse, c[0x0][0x1e0], RZ ;  /* 0x0000780025047a25 */ /* 0x040fe200078e00ff */
[----:B------:R-:W-:Y:S02]  /*0c30*/  @!P0 LOP3.LUT R8, R8, 0xfffffff8, RZ, 0xc0, !PT ;  /* 0xfffffff808088812 */ /* 0x000fe400078ec0ff */
[----:B------:R-:W-:Y:S01]  /*0c40*/  @!P0 LOP3.LUT R6, R6, 0xfffffff8, RZ, 0xc0, !PT ;  /* 0xfffffff806068812 */ /* 0x000fe200078ec0ff */
[----:B------:R-:W-:Y:S01]  /*0c50*/  IMAD R7, R37, c[0x0][0x1e4], R7 ;  /* 0x0000790025077a24 */ /* 0x000fe200078e0207 */
[----:B------:R-:W-:Y:S01]  /*0c60*/  @!P0 LOP3.LUT R12, R0, 0xfffffff8, RZ, 0xc0, !PT ;  /* 0xfffffff8000c8812 */ /* 0x000fe200078ec0ff */
[----:B------:R-:W-:-:S02]  /*0c70*/  @!P0 IMAD.SHL.U32 R0, R178, 0x2, RZ ;  /* 0x00000002b2008824 */ /* 0x000fc400078e00ff */
[----:B-1----:R-:W-:-:S04]  /*0c80*/  @!P0 IMAD.WIDE R10, R179, 0x2, R2 ;  /* 0x00000002b30a8825 */ /* 0x002fc800078e0202 */
[----:B------:R-:W-:Y:S01]  /*0c90*/  IMAD.IADD R5, R5, 0x1, R7 ;  /* 0x0000000105057824 */ /* 0x000fe200078e0207 */
[----:B------:R1:W-:Y:S01]  /*0ca0*/  @!P0 LDGSTS.E.BYPASS.LTC128B.128 [R0+0x2100], [R10.64], !P6 ;  /* 0x021000000a008fae */ /* 0x0003e2000f101d4e */
[----:B------:R-:W-:-:S04]  /*0cb0*/  @!P0 IMAD.WIDE R8, R8, 0x2, R2 ;  /* 0x0000000208088825 */ /* 0x000fc800078e0202 */
[--C-:B------:R-:W-:Y:S01]  /*0cc0*/  @!P0 IMAD.WIDE R6, R6, 0x2, R2.reuse ;  /* 0x0000000206068825 */ /* 0x100fe200078e0202 */
[----:B------:R1:W-:Y:S04]  /*0cd0*/  @!P0 LDGSTS.E.BYPASS.LTC128B.128 [R0+0x6100], [R8.64], !P5 ;  /* 0x0610000008008fae */ /* 0x0003e8000e901d4e */
[----:B------:R3:W-:Y:S01]  /*0ce0*/  @!P0 LDGSTS.E.BYPASS.LTC128B.128 [R0+0xa100], [R6.64], !P4 ;  /* 0x0a10000006008fae */ /* 0x0007e2000e101d4e */
[----:B------:R-:W-:Y:S01]  /*0cf0*/  @!P0 IMAD.WIDE R2, R12, 0x2, R2 ;  /* 0x000000020c028825 */ /* 0x000fe200078e0202 */
[----:B------:R-:W-:Y:S01]  /*0d00*/  UIMAD.WIDE.U32 UR18, UR9, UR4, URZ ;  /* 0x00000004091272a5 */ /* 0x000fe2000f8e003f */
[----:B--2---:R-:W-:Y:S01]  /*0d10*/  SHF.R.S32.HI R24, RZ, 0x1f, R36 ;  /* 0x0000001fff187819 */ /* 0x004fe20000011424 */
[----:B------:R-:W-:Y:S02]  /*0d20*/  UIMAD UR4, UR7, UR4, URZ ;  /* 0x00000004070472a4 */ /* 0x000fe4000f8e023f */
[----:B------:R1:W-:Y:S01]  /*0d30*/  @!P0 LDGSTS.E.BYPASS.LTC128B.128 [R0+0xe100], [R2.64], !P3 ;  /* 0x0e10000002008fae */ /* 0x0003e2000d901d4e */
[----:B------:R-:W-:Y:S01]  /*0d40*/  IMAD.WIDE.U32 R4, R36, c[0x0][0x1f0], R4 ;  /* 0x00007c0024047a25 */ /* 0x000fe200078e0004 */
[----:B------:R-:W-:Y:S01]  /*0d50*/  UIMAD UR4, UR9, UR5, UR4 ;  /* 0x00000005090472a4 */ /* 0x000fe2000f8e0204 */
[----:B---3--:R-:W-:-:S05]  /*0d60*/  LOP3.LUT R6, R16, 0xfffffff0, RZ, 0xc0, !PT ;  /* 0xfffffff010067812 */ /* 0x008fca00078ec0ff */
[----:B------:R-:W-:Y:S02]  /*0d70*/  IMAD.IADD R6, R27, 0x1, -R6 ;  /* 0x000000011b067824 */ /* 0x000fe400078e0a06 */
[----:B-1----:R-:W-:-:S03]  /*0d80*/  IMAD R0, R24, c[0x0][0x1f0], RZ ;  /* 0x00007c0018007a24 */ /* 0x002fc600078e02ff */
[----:B------:R-:W-:Y:S01]  /*0d90*/  SHF.R.S32.HI R2, RZ, 0x1f, R6 ;  /* 0x0000001fff027819 */ /* 0x000fe20000011406 */
[----:B------:R-:W-:Y:S01]  /*0da0*/  UIADD3 UR16, UR19, UR4, URZ ;  /* 0x0000000413107290 */ /* 0x000fe2000fffe03f */
[----:B------:R1:W-:Y:S02]  /*0db0*/  SHFL.IDX PT, R3, R13, 0x3, 0x181f ;  /* 0x00781f000d037f89 */ /* 0x0003e400000e0000 */
[----:B------:R-:W-:Y:S01]  /*0dc0*/  LEA.HI R21, R2, R6, RZ, 0x3 ;  /* 0x0000000602157211 */ /* 0x000fe200078f18ff */
[----:B------:R-:W-:Y:S01]  /*0dd0*/  IMAD R0, R36, c[0x0][0x1f4], R0 ;  /* 0x00007d0024007a24 */ /* 0x000fe200078e0200 */
[----:B------:R2:W3:Y:S01]  /*0de0*/  SHFL.IDX PT, R2, R14, 0x3, 0x181f ;  /* 0x00781f000e027f89 */ /* 0x0004e200000e0000 */
[----:B------:R-:W-:Y:S01]  /*0df0*/  IADD3 R4, P0, R4, UR18, RZ ;  /* 0x0000001204047c10 */ /* 0x000fe2000ff1e0ff */
[----:B------:R-:W-:Y:S01]  /*0e00*/  ULEA UR17, UR8, 0xffffffc0, 0x6 ;  /* 0xffffffc008117891 */ /* 0x000fe2000f8e303f */
[----:B------:R-:W-:Y:S01]  /*0e10*/  LOP3.LUT R8, R21, 0xfffffff8, RZ, 0xc0, !PT ;  /* 0xfffffff815087812 */ /* 0x000fe200078ec0ff */
[----:B------:R-:W-:Y:S01]  /*0e20*/  IMAD.SHL.U32 R7, R18, 0x8, RZ ;  /* 0x0000000812077824 */ /* 0x000fe200078e00ff */
[----:B------:R-:W-:Y:S01]  /*0e30*/  IADD3.X R5, R5, UR16, R0, P0, !PT ;  /* 0x0000001005057c10 */ /* 0x000fe200087fe400 */
[----:B------:R-:W-:Y:S01]  /*0e40*/  IMAD.SHL.U32 R0, R20, 0x40, RZ ;  /* 0x0000004014007824 */ /* 0x000fe200078e00ff */
[----:B------:R-:W-:Y:S01]  /*0e50*/  LEA R16, P0, R4, c[0x0][0x1c8], 0x1 ;  /* 0x0000720004107a11 */ /* 0x000fe200078008ff */
[----:B------:R-:W-:Y:S01]  /*0e60*/  UIADD3 UR17, UR10, -UR17, URZ ;  /* 0x800000110a117290 */ /* 0x000fe2000fffe03f */
[----:B------:R-:W-:Y:S01]  /*0e70*/  IMAD.IADD R19, R6, 0x1, -R8 ;  /* 0x0000000106137824 */ /* 0x000fe200078e0a08 */
[----:B------:R-:W-:Y:S01]  /*0e80*/  @!P2 SHF.R.S32.HI R6, RZ, 0x1f, R177 ;  /* 0x0000001fff06a819 */ /* 0x000fe200000114b1 */
[----:B------:R-:W-:Y:S01]  /*0e90*/  STL [R1+0x54], R36 ;  /* 0x0000542401007387 */ /* 0x000fe20000100800 */
[----:B------:R-:W-:Y:S01]  /*0ea0*/  LOP3.LUT R0, R0, 0x1c0, RZ, 0xc0, !PT ;  /* 0x000001c000007812 */ /* 0x000fe200078ec0ff */
[----:B------:R-:W-:Y:S01]  /*0eb0*/  UISETP.GE.AND UP0, UPT, UR10, 0x1, UPT ;  /* 0x000000010a00788c */ /* 0x000fe2000bf06270 */
[----:B------:R-:W-:Y:S01]  /*0ec0*/  IADD3 R18, -R18, UR17, RZ ;  /* 0x0000001112127c10 */ /* 0x000fe2000fffe1ff */
[----:B------:R-:W-:Y:S01]  /*0ed0*/  ULDC.64 UR4, c[0x0][0x210] ;  /* 0x0000840000047ab9 */ /* 0x000fe20000000a00 */
[----:B-1----:R-:W-:-:S02]  /*0ee0*/  LEA.HI.X R13, R4, c[0x0][0x1cc], R5, 0x1, P0 ;  /* 0x00007300040d7a11 */ /* 0x002fc400000f0c05 */
[----:B------:R-:W-:Y:S02]  /*0ef0*/  @!P2 SHF.R.S32.HI R5, RZ, 0x1f, R134 ;  /* 0x0000001fff05a819 */ /* 0x000fe40000011486 */
[----:B------:R-:W-:Y:S02]  /*0f00*/  @!P2 SHF.R.S32.HI R4, RZ, 0x1f, R133 ;  /* 0x0000001fff04a819 */ /* 0x000fe40000011485 */
[----:B------:R-:W-:Y:S02]  /*0f10*/  @!P2 LEA.HI R5, R5, R134, RZ, 0x3 ;  /* 0x000000860505a211 */ /* 0x000fe400078f18ff */
[----:B------:R-:W-:Y:S02]  /*0f20*/  LOP3.LUT R15, R0, 0x8, R7, 0xf8, !PT ;  /* 0x00000008000f7812 */ /* 0x000fe400078ef807 */
[----:B--2---:R-:W-:Y:S02]  /*0f30*/  SHF.R.U32.HI R14, RZ, 0x3, R0 ;  /* 0x00000003ff0e7819 */ /* 0x004fe40000011600 */
[----:B------:R-:W-:-:S02]  /*0f40*/  @!P2 LEA.HI R4, R4, R133, RZ, 0x3 ;  /* 0x000000850404a211 */ /* 0x000fc400078f18ff */
[----:B------:R-:W-:Y:S02]  /*0f50*/  @!P2 LEA.HI R0, R6, R177, RZ, 0x3 ;  /* 0x000000b10600a211 */ /* 0x000fe400078f18ff */
[----:B------:R-:W-:Y:S02]  /*0f60*/  ISETP.GE.AND P1, PT, R18, 0x1, PT ;  /* 0x000000011200780c */ /* 0x000fe40003f26270 */
[----:B------:R-:W-:Y:S02]  /*0f70*/  @!P2 LOP3.LUT R8, R5, 0xfffffff8, RZ, 0xc0, !PT ;  /* 0xfffffff80508a812 */ /* 0x000fe400078ec0ff */
[----:B------:R-:W-:Y:S02]  /*0f80*/  @!P2 LOP3.LUT R6, R4, 0xfffffff8, RZ, 0xc0, !PT ;  /* 0xfffffff80406a812 */ /* 0x000fe400078ec0ff */
[----:B------:R-:W-:Y:S01]  /*0f90*/  @!P2 LOP3.LUT R12, R0, 0xfffffff8, RZ, 0xc0, !PT ;  /* 0xfffffff8000ca812 */ /* 0x000fe200078ec0ff */
[----:B------:R-:W-:Y:S01]  /*0fa0*/  @!P2 IMAD.SHL.U32 R0, R178, 0x2, RZ ;  /* 0x00000002b200a824 */ /* 0x000fe200078e00ff */
[----:B------:R-:W-:Y:S01]  /*0fb0*/  SHFL.IDX PT, R4, R16, RZ, 0x181f ;  /* 0x00181fff10047589 */ /* 0x000fe200000e0000 */
[----:B---3--:R-:W-:-:S03]  /*0fc0*/  @!P2 IMAD.WIDE R10, R179, 0x2, R2 ;  /* 0x00000002b30aa825 */ /* 0x008fc600078e0202 */
[----:B------:R-:W1:Y:S01]  /*0fd0*/  SHFL.IDX PT, R5, R13, RZ, 0x181f ;  /* 0x00181fff0d057589 */ /* 0x000e6200000e0000 */
[----:B------:R-:W-:-:S03]  /*0fe0*/  @!P2 IMAD.WIDE R8, R8, 0x2, R2 ;  /* 0x000000020808a825 */ /* 0x000fc600078e0202 */
[----:B------:R2:W-:Y:S01]  /*0ff0*/  @!P2 LDGSTS.E.BYPASS.LTC128B.128 [R0+0x3100], [R10.64], !P6 ;  /* 0x031000000a00afae */ /* 0x0005e2000f101d4e */
[----:B------:R-:W-:-:S03]  /*1000*/  @!P2 IMAD.WIDE R6, R6, 0x2, R2 ;  /* 0x000000020606a825 */ /* 0x000fc600078e0202 */
[----:B------:R2:W-:Y:S01]  /*1010*/  @!P2 LDGSTS.E.BYPASS.LTC128B.128 [R0+0x7100], [R8.64], !P5 ;  /* 0x071000000800afae */ /* 0x0005e2000e901d4e */
[----:B------:R-:W-:-:S03]  /*1020*/  @!P2 IMAD.WIDE R2, R12, 0x2, R2 ;  /* 0x000000020c02a825 */ /* 0x000fc600078e0202 */
[----:B------:R2:W-:Y:S04]  /*1030*/  @!P2 LDGSTS.E.BYPASS.LTC128B.128 [R0+0xb100], [R6.64], !P4 ;  /* 0x0b1000000600afae */ /* 0x0005e8000e101d4e */
[----:B------:R3:W-:Y:S01]  /*1040*/  @!P2 LDGSTS.E.BYPASS.LTC128B.128 [R0+0xf100], [R2.64], !P3 ;  /* 0x0f1000000200afae */ /* 0x0007e2000d901d4e */
[----:B------:R-:W-:Y:S02]  /*1050*/  ISETP.GE.AND P0, PT, R18, 0x21, PT ;  /* 0x000000211200780c */ /* 0x000fe40003f06270 */
[----:B------:R-:W-:Y:S01]  /*1060*/  ISETP.GE.AND P5, PT, R179, c[0x0][0x1d4], PT ;  /* 0x00007500b3007a0c */ /* 0x000fe20003fa6270 */
[----:B------:R-:W-:Y:S01]  /*1070*/  STL [R1+0x80], R179 ;  /* 0x000080b301007387 */ /* 0x000fe20000100800 */
[----:B------:R-:W-:Y:S01]  /*1080*/  ISETP.GE.AND P4, PT, R134, c[0x0][0x1d4], PT ;  /* 0x0000750086007a0c */ /* 0x000fe20003f86270 */
[----:B------:R-:W-:Y:S01]  /*1090*/  @P1 IMAD.SHL.U32 R12, R178, 0x2, RZ ;  /* 0x00000002b20c1824 */ /* 0x000fe200078e00ff */
[----:B------:R-:W-:Y:S01]  /*10a0*/  LOP3.LUT R22, R15, R14, RZ, 0x3c, !PT ;  /* 0x0000000e0f167212 */ /* 0x000fe200078e3cff */
[----:B------:R-:W-:Y:S04]  /*10b0*/  STL [R1+0xac], R17 ;  /* 0x0000ac1101007387 */ /* 0x000fe80000100800 */
[----:B------:R-:W0:Y:S01]  /*10c0*/  LDGDEPBAR ;  /* 0x00000000000079af */ /* 0x000e220000000000 */
[----:B---3--:R-:W-:-:S02]  /*10d0*/  @P1 SHF.R.S32.HI R3, RZ, 0x1f, R134 ;  /* 0x0000001fff031819 */ /* 0x008fc40000011486 */
[----:B------:R-:W-:Y:S02]  /*10e0*/  @P1 SHF.R.S32.HI R2, RZ, 0x1f, R133 ;  /* 0x0000001fff021819 */ /* 0x000fe40000011485 */
[----:B------:R-:W-:Y:S02]  /*10f0*/  @P1 LEA.HI R3, R3, R134, RZ, 0x3 ;  /* 0x0000008603031211 */ /* 0x000fe400078f18ff */
[----:B--2---:R-:W-:Y:S02]  /*1100*/  @P1 SHF.R.S32.HI R0, RZ, 0x1f, R177 ;  /* 0x0000001fff001819 */ /* 0x004fe400000114b1 */
[----:B------:R-:W-:Y:S02]  /*1110*/  @P1 LEA.HI R6, R2, R133, RZ, 0x3 ;  /* 0x0000008502061211 */ /* 0x000fe400078f18ff */
[----:B------:R-:W-:Y:S01]  /*1120*/  @P1 LEA.HI R0, R0, R177, RZ, 0x3 ;  /* 0x000000b100001211 */ /* 0x000fe200078f18ff */
[----:B------:R2:W-:Y:S01]  /*1130*/  SHFL.IDX PT, R2, R16, 0x1, 0x181f ;  /* 0x00381f0010027f89 */ /* 0x0005e200000e0000 */
[----:B------:R-:W-:-:S03]  /*1140*/  @P1 LOP3.LUT R7, R3, 0xfffffff8, RZ, 0xc0, !PT ;  /* 0xfffffff803071812 */ /* 0x000fc600078ec0ff */
[----:B------:R-:W3:Y:S01]  /*1150*/  SHFL.IDX PT, R3, R13, 0x1, 0x181f ;  /* 0x00381f000d037f89 */ /* 0x000ee200000e0000 */
[----:B------:R-:W-:Y:S02]  /*1160*/  @P1 LOP3.LUT R10, R6, 0xfffffff8, RZ, 0xc0, !PT ;  /* 0xfffffff8060a1812 */ /* 0x000fe400078ec0ff */
[----:B------:R-:W-:Y:S01]  /*1170*/  @P1 LOP3.LUT R0, R0, 0xfffffff8, RZ, 0xc0, !PT ;  /* 0xfffffff800001812 */ /* 0x000fe200078ec0ff */
[----:B-1----:R-:W-:-:S04]  /*1180*/  @P1 IMAD.WIDE R8, R179, 0x2, R4 ;  /* 0x00000002b3081825 */ /* 0x002fc800078e0204 */
[--C-:B------:R-:W-:Y:S01]  /*1190*/  @P1 IMAD.WIDE R6, R7, 0x2, R4.reuse ;  /* 0x0000000207061825 */ /* 0x100fe200078e0204 */
[----:B------:R1:W-:Y:S03]  /*11a0*/  @P1 LDGSTS.E.BYPASS.LTC128B.128 [R12+0x10100], [R8.64], !P5 ;  /* 0x10100000080c1fae */ /* 0x0003e6000e901d4e */
[----:B------:R-:W-:Y:S01]  /*11b0*/  @P1 IMAD.WIDE R14, R0, 0x2, R4 ;  /* 0x00000002000e1825 */ /* 0x000fe200078e0204 */
[----:B------:R-:W-:Y:S01]  /*11c0*/  @P0 SHF.R.S32.HI R0, RZ, 0x1f, R133 ;  /* 0x0000001fff000819 */ /* 0x000fe20000011485 */
[----:B------:R4:W-:Y:S02]  /*11d0*/  @P1 LDGSTS.E.BYPASS.LTC128B.128 [R12+0x12100], [R6.64], !P4 ;  /* 0x12100000060c1fae */ /* 0x0009e4000e101d4e */
[----:B--2---:R-:W-:Y:S01]  /*11e0*/  @P1 IMAD.WIDE R16, R10, 0x2, R4 ;  /* 0x000000020a101825 */ /* 0x004fe200078e0204 */
[----:B------:R-:W-:Y:S02]  /*11f0*/  @P0 SHF.R.S32.HI R4, RZ, 0x1f, R134 ;  /* 0x0000001fff040819 */ /* 0x000fe40000011486 */
[----:B------:R-:W-:-:S02]  /*1200*/  @P0 SHF.R.S32.HI R5, RZ, 0x1f, R177 ;  /* 0x0000001fff050819 */ /* 0x000fc400000114b1 */
[----:B------:R-:W-:Y:S02]  /*1210*/  ISETP.GE.AND P3, PT, R133, c[0x0][0x1d4], PT ;  /* 0x0000750085007a0c */ /* 0x000fe40003f66270 */
[----:B------:R-:W-:-:S11]  /*1220*/  ISETP.GE.AND P6, PT, R177, c[0x0][0x1d4], PT ;  /* 0x00007500b1007a0c */ /* 0x000fd60003fc6270 */
[----:B------:R2:W-:Y:S01]  /*1230*/  @P1 LDGSTS.E.BYPASS.LTC128B.128 [R12+0x14100], [R16.64], !P3 ;  /* 0x14100000100c1fae */ /* 0x0005e2000d901d4e */
[----:B----4-:R-:W-:-:S03]  /*1240*/  @P0 LEA.HI R6, R4, R134, RZ, 0x3 ;  /* 0x0000008604060211 */ /* 0x010fc600078f18ff */
[----:B------:R2:W-:Y:S01]  /*1250*/  @P1 LDGSTS.E.BYPASS.LTC128B.128 [R12+0x16100], [R14.64], !P6 ;  /* 0x161000000e0c1fae */ /* 0x0005e2000f101d4e */
[----:B------:R-:W-:Y:S02]  /*1260*/  @P0 LEA.HI R4, R0, R133, RZ, 0x3 ;  /* 0x0000008500040211 */ /* 0x000fe400078f18ff */
[----:B------:R-:W-:Y:S02]  /*1270*/  @P0 LEA.HI R0, R5, R177, RZ, 0x3 ;  /* 0x000000b105000211 */ /* 0x000fe400078f18ff */
[----:B------:R-:W-:Y:S02]  /*1280*/  @P0 LOP3.LUT R6, R6, 0xfffffff8, RZ, 0xc0, !PT ;  /* 0xfffffff806060812 */ /* 0x000fe400078ec0ff */
[----:B------:R-:W-:Y:S02]  /*1290*/  @P0 LOP3.LUT R5, R4, 0xfffffff8, RZ, 0xc0, !PT ;  /* 0xfffffff804050812 */ /* 0x000fe400078ec0ff */
[----:B------:R-:W-:Y:S01]  /*12a0*/  @P0 LOP3.LUT R0, R0, 0xfffffff8, RZ, 0xc0, !PT ;  /* 0xfffffff800000812 */ /* 0x000fe200078ec0ff */
[----:B---3--:R-:W-:-:S04]  /*12b0*/  @P0 IMAD.WIDE R6, R6, 0x2, R2 ;  /* 0x0000000206060825 */ /* 0x008fc800078e0202 */
[----:B------:R-:W-:-:S04]  /*12c0*/  @P0 IMAD.WIDE R10, R5, 0x2, R2 ;  /* 0x00000002050a0825 */ /* 0x000fc800078e0202 */
[----:B-1----:R-:W-:-:S04]  /*12d0*/  @P0 IMAD.WIDE R8, R0, 0x2, R2 ;  /* 0x0000000200080825 */ /* 0x002fc800078e0202 */
[----:B------:R-:W-:Y:S02]  /*12e0*/  @P0 IMAD.SHL.U32 R4, R178, 0x2, RZ ;  /* 0x00000002b2040824 */ /* 0x000fe400078e00ff */
[----:B------:R-:W-:-:S05]  /*12f0*/  @P0 IMAD.WIDE R2, R179, 0x2, R2 ;  /* 0x00000002b3020825 */ /* 0x000fca00078e0202 */
[----:B------:R1:W-:Y:S04]  /*1300*/  @P0 LDGSTS.E.BYPASS.LTC128B.128 [R4+0x11100], [R2.64], !P5 ;  /* 0x1110000002040fae */ /* 0x0003e8000e901d4e */
[----:B------:R3:W-:Y:S04]  /*1310*/  @P0 LDGSTS.E.BYPASS.LTC128B.128 [R4+0x13100], [R6.64], !P4 ;  /* 0x1310000006040fae */ /* 0x0007e8000e101d4e */
[----:B------:R3:W-:Y:S04]  /*1320*/  @P0 LDGSTS.E.BYPASS.LTC128B.128 [R4+0x15100], [R10.64], !P3 ;  /* 0x151000000a040fae */ /* 0x0007e8000d901d4e */
[----:B------:R3:W-:Y:S04]  /*1330*/  @P0 LDGSTS.E.BYPASS.LTC128B.128 [R4+0x17100], [R8.64], !P6 ;  /* 0x1710000008040fae */ /* 0x0007e8000f101d4e */
[----:B------:R-:W0:Y:S01]  /*1340*/  LDGDEPBAR ;  /* 0x00000000000079af */ /* 0x000e220000000000 */
[----:B------:R-:W-:-:S02]  /*1350*/  IMAD.SHL.U32 R13, R19, 0x40, RZ ;  /* 0x00000040130d7824 */ /* 0x000fc400078e00ff */
[----:B------:R-:W-:-:S03]  /*1360*/  IMAD.SHL.U32 R5, R23, 0x8, RZ ;  /* 0x0000000817057824 */ /* 0x000fc600078e00ff */
[----:B------:R-:W-:-:S04]  /*1370*/  LOP3.LUT R0, R13, 0x1c0, RZ, 0xc0, !PT ;  /* 0x000001c00d007812 */ /* 0x000fc800078ec0ff */
[----:B-1----:R-:W-:Y:S02]  /*1380*/  LOP3.LUT R2, R0, 0x8, R5, 0xf8, !PT ;  /* 0x0000000800027812 */ /* 0x002fe400078ef805 */
[----:B------:R-:W-:Y:S01]  /*1390*/  SHF.R.U32.HI R0, RZ, 0x3, R0 ;  /* 0x00000003ff007819 */ /* 0x000fe20000011600 */
[----:B------:R-:W-:Y:S01]  /*13a0*/  IMAD.SHL.U32 R3, R21, 0x40, RZ ;  /* 0x0000004015037824 */ /* 0x000fe200078e00ff */
[----:B------:R-:W-:Y:S02]  /*13b0*/  LEA.HI R5, R26, R27, RZ, 0x5 ;  /* 0x0000001b1a057211 */ /* 0x000fe400078f28ff */
[----:B------:R-:W-:Y:S02]  /*13c0*/  LOP3.LUT R2, R2, R0, RZ, 0x3c, !PT ;  /* 0x0000000002027212 */ /* 0x000fe400078e3cff */
[----:B------:R-:W-:Y:S02]  /*13d0*/  SHF.R.S32.HI R232, RZ, 0x5, R5 ;  /* 0x00000005ffe87819 */ /* 0x000fe40000011405 */
[----:B------:R-:W-:Y:S01]  /*13e0*/  LOP3.LUT R3, R2, 0xfffffe00, R3, 0xf8, !PT ;  /* 0xfffffe0002037812 */ /* 0x000fe200078ef803 */
[----:B------:R-:W-:-:S04]  /*13f0*/  DEPBAR.LE SB0, 0x1 ;  /* 0x000080400000791a */ /* 0x000fc80000000000 */
[----:B------:R-:W-:Y:S01]  /*1400*/  IMAD R0, R23, 0x200, R22 ;  /* 0x0000020017007824 */ /* 0x000fe200078e0216 */
[----:B------:R-:W-:Y:S01]  /*1410*/  R2P PR, R19, 0x6 ;  /* 0x0000000613007804 */ /* 0x000fe20000000000 */
[----:B---3--:R-:W-:Y:S02]  /*1420*/  IMAD.MOV.U32 R4, RZ, RZ, 0x10 ;  /* 0x00000010ff047424 */ /* 0x008fe400078e00ff */
[----:B------:R-:W-:Y:S02]  /*1430*/  IMAD R232, R232, 0x400, R3 ;  /* 0x00000400e8e87824 */ /* 0x000fe400078e0203 */
[----:B------:R-:W-:Y:S01]  /*1440*/  IMAD.SHL.U32 R135, R0, 0x2, RZ ;  /* 0x0000000200877824 */ /* 0x000fe200078e00ff */
[----:B------:R-:W-:Y:S01]  /*1450*/  BAR.SYNC.DEFER_BLOCKING 0x0 ;  /* 0x0000000000007b1d */ /* 0x000fe20000010000 */
[----:B------:R-:W-:Y:S01]  /*1460*/  IMAD.MOV.U32 R0, RZ, RZ, 0x20 ;  /* 0x00000020ff007424 */ /* 0x000fe200078e00ff */
[----:B------:R-:W-:Y:S01]  /*1470*/  SEL R4, R4, 0xfffffff0, !P1 ;  /* 0xfffffff004047807 */ /* 0x000fe20004800000 */
[----:B------:R-:W-:-:S03]  /*1480*/  IMAD.SHL.U32 R232, R232, 0x2, RZ ;  /* 0x00000002e8e87824 */ /* 0x000fc600078e00ff */
[----:B------:R-:W-:Y:S01]  /*1490*/  SEL R0, R0, 0xffffffe0, !P2 ;  /* 0xffffffe000007807 */ /* 0x000fe20005000000 */
[----:B------:R-:W-:-:S04]  /*14a0*/  IMAD R236, R4, 0x2, R232 ;  /* 0x0000000204ec7824 */ /* 0x000fc800078e02e8 */
[C---:B------:R-:W-:Y:S02]  /*14b0*/  IMAD R240, R0.reuse, 0x2, R232 ;  /* 0x0000000200f07824 */ /* 0x040fe400078e02e8 */
[----:B------:R-:W-:Y:S01]  /*14c0*/  IMAD R244, R0, 0x2, R236 ;  /* 0x0000000200f47824 */ /* 0x000fe200078e02ec */
[----:B------:R-:W-:Y:S01]  /*14d0*/  LOP3.LUT P0, RZ, R20, 0x2, RZ, 0xc0, !PT ;  /* 0x0000000214ff7812 */ /* 0x000fe2000780c0ff */
[----:B------:R2:W1:Y:S04]  /*14e0*/  LDSM.16.M88.4 R168, [R232+0x100] ;  /* 0x00010000e8a8783b */ /* 0x0004680000000200 */
[----:B------:R2:W3:Y:S04]  /*14f0*/  LDSM.16.M88.4 R200, [R232+0x4100] ;  /* 0x00410000e8c8783b */ /* 0x0004e80000000200 */
[----:B------:R2:W4:Y:S04]  /*1500*/  LDSM.16.M88.4 R216, [R232+0x8100] ;  /* 0x00810000e8d8783b */ /* 0x0005280000000200 */
[----:B------:R2:W1:Y:S04]  /*1510*/  LDSM.16.M88.4 R172, [R236+0x100] ;  /* 0x00010000ecac783b */ /* 0x0004680000000200 */
        /* <DEDUP_REMOVED lines=8> */
[----:B------:R-:W1:Y:S04]  /*15a0*/  LDSM.16.M88.4 R232, [R232+0xc100] ;  /* 0x00c10000e8e8783b */ /* 0x000e680000000200 */
[----:B------:R-:W1:Y:S04]  /*15b0*/  LDSM.16.M88.4 R236, [R236+0xc100] ;  /* 0x00c10000ecec783b */ /* 0x000e680000000200 */
[----:B------:R-:W1:Y:S04]  /*15c0*/  LDSM.16.M88.4 R240, [R240+0xc100] ;  /* 0x00c10000f0f0783b */ /* 0x000e680000000200 */
[----:B------:R-:W1:Y:S04]  /*15d0*/  LDSM.16.M88.4 R244, [R244+0xc100] ;  /* 0x00c10000f4f4783b */ /* 0x000e680000000200 */
[----:B------:R-:W-:Y:S01]  /*15e0*/  BAR.SYNC.DEFER_BLOCKING 0x0 ;  /* 0x0000000000007b1d */ /* 0x000fe20000010000 */
[----:B------:R-:W-:-:S02]  /*15f0*/  IADD3 R2, R135, 0x10100, RZ ;  /* 0x0001010087027810 */ /* 0x000fc40007ffe0ff */
[----:B------:R-:W-:Y:S02]  /*1600*/  IADD3 R88, R135, 0x10120, RZ ;  /* 0x0001012087587810 */ /* 0x000fe40007ffe0ff */
[----:B------:R-:W-:Y:S02]  /*1610*/  @P0 IADD3 R88, R2, -0x20, RZ ;  /* 0xffffffe002580810 */ /* 0x000fe40007ffe0ff */
[----:B------:R-:W-:Y:S02]  /*1620*/  LOP3.LUT R2, R5, 0xffffffe0, RZ, 0xc0, !PT ;  /* 0xffffffe005027812 */ /* 0x000fe400078ec0ff */
[C---:B------:R-:W-:Y:S01]  /*1630*/  IADD3 R6, R88.reuse, 0x800, RZ ;  /* 0x0000080058067810 */ /* 0x040fe20007ffe0ff */
[----:B------:R2:W-:Y:S02]  /*1640*/  STL [R1+0xb0], R178 ;  /* 0x0000b0b201007387 */ /* 0x0005e40000100800 */
[----:B------:R-:W-:Y:S01]  /*1650*/  IMAD.IADD R84, R27, 0x1, -R2 ;  /* 0x000000011b547824 */ /* 0x000fe200078e0a02 */
[C---:B------:R-:W-:Y:S01]  /*1660*/  IADD3 R2, R88.reuse, 0x1800, RZ ;  /* 0x0000180058027810 */ /* 0x040fe20007ffe0ff */
[----:B------:R2:W-:Y:S01]  /*1670*/  STL [R1+0x60], R37 ;  /* 0x0000602501007387 */ /* 0x0005e20000100800 */
[----:B------:R-:W-:-:S03]  /*1680*/  IADD3 R5, R88, 0x1000, RZ ;  /* 0x0000100058057810 */ /* 0x000fc60007ffe0ff */
[----:B------:R2:W-:Y:S01]  /*1690*/  STL [R1+0x4], R88 ;  /* 0x0000045801007387 */ /* 0x0005e20000100800 */
[----:B------:R-:W-:-:S04]  /*16a0*/  DEPBAR.LE SB0, 0x0 ;  /* 0x000080000000791a */ /* 0x000fc80000000000 */
[----:B------:R-:W-:Y:S06]  /*16b0*/  BAR.SYNC.DEFER_BLOCKING 0x0 ;  /* 0x0000000000007b1d */ /* 0x000fec0000010000 */
[----:B------:R2:W-:Y:S04]  /*16c0*/  STL [R1+0x40], R6 ;  /* 0x0000400601007387 */ /* 0x0005e80000100800 */
[----:B------:R2:W-:Y:S04]  /*16d0*/  STL [R1+0x38], R2 ;  /* 0x0000380201007387 */ /* 0x0005e80000100800 */
[----:B------:R2:W-:Y:S01]  /*16e0*/  STL [R1+0x3c], R5 ;  /* 0x00003c0501007387 */ /* 0x0005e20000100800 */
[----:B------:R-:W-:Y:S01]  /*16f0*/  PLOP3.LUT P0, PT, PT, PT, UP0, 0x80, 0x0 ;  /* 0x000000000000781c */ /* 0x000fe20003f0f008 */
[----:B------:R-:W-:-:S02]  /*1700*/  UIMAD UR7, UR7, UR4, URZ ;  /* 0x00000004070772a4 */ /* 0x000fc4000f8e023f */
[----:B------:R-:W-:Y:S02]  /*1710*/  UIMAD.WIDE.U32 UR20, UR9, UR4, URZ ;  /* 0x00000004091472a5 */ /* 0x000fe4000f8e003f */
[----:B------:R-:W-:Y:S01]  /*1720*/  UIMAD UR5, UR9, UR5, UR7 ;  /* 0x00000005090572a4 */ /* 0x000fe2000f8e0207 */
[----:B------:R-:W-:Y:S01]  /*1730*/  ISETP.GT.AND P2, PT, R86, 0x3f, PT ;  /* 0x0000003f5600780c */ /* 0x000fe20003f44270 */
[----:B------:R2:W1:Y:S02]  /*1740*/  LDSM.16.M88.4 R28, [R135+0x10100] ;  /* 0x01010000871c783b */ /* 0x0004640000000200 */
[----:B------:R-:W-:Y:S02]  /*1750*/  UIADD3 UR5, UR21, UR5, URZ ;  /* 0x0000000515057290 */ /* 0x000fe4000fffe03f */
[----:B------:R2:W1:Y:S01]  /*1760*/  LDSM.16.M88.4 R32, [R135+0x10900] ;  /* 0x010900008720783b */ /* 0x0004620000000200 */
[----:B------:R-:W-:-:S03]  /*1770*/  SEL R85, RZ, 0x10, P6 ;  /* 0x00000010ff557807 */ /* 0x000fc60003000000 */
[----:B------:R2:W1:Y:S04]  /*1780*/  LDSM.16.M88.4 R44, [R135+0x11100] ;  /* 0x01110000872c783b */ /* 0x0004680000000200 */
[----:B------:R2:W1:Y:S04]  /*1790*/  LDSM.16.M88.4 R52, [R135+0x11900] ;  /* 0x011900008734783b */ /* 0x0004680000000200 */
[----:B------:R2:W1:Y:S04]  /*17a0*/  LDSM.16.M88.4 R40, [R88] ;  /* 0x000000005828783b */ /* 0x0004680000000200 */
[----:B------:R2:W1:Y:S04]  /*17b0*/  LDSM.16.M88.4 R56, [R88+0x800] ;  /* 0x000800005838783b */ /* 0x0004680000000200 */
[----:B------:R2:W1:Y:S04]  /*17c0*/  LDSM.16.M88.4 R64, [R88+0x1000] ;  /* 0x001000005840783b */ /* 0x0004680000000200 */
[----:B------:R2:W1:Y:S01]  /*17d0*/  LDSM.16.M88.4 R72, [R88+0x1800] ;  /* 0x001800005848783b */ /* 0x0004620000000200 */
[----:B------:R-:W-:Y:S05]  /*17e0*/  @!P0 BRA `(.L_x_0) ;  /* 0x0000047000008947 */ /* 0x000fea0003800000 */
[----:B--234-:R-:W-:Y:S01]  /*17f0*/  IMAD R2, R25, c[0x0][0x208], RZ ;  /* 0x0000820019027a24 */ /* 0x01cfe200078e02ff */
[----:B------:R-:W-:Y:S01]  /*1800*/  SHF.R.S32.HI R8, RZ, 0x1f, R133 ;  /* 0x0000001fff087819 */ /* 0x000fe20000011485 */
[----:B------:R-:W-:Y:S01]  /*1810*/  IMAD.WIDE.U32 R6, R37, c[0x0][0x208], RZ ;  /* 0x0000820025067a25 */ /* 0x000fe200078e00ff */
[----:B------:R-:W-:-:S02]  /*1820*/  SHF.R.S32.HI R9, RZ, 0x1f, R177 ;  /* 0x0000001fff097819 */ /* 0x000fc400000114b1 */
[----:B------:R-:W-:Y:S01]  /*1830*/  LEA.HI R8, R8, R133, RZ, 0x3 ;  /* 0x0000008508087211 */ /* 0x000fe200078f18ff */
[----:B------:R-:W-:Y:S01]  /*1840*/  IMAD R2, R37, c[0x0][0x20c], R2 ;  /* 0x0000830025027a24 */ /* 0x000fe200078e0202 */
[----:B------:R-:W-:Y:S01]  /*1850*/  P2R R21, PR, RZ, 0x8 ;  /* 0x00000008ff157803 */ /* 0x000fe20000000000 */
[C---:B------:R-:W-:Y:S01]  /*1860*/  IMAD.WIDE R14, R179.reuse, 0x2, RZ ;  /* 0x00000002b30e7825 */ /* 0x040fe200078e02ff */
[----:B------:R-:W-:Y:S02]  /*1870*/  ISETP.GE.AND P3, PT, R179, c[0x0][0x1d4], PT ;  /* 0x00007500b3007a0c */ /* 0x000fe40003f66270 */
[----:B------:R-:W-:Y:S01]  /*1880*/  P2R R19, PR, RZ, 0x4 ;  /* 0x00000004ff137803 */ /* 0x000fe20000000000 */
[----:B------:R-:W-:Y:S01]  /*1890*/  IMAD.IADD R7, R7, 0x1, R2 ;  /* 0x0000000107077824 */ /* 0x000fe200078e0202 */
[----:B------:R-:W-:Y:S01]  /*18a0*/  ISETP.GE.AND P2, PT, R134, c[0x0][0x1d4], PT ;  /* 0x0000750086007a0c */ /* 0x000fe20003f46270 */
[----:B------:R-:W-:Y:S01]  /*18b0*/  IMAD R2, R24, c[0x0][0x218], RZ ;  /* 0x0000860018027a24 */ /* 0x000fe200078e02ff */
[----:B------:R-:W-:Y:S01]  /*18c0*/  ISETP.GE.AND P1, PT, R133, c[0x0][0x1d4], PT ;  /* 0x0000750085007a0c */ /* 0x000fe20003f26270 */
[----:B------:R-:W-:Y:S01]  /*18d0*/  IMAD.WIDE.U32 R6, R36, c[0x0][0x218], R6 ;  /* 0x0000860024067a25 */ /* 0x000fe200078e0006 */
[----:B------:R-:W-:-:S03]  /*18e0*/  P2R R26, PR, RZ, 0x10 ;  /* 0x00000010ff1a7803 */ /* 0x000fc60000000000 */
[----:B------:R-:W-:Y:S01]  /*18f0*/  IMAD R5, R36, c[0x0][0x21c], R2 ;  /* 0x0000870024057a24 */ /* 0x000fe200078e0202 */
[----:B------:R-:W-:-:S04]  /*1900*/  IADD3 R2, P0, R6, UR20, RZ ;  /* 0x0000001406027c10 */ /* 0x000fc8000ff1e0ff */
[----:B------:R-:W-:Y:S02]  /*1910*/  IADD3.X R5, R7, UR5, R5, P0, !PT ;  /* 0x0000000507057c10 */ /* 0x000fe400087fe405 */
[----:B------:R-:W-:-:S04]  /*1920*/  LEA R6, P0, R2, c[0x0][0x1f8], 0x1 ;  /* 0x00007e0002067a11 */ /* 0x000fc800078008ff */
[----:B------:R-:W-:Y:S01]  /*1930*/  LEA.HI.X R5, R2, c[0x0][0x1fc], R5, 0x1, P0 ;  /* 0x00007f0002057a11 */ /* 0x000fe200000f0c05 */
[----:B------:R-:W2:Y:S01]  /*1940*/  SHFL.IDX PT, R12, R6, RZ, 0x181f ;  /* 0x00181fff060c7589 */ /* 0x000ea200000e0000 */
[----:B------:R-:W-:-:S03]  /*1950*/  SHF.R.S32.HI R2, RZ, 0x1f, R134 ;  /* 0x0000001fff027819 */ /* 0x000fc60000011486 */
[----:B------:R-:W3:Y:S01]  /*1960*/  SHFL.IDX PT, R13, R5, RZ, 0x181f ;  /* 0x00181fff050d7589 */ /* 0x000ee200000e0000 */
[----:B------:R-:W-:-:S03]  /*1970*/  LEA.HI R7, R2, R134, RZ, 0x3 ;  /* 0x0000008602077211 */ /* 0x000fc600078f18ff */
[----:B------:R4:W5:Y:S04]  /*1980*/  SHFL.IDX PT, R2, R6, 0x1, 0x181f ;  /* 0x00381f0006027f89 */ /* 0x00096800000e0000 */
[----:B------:R-:W1:Y:S01]  /*1990*/  SHFL.IDX PT, R5, R5, 0x1, 0x181f ;  /* 0x00381f0005057f89 */ /* 0x000e6200000e0000 */
[----:B--2---:R-:W-:-:S05]  /*19a0*/  IADD3 R24, P0, R12, R14, RZ ;  /* 0x0000000e0c187210 */ /* 0x004fca0007f1e0ff */
[----:B---3--:R-:W-:Y:S01]  /*19b0*/  IMAD.X R25, R13, 0x1, R15, P0 ;  /* 0x000000010d197824 */ /* 0x008fe200000e060f */
[----:B----4-:R-:W-:Y:S02]  /*19c0*/  LOP3.LUT R6, R7, 0xfffffff8, RZ, 0xc0, !PT ;  /* 0xfffffff807067812 */ /* 0x010fe400078ec0ff */
[----:B------:R-:W-:-:S03]  /*19d0*/  LOP3.LUT R7, R8, 0xfffffff8, RZ, 0xc0, !PT ;  /* 0xfffffff808077812 */ /* 0x000fc600078ec0ff */
[----:B------:R-:W-:Y:S01]  /*19e0*/  IMAD.WIDE R10, R6, 0x2, RZ ;  /* 0x00000002060a7825 */ /* 0x000fe200078e02ff */
[----:B------:R-:W-:-:S03]  /*19f0*/  LEA.HI R6, R9, R177, RZ, 0x3 ;  /* 0x000000b109067211 */ /* 0x000fc600078f18ff */
[----:B------:R-:W-:Y:S01]  /*1a00*/  IMAD.WIDE R8, R7, 0x2, RZ ;  /* 0x0000000207087825 */ /* 0x000fe200078e02ff */
[----:B------:R-:W-:Y:S02]  /*1a10*/  IADD3 R22, P0, R12, R10, RZ ;  /* 0x0000000a0c167210 */ /* 0x000fe40007f1e0ff */
[----:B------:R-:W-:-:S03]  /*1a20*/  LOP3.LUT R6, R6, 0xfffffff8, RZ, 0xc0, !PT ;  /* 0xfffffff806067812 */ /* 0x000fc600078ec0ff */
[----:B------:R-:W-:Y:S01]  /*1a30*/  IMAD.X R23, R13, 0x1, R11, P0 ;  /* 0x000000010d177824 */ /* 0x000fe200000e060b */
[----:B------:R-:W-:Y:S01]  /*1a40*/  IADD3 R16, P0, R12, R8, RZ ;  /* 0x000000080c107210 */ /* 0x000fe20007f1e0ff */
[----:B------:R-:W-:-:S04]  /*1a50*/  IMAD.WIDE R6, R6, 0x2, RZ ;  /* 0x0000000206067825 */ /* 0x000fc800078e02ff */
[----:B------:R-:W-:Y:S01]  /*1a60*/  IMAD.X R17, R13, 0x1, R9, P0 ;  /* 0x000000010d117824 */ /* 0x000fe200000e0609 */
[----:B-----5:R-:W-:-:S05]  /*1a70*/  IADD3 R14, P0, R14, R2, RZ ;  /* 0x000000020e0e7210 */ /* 0x020fca0007f1e0ff */
[----:B-1----:R-:W-:Y:S01]  /*1a80*/  IMAD.X R15, R15, 0x1, R5, P0 ;  /* 0x000000010f0f7824 */ /* 0x002fe200000e0605 */
[----:B------:R-:W-:-:S05]  /*1a90*/  IADD3 R12, P0, R12, R6, RZ ;  /* 0x000000060c0c7210 */ /* 0x000fca0007f1e0ff */
[----:B------:R-:W-:Y:S01]  /*1aa0*/  IMAD.X R13, R13, 0x1, R7, P0 ;  /* 0x000000010d0d7824 */ /* 0x000fe200000e0607 */
[----:B------:R-:W-:-:S05]  /*1ab0*/  IADD3 R10, P0, R10, R2, RZ ;  /* 0x000000020a0a7210 */ /* 0x000fca0007f1e0ff */
[----:B------:R-:W-:Y:S01]  /*1ac0*/  IMAD.X R11, R11, 0x1, R5, P0 ;  /* 0x000000010b0b7824 */ /* 0x000fe200000e0605 */
[----:B------:R-:W-:-:S05]  /*1ad0*/  IADD3 R8, P0, R8, R2, RZ ;  /* 0x0000000208087210 */ /* 0x000fca0007f1e0ff */
[----:B------:R-:W-:Y:S01]  /*1ae0*/  IMAD.X R9, R9, 0x1, R5, P0 ;  /* 0x0000000109097824 */ /* 0x000fe200000e0605 */
[----:B------:R-:W-:Y:S01]  /*1af0*/  IADD3 R6, P0, R6, R2, RZ ;  /* 0x0000000206067210 */ /* 0x000fe20007f1e0ff */
[----:B------:R-:W-:-:S04]  /*1b00*/  IMAD.SHL.U32 R2, R178, 0x2, RZ ;  /* 0x00000002b2027824 */ /* 0x000fc800078e00ff */
[----:B------:R-:W-:Y:S01]  /*1b10*/  IMAD.X R7, R7, 0x1, R5, P0 ;  /* 0x0000000107077824 */ /* 0x000fe200000e0605 */
[C---:B------:R-:W-:Y:S02]  /*1b20*/  ISETP.LT.OR P0, PT, R18.reuse, 0x1, P3 ;  /* 0x000000011200780c */ /* 0x040fe40001f01670 */
[----:B------:R-:W-:-:S11]  /*1b30*/  ISETP.LT.OR P3, PT, R18, 0x21, P3 ;  /* 0x000000211200780c */ /* 0x000fd60001f61670 */
[----:B------:R1:W-:Y:S01]  /*1b40*/  LDGSTS.E.BYPASS.LTC128B.128 [R2+0x100], [R24.64], !P0 ;  /* 0x0010000018027fae */ /* 0x0003e2000c101d4e */
[C---:B------:R-:W-:Y:S02]  /*1b50*/  ISETP.LT.OR P0, PT, R18.reuse, 0x1, P2 ;  /* 0x000000011200780c */ /* 0x040fe40001701670 */
[----:B------:R-:W-:-:S11]  /*1b60*/  ISETP.LT.OR P2, PT, R18, 0x21, P2 ;  /* 0x000000211200780c */ /* 0x000fd60001741670 */
[----:B------:R1:W-:Y:S01]  /*1b70*/  LDGSTS.E.BYPASS.LTC128B.128 [R2+0x2100], [R22.64], !P0 ;  /* 0x0210000016027fae */ /* 0x0003e2000c101d4e */
[C---:B------:R-:W-:Y:S02]  /*1b80*/  ISETP.LT.OR P0, PT, R18.reuse, 0x1, P1 ;  /* 0x000000011200780c */ /* 0x040fe40000f01670 */
[----:B------:R-:W-:-:S11]  /*1b90*/  ISETP.LT.OR P1, PT, R18, 0x21, P1 ;  /* 0x000000211200780c */ /* 0x000fd60000f21670 */
[----:B------:R1:W-:Y:S01]  /*1ba0*/  LDGSTS.E.BYPASS.LTC128B.128 [R2+0x4100], [R16.64], !P0 ;  /* 0x0410000010027fae */ /* 0x0003e2000c101d4e */
[----:B------:R-:W-:-:S04]  /*1bb0*/  ISETP.GE.AND P0, PT, R177, c[0x0][0x1d4], PT ;  /* 0x00007500b1007a0c */ /* 0x000fc80003f06270 */
[C---:B------:R-:W-:Y:S02]  /*1bc0*/  ISETP.LT.OR P4, PT, R18.reuse, 0x1, P0 ;  /* 0x000000011200780c */ /* 0x040fe40000781670 */
[----:B------:R-:W-:-:S11]  /*1bd0*/  ISETP.LT.OR P0, PT, R18, 0x21, P0 ;  /* 0x000000211200780c */ /* 0x000fd60000701670 */
[----:B------:R1:W-:Y:S01]  /*1be0*/  LDGSTS.E.BYPASS.LTC128B.128 [R2+0x6100], [R12.64], !P4 ;  /* 0x061000000c027fae */ /* 0x0003e2000e101d4e */
[----:B------:R-:W-:-:S03]  /*1bf0*/  ISETP.NE.AND P4, PT, R26, RZ, PT ;  /* 0x000000ff1a00720c */ /* 0x000fc60003f85270 */
[----:B------:R1:W-:Y:S01]  /*1c00*/  LDGSTS.E.BYPASS.LTC128B.128 [R2+0x1100], [R14.64], !P3 ;  /* 0x011000000e027fae */ /* 0x0003e2000d901d4e */
[----:B------:R-:W-:-:S03]  /*1c10*/  ISETP.NE.AND P3, PT, R21, RZ, PT ;  /* 0x000000ff1500720c */ /* 0x000fc60003f65270 */
[----:B------:R1:W-:Y:S01]  /*1c20*/  LDGSTS.E.BYPASS.LTC128B.128 [R2+0x3100], [R10.64], !P2 ;  /* 0x031000000a027fae */ /* 0x0003e2000d101d4e */
[----:B------:R-:W-:-:S03]  /*1c30*/  ISETP.NE.AND P2, PT, R19, RZ, PT ;  /* 0x000000ff1300720c */ /* 0x000fc60003f45270 */
[----:B------:R1:W-:Y:S04]  /*1c40*/  LDGSTS.E.BYPASS.LTC128B.128 [R2+0x5100], [R8.64], !P1 ;  /* 0x0510000008027fae */ /* 0x0003e8000c901d4e */
[----:B------:R1:W-:Y:S04]  /*1c50*/  LDGSTS.E.BYPASS.LTC128B.128 [R2+0x7100], [R6.64], !P0 ;  /* 0x0710000006027fae */ /* 0x0003e8000c101d4e */
.L_x_0:
[C---:B-1234-:R-:W-:Y:S01]  /*1c60*/  HMMA.16816.F32.BF16 R12, R168.reuse, R28, RZ ;  /* 0x0000001ca80c723c */ /* 0x05efe200000418ff */
[----:B------:R-:W-:Y:S01]  /*1c70*/  LOP3.LUT P0, RZ, R20, 0x4, RZ, 0xc0, !PT ;  /* 0x0000000414ff7812 */ /* 0x000fe2000780c0ff */
[----:B------:R-:W0:Y:S01]  /*1c80*/  LDGDEPBAR ;  /* 0x00000000000079af */ /* 0x000e220000000000 */
[----:B------:R-:W-:Y:S01]  /*1c90*/  MOV R2, 0x40 ;  /* 0x0000004000027802 */ /* 0x000fe20000000f00 */
[----:B------:R-:W-:Y:S01]  /*1ca0*/  UISETP.GE.AND UP0, UPT, UR10, 0x41, UPT ;  /* 0x000000410a00788c */ /* 0x000fe2000bf06270 */
[----:B------:R-:W-:Y:S02]  /*1cb0*/  IADD3 R6, R88, 0x2800, RZ ;  /* 0x0000280058067810 */ /* 0x000fe40007ffe0ff */
[----:B------:R-:W-:Y:S01]  /*1cc0*/  SEL R2, R2, 0xffffffc0, !P0 ;  /* 0xffffffc002027807 */ /* 0x000fe20004000000 */
[----:B------:R-:W-:Y:S02]  /*1cd0*/  HMMA.16816.F32.BF16 R8, R168, R30, RZ ;  /* 0x0000001ea808723c */ /* 0x000fe400000418ff */
[----:B------:R-:W-:-:S02]  /*1ce0*/  PLOP3.LUT P0, PT, PT, PT, UP0, 0x40, 0x0 ;  /* 0x000000000000781c */ /* 0x000fc40003f0e808 */
[-C--:B------:R-:W-:Y:S02]  /*1cf0*/  IADD3 R5, R135, R2.reuse, RZ ;  /* 0x0000000287057210 */ /* 0x080fe40007ffe0ff */
[C---:B------:R-:W-:Y:S02]  /*1d00*/  IADD3 R250, R88.reuse, R2, RZ ;  /* 0x0000000258fa7210 */ /* 0x040fe40007ffe0ff */
[----:B------:R-:W-:Y:S01]  /*1d10*/  HMMA.16816.F32.BF16 R24, R168, R32, RZ ;  /* 0x00000020a818723c */ /* 0x000fe200000418ff */
[----:B------:R-:W1:Y:S01]  /*1d20*/  LDSM.16.M88.4 R20, [R5+0x10100] ;  /* 0x010100000514783b */ /* 0x000e620000000200 */
[----:B------:R-:W-:-:S03]  /*1d30*/  IADD3 R2, R88, 0x2000, RZ ;  /* 0x0000200058027810 */ /* 0x000fc60007ffe0ff */
[----:B------:R-:W-:Y:S03]  /*1d40*/  LDSM.16.M88.4 R48, [R5+0x11100] ;  /* 0x011100000530783b */ /* 0x000fe60000000200 */
[----:B------:R-:W-:Y:S01]  /*1d50*/  HMMA.16816.F32.BF16 R36, R172, R40, R12 ;  /* 0x00000028ac24723c */ /* 0x000fe2000004180c */
[----:B------:R-:W-:Y:S04]  /*1d60*/  LDSM.16.M88.4 R60, [R5+0x11900] ;  /* 0x01190000053c783b */ /* 0x000fe80000000200 */
[----:B------:R-:W-:Y:S03]  /*1d70*/  LDSM.16.M88.4 R68, [R250+0x1000] ;  /* 0x00100000fa44783b */ /* 0x000fe60000000200 */
[----:B------:R-:W-:Y:S01]  /*1d80*/  HMMA.16816.F32.BF16 R12, R168, R34, RZ ;  /* 0x00000022a80c723c */ /* 0x000fe200000418ff */
[----:B------:R-:W-:Y:S04]  /*1d90*/  LDSM.16.M88.4 R76, [R250+0x1800] ;  /* 0x00180000fa4c783b */ /* 0x000fe80000000200 */
[----:B------:R-:W-:Y:S03]  /*1da0*/  LDSM.16.M88.4 R80, [R250+0x3800] ;  /* 0x00380000fa50783b */ /* 0x000fe60000000200 */
[----:B------:R-:W-:Y:S01]  /*1db0*/  HMMA.16816.F32.BF16 R40, R172, R42, R8 ;  /* 0x0000002aac28723c */ /* 0x000fe20000041808 */
[----:B------:R-:W-:Y:S04]  /*1dc0*/  STL [R1], R5 ;  /* 0x0000000501007387 */ /* 0x000fe80000100800 */
[----:B------:R2:W-:Y:S03]  /*1dd0*/  STL [R1+0x34], R2 ;  /* 0x0000340201007387 */ /* 0x0005e60000100800 */
[C---:B------:R-:W-:Y:S01]  /*1de0*/  HMMA.16816.F32.BF16 R8, R168.reuse, R44, RZ ;  /* 0x0000002ca808723c */ /* 0x040fe200000418ff */
[----:B------:R3:W-:Y:S07]  /*1df0*/  STL [R1+0x30], R6 ;  /* 0x0000300601007387 */ /* 0x0007ee0000100800 */
[C---:B------:R-:W-:Y:S01]  /*1e00*/  HMMA.16816.F32.BF16 R16, R168.reuse, R46, RZ ;  /* 0x0000002ea810723c */ /* 0x040fe200000418ff */
[----:B------:R-:W4:Y:S07]  /*1e10*/  LDSM.16.M88.4 R44, [R5+0x10900] ;  /* 0x01090000052c783b */ /* 0x000f2e0000000200 */
[----:B------:R-:W-:Y:S01]  /*1e20*/  HMMA.16816.F32.BF16 R28, R168, R52, RZ ;  /* 0x00000034a81c723c */ /* 0x000fe200000418ff */
[----:B--2---:R-:W-:-:S07]  /*1e30*/  IADD3 R2, R88, 0x3800, RZ ;  /* 0x0000380058027810 */ /* 0x004fce0007ffe0ff */
[----:B------:R-:W-:Y:S01]  /*1e40*/  HMMA.16816.F32.BF16 R32, R168, R54, RZ ;  /* 0x00000036a820723c */ /* 0x000fe200000418ff */
[----:B------:R-:W2:Y:S01]  /*1e50*/  LDSM.16.M88.4 R52, [R250] ;  /* 0x00000000fa34783b */ /* 0x000ea20000000200 */
[----:B---3--:R-:W-:-:S06]  /*1e60*/  IADD3 R6, R88, 0x5000, RZ ;  /* 0x0000500058067810 */ /* 0x008fcc0007ffe0ff */
[C---:B------:R-:W-:Y:S08]  /*1e70*/  HMMA.16816.F32.BF16 R24, R172.reuse, R56, R24 ;  /* 0x00000038ac18723c */ /* 0x040ff00000041818 */
[C---:B------:R-:W-:Y:S01]  /*1e80*/  HMMA.16816.F32.BF16 R12, R172.reuse, R58, R12 ;  /* 0x0000003aac0c723c */ /* 0x040fe2000004180c */
[----:B------:R-:W3:Y:S07]  /*1e90*/  LDSM.16.M88.4 R56, [R250+0x800] ;  /* 0x00080000fa38783b */ /* 0x000eee0000000200 */
[C---:B------:R-:W-:Y:S08]  /*1ea0*/  HMMA.16816.F32.BF16 R8, R172.reuse, R64, R8 ;  /* 0x00000040ac08723c */ /* 0x040ff00000041808 */
[C---:B------:R-:W-:Y:S01]  /*1eb0*/  HMMA.16816.F32.BF16 R16, R172.reuse, R66, R16 ;  /* 0x00000042ac10723c */ /* 0x040fe20000041810 */
[----:B------:R-:W-:Y:S07]  /*1ec0*/  LDSM.16.M88.4 R64, [R135+0x13100] ;  /* 0x013100008740783b */ /* 0x000fee0000000200 */
[C---:B------:R-:W-:Y:S08]  /*1ed0*/  HMMA.16816.F32.BF16 R28, R172.reuse, R72, R28 ;  /* 0x00000048ac1c723c */ /* 0x040ff0000004181c */
[----:B------:R-:W-:Y:S01]  /*1ee0*/  HMMA.16816.F32.BF16 R32, R172, R74, R32 ;  /* 0x0000004aac20723c */ /* 0x000fe20000041820 */
[----:B------:R-:W-:Y:S07]  /*1ef0*/  LDSM.16.M88.4 R72, [R135+0x13900] ;  /* 0x013900008748783b */ /* 0x000fee0000000200 */
[C---:B-1----:R-:W-:Y:S08]  /*1f00*/  HMMA.16816.F32.BF16 R36, R192.reuse, R20, R36 ;  /* 0x00000014c024723c */ /* 0x042ff00000041824 */
[C---:B------:R-:W-:Y:S08]  /*1f10*/  HMMA.16816.F32.BF16 R40, R192.reuse, R22, R40 ;  /* 0x00000016c028723c */ /* 0x040ff00000041828 */
[C---:B----4-:R-:W-:Y:S08]  /*1f20*/  HMMA.16816.F32.BF16 R24, R192.reuse, R44, R24 ;  /* 0x0000002cc018723c */ /* 0x050ff00000041818 */
[C---:B------:R-:W-:Y:S01]  /*1f30*/  HMMA.16816.F32.BF16 R20, R192.reuse, R46, R12 ;  /* 0x0000002ec014723c */ /* 0x040fe2000004180c */
[----:B------:R-:W1:Y:S04]  /*1f40*/  LDSM.16.M88.4 R12, [R135+0x12100] ;  /* 0x01210000870c783b */ /* 0x000e680000000200 */
[----:B------:R-:W4:Y:S03]  /*1f50*/  LDSM.16.M88.4 R44, [R135+0x12900] ;  /* 0x01290000872c783b */ /* 0x000f260000000200 */
[C---:B------:R-:W-:Y:S08]  /*1f60*/  HMMA.16816.F32.BF16 R8, R192.reuse, R48, R8 ;  /* 0x00000030c008723c */ /* 0x040ff00000041808 */
[C---:B------:R-:W-:Y:S01]  /*1f70*/  HMMA.16816.F32.BF16 R16, R192.reuse, R50, R16 ;  /* 0x00000032c010723c */ /* 0x040fe20000041810 */
[----:B------:R-:W5:Y:S07]  /*1f80*/  LDSM.16.M88.4 R48, [R88+0x2000] ;  /* 0x002000005830783b */ /* 0x000f6e0000000200 */
[C---:B------:R-:W-:Y:S08]  /*1f90*/  HMMA.16816.F32.BF16 R28, R192.reuse, R60, R28 ;  /* 0x0000003cc01c723c */ /* 0x040ff0000004181c */
[----:B------:R-:W-:Y:S01]  /*1fa0*/  HMMA.16816.F32.BF16 R32, R192, R62, R32 ;  /* 0x0000003ec020723c */ /* 0x000fe20000041820 */
[----:B------:R-:W-:Y:S07]  /*1fb0*/  LDSM.16.M88.4 R60, [R88+0x3000] ;  /* 0x00300000583c783b */ /* 0x000fee0000000200 */
[C---:B--2---:R-:W-:Y:S08]  /*1fc0*/  HMMA.16816.F32.BF16 R36, R196.reuse, R52, R36 ;  /* 0x00000034c424723c */ /* 0x044ff00000041824 */
[C---:B------:R-:W-:Y:S01]  /*1fd0*/  HMMA.16816.F32.BF16 R40, R196.reuse, R54, R40 ;  /* 0x00000036c428723c */ /* 0x040fe20000041828 */
[----:B------:R-:W2:Y:S07]  /*1fe0*/  LDSM.16.M88.4 R52, [R88+0x2800] ;  /* 0x002800005834783b */ /* 0x000eae0000000200 */
[C---:B---3--:R-:W-:Y:S08]  /*1ff0*/  HMMA.16816.F32.BF16 R24, R196.reuse, R56, R24 ;  /* 0x00000038c418723c */ /* 0x048ff00000041818 */
[C---:B------:R-:W-:Y:S01]  /*2000*/  HMMA.16816.F32.BF16 R20, R196.reuse, R58, R20 ;  /* 0x0000003ac414723c */ /* 0x040fe20000041814 */
[----:B------:R-:W-:Y:S07]  /*2010*/  LDSM.16.M88.4 R56, [R5+0x12900] ;  /* 0x012900000538783b */ /* 0x000fee0000000200 */
[C---:B------:R-:W-:Y:S08]  /*2020*/  HMMA.16816.F32.BF16 R8, R196.reuse, R68, R8 ;  /* 0x00000044c408723c */ /* 0x040ff00000041808 */
[C---:B------:R-:W-:Y:S01]  /*2030*/  HMMA.16816.F32.BF16 R16, R196.reuse, R70, R16 ;  /* 0x00000046c410723c */ /* 0x040fe20000041810 */
[----:B------:R-:W-:Y:S07]  /*2040*/  LDSM.16.M88.4 R68, [R250+0x3000] ;  /* 0x00300000fa44783b */ /* 0x000fee0000000200 */
[C---:B------:R-:W-:Y:S08]  /*2050*/  HMMA.16816.F32.BF16 R28, R196.reuse, R76, R28 ;  /* 0x0000004cc41c723c */ /* 0x040ff0000004181c */
[----:B------:R-:W-:Y:S01]  /*2060*/  HMMA.16816.F32.BF16 R32, R196, R78, R32 ;  /* 0x0000004ec420723c */ /* 0x000fe20000041820 */
[----:B------:R-:W3:Y:S07]  /*2070*/  LDSM.16.M88.4 R76, [R88+0x3800] ;  /* 0x00380000584c783b */ /* 0x000eee0000000200 */
[C---:B-1----:R-:W-:Y:S08]  /*2080*/  HMMA.16816.F32.BF16 R36, R200.reuse, R12, R36 ;  /* 0x0000000cc824723c */ /* 0x042ff00000041824 */
[C---:B------:R-:W-:Y:S08]  /*2090*/  HMMA.16816.F32.BF16 R40, R200.reuse, R14, R40 ;  /* 0x0000000ec828723c */ /* 0x040ff00000041828 */
[C---:B----4-:R-:W-:Y:S08]  /*20a0*/  HMMA.16816.F32.BF16 R24, R200.reuse, R44, R24 ;  /* 0x0000002cc818723c */ /* 0x050ff00000041818 */
[C---:B------:R-:W-:Y:S01]  /*20b0*/  HMMA.16816.F32.BF16 R20, R200.reuse, R46, R20 ;  /* 0x0000002ec814723c */ /* 0x040fe20000041814 */
[----:B------:R-:W1:Y:S07]  /*20c0*/  LDSM.16.M88.4 R44, [R5+0x12100] ;  /* 0x01210000052c783b */ /* 0x000e6e0000000200 */
[C---:B------:R-:W-:Y:S08]  /*20d0*/  HMMA.16816.F32.BF16 R12, R200.reuse, R64, R8 ;  /* 0x00000040c80c723c */ /* 0x040ff00000041808 */
[C---:B------:R-:W-:Y:S01]  /*20e0*/  HMMA.16816.F32.BF16 R8, R200.reuse, R66, R16 ;  /* 0x00000042c808723c */ /* 0x040fe20000041810 */
[----:B------:R-:W4:Y:S07]  /*20f0*/  LDSM.16.M88.4 R64, [R5+0x13100] ;  /* 0x013100000540783b */ /* 0x000f2e0000000200 */
[C---:B------:R-:W-:Y:S08]  /*2100*/  HMMA.16816.F32.BF16 R28, R200.reuse, R72, R28 ;  /* 0x00000048c81c723c */ /* 0x040ff0000004181c */
[----:B------:R-:W-:Y:S01]  /*2110*/  HMMA.16816.F32.BF16 R32, R200, R74, R32 ;  /* 0x0000004ac820723c */ /* 0x000fe20000041820 */
[----:B------:R-:W1:Y:S07]  /*2120*/  LDSM.16.M88.4 R72, [R5+0x13900] ;  /* 0x013900000548783b */ /* 0x000e6e0000000200 */
[C---:B-----5:R-:W-:Y:S08]  /*2130*/  HMMA.16816.F32.BF16 R36, R204.reuse, R48, R36 ;  /* 0x00000030cc24723c */ /* 0x060ff00000041824 */
[C---:B------:R-:W-:Y:S01]  /*2140*/  HMMA.16816.F32.BF16 R40, R204.reuse, R50, R40 ;  /* 0x00000032cc28723c */ /* 0x040fe20000041828 */
[----:B------:R-:W-:Y:S07]  /*2150*/  LDSM.16.M88.4 R48, [R135+0x14100] ;  /* 0x014100008730783b */ /* 0x000fee0000000200 */
[C---:B--2---:R-:W-:Y:S08]  /*2160*/  HMMA.16816.F32.BF16 R24, R204.reuse, R52, R24 ;  /* 0x00000034cc18723c */ /* 0x044ff00000041818 */
[C---:B------:R-:W-:Y:S01]  /*2170*/  HMMA.16816.F32.BF16 R20, R204.reuse, R54, R20 ;  /* 0x00000036cc14723c */ /* 0x040fe20000041814 */
[----:B------:R-:W2:Y:S07]  /*2180*/  LDSM.16.M88.4 R52, [R250+0x2000] ;  /* 0x00200000fa34783b */ /* 0x000eae0000000200 */
[C---:B------:R-:W-:Y:S08]  /*2190*/  HMMA.16816.F32.BF16 R16, R204.reuse, R60, R12 ;  /* 0x0000003ccc10723c */ /* 0x040ff0000004180c */
[C---:B------:R-:W-:Y:S01]  /*21a0*/  HMMA.16816.F32.BF16 R12, R204.reuse, R62, R8 ;  /* 0x0000003ecc0c723c */ /* 0x040fe20000041808 */
[----:B------:R-:W5:Y:S07]  /*21b0*/  LDSM.16.M88.4 R60, [R250+0x2800] ;  /* 0x00280000fa3c783b */ /* 0x000f6e0000000200 */
[C---:B---3--:R-:W-:Y:S08]  /*21c0*/  HMMA.16816.F32.BF16 R8, R204.reuse, R76, R28 ;  /* 0x0000004ccc08723c */ /* 0x048ff0000004181c */
[----:B------:R-:W-:Y:S01]  /*21d0*/  HMMA.16816.F32.BF16 R32, R204, R78, R32 ;  /* 0x0000004ecc20723c */ /* 0x000fe20000041820 */
[----:B------:R-:W-:Y:S07]  /*21e0*/  LDSM.16.M88.4 R76, [R135+0x15900] ;  /* 0x01590000874c783b */ /* 0x000fee0000000200 */
[C---:B-1----:R-:W-:Y:S08]  /*21f0*/  HMMA.16816.F32.BF16 R36, R208.reuse, R44, R36 ;  /* 0x0000002cd024723c */ /* 0x042ff00000041824 */
[C---:B------:R-:W-:Y:S01]  /*2200*/  HMMA.16816.F32.BF16 R40, R208.reuse, R46, R40 ;  /* 0x0000002ed028723c */ /* 0x040fe20000041828 */
[----:B------:R-:W-:Y:S07]  /*2210*/  LDSM.16.M88.4 R44, [R88+0x4000] ;  /* 0x00400000582c783b */ /* 0x000fee0000000200 */
[C---:B------:R-:W-:Y:S08]  /*2220*/  HMMA.16816.F32.BF16 R28, R208.reuse, R56, R24 ;  /* 0x00000038d01c723c */ /* 0x040ff00000041818 */
[C---:B------:R-:W-:Y:S01]  /*2230*/  HMMA.16816.F32.BF16 R24, R208.reuse, R58, R20 ;  /* 0x0000003ad018723c */ /* 0x040fe20000041814 */
[----:B------:R-:W1:Y:S07]  /*2240*/  LDSM.16.M88.4 R56, [R135+0x14900] ;  /* 0x014900008738783b */ /* 0x000e6e0000000200 */
[C---:B----4-:R-:W-:Y:S08]  /*2250*/  HMMA.16816.F32.BF16 R20, R208.reuse, R64, R16 ;  /* 0x00000040d014723c */ /* 0x050ff00000041810 */
[C---:B------:R-:W-:Y:S01]  /*2260*/  HMMA.16816.F32.BF16 R16, R208.reuse, R66, R12 ;  /* 0x00000042d010723c */ /* 0x040fe2000004180c */
[----:B------:R-:W3:Y:S07]  /*2270*/  LDSM.16.M88.4 R64, [R135+0x15100] ;  /* 0x015100008740783b */ /* 0x000eee0000000200 */
[C---:B------:R-:W-:Y:S08]  /*2280*/  HMMA.16816.F32.BF16 R12, R208.reuse, R72, R8 ;  /* 0x00000048d00c723c */ /* 0x040ff00000041808 */
[----:B------:R-:W-:Y:S01]  /*2290*/  HMMA.16816.F32.BF16 R8, R208, R74, R32 ;  /* 0x0000004ad008723c */ /* 0x000fe20000041820 */
[----:B------:R-:W-:Y:S07]  /*22a0*/  LDSM.16.M88.4 R72, [R88+0x5800] ;  /* 0x005800005848783b */ /* 0x000fee0000000200 */
[C---:B--2---:R-:W-:Y:S08]  /*22b0*/  HMMA.16816.F32.BF16 R36, R212.reuse, R52, R36 ;  /* 0x00000034d424723c */ /* 0x044ff00000041824 */
[C---:B------:R-:W-:Y:S01]  /*22c0*/  HMMA.16816.F32.BF16 R40, R212.reuse, R54, R40 ;  /* 0x00000036d428723c */ /* 0x040fe20000041828 */
[----:B------:R-:W-:Y:S07]  /*22d0*/  LDSM.16.M88.4 R52, [R88+0x4800] ;  /* 0x004800005834783b */ /* 0x000fee0000000200 */
[C---:B-----5:R-:W-:Y:S08]  /*22e0*/  HMMA.16816.F32.BF16 R32, R212.reuse, R60, R28 ;  /* 0x0000003cd420723c */ /* 0x060ff0000004181c */
[C---:B------:R-:W-:Y:S01]  /*22f0*/  HMMA.16816.F32.BF16 R28, R212.reuse, R62, R24 ;  /* 0x0000003ed41c723c */ /* 0x040fe20000041818 */
[----:B------:R-:W2:Y:S07]  /*2300*/  LDSM.16.M88.4 R60, [R88+0x5000] ;  /* 0x00500000583c783b */ /* 0x000eae0000000200 */
[C---:B------:R-:W-:Y:S08]  /*2310*/  HMMA.16816.F32.BF16 R24, R212.reuse, R68, R20 ;  /* 0x00000044d418723c */ /* 0x040ff00000041814 */
[C---:B------:R-:W-:Y:S01]  /*2320*/  HMMA.16816.F32.BF16 R20, R212.reuse, R70, R16 ;  /* 0x00000046d414723c */ /* 0x040fe20000041810 */
[----:B------:R-:W-:Y:S07]  /*2330*/  LDSM.16.M88.4 R68, [R5+0x14900] ;  /* 0x014900000544783b */ /* 0x000fee0000000200 */
[C---:B------:R-:W-:Y:S08]  /*2340*/  HMMA.16816.F32.BF16 R16, R212.reuse, R80, R12 ;  /* 0x00000050d410723c */ /* 0x040ff0000004180c */
[----:B------:R-:W-:Y:S08]  /*2350*/  HMMA.16816.F32.BF16 R12, R212, R82, R8 ;  /* 0x00000052d40c723c */ /* 0x000ff00000041808 */
[C---:B------:R-:W-:Y:S08]  /*2360*/  HMMA.16816.F32.BF16 R8, R216.reuse, R48, R36 ;  /* 0x00000030d808723c */ /* 0x040ff00000041824 */
[C---:B------:R-:W-:Y:S01]  /*2370*/  HMMA.16816.F32.BF16 R40, R216.reuse, R50, R40 ;  /* 0x00000032d828723c */ /* 0x040fe20000041828 */
[----:B------:R-:W4:Y:S07]  /*2380*/  LDSM.16.M88.4 R48, [R5+0x14100] ;  /* 0x014100000530783b */ /* 0x000f2e0000000200 */
[C---:B-1----:R-:W-:Y:S08]  /*2390*/  HMMA.16816.F32.BF16 R36, R216.reuse, R56, R32 ;  /* 0x00000038d824723c */ /* 0x042ff00000041820 */
[C---:B------:R-:W-:Y:S01]  /*23a0*/  HMMA.16816.F32.BF16 R32, R216.reuse, R58, R28 ;  /* 0x0000003ad820723c */ /* 0x040fe2000004181c */
[----:B------:R-:W-:Y:S07]  /*23b0*/  LDSM.16.M88.4 R56, [R5+0x15900] ;  /* 0x015900000538783b */ /* 0x000fee0000000200 */
[C---:B---3--:R-:W-:Y:S08]  /*23c0*/  HMMA.16816.F32.BF16 R28, R216.reuse, R64, R24 ;  /* 0x00000040d81c723c */ /* 0x048ff00000041818 */
[C---:B------:R-:W-:Y:S08]  /*23d0*/  HMMA.16816.F32.BF16 R24, R216.reuse, R66, R20 ;  /* 0x00000042d818723c */ /* 0x040ff00000041814 */
[C---:B------:R-:W-:Y:S08]  /*23e0*/  HMMA.16816.F32.BF16 R20, R216.reuse, R76, R16 ;  /* 0x0000004cd814723c */ /* 0x040ff00000041810 */
[----:B------:R-:W-:Y:S08]  /*23f0*/  HMMA.16816.F32.BF16 R16, R216, R78, R12 ;  /* 0x0000004ed810723c */ /* 0x000ff0000004180c */
[C---:B------:R-:W-:Y:S08]  /*2400*/  HMMA.16816.F32.BF16 R12, R220.reuse, R44, R8 ;  /* 0x0000002cdc0c723c */ /* 0x040ff00000041808 */
[C---:B--2---:R-:W-:Y:S08]  /*2410*/  HMMA.16816.F32.BF16 R28, R220.reuse, R60, R28 ;  /* 0x0000003cdc1c723c */ /* 0x044ff0000004181c */
[C---:B------:R-:W-:Y:S08]  /*2420*/  HMMA.16816.F32.BF16 R24, R220.reuse, R62, R24 ;  /* 0x0000003edc18723c */ /* 0x040ff00000041818 */
[C---:B------:R-:W-:Y:S08]  /*2430*/  HMMA.16816.F32.BF16 R60, R220.reuse, R74, R16 ;  /* 0x0000004adc3c723c */ /* 0x040ff00000041810 */
[----:B------:R-:W-:Y:S08]  /*2440*/  HMMA.16816.F32.BF16 R32, R220, R54, R32 ;  /* 0x00000036dc20723c */ /* 0x000ff00000041820 */
[----:B----4-:R-:W-:Y:S01]  /*2450*/  HMMA.16816.F32.BF16 R16, R224, R48, R12 ;  /* 0x00000030e010723c */ /* 0x010fe2000004180c */
[----:B------:R-:W1:Y:S07]  /*2460*/  LDSM.16.M88.4 R12, [R250+0x4000] ;  /* 0x00400000fa0c783b */ /* 0x000e6e0000000200 */
[C---:B------:R-:W-:Y:S08]  /*2470*/  HMMA.16816.F32.BF16 R8, R220.reuse, R46, R40 ;  /* 0x0000002edc08723c */ /* 0x040ff00000041828 */
[C---:B------:R-:W-:Y:S01]  /*2480*/  HMMA.16816.F32.BF16 R64, R220.reuse, R72, R20 ;  /* 0x00000048dc40723c */ /* 0x040fe20000041814 */
[----:B------:R-:W2:Y:S04]  /*2490*/  LDSM.16.M88.4 R20, [R5+0x15100] ;  /* 0x015100000514783b */ /* 0x000ea80000000200 */
[----:B------:R-:W-:Y:S03]  /*24a0*/  LDSM.16.M88.4 R72, [R250+0x5800] ;  /* 0x00580000fa48783b */ /* 0x000fe60000000200 */
[----:B------:R-:W-:Y:S01]  /*24b0*/  HMMA.16816.F32.BF16 R36, R220, R52, R36 ;  /* 0x00000034dc24723c */ /* 0x000fe20000041824 */
[----:B------:R-:W-:Y:S07]  /*24c0*/  LDSM.16.M88.4 R52, [R250+0x4800] ;  /* 0x00480000fa34783b */ /* 0x000fee0000000200 */
[C---:B------:R-:W-:Y:S01]  /*24d0*/  HMMA.16816.F32.BF16 R44, R224.reuse, R70, R32 ;  /* 0x00000046e02c723c */ /* 0x040fe20000041820 */
[----:B------:R-:W3:Y:S07]  /*24e0*/  LDSM.16.M88.4 R32, [R135+0x16100] ;  /* 0x016100008720783b */ /* 0x000eee0000000200 */
[----:B------:R-:W-:Y:S08]  /*24f0*/  HMMA.16816.F32.BF16 R8, R224, R50, R8 ;  /* 0x00000032e008723c */ /* 0x000ff00000041808 */
[----:B-1----:R-:W-:Y:S08]  /*2500*/  HMMA.16816.F32.BF16 R16, R228, R12, R16 ;  /* 0x0000000ce410723c */ /* 0x002ff00000041810 */
[C---:B------:R-:W-:Y:S01]  /*2510*/  HMMA.16816.F32.BF16 R48, R224.reuse, R68, R36 ;  /* 0x00000044e030723c */ /* 0x040fe20000041824 */
[----:B------:R-:W-:Y:S07]  /*2520*/  LDSM.16.M88.4 R68, [R250+0x5000] ;  /* 0x00500000fa44783b */ /* 0x000fee0000000200 */
[C---:B--2---:R-:W-:Y:S08]  /*2530*/  HMMA.16816.F32.BF16 R40, R224.reuse, R20, R28 ;  /* 0x00000014e028723c */ /* 0x044ff0000004181c */
[C---:B------:R-:W-:Y:S01]  /*2540*/  HMMA.16816.F32.BF16 R28, R224.reuse, R22, R24 ;  /* 0x00000016e01c723c */ /* 0x040fe20000041818 */
[----:B------:R-:W1:Y:S07]  /*2550*/  LDSM.16.M88.4 R20, [R88+0x6000] ;  /* 0x006000005814783b */ /* 0x000e6e0000000200 */
[----:B------:R-:W-:Y:S01]  /*2560*/  HMMA.16816.F32.BF16 R36, R224, R56, R64 ;  /* 0x00000038e024723c */ /* 0x000fe20000041840 */
[----:B------:R-:W-:Y:S07]  /*2570*/  LDSM.16.M88.4 R64, [R135+0x17900] ;  /* 0x017900008740783b */ /* 0x000fee0000000200 */
[----:B------:R-:W-:Y:S08]  /*2580*/  HMMA.16816.F32.BF16 R8, R228, R14, R8 ;  /* 0x0000000ee408723c */ /* 0x000ff00000041808 */
[----:B---3--:R-:W-:Y:S08]  /*2590*/  HMMA.16816.F32.BF16 R12, R232, R32, R16 ;  /* 0x00000020e80c723c */ /* 0x008ff00000041810 */
[C---:B------:R-:W-:Y:S01]  /*25a0*/  HMMA.16816.F32.BF16 R24, R228.reuse, R52, R48 ;  /* 0x00000034e418723c */ /* 0x040fe20000041830 */
[----:B------:R-:W-:Y:S07]  /*25b0*/  LDSM.16.M88.4 R48, [R88+0x6800] ;  /* 0x006800005830783b */ /* 0x000fee0000000200 */
[C---:B------:R-:W-:Y:S01]  /*25c0*/  HMMA.16816.F32.BF16 R76, R228.reuse, R72, R36 ;  /* 0x00000048e44c723c */ /* 0x040fe20000041824 */
[----:B------:R-:W2:Y:S07]  /*25d0*/  LDSM.16.M88.4 R36, [R5+0x16100] ;  /* 0x016100000524783b */ /* 0x000eae0000000200 */
[----:B------:R-:W-:Y:S01]  /*25e0*/  HMMA.16816.F32.BF16 R52, R228, R54, R44 ;  /* 0x00000036e434723c */ /* 0x000fe2000004182c */
[----:B------:R-:W3:Y:S07]  /*25f0*/  LDSM.16.M88.4 R44, [R135+0x16900] ;  /* 0x01690000872c783b */ /* 0x000eee0000000200 */
[----:B------:R-:W-:Y:S08]  /*2600*/  HMMA.16816.F32.BF16 R8, R232, R34, R8 ;  /* 0x00000022e808723c */ /* 0x000ff00000041808 */
[----:B-1----:R-:W-:Y:S08]  /*2610*/  HMMA.16816.F32.BF16 R12, R236, R20, R12 ;  /* 0x00000014ec0c723c */ /* 0x002ff0000004180c */
[----:B------:R-:W-:Y:S08]  /*2620*/  HMMA.16816.F32.BF16 R80, R224, R58, R60 ;  /* 0x0000003ae050723c */ /* 0x000ff0000004183c */
[C---:B------:R-:W-:Y:S01]  /*2630*/  HMMA.16816.F32.BF16 R60, R228.reuse, R68, R40 ;  /* 0x00000044e43c723c */ /* 0x040fe20000041828 */
[----:B------:R-:W1:Y:S07]  /*2640*/  LDSM.16.M88.4 R40, [R250+0x6000] ;  /* 0x00600000fa28783b */ /* 0x000e6e0000000200 */
[----:B------:R-:W-:Y:S01]  /*2650*/  HMMA.16816.F32.BF16 R56, R228, R70, R28 ;  /* 0x00000046e438723c */ /* 0x000fe2000004181c */
[----:B------:R-:W4:Y:S07]  /*2660*/  LDSM.16.M88.4 R28, [R135+0x17100] ;  /* 0x01710000871c783b */ /* 0x000f2e0000000200 */
[----:B------:R-:W-:Y:S08]  /*2670*/  HMMA.16816.F32.BF16 R8, R236, R22, R8 ;  /* 0x00000016ec08723c */ /* 0x000ff00000041808 */
[----:B--2---:R-:W-:Y:S08]  /*2680*/  HMMA.16816.F32.BF16 R12, R240, R36, R12 ;  /* 0x00000024f00c723c */ /* 0x004ff0000004180c */
[C---:B---3--:R-:W-:Y:S08]  /*2690*/  HMMA.16816.F32.BF16 R16, R232.reuse, R44, R24 ;  /* 0x0000002ce810723c */ /* 0x048ff00000041818 */
[----:B------:R-:W-:Y:S01]  /*26a0*/  HMMA.16816.F32.BF16 R24, R232, R46, R52 ;  /* 0x0000002ee818723c */ /* 0x000fe20000041834 */
[----:B------:R-:W2:Y:S04]  /*26b0*/  LDSM.16.M88.4 R52, [R88+0x7000] ;  /* 0x007000005834783b */ /* 0x000ea80000000200 */
[----:B------:R-:W3:Y:S03]  /*26c0*/  LDSM.16.M88.4 R44, [R5+0x16900] ;  /* 0x01690000052c783b */ /* 0x000ee60000000200 */
[----:B------:R-:W-:Y:S08]  /*26d0*/  HMMA.16816.F32.BF16 R8, R240, R38, R8 ;  /* 0x00000026f008723c */ /* 0x000ff00000041808 */
[----:B-1----:R-:W-:Y:S08]  /*26e0*/  HMMA.16816.F32.BF16 R32, R244, R40, R12 ;  /* 0x00000028f420723c */ /* 0x002ff0000004180c */
[----:B------:R-:W-:Y:S08]  /*26f0*/  HMMA.16816.F32.BF16 R20, R236, R48, R16 ;  /* 0x00000030ec14723c */ /* 0x000ff00000041810 */
[----:B----4-:R-:W-:Y:S08]  /*2700*/  HMMA.16816.F32.BF16 R12, R232, R28, R60 ;  /* 0x0000001ce80c723c */ /* 0x010ff0000004183c */
[----:B------:R-:W-:Y:S01]  /*2710*/  HMMA.16816.F32.BF16 R16, R236, R50, R24 ;  /* 0x00000032ec10723c */ /* 0x000fe20000041818 */
[----:B------:R-:W-:Y:S01]  /*2720*/  LDSM.16.M88.4 R48, [R88+0x7800] ;  /* 0x007800005830783b */ /* 0x000fe20000000200 */
[----:B------:R-:W-:-:S02]  /*2730*/  FMUL.FTZ R32, R32, c[0x0][0x320] ;  /* 0x0000c80020207a20 */ /* 0x000fc40000410000 */
[----:B------:R-:W-:Y:S02]  /*2740*/  FMUL.FTZ R33, R33, c[0x0][0x320] ;  /* 0x0000c80021217a20 */ /* 0x000fe40000410000 */
[----:B------:R-:W-:Y:S02]  /*2750*/  FMUL.FTZ R34, R34, c[0x0][0x320] ;  /* 0x0000c80022227a20 */ /* 0x000fe40000410000 */
[----:B------:R-:W-:Y:S01]  /*2760*/  HMMA.16816.F32.BF16 R36, R232, R30, R56 ;  /* 0x0000001ee824723c */ /* 0x000fe20000041838 */
[----:B------:R-:W-:Y:S01]  /*2770*/  LDSM.16.M88.4 R56, [R250+0x6800] ;  /* 0x00680000fa38783b */ /* 0x000fe20000000200 */
[----:B------:R-:W-:-:S04]  /*2780*/  FMUL.FTZ R35, R35, c[0x0][0x320] ;  /* 0x0000c80023237a20 */ /* 0x000fc80000410000 */
[----:B------:R-:W1:Y:S02]  /*2790*/  MUFU.TANH R73, R35 ;  /* 0x0000002300497308 */ /* 0x000e640000002400 */
[----:B------:R-:W-:Y:S01]  /*27a0*/  HMMA.16816.F32.BF16 R28, R244, R42, R8 ;  /* 0x0000002af41c723c */ /* 0x000fe20000041808 */
[----:B------:R-:W4:Y:S07]  /*27b0*/  LDSM.16.M88.4 R40, [R5+0x17100] ;  /* 0x017100000528783b */ /* 0x000f2e0000000200 */
[----:B--2---:R-:W-:Y:S08]  /*27c0*/  HMMA.16816.F32.BF16 R12, R236, R52, R12 ;  /* 0x00000034ec0c723c */ /* 0x004ff0000004180c */
[----:B---3--:R-:W-:Y:S08]  /*27d0*/  HMMA.16816.F32.BF16 R8, R240, R46, R16 ;  /* 0x0000002ef008723c */ /* 0x008ff00000041810 */
[----:B------:R-:W-:Y:S01]  /*27e0*/  HMMA.16816.F32.BF16 R68, R228, R74, R80 ;  /* 0x0000004ae444723c */ /* 0x000fe20000041850 */
[----:B------:R-:W2:Y:S01]  /*27f0*/  MUFU.TANH R80, R32 ;  /* 0x0000002000507308 */ /* 0x000ea20000002400 */
[----:B------:R-:W-:-:S02]  /*2800*/  FMUL.FTZ R28, R28, c[0x0][0x320] ;  /* 0x0000c8001c1c7a20 */ /* 0x000fc40000410000 */
[----:B------:R-:W-:Y:S02]  /*2810*/  FMUL.FTZ R29, R29, c[0x0][0x320] ;  /* 0x0000c8001d1d7a20 */ /* 0x000fe40000410000 */
[----:B------:R-:W-:Y:S02]  /*2820*/  FMUL.FTZ R30, R30, c[0x0][0x320] ;  /* 0x0000c8001e1e7a20 */ /* 0x000fe40000410000 */
[----:B------:R-:W-:Y:S01]  /*2830*/  HMMA.16816.F32.BF16 R20, R240, R44, R20 ;  /* 0x0000002cf014723c */ /* 0x000fe20000041814 */
[----:B------:R-:W3:Y:S01]  /*2840*/  MUFU.TANH R75, R33 ;  /* 0x00000021004b7308 */ /* 0x000ee20000002400 */
[----:B------:R-:W-:Y:S01]  /*2850*/  LDSM.16.M88.4 R44, [R250+0x7000] ;  /* 0x00700000fa2c783b */ /* 0x000fe20000000200 */
[----:B------:R-:W-:-:S05]  /*2860*/  FMUL.FTZ R31, R31, c[0x0][0x320] ;  /* 0x0000c8001f1f7a20 */ /* 0x000fca0000410000 */
[----:B------:R-:W-:Y:S01]  /*2870*/  HMMA.16816.F32.BF16 R60, R232, R64, R76 ;  /* 0x00000040e83c723c */ /* 0x000fe2000004184c */
[----:B------:R5:W1:Y:S07]  /*2880*/  MUFU.TANH R74, R34 ;  /* 0x00000022004a7308 */ /* 0x000a6e0000002400 */
[----:B----4-:R-:W-:Y:S01]  /*2890*/  HMMA.16816.F32.BF16 R16, R240, R40, R12 ;  /* 0x00000028f010723c */ /* 0x010fe2000004180c */
[----:B------:R-:W4:Y:S07]  /*28a0*/  MUFU.TANH R72, R28 ;  /* 0x0000001c00487308 */ /* 0x000f2e0000002400 */
[----:B------:R-:W-:Y:S01]  /*28b0*/  HMMA.16816.F32.BF16 R12, R244, R58, R8 ;  /* 0x0000003af40c723c */ /* 0x000fe20000041808 */
[----:B------:R-:W1:Y:S07]  /*28c0*/  MUFU.TANH R65, R29 ;  /* 0x0000001d00417308 */ /* 0x000e6e0000002400 */
[----:B------:R-:W-:Y:S01]  /*28d0*/  HMMA.16816.F32.BF16 R8, R232, R66, R68 ;  /* 0x00000042e808723c */ /* 0x000fe20000041844 */
[----:B------:R-:W1:Y:S07]  /*28e0*/  MUFU.TANH R64, R30 ;  /* 0x0000001e00407308 */ /* 0x000e6e0000002400 */
[----:B-----5:R-:W-:Y:S01]  /*28f0*/  HMMA.16816.F32.BF16 R32, R236, R54, R36 ;  /* 0x00000036ec20723c */ /* 0x020fe20000041824 */
[----:B------:R5:W1:Y:S07]  /*2900*/  LDSM.16.M88.4 R36, [R5+0x17900] ;  /* 0x017900000524783b */ /* 0x000a6e0000000200 */
[----:B------:R-:W-:Y:S01]  /*2910*/  HMMA.16816.F32.BF16 R24, R244, R56, R20 ;  /* 0x00000038f418723c */ /* 0x000fe20000041814 */
[----:B------:R2:W1:Y:S01]  /*2920*/  MUFU.TANH R57, R31 ;  /* 0x0000001f00397308 */ /* 0x0004620000002400 */
[----:B------:R-:W-:-:S02]  /*2930*/  FMUL.FTZ R12, R12, c[0x0][0x320] ;  /* 0x0000c8000c0c7a20 */ /* 0x000fc40000410000 */
[----:B------:R-:W-:Y:S02]  /*2940*/  FMUL.FTZ R13, R13, c[0x0][0x320] ;  /* 0x0000c8000d0d7a20 */ /* 0x000fe40000410000 */
[----:B------:R-:W-:Y:S02]  /*2950*/  FMUL.FTZ R14, R14, c[0x0][0x320] ;  /* 0x0000c8000e0e7a20 */ /* 0x000fe40000410000 */
[C---:B------:R-:W-:Y:S01]  /*2960*/  HMMA.16816.F32.BF16 R20, R236.reuse, R48, R60 ;  /* 0x00000030ec14723c */ /* 0x040fe2000004183c */
[----:B------:R-:W-:Y:S01]  /*2970*/  FMUL.FTZ R15, R15, c[0x0][0x320] ;  /* 0x0000c8000f0f7a20 */ /* 0x000fe20000410000 */
[----:B------:R-:W1:Y:S06]  /*2980*/  MUFU.TANH R52, R12 ;  /* 0x0000000c00347308 */ /* 0x000e6c0000002400 */
[----:B------:R-:W-:Y:S01]  /*2990*/  HMMA.16816.F32.BF16 R8, R236, R50, R8 ;  /* 0x00000032ec08723c */ /* 0x000fe20000041808 */
[----:B-----5:R-:W-:Y:S01]  /*29a0*/  IADD3 R5, R88, 0x3000, RZ ;  /* 0x0000300058057810 */ /* 0x020fe20007ffe0ff */
[----:B------:R-:W1:Y:S04]  /*29b0*/  MUFU.TANH R49, R13 ;  /* 0x0000000d00317308 */ /* 0x000e680000002400 */
[----:B------:R5:W-:Y:S02]  /*29c0*/  STL [R1+0x2c], R5 ;  /* 0x00002c0501007387 */ /* 0x000be40000100800 */
[----:B--2---:R-:W-:Y:S01]  /*29d0*/  HMMA.16816.F32.BF16 R28, R240, R42, R32 ;  /* 0x0000002af01c723c */ /* 0x004fe20000041820 */
[----:B------:R-:W-:Y:S01]  /*29e0*/  FMUL.FTZ R24, R24, c[0x0][0x320] ;  /* 0x0000c80018187a20 */ /* 0x000fe20000410000 */
[----:B------:R-:W2:Y:S01]  /*29f0*/  LDSM.16.M88.4 R32, [R250+0x7800] ;  /* 0x00780000fa20783b */ /* 0x000ea20000000200 */
[----:B------:R-:W-:Y:S01]  /*2a00*/  FMUL.FTZ R25, R25, c[0x0][0x320] ;  /* 0x0000c80019197a20 */ /* 0x000fe20000410000 */
[----:B------:R-:W2:Y:S01]  /*2a10*/  MUFU.TANH R48, R14 ;  /* 0x0000000e00307308 */ /* 0x000ea20000002400 */
[----:B------:R-:W-:Y:S01]  /*2a20*/  FMUL.FTZ R26, R26, c[0x0][0x320] ;  /* 0x0000c8001a1a7a20 */ /* 0x000fe20000410000 */
[----:B------:R3:W-:Y:S01]  /*2a30*/  STL [R1+0x28], R2 ;  /* 0x0000280201007387 */ /* 0x0007e20000100800 */
[----:B------:R-:W-:Y:S01]  /*2a40*/  FMUL.FTZ R27, R27, c[0x0][0x320] ;  /* 0x0000c8001b1b7a20 */ /* 0x000fe20000410000 */
[----:B------:R-:W-:-:S04]  /*2a50*/  DEPBAR.LE SB0, 0x0 ;  /* 0x000080000000791a */ /* 0x000fc80000000000 */
[----:B------:R-:W2:Y:S04]  /*2a60*/  MUFU.TANH R56, R24 ;  /* 0x0000001800387308 */ /* 0x000ea80000002400 */
[----:B-1----:R-:W-:Y:S04]  /*2a70*/  HMMA.16816.F32.BF16 R8, R240, R38, R8 ;  /* 0x00000026f008723c */ /* 0x002fe80000041808 */
[----:B------:R-:W1:Y:S01]  /*2a80*/  MUFU.TANH R55, R25 ;  /* 0x0000001900377308 */ /* 0x000e620000002400 */
[----:B-----5:R-:W-:-:S07]  /*2a90*/  IADD3 R5, R88, 0x4000, RZ ;  /* 0x0000400058057810 */ /* 0x020fce0007ffe0ff */
[----:B------:R-:W1:Y:S01]  /*2aa0*/  MUFU.TANH R54, R26 ;  /* 0x0000001a00367308 */ /* 0x000e620000002400 */
[----:B------:R5:W-:Y:S01]  /*2ab0*/  STL [R1+0x24], R5 ;  /* 0x0000240501007387 */ /* 0x000be20000100800 */
[----:B---3--:R-:W-:-:S06]  /*2ac0*/  IADD3 R2, R88, 0x4800, RZ ;  /* 0x0000480058027810 */ /* 0x008fcc0007ffe0ff */
[----:B------:R3:W1:Y:S01]  /*2ad0*/  MUFU.TANH R53, R27 ;  /* 0x0000001b00357308 */ /* 0x0006620000002400 */
[----:B------:R1:W-:Y:S04]  /*2ae0*/  STL [R1+0x20], R2 ;  /* 0x0000200201007387 */ /* 0x0003e80000100800 */
[----:B------:R4:W-:Y:S01]  /*2af0*/  STL [R1+0x1c], R6 ;  /* 0x00001c0601007387 */ /* 0x0009e20000100800 */
[C---:B--2---:R-:W-:Y:S08]  /*2b00*/  HMMA.16816.F32.BF16 R8, R244.reuse, R34, R8 ;  /* 0x00000022f408723c */ /* 0x044ff00000041808 */
[----:B---3--:R-:W-:Y:S01]  /*2b10*/  HMMA.16816.F32.BF16 R24, R244, R44, R16 ;  /* 0x0000002cf418723c */ /* 0x008fe20000041810 */
[----:B------:R2:W3:Y:S01]  /*2b20*/  MUFU.TANH R45, R15 ;  /* 0x0000000f002d7308 */ /* 0x0004e20000002400 */
[----:B-----5:R-:W-:-:S05]  /*2b30*/  IADD3 R5, R88, 0x5800, RZ ;  /* 0x0000580058057810 */ /* 0x020fca0007ffe0ff */
[----:B------:R5:W-:Y:S01]  /*2b40*/  STL [R1+0x18], R5 ;  /* 0x0000180501007387 */ /* 0x000be20000100800 */
[----:B------:R-:W-:Y:S01]  /*2b50*/  HMMA.16816.F32.BF16 R16, R240, R36, R20 ;  /* 0x00000024f010723c */ /* 0x000fe20000041814 */
[C---:B-1----:R-:W-:Y:S02]  /*2b60*/  IADD3 R2, R88.reuse, 0x6000, RZ ;  /* 0x0000600058027810 */ /* 0x042fe40007ffe0ff */
[----:B----4-:R-:W-:-:S03]  /*2b70*/  IADD3 R6, R88, 0x6800, RZ ;  /* 0x0000680058067810 */ /* 0x010fc60007ffe0ff */
[----:B------:R1:W-:Y:S02]  /*2b80*/  STL [R1+0x14], R2 ;  /* 0x0000140201007387 */ /* 0x0003e40000100800 */
[----:B------:R-:W-:Y:S01]  /*2b90*/  HMMA.16816.F32.BF16 R20, R244, R46, R28 ;  /* 0x0000002ef414723c */ /* 0x000fe2000004181c */
[----:B------:R-:W-:Y:S01]  /*2ba0*/  FMUL.FTZ R8, R8, c[0x0][0x320] ;  /* 0x0000c80008087a20 */ /* 0x000fe20000410000 */
[----:B------:R4:W-:Y:S01]  /*2bb0*/  STL [R1+0x10], R6 ;  /* 0x0000100601007387 */ /* 0x0009e20000100800 */
[----:B------:R-:W-:Y:S02]  /*2bc0*/  FMUL.FTZ R9, R9, c[0x0][0x320] ;  /* 0x0000c80009097a20 */ /* 0x000fe40000410000 */
[----:B------:R4:W1:Y:S01]  /*2bd0*/  MUFU.TANH R29, R8 ;  /* 0x00000008001d7308 */ /* 0x0008620000002400 */
[----:B------:R-:W-:Y:S02]  /*2be0*/  FMUL.FTZ R10, R10, c[0x0][0x320] ;  /* 0x0000c8000a0a7a20 */ /* 0x000fe40000410000 */
[----:B------:R-:W-:-:S02]  /*2bf0*/  FMUL.FTZ R25, R25, c[0x0][0x320] ;  /* 0x0000c80019197a20 */ /* 0x000fc40000410000 */
[----:B------:R-:W-:Y:S02]  /*2c00*/  FMUL.FTZ R26, R26, c[0x0][0x320] ;  /* 0x0000c8001a1a7a20 */ /* 0x000fe40000410000 */
[----:B------:R-:W-:Y:S01]  /*2c10*/  FMUL.FTZ R27, R27, c[0x0][0x320] ;  /* 0x0000c8001b1b7a20 */ /* 0x000fe20000410000 */
[----:B------:R4:W3:Y:S01]  /*2c20*/  MUFU.TANH R43, R25 ;  /* 0x00000019002b7308 */ /* 0x0008e20000002400 */
[----:B------:R-:W-:Y:S02]  /*2c30*/  FMUL.FTZ R24, R24, c[0x0][0x320] ;  /* 0x0000c80018187a20 */ /* 0x000fe40000410000 */
[----:B--2---:R-:W-:Y:S01]  /*2c40*/  HMMA.16816.F32.BF16 R12, R244, R32, R16 ;  /* 0x00000020f40c723c */ /* 0x004fe20000041810 */
[----:B-----5:R-:W-:Y:S01]  /*2c50*/  IADD3 R5, R88, 0x7000, RZ ;  /* 0x0000700058057810 */ /* 0x020fe20007ffe0ff */
[----:B------:R-:W-:-:S03]  /*2c60*/  FMUL.FTZ R11, R11, c[0x0][0x320] ;  /* 0x0000c8000b0b7a20 */ /* 0x000fc60000410000 */
[----:B------:R4:W2:Y:S01]  /*2c70*/  MUFU.TANH R42, R26 ;  /* 0x0000001a002a7308 */ /* 0x0008a20000002400 */
[----:B-1----:R-:W-:Y:S02]  /*2c80*/  IADD3 R2, R88, 0x7800, RZ ;  /* 0x0000780058027810 */ /* 0x002fe40007ffe0ff */
[----:B------:R-:W-:Y:S02]  /*2c90*/  FMUL.FTZ R20, R20, c[0x0][0x320] ;  /* 0x0000c80014147a20 */ /* 0x000fe40000410000 */
[----:B------:R-:W-:Y:S01]  /*2ca0*/  FMUL.FTZ R21, R21, c[0x0][0x320] ;  /* 0x0000c80015157a20 */ /* 0x000fe20000410000 */
[----:B------:R4:W-:Y:S01]  /*2cb0*/  STL [R1+0x8], R2 ;  /* 0x0000080201007387 */ /* 0x0009e20000100800 */
[----:B------:R-:W-:Y:S01]  /*2cc0*/  FMUL.FTZ R22, R22, c[0x0][0x320] ;  /* 0x0000c80016167a20 */ /* 0x000fe20000410000 */
[----:B------:R4:W1:Y:S01]  /*2cd0*/  MUFU.TANH R38, R27 ;  /* 0x0000001b00267308 */ /* 0x0008620000002400 */
[----:B------:R-:W-:Y:S01]  /*2ce0*/  FMUL.FTZ R23, R23, c[0x0][0x320] ;  /* 0x0000c80017177a20 */ /* 0x000fe20000410000 */
[----:B------:R4:W-:Y:S06]  /*2cf0*/  STL [R1+0xc], R5 ;  /* 0x00000c0501007387 */ /* 0x0009ec0000100800 */
[----:B------:R4:W1:Y:S03]  /*2d00*/  MUFU.TANH R44, R24 ;  /* 0x00000018002c7308 */ /* 0x0008660000002400 */
[----:B------:R-:W-:-:S02]  /*2d10*/  FMUL.FTZ R12, R12, c[0x0][0x320] ;  /* 0x0000c8000c0c7a20 */ /* 0x000fc40000410000 */
[----:B------:R-:W-:Y:S02]  /*2d20*/  FMUL.FTZ R13, R13, c[0x0][0x320] ;  /* 0x0000c8000d0d7a20 */ /* 0x000fe40000410000 */
[----:B------:R-:W-:Y:S02]  /*2d30*/  FMUL.FTZ R14, R14, c[0x0][0x320] ;  /* 0x0000c8000e0e7a20 */ /* 0x000fe40000410000 */
[----:B------:R-:W-:Y:S01]  /*2d40*/  FMUL.FTZ R15, R15, c[0x0][0x320] ;  /* 0x0000c8000f0f7a20 */ /* 0x000fe20000410000 */
[----:B------:R4:W1:Y:S08]  /*2d50*/  MUFU.TANH R37, R20 ;  /* 0x0000001400257308 */ /* 0x0008700000002400 */
        /* <DEDUP_REMOVED lines=9> */
[----:B------:R4:W1:Y:S01]  /*2df0*/  MUFU.TANH R34, R11 ;  /* 0x0000000b00227308 */ /* 0x0008620000002400 */
[----:B------:R-:W-:Y:S06]  /*2e00*/  BAR.SYNC.DEFER_BLOCKING 0x0 ;  /* 0x0000000000007b1d */ /* 0x000fec0000010000 */
[----:B------:R-:W-:Y:S05]  /*2e10*/  @P0 BRA `(.L_x_1) ;  /* 0x0000057000000947 */ /* 0x000fea0003800000 */
[----:B--23--:R-:W-:Y:S01]  /*2e20*/  ULEA UR4, UR8, UR11, 0x6 ;  /* 0x0000000b08047291 */ /* 0x00cfe2000f8e303f */
[----:B------:R-:W-:Y:S01]  /*2e30*/  ISETP.NE.AND P1, PT, R87, 0x1, PT ;  /* 0x000000015700780c */ /* 0x000fe20003f25270 */
[----:B----4-:R-:W-:-:S04]  /*2e40*/  IMAD.MOV.U32 R9, RZ, RZ, RZ ;  /* 0x000000ffff097224 */ /* 0x010fc800078e00ff */
[----:B------:R-:W-:-:S05]  /*2e50*/  IMAD.U32 R5, RZ, RZ, UR4 ;  /* 0x00000004ff057e24 */ /* 0x000fca000f8e00ff */
[----:B------:R-:W-:-:S05]  /*2e60*/  IADD3 R5, R5, -0x80, R86 ;  /* 0xffffff8005057810 */ /* 0x000fca0007ffe056 */
[----:B------:R-:W-:-:S04]  /*2e70*/  @P1 IMAD.HI.U32 R6, R5, c[0x0][0x2bc], RZ ;  /* 0x0000af0005061a27 */ /* 0x000fc800078e00ff */
[----:B------:R-:W-:Y:S01]  /*2e80*/  IMAD.MOV.U32 R2, RZ, RZ, R5 ;  /* 0x000000ffff027224 */ /* 0x000fe200078e0005 */
[----:B------:R-:W-:-:S04]  /*2e90*/  @P1 SHF.R.U32.HI R2, RZ, c[0x0][0x2c0], R6 ;  /* 0x0000b000ff021a19 */ /* 0x000fc80000011606 */
[----:B------:R-:W-:-:S04]  /*2ea0*/  @!P2 IADD3 R7, P0, R2, UR12, RZ ;  /* 0x0000000c0207ac10 */ /* 0x000fc8000ff1e0ff */
[----:B------:R-:W-:Y:S02]  /*2eb0*/  @!P2 LEA.HI.X.SX32 R8, R2, UR6, 0x1, P0 ;  /* 0x000000060208ac11 */ /* 0x000fe400080f0eff */
[----:B------:R-:W-:-:S04]  /*2ec0*/  @!P2 LEA R6, P0, R7, c[0x0][0x2a0], 0x2 ;  /* 0x0000a8000706aa11 */ /* 0x000fc800078010ff */
[----:B------:R-:W-:-:S05]  /*2ed0*/  @!P2 LEA.HI.X R7, R7, c[0x0][0x2a4], R8, 0x2, P0 ;  /* 0x0000a9000707aa11 */ /* 0x000fca00000f1408 */
[----:B------:R2:W3:Y:S01]  /*2ee0*/  @!P2 LDG.E R9, [R6.64] ;  /* 0x0000000e0609a981 */ /* 0x0004e2000c1e1900 */
[----:B------:R-:W-:Y:S01]  /*2ef0*/  IMAD.MOV R2, RZ, RZ, -R2 ;  /* 0x000000ffff027224 */ /* 0x000fe200078e0a02 */
[----:B------:R-:W-:Y:S01]  /*2f00*/  SEL R24, RZ, 0x10, P5 ;  /* 0x00000010ff187807 */ /* 0x000fe20002800000 */
[----:B------:R-:W-:Y:S01]  /*2f10*/  IMAD.WIDE R40, R179, 0x2, RZ ;  /* 0x00000002b3287825 */ /* 0x000fe200078e02ff */
[----:B------:R-:W-:Y:S02]  /*2f20*/  SHF.R.S32.HI R8, RZ, 0x1f, R133 ;  /* 0x0000001fff087819 */ /* 0x000fe40000011485 */
[----:B------:R-:W-:Y:S01]  /*2f30*/  IADD3 R20, -R24, 0x10, RZ ;  /* 0x0000001018147810 */ /* 0x000fe20007ffe1ff */
[----:B------:R-:W-:Y:S01]  /*2f40*/  IMAD R10, R2, c[0x0][0x2b8], R5 ;  /* 0x0000ae00020a7a24 */ /* 0x000fe200078e0205 */
[----:B------:R-:W-:Y:S02]  /*2f50*/  SEL R23, RZ, 0x10, P4 ;  /* 0x00000010ff177807 */ /* 0x000fe40002000000 */
[----:B------:R-:W-:-:S02]  /*2f60*/  LOP3.LUT R20, R20, 0xf, RZ, 0xc0, !PT ;  /* 0x0000000f14147812 */ /* 0x000fc400078ec0ff */
[----:B------:R-:W-:Y:S01]  /*2f70*/  SHF.R.S32.HI R2, RZ, 0x1f, R10 ;  /* 0x0000001fff027819 */ /* 0x000fe2000001140a */
[----:B------:R4:W-:Y:S01]  /*2f80*/  STL [R1+0x60], R10 ;  /* 0x0000600a01007387 */ /* 0x0009e20000100800 */
[----:B------:R-:W-:Y:S02]  /*2f90*/  LEA.HI R8, R8, R133, RZ, 0x3 ;  /* 0x0000008508087211 */ /* 0x000fe400078f18ff */
[----:B------:R-:W-:Y:S01]  /*2fa0*/  IADD3 R18, -R23, 0x10, RZ ;  /* 0x0000001017127810 */ /* 0x000fe20007ffe1ff */
[----:B------:R-:W-:Y:S01]  /*2fb0*/  IMAD R2, R2, c[0x0][0x1e0], RZ ;  /* 0x0000780002027a24 */ /* 0x000fe200078e02ff */
[----:B------:R-:W-:Y:S02]  /*2fc0*/  SEL R22, RZ, 0x10, P3 ;  /* 0x00000010ff167807 */ /* 0x000fe40001800000 */
[----:B------:R-:W-:Y:S01]  /*2fd0*/  LOP3.LUT R8, R8, 0xfffffff8, RZ, 0xc0, !PT ;  /* 0xfffffff808087812 */ /* 0x000fe200078ec0ff */
[----:B------:R-:W-:Y:S01]  /*2fe0*/  IMAD R2, R10, c[0x0][0x1e4], R2 ;  /* 0x000079000a027a24 */ /* 0x000fe200078e0202 */
[----:B------:R-:W-:-:S02]  /*2ff0*/  LOP3.LUT R18, R18, 0xf, RZ, 0xc0, !PT ;  /* 0x0000000f12127812 */ /* 0x000fc400078ec0ff */
[----:B------:R-:W-:Y:S01]  /*3000*/  IADD3 R16, -R22, 0x10, RZ ;  /* 0x0000001016107810 */ /* 0x000fe20007ffe1ff */
[----:B--2---:R-:W-:Y:S01]  /*3010*/  IMAD.WIDE.U32 R6, R10, c[0x0][0x1e0], RZ ;  /* 0x000078000a067a25 */ /* 0x004fe200078e00ff */
[----:B------:R-:W-:Y:S02]  /*3020*/  IADD3 R14, -R85, 0x10, RZ ;  /* 0x00000010550e7810 */ /* 0x000fe40007ffe1ff */
[----:B------:R-:W-:Y:S01]  /*3030*/  LOP3.LUT R16, R16, 0xf, RZ, 0xc0, !PT ;  /* 0x0000000f10107812 */ /* 0x000fe200078ec0ff */
[----:B------:R-:W-:Y:S01]  /*3040*/  IMAD.IADD R7, R7, 0x1, R2 ;  /* 0x0000000107077824 */ /* 0x000fe200078e0202 */
[----:B------:R-:W-:Y:S02]  /*3050*/  LOP3.LUT R14, R14, 0xf, RZ, 0xc0, !PT ;  /* 0x0000000f0e0e7812 */ /* 0x000fe400078ec0ff */
[----:B----4-:R-:W-:-:S04]  /*3060*/  SHF.R.S32.HI R10, RZ, 0x1f, R134 ;  /* 0x0000001fff0a7819 */ /* 0x010fc80000011486 */
[----:B------:R-:W-:-:S04]  /*3070*/  LEA.HI R10, R10, R134, RZ, 0x3 ;  /* 0x000000860a0a7211 */ /* 0x000fc800078f18ff */
[----:B------:R-:W-:-:S05]  /*3080*/  LOP3.LUT R10, R10, 0xfffffff8, RZ, 0xc0, !PT ;  /* 0xfffffff80a0a7812 */ /* 0x000fca00078ec0ff */
[----:B------:R-:W-:Y:S01]  /*3090*/  IMAD.WIDE R10, R10, 0x2, RZ ;  /* 0x000000020a0a7825 */ /* 0x000fe200078e02ff */
[----:B---3--:R-:W-:-:S03]  /*30a0*/  SHF.R.S32.HI R2, RZ, 0x1f, R9 ;  /* 0x0000001fff027819 */ /* 0x008fc60000011409 */
[----:B------:R-:W-:Y:S01]  /*30b0*/  IMAD.WIDE.U32 R6, R9, c[0x0][0x1f0], R6 ;  /* 0x00007c0009067a25 */ /* 0x000fe200078e0006 */
[----:B------:R2:W-:Y:S03]  /*30c0*/  STL [R1+0x54], R9 ;  /* 0x0000540901007387 */ /* 0x0005e60000100800 */
[----:B------:R-:W-:-:S04]  /*30d0*/  IMAD R2, R2, c[0x0][0x1f0], RZ ;  /* 0x00007c0002027a24 */ /* 0x000fc800078e02ff */
[----:B------:R-:W-:Y:S01]  /*30e0*/  IMAD R12, R9, c[0x0][0x1f4], R2 ;  /* 0x00007d00090c7a24 */ /* 0x000fe200078e0202 */
[----:B------:R-:W-:Y:S02]  /*30f0*/  IADD3 R2, P0, R6, UR18, RZ ;  /* 0x0000001206027c10 */ /* 0x000fe4000ff1e0ff */
[----:B------:R-:W-:Y:S02]  /*3100*/  SHF.R.S32.HI R6, RZ, 0x1f, R177 ;  /* 0x0000001fff067819 */ /* 0x000fe400000114b1 */
[----:B------:R-:W-:Y:S02]  /*3110*/  IADD3.X R12, R7, UR16, R12, P0, !PT ;  /* 0x00000010070c7c10 */ /* 0x000fe400087fe40c */
[----:B------:R-:W-:Y:S02]  /*3120*/  LEA R13, P0, R2, c[0x0][0x1c8], 0x1 ;  /* 0x00007200020d7a11 */ /* 0x000fe400078008ff */
[----:B------:R-:W-:Y:S02]  /*3130*/  LEA.HI R6, R6, R177, RZ, 0x3 ;  /* 0x000000b106067211 */ /* 0x000fe400078f18ff */
[----:B------:R-:W-:-:S02]  /*3140*/  LEA.HI.X R12, R2, c[0x0][0x1cc], R12, 0x1, P0 ;  /* 0x00007300020c7a11 */ /* 0x000fc400000f0c0c */
[----:B------:R-:W3:Y:S01]  /*3150*/  SHFL.IDX PT, R2, R13, 0x1, 0x181f ;  /* 0x00381f000d027f89 */ /* 0x000ee200000e0000 */
[----:B------:R-:W-:-:S03]  /*3160*/  LOP3.LUT R6, R6, 0xfffffff8, RZ, 0xc0, !PT ;  /* 0xfffffff806067812 */ /* 0x000fc600078ec0ff */
[----:B------:R-:W4:Y:S01]  /*3170*/  SHFL.IDX PT, R5, R12, 0x1, 0x181f ;  /* 0x00381f000c057f89 */ /* 0x000f2200000e0000 */
[----:B--2---:R-:W-:-:S04]  /*3180*/  IMAD.WIDE R8, R8, 0x2, RZ ;  /* 0x0000000208087825 */ /* 0x004fc800078e02ff */
[----:B------:R-:W-:Y:S01]  /*3190*/  IMAD.WIDE R6, R6, 0x2, RZ ;  /* 0x0000000206067825 */ /* 0x000fe200078e02ff */
[----:B---3--:R-:W-:-:S04]  /*31a0*/  IADD3 R20, P1, P0, R20, R2, R40 ;  /* 0x0000000214147210 */ /* 0x008fc8000783e028 */
[----:B----4-:R-:W-:Y:S02]  /*31b0*/  IADD3.X R21, RZ, R5, R41, P1, P0 ;  /* 0x00000005ff157210 */ /* 0x010fe40000fe0429 */
[----:B------:R-:W-:-:S04]  /*31c0*/  IADD3 R18, P1, P0, R18, R2, R10 ;  /* 0x0000000212127210 */ /* 0x000fc8000783e00a */
[----:B------:R-:W-:Y:S02]  /*31d0*/  IADD3.X R19, RZ, R5, R11, P1, P0 ;  /* 0x00000005ff137210 */ /* 0x000fe40000fe040b */
[----:B------:R-:W-:-:S04]  /*31e0*/  IADD3 R16, P1, P0, R16, R2, R8 ;  /* 0x0000000210107210 */ /* 0x000fc8000783e008 */
[-C--:B------:R-:W-:Y:S02]  /*31f0*/  IADD3.X R17, RZ, R5.reuse, R9, P1, P0 ;  /* 0x00000005ff117210 */ /* 0x080fe40000fe0409 */
[----:B------:R-:W-:Y:S02]  /*3200*/  IADD3 R14, P1, P0, R14, R2, R6 ;  /* 0x000000020e0e7210 */ /* 0x000fe4000783e006 */
[----:B------:R-:W2:Y:S02]  /*3210*/  SHFL.IDX PT, R2, R13, RZ, 0x181f ;  /* 0x00181fff0d027589 */ /* 0x000ea400000e0000 */
[----:B------:R-:W-:Y:S02]  /*3220*/  IADD3.X R15, RZ, R5, R7, P1, P0 ;  /* 0x00000005ff0f7210 */ /* 0x000fe40000fe0407 */
[----:B------:R2:W3:Y:S02]  /*3230*/  SHFL.IDX PT, R5, R12, RZ, 0x181f ;  /* 0x00181fff0c057589 */ /* 0x0004e400000e0000 */
[----:B--2---:R-:W-:-:S05]  /*3240*/  IADD3 R12, P0, R40, R2, RZ ;  /* 0x00000002280c7210 */ /* 0x004fca0007f1e0ff */
[----:B---3--:R-:W-:Y:S01]  /*3250*/  IMAD.X R13, R41, 0x1, R5, P0 ;  /* 0x00000001290d7824 */ /* 0x008fe200000e0605 */
[----:B------:R-:W-:-:S05]  /*3260*/  IADD3 R10, P0, R10, R2, RZ ;  /* 0x000000020a0a7210 */ /* 0x000fca0007f1e0ff */
[----:B------:R-:W-:Y:S01]  /*3270*/  IMAD.X R11, R11, 0x1, R5, P0 ;  /* 0x000000010b0b7824 */ /* 0x000fe200000e0605 */
[----:B------:R-:W-:-:S05]  /*3280*/  IADD3 R8, P0, R8, R2, RZ ;  /* 0x0000000208087210 */ /* 0x000fca0007f1e0ff */
[----:B------:R-:W-:Y:S01]  /*3290*/  IMAD.X R9, R9, 0x1, R5, P0 ;  /* 0x0000000109097824 */ /* 0x000fe200000e0605 */
[----:B------:R-:W-:Y:S01]  /*32a0*/  IADD3 R6, P0, R6, R2, RZ ;  /* 0x0000000206067210 */ /* 0x000fe20007f1e0ff */
[----:B------:R-:W-:-:S04]  /*32b0*/  IMAD.SHL.U32 R2, R178, 0x2, RZ ;  /* 0x00000002b2027824 */ /* 0x000fc800078e00ff */
[----:B------:R-:W-:Y:S01]  /*32c0*/  IMAD.X R7, R7, 0x1, R5, P0 ;  /* 0x0000000107077824 */ /* 0x000fe200000e0605 */
[----:B------:R-:W-:Y:S01]  /*32d0*/  ISETP.NE.U32.AND P0, PT, R24, RZ, PT ;  /* 0x000000ff1800720c */ /* 0x000fe20003f05070 */
[----:B------:R2:W-:Y:S04]  /*32e0*/  LDGSTS.E.BYPASS.LTC128B.128 [R2+0x10100], [R12.64], !P5 ;  /* 0x101000000c027fae */ /* 0x0005e8000e901d4e */
[----:B------:R2:W-:Y:S04]  /*32f0*/  LDGSTS.E.BYPASS.LTC128B.128 [R2+0x12100], [R10.64], !P4 ;  /* 0x121000000a027fae */ /* 0x0005e8000e101d4e */
[----:B------:R2:W-:Y:S04]  /*3300*/  LDGSTS.E.BYPASS.LTC128B.128 [R2+0x14100], [R8.64], !P3 ;  /* 0x1410000008027fae */ /* 0x0005e8000d901d4e */
[----:B------:R2:W-:Y:S04]  /*3310*/  LDGSTS.E.BYPASS.LTC128B.128 [R2+0x16100], [R6.64], !P6 ;  /* 0x1610000006027fae */ /* 0x0005e8000f101d4e */
[----:B------:R2:W-:Y:S01]  /*3320*/  LDGSTS.E.BYPASS.LTC128B.128.ZFILL [R2+0x11100], [R20.64], P0 ;  /* 0x1110000014027fae */ /* 0x0005e20008141d4e */
[----:B------:R-:W-:-:S13]  /*3330*/  ISETP.NE.U32.AND P0, PT, R23, RZ, PT ;  /* 0x000000ff1700720c */ /* 0x000fda0003f05070 */
[----:B------:R2:W-:Y:S01]  /*3340*/  LDGSTS.E.BYPASS.LTC128B.128.ZFILL [R2+0x13100], [R18.64], P0 ;  /* 0x1310000012027fae */ /* 0x0005e20008141d4e */
[----:B------:R-:W-:-:S13]  /*3350*/  ISETP.NE.U32.AND P0, PT, R22, RZ, PT ;  /* 0x000000ff1600720c */ /* 0x000fda0003f05070 */
[----:B------:R2:W-:Y:S01]  /*3360*/  LDGSTS.E.BYPASS.LTC128B.128.ZFILL [R2+0x15100], [R16.64], P0 ;  /* 0x1510000010027fae */ /* 0x0005e20008141d4e */
[----:B------:R-:W-:-:S13]  /*3370*/  ISETP.NE.U32.AND P0, PT, R85, RZ, PT ;  /* 0x000000ff5500720c */ /* 0x000fda0003f05070 */
[----:B------:R2:W-:Y:S02]  /*3380*/  LDGSTS.E.BYPASS.LTC128B.128.ZFILL [R2+0x17100], [R14.64], P0 ;  /* 0x171000000e027fae */ /* 0x0005e40008141d4e */
.L_x_1:
[----:B--234-:R-:W-:Y:S01]  /*3390*/  SHF.R.S32.HI R2, RZ, 0x1f, R84 ;  /* 0x0000001fff027819 */ /* 0x01cfe20000011454 */
[----:B------:R-:W0:Y:S01]  /*33a0*/  LDGDEPBAR ;  /* 0x00000000000079af */ /* 0x000e220000000000 */
[----:B------:R-:W-:Y:S02]  /*33b0*/  SHF.L.U32 R248, R3, 0x1, RZ ;  /* 0x0000000103f87819 */ /* 0x000fe400000006ff */
[----:B------:R-:W-:-:S03]  /*33c0*/  LEA.HI R5, R2, R84, RZ, 0x2 ;  /* 0x0000005402057211 */ /* 0x000fc600078f10ff */
[--C-:B------:R-:W-:Y:S01]  /*33d0*/  IMAD R249, R4, 0x2, R248.reuse ;  /* 0x0000000204f97824 */ /* 0x100fe200078e02f8 */
[----:B------:R-:W-:Y:S01]  /*33e0*/  LOP3.LUT R2, R5, 0x7ffffffc, RZ, 0xc0, !PT ;  /* 0x7ffffffc05027812 */ /* 0x000fe200078ec0ff */
[----:B------:R2:W-:Y:S01]  /*33f0*/  STL [R1+0xb8], R5 ;  /* 0x0000b80501007387 */ /* 0x0005e20000100800 */
[C---:B------:R-:W-:Y:S02]  /*3400*/  IMAD R252, R0.reuse, 0x2, R248 ;  /* 0x0000000200fc7824 */ /* 0x040fe400078e02f8 */
[----:B------:R-:W-:Y:S01]  /*3410*/  LEA R251, R0, R249, 0x1 ;  /* 0x000000f900fb7211 */ /* 0x000fe200078e08ff */
[----:B------:R-:W-:Y:S01]  /*3420*/  IMAD.IADD R2, R84, 0x1, -R2 ;  /* 0x0000000154027824 */ /* 0x000fe200078e0a02 */
[----:B------:R-:W-:Y:S04]  /*3430*/  LDSM.16.MT88.4 R76, [R248+0x2100] ;  /* 0x00210000f84c783b */ /* 0x000fe80000004200 */
[----:B------:R-:W-:Y:S01]  /*3440*/  LDSM.16.MT88.4 R60, [R249+0x900] ;  /* 0x00090000f93c783b */ /* 0x000fe20000004200 */
[----:B--2---:R-:W-:-:S04]  /*3450*/  IMAD.U32 R5, RZ, RZ, UR17 ;  /* 0x00000011ff057e24 */ /* 0x004fc8000f8e00ff */
[----:B------:R-:W-:-:S05]  /*3460*/  IMAD R2, R2, -0x2, R5 ;  /* 0xfffffffe02027824 */ /* 0x000fca00078e0205 */
[----:B------:R-:W-:-:S04]  /*3470*/  ISETP.GT.AND P0, PT, R2, RZ, PT ;  /* 0x000000ff0200720c */ /* 0x000fc80003f04270 */
[----:B------:R-:W-:Y:S02]  /*3480*/  FSEL R15, R74, -INF , P0 ;  /* 0xff8000004a0f7808 */ /* 0x000fe40000000000 */
[----:B------:R-:W-:Y:S02]  /*3490*/  FSEL R9, R80, -INF , P0 ;  /* 0xff80000050097808 */ /* 0x000fe40000000000 */
[----:B------:R-:W-:-:S04]  /*34a0*/  ISETP.GT.AND P0, PT, R2, 0x1, PT ;  /* 0x000000010200780c */ /* 0x000fc80003f04270 */
[----:B------:R-:W-:Y:S02]  /*34b0*/  FSEL R20, R73, -INF , P0 ;  /* 0xff80000049147808 */ /* 0x000fe40000000000 */
[----:B------:R-:W-:Y:S02]  /*34c0*/  FSEL R8, R75, -INF , P0 ;  /* 0xff8000004b087808 */ /* 0x000fe40000000000 */
[----:B------:R-:W-:Y:S02]  /*34d0*/  ISETP.GT.AND P0, PT, R2, 0x8, PT ;  /* 0x000000080200780c */ /* 0x000fe40003f04270 */
[----:B------:R-:W-:Y:S02]  /*34e0*/  FMNMX.FTZ R132, R9, R8, !PT ;  /* 0x0000000809847209 */ /* 0x000fe40007810000 */
[----:B------:R-:W-:Y:S02]  /*34f0*/  FSEL R19, R64, -INF , P0 ;  /* 0xff80000040137808 */ /* 0x000fe40000000000 */
[----:B------:R-:W-:-:S02]  /*3500*/  FSEL R7, R72, -INF , P0 ;  /* 0xff80000048077808 */ /* 0x000fc40000000000 */
[C---:B------:R-:W-:Y:S01]  /*3510*/  ISETP.GT.AND P0, PT, R2.reuse, 0x9, PT ;  /* 0x000000090200780c */ /* 0x040fe20003f04270 */
[----:B------:R-:W-:Y:S01]  /*3520*/  LDSM.16.MT88.4 R72, [R249+0x2100] ;  /* 0x00210000f948783b */ /* 0x000fe20000004200 */
[----:B------:R-:W-:Y:S02]  /*3530*/  FMNMX.FTZ R132, R7, R132, !PT ;  /* 0x0000008407847209 */ /* 0x000fe40007810000 */
[----:B------:R-:W-:Y:S02]  /*3540*/  FSEL R18, R57, -INF , P0 ;  /* 0xff80000039127808 */ /* 0x000fe40000000000 */
[----:B------:R-:W-:Y:S02]  /*3550*/  FSEL R6, R65, -INF , P0 ;  /* 0xff80000041067808 */ /* 0x000fe40000000000 */
[----:B------:R-:W-:Y:S02]  /*3560*/  ISETP.GT.AND P0, PT, R2, 0x10, PT ;  /* 0x000000100200780c */ /* 0x000fe40003f04270 */
[----:B------:R-:W-:-:S02]  /*3570*/  FMNMX.FTZ R132, R6, R132, !PT ;  /* 0x0000008406847209 */ /* 0x000fc40007810000 */
[----:B------:R-:W-:Y:S02]  /*3580*/  FSEL R17, R54, -INF , P0 ;  /* 0xff80000036117808 */ /* 0x000fe40000000000 */
[----:B------:R-:W-:Y:S02]  /*3590*/  FSEL R5, R56, -INF , P0 ;  /* 0xff80000038057808 */ /* 0x000fe40000000000 */
[----:B------:R-:W-:Y:S01]  /*35a0*/  ISETP.GT.AND P0, PT, R2, 0x11, PT ;  /* 0x000000110200780c */ /* 0x000fe20003f04270 */
[----:B------:R-:W-:Y:S01]  /*35b0*/  LDSM.16.MT88.4 R56, [R252+0x900] ;  /* 0x00090000fc38783b */ /* 0x000fe20000004200 */
[----:B------:R-:W-:Y:S02]  /*35c0*/  FMNMX.FTZ R132, R5, R132, !PT ;  /* 0x0000008405847209 */ /* 0x000fe40007810000 */
[----:B------:R-:W-:Y:S02]  /*35d0*/  FSEL R16, R53, -INF , P0 ;  /* 0xff80000035107808 */ /* 0x000fe40000000000 */
[----:B------:R-:W-:-:S02]  /*35e0*/  FSEL R11, R55, -INF , P0 ;  /* 0xff800000370b7808 */ /* 0x000fc40000000000 */
[----:B------:R-:W-:Y:S02]  /*35f0*/  ISETP.GT.AND P0, PT, R2, 0x18, PT ;  /* 0x000000180200780c */ /* 0x000fe40003f04270 */
[----:B------:R-:W-:Y:S02]  /*3600*/  FMNMX.FTZ R132, R11, R132, !PT ;  /* 0x000000840b847209 */ /* 0x000fe40007810000 */
[----:B------:R-:W-:Y:S02]  /*3610*/  FSEL R21, R48, -INF , P0 ;  /* 0xff80000030157808 */ /* 0x000fe40000000000 */
[----:B------:R-:W-:Y:S02]  /*3620*/  FSEL R10, R52, -INF , P0 ;  /* 0xff800000340a7808 */ /* 0x000fe40000000000 */
[----:B------:R-:W-:Y:S01]  /*3630*/  ISETP.GT.AND P0, PT, R2, 0x19, PT ;  /* 0x000000190200780c */ /* 0x000fe20003f04270 */
[----:B------:R-:W-:Y:S01]  /*3640*/  LDSM.16.MT88.4 R52, [R248+0x900] ;  /* 0x00090000f834783b */ /* 0x000fe20000004200 */
[----:B------:R-:W-:-:S02]  /*3650*/  FMNMX.FTZ R132, R10, R132, !PT ;  /* 0x000000840a847209 */ /* 0x000fc40007810000 */
[----:B------:R-:W-:Y:S02]  /*3660*/  FSEL R23, R45, -INF , P0 ;  /* 0xff8000002d177808 */ /* 0x000fe40000000000 */
[----:B------:R-:W-:Y:S02]  /*3670*/  FSEL R14, R49, -INF , P0 ;  /* 0xff800000310e7808 */ /* 0x000fe40000000000 */
[----:B------:R-:W-:Y:S01]  /*3680*/  ISETP.GT.AND P0, PT, R2, 0x20, PT ;  /* 0x000000200200780c */ /* 0x000fe20003f04270 */
[----:B------:R-:W-:Y:S01]  /*3690*/  LDSM.16.MT88.4 R48, [R251+0x900] ;  /* 0x00090000fb30783b */ /* 0x000fe20000004200 */
[----:B------:R-:W-:Y:S02]  /*36a0*/  FMNMX.FTZ R132, R14, R132, !PT ;  /* 0x000000840e847209 */ /* 0x000fe40007810000 */
[----:B------:R-:W-:Y:S02]  /*36b0*/  FSEL R113, R42, -INF , P0 ;  /* 0xff8000002a717808 */ /* 0x000fe40000000000 */
[----:B-1----:R-:W-:-:S02]  /*36c0*/  FSEL R101, R44, -INF , P0 ;  /* 0xff8000002c657808 */ /* 0x002fc40000000000 */
[----:B------:R-:W-:Y:S01]  /*36d0*/  ISETP.GT.AND P0, PT, R2, 0x21, PT ;  /* 0x000000210200780c */ /* 0x000fe20003f04270 */
        /* <DEDUP_REMOVED lines=8> */
[----:B------:R-:W-:Y:S02]  /*3760*/  ISETP.GT.AND P0, PT, R2, 0x29, PT ;  /* 0x000000290200780c */ /* 0x000fe40003f04270 */
[----:B------:R-:W-:Y:S02]  /*3770*/  FMNMX.FTZ R12, R19, R12, !PT ;  /* 0x0000000c130c7209 */ /* 0x000fe40007810000 */
[----:B------:R-:W-:Y:S02]  /*3780*/  FSEL R110, R32, -INF , P0 ;  /* 0xff800000206e7808 */ /* 0x000fe40000000000 */
[----:B------:R-:W-:-:S02]  /*3790*/  FSEL R98, R36, -INF , P0 ;  /* 0xff80000024627808 */ /* 0x000fc40000000000 */
[----:B------:R-:W-:Y:S02]  /*37a0*/  ISETP.GT.AND P0, PT, R2, 0x30, PT ;  /* 0x000000300200780c */ /* 0x000fe40003f04270 */
        /* <DEDUP_REMOVED lines=10> */
[----:B------:R-:W-:Y:S01]  /*3850*/  FSEL R95, R29, -INF , P0 ;  /* 0xff8000001d5f7808 */ /* 0x000fe20000000000 */
[----:B------:R-:W-:Y:S01]  /*3860*/  LDSM.16.MT88.4 R24, [R252+0x100] ;  /* 0x00010000fc18783b */ /* 0x000fe20000004200 */
[----:B------:R-:W-:-:S02]  /*3870*/  ISETP.GT.AND P0, PT, R2, 0x39, PT ;  /* 0x000000390200780c */ /* 0x000fc40003f04270 */
[----:B------:R-:W-:Y:S02]  /*3880*/  FMNMX.FTZ R2, R18, R12, !PT ;  /* 0x0000000c12027209 */ /* 0x000fe40007810000 */
[----:B------:R-:W-:Y:S02]  /*3890*/  FMNMX.FTZ R132, R97, R132, !PT ;  /* 0x0000008461847209 */ /* 0x000fe40007810000 */
[----:B------:R-:W-:Y:S02]  /*38a0*/  FMNMX.FTZ R2, R17, R2, !PT ;  /* 0x0000000211027209 */ /* 0x000fe40007810000 */
[----:B------:R-:W-:Y:S02]  /*38b0*/  FMNMX.FTZ R132, R96, R132, !PT ;  /* 0x0000008460847209 */ /* 0x000fe40007810000 */
[----:B------:R-:W-:Y:S02]  /*38c0*/  FMNMX.FTZ R2, R16, R2, !PT ;  /* 0x0000000210027209 */ /* 0x000fe40007810000 */
[----:B------:R-:W-:-:S02]  /*38d0*/  FSEL R94, R28, -INF , P0 ;  /* 0xff8000001c5e7808 */ /* 0x000fc40000000000 */
[----:B------:R-:W-:Y:S01]  /*38e0*/  FMNMX.FTZ R2, R21, R2, !PT ;  /* 0x0000000215027209 */ /* 0x000fe20007810000 */
[----:B------:R-:W-:Y:S01]  /*38f0*/  LDSM.16.MT88.4 R28, [R249+0x100] ;  /* 0x00010000f91c783b */ /* 0x000fe20000004200 */
[----:B------:R-:W-:Y:S02]  /*3900*/  FMNMX.FTZ R132, R95, R132, !PT ;  /* 0x000000845f847209 */ /* 0x000fe40007810000 */
[----:B------:R-:W-:Y:S02]  /*3910*/  FMNMX.FTZ R2, R23, R2, !PT ;  /* 0x0000000217027209 */ /* 0x000fe40007810000 */
[----:B------:R-:W-:Y:S02]  /*3920*/  FMNMX.FTZ R132, R94, R132, !PT ;  /* 0x000000845e847209 */ /* 0x000fe40007810000 */
[----:B------:R-:W-:Y:S02]  /*3930*/  FMNMX.FTZ R2, R113, R2, !PT ;  /* 0x0000000271027209 */ /* 0x000fe40007810000 */
[----:B------:R-:W-:Y:S01]  /*3940*/  FSEL R102, R34, -INF , P0 ;  /* 0xff80000022667808 */ /* 0x000fe20000000000 */
[----:B------:R-:W1:Y:S01]  /*3950*/  SHFL.BFLY PT, R12, R132, 0x2, 0x1f ;  /* 0x0c401f00840c7f89 */ /* 0x000e6200000e0000 */
[----:B------:R-:W-:-:S03]  /*3960*/  FMNMX.FTZ R2, R112, R2, !PT ;  /* 0x0000000270027209 */ /* 0x000fc60007810000 */
[----:B------:R-:W-:Y:S01]  /*3970*/  LDSM.16.MT88.4 R32, [R248+0x100] ;  /* 0x00010000f820783b */ /* 0x000fe20000004200 */
[----:B------:R-:W-:-:S04]  /*3980*/  FMNMX.FTZ R2, R111, R2, !PT ;  /* 0x000000026f027209 */ /* 0x000fc80007810000 */
[----:B------:R-:W-:-:S04]  /*3990*/  FMNMX.FTZ R2, R110, R2, !PT ;  /* 0x000000026e027209 */ /* 0x000fc80007810000 */
[----:B------:R-:W-:-:S04]  /*39a0*/  FMNMX.FTZ R2, R109, R2, !PT ;  /* 0x000000026d027209 */ /* 0x000fc80007810000 */
[----:B------:R-:W-:-:S04]  /*39b0*/  FMNMX.FTZ R2, R108, R2, !PT ;  /* 0x000000026c027209 */ /* 0x000fc80007810000 */
[----:B------:R-:W-:Y:S02]  /*39c0*/  FMNMX.FTZ R2, R103, R2, !PT ;  /* 0x0000000267027209 */ /* 0x000fe40007810000 */
[----:B-1----:R-:W-:Y:S02]  /*39d0*/  FMNMX.FTZ R132, R132, R12, !PT ;  /* 0x0000000c84847209 */ /* 0x002fe40007810000 */
[----:B------:R-:W-:-:S03]  /*39e0*/  FMNMX.FTZ R2, R102, R2, !PT ;  /* 0x0000000266027209 */ /* 0x000fc60007810000 */
[----:B------:R-:W1:Y:S04]  /*39f0*/  SHFL.BFLY PT, R12, R132, 0x1, 0x1f ;  /* 0x0c201f00840c7f89 */ /* 0x000e6800000e0000 */
[----:B------:R-:W2:Y:S01]  /*3a00*/  SHFL.BFLY PT, R22, R2, 0x2, 0x1f ;  /* 0x0c401f0002167f89 */ /* 0x000ea200000e0000 */
[----:B-1----:R-:W-:Y:S02]  /*3a10*/  FMNMX.FTZ R132, R132, R12, !PT ;  /* 0x0000000c84847209 */ /* 0x002fe40007810000 */
[----:B--2---:R-:W-:-:S03]  /*3a20*/  FMNMX.FTZ R2, R2, R22, !PT ;  /* 0x0000001602027209 */ /* 0x004fc60007810000 */
[C---:B------:R-:W-:Y:S01]  /*3a30*/  FMUL.FTZ R13, R132.reuse, c[0x0][0x2d0] ;  /* 0x0000b400840d7a20 */ /* 0x040fe20000410000 */
[----:B------:R-:W-:Y:S01]  /*3a40*/  FSETP.NEU.FTZ.AND P0, PT, R132, -INF , PT ;  /* 0xff8000008400780b */ /* 0x000fe20003f1d000 */
[----:B------:R-:W1:Y:S03]  /*3a50*/  SHFL.BFLY PT, R12, R2, 0x1, 0x1f ;  /* 0x0c201f00020c7f89 */ /* 0x000e6600000e0000 */
[----:B------:R-:W-:-:S05]  /*3a60*/  FSEL R13, R13, RZ, P0 ;  /* 0x000000ff0d0d7208 */ /* 0x000fca0000000000 */
[--C-:B------:R-:W-:Y:S02]  /*3a70*/  FFMA.FTZ R14, R14, c[0x0][0x2d0], -R13.reuse ;  /* 0x0000b4000e0e7a23 */ /* 0x100fe4000001080d */
[--C-:B------:R-:W-:Y:S02]  /*3a80*/  FFMA.FTZ R9, R9, c[0x0][0x2d0], -R13.reuse ;  /* 0x0000b40009097a23 */ /* 0x100fe4000001080d */
[--C-:B------:R-:W-:Y:S01]  /*3a90*/  FFMA.FTZ R8, R8, c[0x0][0x2d0], -R13.reuse ;  /* 0x0000b40008087a23 */ /* 0x100fe2000001080d */
[----:B------:R-:W-:Y:S01]  /*3aa0*/  MUFU.EX2 R91, R14 ;  /* 0x0000000e005b7308 */ /* 0x000fe20000000800 */
[--C-:B------:R-:W-:Y:S02]  /*3ab0*/  FFMA.FTZ R7, R7, c[0x0][0x2d0], -R13.reuse ;  /* 0x0000b40007077a23 */ /* 0x100fe4000001080d */
[--C-:B------:R-:W-:Y:S02]  /*3ac0*/  FFMA.FTZ R6, R6, c[0x0][0x2d0], -R13.reuse ;  /* 0x0000b40006067a23 */ /* 0x100fe4000001080d */
[----:B------:R-:W-:-:S02]  /*3ad0*/  FFMA.FTZ R11, R11, c[0x0][0x2d0], -R13 ;  /* 0x0000b4000b0b7a23 */ /* 0x000fc4000001080d */
[--C-:B------:R-:W-:Y:S01]  /*3ae0*/  FFMA.FTZ R10, R10, c[0x0][0x2d0], -R13.reuse ;  /* 0x0000b4000a0a7a23 */ /* 0x100fe2000001080d */
[----:B------:R-:W-:Y:S01]  /*3af0*/  MUFU.EX2 R85, R9 ;  /* 0x0000000900557308 */ /* 0x000fe20000000800 */
[----:B------:R-:W-:Y:S01]  /*3b00*/  FFMA.FTZ R5, R5, c[0x0][0x2d0], -R13 ;  /* 0x0000b40005057a23 */ /* 0x000fe2000001080d */
[----:B-1----:R-:W-:-:S06]  /*3b10*/  FMNMX.FTZ R2, R2, R12, !PT ;  /* 0x0000000c02027209 */ /* 0x002fcc0007810000 */
[----:B------:R-:W1:Y:S01]  /*3b20*/  MUFU.EX2 R83, R8 ;  /* 0x0000000800537308 */ /* 0x000e620000000800 */
[C---:B------:R-:W-:Y:S01]  /*3b30*/  FSETP.NEU.FTZ.AND P0, PT, R2.reuse, -INF , PT ;  /* 0xff8000000200780b */ /* 0x040fe20003f1d000 */
[----:B------:R-:W-:-:S05]  /*3b40*/  FMUL.FTZ R12, R2, c[0x0][0x2d0] ;  /* 0x0000b400020c7a20 */ /* 0x000fca0000410000 */
[----:B------:R-:W-:Y:S01]  /*3b50*/  FSEL R12, R12, RZ, P0 ;  /* 0x000000ff0c0c7208 */ /* 0x000fe20000000000 */
[----:B------:R-:W-:Y:S01]  /*3b60*/  MUFU.EX2 R82, R7 ;  /* 0x0000000700527308 */ /* 0x000fe20000000800 */
[----:B------:R-:W-:-:S03]  /*3b70*/  PLOP3.LUT P0, PT, PT, PT, UP0, 0x40, 0x0 ;  /* 0x000000000000781c */ /* 0x000fc60003f0e808 */
[--C-:B------:R-:W-:Y:S02]  /*3b80*/  FFMA.FTZ R3, R19, c[0x0][0x2d0], -R12.reuse ;  /* 0x0000b40013037a23 */ /* 0x100fe4000001080c */
[--C-:B------:R-:W-:Y:S02]  /*3b90*/  FFMA.FTZ R15, R15, c[0x0][0x2d0], -R12.reuse ;  /* 0x0000b4000f0f7a23 */ /* 0x100fe4000001080c */
[----:B------:R2:W-:Y:S01]  /*3ba0*/  MUFU.EX2 R80, R3 ;  /* 0x0000000300507308 */ /* 0x0005e20000000800 */
[--C-:B------:R-:W-:Y:S01]  /*3bb0*/  FFMA.FTZ R20, R20, c[0x0][0x2d0], -R12.reuse ;  /* 0x0000b40014147a23 */ /* 0x100fe2000001080c */
[----:B-1----:R-:W-:Y:S01]  /*3bc0*/  F2FP.BF16.PACK_AB R8, R83, R85 ;  /* 0x000000555308723e */ /* 0x002fe200000010ff */
[----:B------:R-:W-:-:S05]  /*3bd0*/  FFMA.FTZ R0, R23, c[0x0][0x2d0], -R12 ;  /* 0x0000b40017007a23 */ /* 0x000fca000001080c */
[----:B------:R-:W-:Y:S01]  /*3be0*/  MUFU.EX2 R86, R6 ;  /* 0x0000000600567308 */ /* 0x000fe20000000800 */
[----:B--2---:R-:W-:-:S07]  /*3bf0*/  FFMA.FTZ R3, R18, c[0x0][0x2d0], -R12 ;  /* 0x0000b40012037a23 */ /* 0x004fce000001080c */
[----:B------:R-:W-:Y:S08]  /*3c00*/  MUFU.EX2 R15, R15 ;  /* 0x0000000f000f7308 */ /* 0x000ff00000000800 */
[----:B------:R1:W-:Y:S08]  /*3c10*/  MUFU.EX2 R81, R3 ;  /* 0x0000000300517308 */ /* 0x0003f00000000800 */
[----:B------:R-:W2:Y:S01]  /*3c20*/  MUFU.EX2 R14, R20 ;  /* 0x00000014000e7308 */ /* 0x000ea20000000800 */
[----:B-1----:R-:W-:-:S07]  /*3c30*/  FFMA.FTZ R3, R17, c[0x0][0x2d0], -R12 ;  /* 0x0000b40011037a23 */ /* 0x002fce000001080c */
[----:B------:R1:W-:Y:S01]  /*3c40*/  MUFU.EX2 R89, R11 ;  /* 0x0000000b00597308 */ /* 0x0003e20000000800 */
[----:B--2---:R-:W-:-:S07]  /*3c50*/  F2FP.BF16.PACK_AB R9, R14, R15 ;  /* 0x0000000f0e09723e */ /* 0x004fce00000010ff */
[----:B------:R2:W-:Y:S08]  /*3c60*/  MUFU.EX2 R84, R3 ;  /* 0x0000000300547308 */ /* 0x0005f00000000800 */
[----:B------:R3:W4:Y:S01]  /*3c70*/  MUFU.EX2 R90, R10 ;  /* 0x0000000a005a7308 */ /* 0x0007220000000800 */
[----:B-1----:R-:W-:Y:S01]  /*3c80*/  F2FP.BF16.PACK_AB R11, R81, R80 ;  /* 0x00000050510b723e */ /* 0x002fe200000010ff */
[----:B--2---:R-:W-:-:S06]  /*3c90*/  FFMA.FTZ R3, R16, c[0x0][0x2d0], -R12 ;  /* 0x0000b40010037a23 */ /* 0x004fcc000001080c */
[----:B------:R-:W1:Y:S01]  /*3ca0*/  MUFU.EX2 R88, R5 ;  /* 0x0000000500587308 */ /* 0x000e620000000800 */
[----:B------:R-:W2:Y:S01]  /*3cb0*/  LDSM.16.MT88.4 R16, [R251+0x100] ;  /* 0x00010000fb10783b */ /* 0x000ea20000004200 */
[----:B---3--:R-:W-:-:S06]  /*3cc0*/  F2FP.BF16.PACK_AB R10, R86, R82 ;  /* 0x00000052560a723e */ /* 0x008fcc00000010ff */
[----:B------:R3:W5:Y:S01]  /*3cd0*/  MUFU.EX2 R87, R3 ;  /* 0x0000000300577308 */ /* 0x0007620000000800 */
[----:B----4-:R-:W-:Y:S01]  /*3ce0*/  F2FP.BF16.PACK_AB R6, R91, R90 ;  /* 0x0000005a5b06723e */ /* 0x010fe200000010ff */
[C---:B------:R-:W-:Y:S06]  /*3cf0*/  HMMA.16816.F32.BF16 R68, R8.reuse, R34, RZ ;  /* 0x000000220844723c */ /* 0x040fec00000418ff */
[----:B------:R-:W-:Y:S01]  /*3d00*/  MUFU.EX2 R92, R0 ;  /* 0x00000000005c7308 */ /* 0x000fe20000000800 */
[----:B-1----:R-:W-:Y:S01]  /*3d10*/  F2FP.BF16.PACK_AB R4, R89, R88 ;  /* 0x000000585904723e */ /* 0x002fe200000010ff */
[----:B------:R-:W-:Y:S01]  /*3d20*/  HMMA.16816.F32.BF16 R64, R8, R28, RZ ;  /* 0x0000001c0840723c */ /* 0x000fe200000418ff */
[----:B---3--:R-:W-:Y:S01]  /*3d30*/  FFMA.FTZ R3, R21, c[0x0][0x2d0], -R12 ;  /* 0x0000b40015037a23 */ /* 0x008fe2000001080c */
[----:B-----5:R-:W-:-:S04]  /*3d40*/  F2FP.BF16.PACK_AB R5, R87, R84 ;  /* 0x000000545705723e */ /* 0x020fc800000010ff */
[----:B------:R-:W1:Y:S02]  /*3d50*/  MUFU.EX2 R93, R3 ;  /* 0x00000003005d7308 */ /* 0x000e640000000800 */
[C---:B------:R-:W-:Y:S08]  /*3d60*/  HMMA.16816.F32.BF16 R20, R8.reuse, R32, RZ ;  /* 0x000000200814723c */ /* 0x040ff000000418ff */
[----:B------:R-:W-:Y:S01]  /*3d70*/  HMMA.16816.F32.BF16 R40, R8, R30, RZ ;  /* 0x0000001e0828723c */ /* 0x000fe200000418ff */
[----:B-1----:R-:W-:-:S07]  /*3d80*/  F2FP.BF16.PACK_AB R7, R92, R93 ;  /* 0x0000005d5c07723e */ /* 0x002fce00000010ff */
[C---:B------:R-:W-:Y:S08]  /*3d90*/  HMMA.16816.F32.BF16 R36, R8.reuse, R24, RZ ;  /* 0x000000180824723c */ /* 0x040ff000000418ff */
[C---:B------:R-:W-:Y:S08]  /*3da0*/  HMMA.16816.F32.BF16 R32, R8.reuse, R26, RZ ;  /* 0x0000001a0820723c */ /* 0x040ff000000418ff */
[C---:B--2---:R-:W-:Y:S08]  /*3db0*/  HMMA.16816.F32.BF16 R28, R8.reuse, R16, RZ ;  /* 0x00000010081c723c */ /* 0x044ff000000418ff */
[----:B------:R-:W-:Y:S08]  /*3dc0*/  HMMA.16816.F32.BF16 R24, R8, R18, RZ ;  /* 0x000000120818723c */ /* 0x000ff000000418ff */
[----:B------:R-:W-:Y:S08]  /*3dd0*/  HMMA.16816.F32.BF16 R164, R4, R52, R20 ;  /* 0x0000003404a4723c */ /* 0x000ff00000041814 */
[----:B------:R-:W-:Y:S08]  /*3de0*/  HMMA.16816.F32.BF16 R20, R8, R76, RZ ;  /* 0x0000004c0814723c */ /* 0x000ff000000418ff */
[C---:B------:R-:W-:Y:S01]  /*3df0*/  HMMA.16816.F32.BF16 R104, R4.reuse, R60, R64 ;  /* 0x0000003c0468723c */ /* 0x040fe20000041840 */
[----:B------:R-:W-:Y:S07]  /*3e00*/  LDSM.16.MT88.4 R64, [R252+0x4100] ;  /* 0x00410000fc40783b */ /* 0x000fee0000004200 */
[C---:B------:R-:W-:Y:S08]  /*3e10*/  HMMA.16816.F32.BF16 R28, R4.reuse, R48, R28 ;  /* 0x00000030041c723c */ /* 0x040ff0000004181c */
[----:B------:R-:W-:Y:S01]  /*3e20*/  HMMA.16816.F32.BF16 R24, R4, R50, R24 ;  /* 0x000000320418723c */ /* 0x000fe20000041818 */
[----:B------:R-:W-:Y:S07]  /*3e30*/  LDSM.16.MT88.4 R48, [R249+0x4900] ;  /* 0x00490000f930783b */ /* 0x000fee0000004200 */
[----:B------:R-:W-:Y:S01]  /*3e40*/  HMMA.16816.F32.BF16 R16, R8, R78, RZ ;  /* 0x0000004e0810723c */ /* 0x000fe200000418ff */
[----:B------:R-:W-:Y:S01]  /*3e50*/  IMAD.MOV.U32 R139, RZ, RZ, R106 ;  /* 0x000000ffff8b7224 */ /* 0x000fe200078e006a */
[----:B------:R-:W-:Y:S01]  /*3e60*/  MOV R137, R104 ;  /* 0x0000006800897202 */ /* 0x000fe20000000f00 */
[----:B------:R-:W-:-:S02]  /*3e70*/  IMAD.MOV.U32 R138, RZ, RZ, R107 ;  /* 0x000000ffff8a7224 */ /* 0x000fc400078e006b */
[----:B------:R-:W-:-:S03]  /*3e80*/  IMAD.MOV.U32 R136, RZ, RZ, R105 ;  /* 0x000000ffff887224 */ /* 0x000fc600078e0069 */
[C---:B------:R-:W-:Y:S01]  /*3e90*/  HMMA.16816.F32.BF16 R20, R4.reuse, R44, R20 ;  /* 0x0000002c0414723c */ /* 0x040fe20000041814 */
[----:B------:R-:W-:Y:S01]  /*3ea0*/  MOV R107, R29 ;  /* 0x0000001d006b7202 */ /* 0x000fe20000000f00 */
[----:B------:R-:W-:Y:S01]  /*3eb0*/  IMAD.MOV.U32 R106, RZ, RZ, R28 ;  /* 0x000000ffff6a7224 */ /* 0x000fe200078e001c */
[----:B------:R-:W-:Y:S01]  /*3ec0*/  MOV R115, R31 ;  /* 0x0000001f00737202 */ /* 0x000fe20000000f00 */
[----:B------:R-:W-:Y:S02]  /*3ed0*/  IMAD.MOV.U32 R114, RZ, RZ, R30 ;  /* 0x000000ffff727224 */ /* 0x000fe400078e001e */
[----:B------:R-:W-:Y:S02]  /*3ee0*/  LDSM.16.MT88.4 R28, [R249+0x2900] ;  /* 0x00290000f91c783b */ /* 0x000fe40000004200 */
[----:B------:R-:W-:Y:S01]  /*3ef0*/  HMMA.16816.F32.BF16 R156, R4, R54, R68 ;  /* 0x00000036049c723c */ /* 0x000fe20000041844 */
[----:B------:R-:W-:Y:S01]  /*3f00*/  IMAD.MOV.U32 R155, RZ, RZ, R26 ;  /* 0x000000ffff9b7224 */ /* 0x000fe200078e001a */
[----:B------:R-:W1:Y:S01]  /*3f10*/  LDSM.16.MT88.4 R52, [R252+0x2100] ;  /* 0x00210000fc34783b */ /* 0x000e620000004200 */
[----:B------:R-:W-:Y:S01]  /*3f20*/  IMAD.MOV.U32 R154, RZ, RZ, R27 ;  /* 0x000000ffff9a7224 */ /* 0x000fe200078e001b */
[----:B------:R-:W-:Y:S01]  /*3f30*/  MOV R153, R24 ;  /* 0x0000001800997202 */ /* 0x000fe20000000f00 */
[----:B------:R-:W-:-:S02]  /*3f40*/  IMAD.MOV.U32 R152, RZ, RZ, R25 ;  /* 0x000000ffff987224 */ /* 0x000fc400078e0019 */
[----:B------:R-:W2:Y:S01]  /*3f50*/  LDSM.16.MT88.4 R24, [R251+0x2100] ;  /* 0x00210000fb18783b */ /* 0x000ea20000004200 */
[C---:B------:R-:W-:Y:S03]  /*3f60*/  HMMA.16816.F32.BF16 R16, R4.reuse, R46, R16 ;  /* 0x0000002e0410723c */ /* 0x040fe60000041810 */
[----:B------:R-:W3:Y:S05]  /*3f70*/  LDSM.16.MT88.4 R44, [R252+0x2900] ;  /* 0x00290000fc2c783b */ /* 0x000eea0000004200 */
[----:B------:R-:W-:Y:S01]  /*3f80*/  IMAD.MOV.U32 R131, RZ, RZ, R22 ;  /* 0x000000ffff837224 */ /* 0x000fe200078e0016 */
[----:B------:R-:W-:Y:S01]  /*3f90*/  MOV R130, R23 ;  /* 0x0000001700827202 */ /* 0x000fe20000000f00 */
[----:B------:R-:W-:Y:S01]  /*3fa0*/  IMAD.MOV.U32 R129, RZ, RZ, R20 ;  /* 0x000000ffff817224 */ /* 0x000fe200078e0014 */
[----:B------:R-:W-:Y:S01]  /*3fb0*/  HMMA.16816.F32.BF16 R148, R4, R62, R40 ;  /* 0x0000003e0494723c */ /* 0x000fe20000041828 */
[----:B------:R-:W-:Y:S01]  /*3fc0*/  IMAD.MOV.U32 R128, RZ, RZ, R21 ;  /* 0x000000ffff807224 */ /* 0x000fe200078e0015 */
[----:B------:R-:W4:Y:S04]  /*3fd0*/  LDSM.16.MT88.4 R40, [R251+0x2900] ;  /* 0x00290000fb28783b */ /* 0x000f280000004200 */
[----:B------:R-:W-:Y:S02]  /*3fe0*/  LDSM.16.MT88.4 R60, [R249+0x4100] ;  /* 0x00410000f93c783b */ /* 0x000fe40000004200 */
[----:B------:R-:W-:Y:S05]  /*3ff0*/  HMMA.16816.F32.BF16 R20, R8, R72, RZ ;  /* 0x000000480814723c */ /* 0x000fea00000418ff */
[----:B------:R-:W-:Y:S01]  /*4000*/  MOV R127, R17 ;  /* 0x00000011007f7202 */ /* 0x000fe20000000f00 */
[----:B------:R-:W-:Y:S01]  /*4010*/  IMAD.MOV.U32 R126, RZ, RZ, R18 ;  /* 0x000000ffff7e7224 */ /* 0x000fe200078e0012 */
[----:B------:R-:W-:Y:S01]  /*4020*/  MOV R124, R16 ;  /* 0x00000010007c7202 */ /* 0x000fe20000000f00 */
[----:B------:R-:W-:Y:S01]  /*4030*/  HMMA.16816.F32.BF16 R36, R4, R56, R36 ;  /* 0x000000380424723c */ /* 0x000fe20000041824 */
[----:B------:R-:W-:-:S07]  /*4040*/  IMAD.MOV.U32 R125, RZ, RZ, R19 ;  /* 0x000000ffff7d7224 */ /* 0x000fce00078e0013 */
[----:B------:R-:W-:Y:S08]  /*4050*/  HMMA.16816.F32.BF16 R16, R8, R74, RZ ;  /* 0x0000004a0810723c */ /* 0x000ff000000418ff */
[----:B------:R-:W-:Y:S01]  /*4060*/  HMMA.16816.F32.BF16 R140, R4, R58, R32 ;  /* 0x0000003a048c723c */ /* 0x000fe20000041820 */
[----:B------:R-:W5:Y:S07]  /*4070*/  LDSM.16.MT88.4 R56, [R248+0x4100] ;  /* 0x00410000f838783b */ /* 0x000f6e0000004200 */
[----:B-1----:R-:W-:Y:S01]  /*4080*/  HMMA.16816.F32.BF16 R32, R8, R54, RZ ;  /* 0x000000360820723c */ /* 0x002fe200000418ff */
[----:B------:R-:W-:Y:S01]  /*4090*/  IMAD.MOV.U32 R147, RZ, RZ, R38 ;  /* 0x000000ffff937224 */ /* 0x000fe200078e0026 */
[----:B------:R-:W-:Y:S01]  /*40a0*/  MOV R146, R39 ;  /* 0x0000002700927202 */ /* 0x000fe20000000f00 */
[----:B------:R-:W-:-:S02]  /*40b0*/  IMAD.MOV.U32 R145, RZ, RZ, R36 ;  /* 0x000000ffff917224 */ /* 0x000fc400078e0024 */
[----:B------:R-:W-:-:S03]  /*40c0*/  IMAD.MOV.U32 R144, RZ, RZ, R37 ;  /* 0x000000ffff907224 */ /* 0x000fc600078e0025 */
[----:B------:R-:W-:Y:S08]  /*40d0*/  HMMA.16816.F32.BF16 R68, R4, R28, R20 ;  /* 0x0000001c0444723c */ /* 0x000ff00000041814 */
[C---:B--2---:R-:W-:Y:S08]  /*40e0*/  HMMA.16816.F32.BF16 R20, R8.reuse, R24, RZ ;  /* 0x000000180814723c */ /* 0x044ff000000418ff */
[----:B------:R-:W-:Y:S01]  /*40f0*/  HMMA.16816.F32.BF16 R36, R8, R52, RZ ;  /* 0x000000340824723c */ /* 0x000fe200000418ff */
[----:B------:R-:W1:Y:S07]  /*4100*/  LDSM.16.MT88.4 R52, [R248+0x4900] ;  /* 0x00490000f834783b */ /* 0x000e6e0000004200 */
[----:B------:R-:W-:Y:S08]  /*4110*/  HMMA.16816.F32.BF16 R72, R4, R30, R16 ;  /* 0x0000001e0448723c */ /* 0x000ff00000041810 */
[----:B------:R-:W-:Y:S08]  /*4120*/  HMMA.16816.F32.BF16 R16, R8, R26, RZ ;  /* 0x0000001a0810723c */ /* 0x000ff000000418ff */
[C---:B---3--:R-:W-:Y:S08]  /*4130*/  HMMA.16816.F32.BF16 R116, R4.reuse, R46, R32 ;  /* 0x0000002e0474723c */ /* 0x048ff00000041820 */
[C---:B----4-:R-:W-:Y:S07]  /*4140*/  HMMA.16816.F32.BF16 R20, R4.reuse, R40, R20 ;  /* 0x000000280414723c */ /* 0x050fee0000041814 */
[----:B------:R-:W-:Y:S01]  /*4150*/  IMAD.MOV.U32 R40, RZ, RZ, R137 ;  /* 0x000000ffff287224 */ /* 0x000fe200078e0089 */
[----:B------:R-:W-:Y:S01]  /*4160*/  HMMA.16816.F32.BF16 R76, R4, R44, R36 ;  /* 0x0000002c044c723c */ /* 0x000fe20000041824 */
[----:B------:R-:W2:Y:S01]  /*4170*/  LDSM.16.MT88.4 R36, [R251+0x4100] ;  /* 0x00410000fb24783b */ /* 0x000ea20000004200 */
[----:B------:R-:W-:-:S03]  /*4180*/  MOV R41, R136 ;  /* 0x0000008800297202 */ /* 0x000fc60000000f00 */
[----:B------:R-:W3:Y:S03]  /*4190*/  LDSM.16.MT88.4 R44, [R252+0x4900] ;  /* 0x00490000fc2c783b */ /* 0x000ee60000004200 */
[----:B-----5:R-:W-:Y:S01]  /*41a0*/  HMMA.16816.F32.BF16 R28, R8, R58, RZ ;  /* 0x0000003a081c723c */ /* 0x020fe200000418ff */
[----:B------:R-:W-:Y:S01]  /*41b0*/  IMAD.MOV.U32 R123, RZ, RZ, R118 ;  /* 0x000000ffff7b7224 */ /* 0x000fe200078e0076 */
[----:B------:R-:W-:Y:S01]  /*41c0*/  MOV R121, R117 ;  /* 0x0000007500797202 */ /* 0x000fe20000000f00 */
[----:B------:R-:W-:Y:S02]  /*41d0*/  IMAD.MOV.U32 R122, RZ, RZ, R119 ;  /* 0x000000ffff7a7224 */ /* 0x000fe400078e0077 */
[----:B------:R-:W-:Y:S02]  /*41e0*/  IMAD.MOV.U32 R120, RZ, RZ, R116 ;  /* 0x000000ffff787224 */ /* 0x000fe400078e0074 */
[----:B------:R-:W-:Y:S01]  /*41f0*/  MOV R58, R153 ;  /* 0x00000099003a7202 */ /* 0x000fe20000000f00 */
[----:B------:R-:W-:Y:S01]  /*4200*/  HMMA.16816.F32.BF16 R16, R4, R42, R16 ;  /* 0x0000002a0410723c */ /* 0x000fe20000041810 */
[----:B------:R-:W-:Y:S01]  /*4210*/  IMAD.MOV.U32 R119, RZ, RZ, R22 ;  /* 0x000000ffff777224 */ /* 0x000fe200078e0016 */
[----:B------:R-:W-:Y:S01]  /*4220*/  MOV R118, R23 ;  /* 0x0000001700767202 */ /* 0x000fe20000000f00 */
[----:B------:R-:W-:-:S02]  /*4230*/  IMAD.MOV.U32 R117, RZ, RZ, R21 ;  /* 0x000000ffff757224 */ /* 0x000fc400078e0015 */
[----:B------:R-:W-:Y:S02]  /*4240*/  IMAD.MOV.U32 R116, RZ, RZ, R20 ;  /* 0x000000ffff747224 */ /* 0x000fe400078e0014 */
[----:B------:R-:W-:Y:S01]  /*4250*/  IMAD.MOV.U32 R59, RZ, RZ, R152 ;  /* 0x000000ffff3b7224 */ /* 0x000fe200078e0098 */
[----:B------:R-:W-:Y:S01]  /*4260*/  HMMA.16816.F32.BF16 R20, R8, R62, RZ ;  /* 0x0000003e0814723c */ /* 0x000fe200000418ff */
[----:B------:R-:W-:Y:S01]  /*4270*/  MOV R42, R139 ;  /* 0x0000008b002a7202 */ /* 0x000fe20000000f00 */
[----:B------:R-:W-:-:S05]  /*4280*/  IMAD.MOV.U32 R43, RZ, RZ, R138 ;  /* 0x000000ffff2b7224 */ /* 0x000fca00078e008a */
[----:B------:R-:W-:Y:S01]  /*4290*/  IMAD.MOV.U32 R62, RZ, RZ, R131 ;  /* 0x000000ffff3e7224 */ /* 0x000fe200078e0083 */
[----:B------:R-:W-:Y:S01]  /*42a0*/  HMMA.16816.F32.BF16 R32, R8, R56, RZ ;  /* 0x000000380820723c */ /* 0x000fe200000418ff */
[----:B------:R-:W-:-:S06]  /*42b0*/  IMAD.MOV.U32 R63, RZ, RZ, R130 ;  /* 0x000000ffff3f7224 */ /* 0x000fcc00078e0082 */
[----:B------:R-:W-:Y:S01]  /*42c0*/  IMAD.MOV.U32 R56, RZ, RZ, R155 ;  /* 0x000000ffff387224 */ /* 0x000fe200078e009b */
[----:B-1----:R-:W-:Y:S01]  /*42d0*/  HMMA.16816.F32.BF16 R160, R4, R54, R28 ;  /* 0x0000003604a0723c */ /* 0x002fe2000004181c */
[----:B------:R-:W1:Y:S01]  /*42e0*/  LDSM.16.MT88.4 R28, [R251+0x4900] ;  /* 0x00490000fb1c783b */ /* 0x000e620000004200 */
[----:B------:R-:W-:Y:S01]  /*42f0*/  MOV R105, R18 ;  /* 0x0000001200697202 */ /* 0x000fe20000000f00 */
[----:B------:R-:W-:Y:S01]  /*4300*/  IMAD.MOV.U32 R104, RZ, RZ, R19 ;  /* 0x000000ffff687224 */ /* 0x000fe200078e0013 */
[----:B------:R-:W-:Y:S01]  /*4310*/  MOV R0, R16 ;  /* 0x0000001000007202 */ /* 0x000fe20000000f00 */
[----:B------:R-:W-:Y:S02]  /*4320*/  IMAD.MOV.U32 R3, RZ, RZ, R17 ;  /* 0x000000ffff037224 */ /* 0x000fe400078e0011 */
[----:B------:R-:W-:Y:S01]  /*4330*/  IMAD.MOV.U32 R57, RZ, RZ, R154 ;  /* 0x000000ffff397224 */ /* 0x000fe200078e009a */
[----:B------:R-:W-:Y:S01]  /*4340*/  HMMA.16816.F32.BF16 R16, R8, R64, RZ ;  /* 0x000000400810723c */ /* 0x000fe200000418ff */
[----:B------:R-:W-:-:S02]  /*4350*/  IMAD.MOV.U32 R54, RZ, RZ, R145 ;  /* 0x000000ffff367224 */ /* 0x000fc400078e0091 */
[----:B------:R-:W-:-:S04]  /*4360*/  IMAD.MOV.U32 R55, RZ, RZ, R144 ;  /* 0x000000ffff377224 */ /* 0x000fc800078e0090 */
[----:B------:R-:W-:Y:S01]  /*4370*/  IMAD.MOV.U32 R65, RZ, RZ, R127 ;  /* 0x000000ffff417224 */ /* 0x000fe200078e007f */
[----:B------:R-:W-:Y:S01]  /*4380*/  HMMA.16816.F32.BF16 R152, R4, R50, R20 ;  /* 0x000000320498723c */ /* 0x000fe20000041814 */
[----:B------:R-:W-:-:S06]  /*4390*/  IMAD.MOV.U32 R64, RZ, RZ, R124 ;  /* 0x000000ffff407224 */ /* 0x000fcc00078e007c */
[----:B------:R-:W-:Y:S01]  /*43a0*/  MOV R50, R126 ;  /* 0x0000007e00327202 */ /* 0x000fe20000000f00 */
[----:B------:R-:W-:Y:S01]  /*43b0*/  HMMA.16816.F32.BF16 R188, R4, R52, R32 ;  /* 0x0000003404bc723c */ /* 0x000fe20000041820 */
[----:B------:R-:W4:Y:S01]  /*43c0*/  LDSM.16.MT88.4 R32, [R248+0x6100] ;  /* 0x00610000f820783b */ /* 0x000f220000004200 */
[----:B------:R-:W-:-:S05]  /*43d0*/  IMAD.MOV.U32 R51, RZ, RZ, R125 ;  /* 0x000000ffff337224 */ /* 0x000fca00078e007d */
[----:B------:R-:W-:Y:S01]  /*43e0*/  IMAD.MOV.U32 R52, RZ, RZ, R147 ;  /* 0x000000ffff347224 */ /* 0x000fe200078e0093 */
[----:B--2---:R-:W-:Y:S01]  /*43f0*/  HMMA.16816.F32.BF16 R20, R8, R36, RZ ;  /* 0x000000240814723c */ /* 0x004fe200000418ff */
[----:B------:R-:W-:-:S06]  /*4400*/  MOV R53, R146 ;  /* 0x0000009200357202 */ /* 0x000fcc0000000f00 */
[----:B------:R-:W-:Y:S01]  /*4410*/  IMAD.MOV.U32 R36, RZ, RZ, R119 ;  /* 0x000000ffff247224 */ /* 0x000fe200078e0077 */
[----:B---3--:R-:W-:Y:S01]  /*4420*/  HMMA.16816.F32.BF16 R180, R4, R44, R16 ;  /* 0x0000002c04b4723c */ /* 0x008fe20000041810 */
[----:B------:R-:W-:-:S06]  /*4430*/  IMAD.MOV.U32 R37, RZ, RZ, R118 ;  /* 0x000000ffff257224 */ /* 0x000fcc00078e0076 */
[----:B------:R-:W-:Y:S01]  /*4440*/  MOV R44, R123 ;  /* 0x0000007b002c7202 */ /* 0x000fe20000000f00 */
[----:B------:R-:W-:Y:S01]  /*4450*/  HMMA.16816.F32.BF16 R16, R8, R38, RZ ;  /* 0x000000260810723c */ /* 0x000fe200000418ff */
[----:B------:R-:W-:-:S06]  /*4460*/  IMAD.MOV.U32 R45, RZ, RZ, R122 ;  /* 0x000000ffff2d7224 */ /* 0x000fcc00078e007a */
[----:B------:R-:W-:Y:S01]  /*4470*/  MOV R39, R117 ;  /* 0x0000007500277202 */ /* 0x000fe20000000f00 */
[----:B------:R-:W-:Y:S01]  /*4480*/  HMMA.16816.F32.BF16 R24, R8, R60, RZ ;  /* 0x0000003c0818723c */ /* 0x000fe200000418ff */
[----:B------:R-:W-:-:S06]  /*4490*/  IMAD.MOV.U32 R38, RZ, RZ, R116 ;  /* 0x000000ffff267224 */ /* 0x000fcc00078e0074 */
[----:B------:R-:W-:Y:S01]  /*44a0*/  MOV R60, R129 ;  /* 0x00000081003c7202 */ /* 0x000fe20000000f00 */
[----:B-1----:R-:W-:Y:S01]  /*44b0*/  HMMA.16816.F32.BF16 R136, R4, R28, R20 ;  /* 0x0000001c0488723c */ /* 0x002fe20000041814 */
[----:B------:R-:W1:Y:S01]  /*44c0*/  LDSM.16.MT88.4 R20, [R248+0x6900] ;  /* 0x00690000f814783b */ /* 0x000e620000004200 */
[----:B------:R-:W-:-:S05]  /*44d0*/  IMAD.MOV.U32 R61, RZ, RZ, R128 ;  /* 0x000000ffff3d7224 */ /* 0x000fca00078e0080 */
[----:B------:R-:W-:Y:S01]  /*44e0*/  MOV R29, R3 ;  /* 0x00000003001d7202 */ /* 0x000fe20000000f00 */
[C---:B------:R-:W-:Y:S01]  /*44f0*/  HMMA.16816.F32.BF16 R128, R4.reuse, R30, R16 ;  /* 0x0000001e0480723c */ /* 0x040fe20000041810 */
[----:B------:R-:W-:Y:S02]  /*4500*/  FADD.FTZ R3, R15, R14 ;  /* 0x0000000e0f037221 */ /* 0x000fe40000010000 */
[----:B------:R-:W-:Y:S02]  /*4510*/  FFMA.FTZ R28, R99, c[0x0][0x2d0], -R13 ;  /* 0x0000b400631c7a23 */ /* 0x000fe4000001080d */
[----:B------:R-:W-:Y:S02]  /*4520*/  FADD.FTZ R3, R80, R3 ;  /* 0x0000000350037221 */ /* 0x000fe40000010000 */
[----:B------:R-:W-:Y:S01]  /*4530*/  IMAD.MOV.U32 R30, RZ, RZ, R0 ;  /* 0x000000ffff1e7224 */ /* 0x000fe200078e0000 */
[----:B------:R-:W-:Y:S01]  /*4540*/  HMMA.16816.F32.BF16 R184, R4, R48, R24 ;  /* 0x0000003004b8723c */ /* 0x000fe20000041818 */
[----:B------:R-:W-:-:S02]  /*4550*/  FADD.FTZ R3, R81, R3 ;  /* 0x0000000351037221 */ /* 0x000fc40000010000 */
[----:B------:R-:W-:Y:S02]  /*4560*/  FADD.FTZ R0, R85, R83 ;  /* 0x0000005355007221 */ /* 0x000fe40000010000 */
[----:B------:R-:W-:Y:S02]  /*4570*/  FFMA.FTZ R31, R98, c[0x0][0x2d0], -R13 ;  /* 0x0000b400621f7a23 */ /* 0x000fe4000001080d */
[----:B------:R-:W-:Y:S01]  /*4580*/  IMAD.MOV.U32 R48, RZ, RZ, R107 ;  /* 0x000000ffff307224 */ /* 0x000fe200078e006b */
[----:B----4-:R-:W-:Y:S01]  /*4590*/  HMMA.16816.F32.BF16 R16, R8, R32, RZ ;  /* 0x000000200810723c */ /* 0x010fe200000418ff */
[----:B------:R-:W-:Y:S01]  /*45a0*/  MOV R49, R106 ;  /* 0x0000006a00317202 */ /* 0x000fe20000000f00 */
[----:B------:R-:W-:Y:S01]  /*45b0*/  FADD.FTZ R0, R82, R0 ;  /* 0x0000000052007221 */ /* 0x000fe20000010000 */
[----:B------:R-:W-:Y:S01]  /*45c0*/  MOV R82, R44 ;  /* 0x0000002c00527202 */ /* 0x000fe20000000f00 */
[----:B------:R-:W-:Y:S02]  /*45d0*/  IMAD.MOV.U32 R83, RZ, RZ, R45 ;  /* 0x000000ffff537224 */ /* 0x000fe400078e002d */
[----:B------:R-:W-:-:S02]  /*45e0*/  IMAD.MOV.U32 R85, RZ, RZ, R49 ;  /* 0x000000ffff557224 */ /* 0x000fc400078e0031 */
[----:B------:R-:W-:Y:S01]  /*45f0*/  HMMA.16816.F32.BF16 R24, R8, R66, RZ ;  /* 0x000000420818723c */ /* 0x000fe200000418ff */
[----:B------:R-:W-:Y:S01]  /*4600*/  IMAD.MOV.U32 R32, RZ, RZ, R48 ;  /* 0x000000ffff207224 */ /* 0x000fe200078e0030 */
[----:B------:R-:W-:Y:S01]  /*4610*/  MOV R48, R54 ;  /* 0x0000003600307202 */ /* 0x000fe20000000f00 */
[----:B------:R-:W-:Y:S01]  /*4620*/  IMAD.MOV.U32 R49, RZ, RZ, R55 ;  /* 0x000000ffff317224 */ /* 0x000fe200078e0037 */
[----:B------:R-:W-:Y:S01]  /*4630*/  MOV R54, R56 ;  /* 0x0000003800367202 */ /* 0x000fe20000000f00 */
[----:B------:R-:W-:Y:S02]  /*4640*/  IMAD.MOV.U32 R55, RZ, RZ, R57 ;  /* 0x000000ffff377224 */ /* 0x000fe400078e0039 */
[----:B------:R-:W-:Y:S01]  /*4650*/  IMAD.MOV.U32 R67, RZ, RZ, R121 ;  /* 0x000000ffff437224 */ /* 0x000fe200078e0079 */
[----:B------:R-:W-:Y:S01]  /*4660*/  MOV R66, R120 ;  /* 0x0000007800427202 */ /* 0x000fe20000000f00 */
[----:B------:R-:W-:Y:S02]  /*4670*/  FADD.FTZ R0, R86, R0 ;  /* 0x0000000056007221 */ /* 0x000fe40000010000 */
[----:B------:R-:W-:Y:S01]  /*4680*/  IMAD.MOV.U32 R81, RZ, RZ, R67 ;  /* 0x000000ffff517224 */ /* 0x000fe200078e0043 */
[----:B------:R-:W-:Y:S01]  /*4690*/  MOV R67, R51 ;  /* 0x0000003300437202 */ /* 0x000fe20000000f00 */
[----:B------:R-:W-:Y:S01]  /*46a0*/  IMAD.MOV.U32 R80, RZ, RZ, R66 ;  /* 0x000000ffff507224 */ /* 0x000fe200078e0042 */
[----:B------:R-:W-:Y:S01]  /*46b0*/  MOV R51, R53 ;  /* 0x0000003500337202 */ /* 0x000fe20000000f00 */
[----:B------:R-:W-:Y:S01]  /*46c0*/  IMAD.MOV.U32 R66, RZ, RZ, R50 ;  /* 0x000000ffff427224 */ /* 0x000fe200078e0032 */
[----:B-1----:R-:W-:Y:S01]  /*46d0*/  HMMA.16816.F32.BF16 R124, R4, R20, R16 ;  /* 0x00000014047c723c */ /* 0x002fe20000041810 */
[----:B------:R-:W-:-:S02]  /*46e0*/  IMAD.MOV.U32 R50, RZ, RZ, R52 ;  /* 0x000000ffff327224 */ /* 0x000fc400078e0034 */
[----:B------:R-:W-:Y:S02]  /*46f0*/  IMAD.MOV.U32 R52, RZ, RZ, R58 ;  /* 0x000000ffff347224 */ /* 0x000fe400078e003a */
[----:B------:R-:W-:Y:S02]  /*4700*/  IMAD.MOV.U32 R53, RZ, RZ, R59 ;  /* 0x000000ffff357224 */ /* 0x000fe400078e003b */
[----:B------:R-:W-:Y:S01]  /*4710*/  FADD.FTZ R0, R88, R0 ;  /* 0x0000000058007221 */ /* 0x000fe20000010000 */
[----:B------:R-:W-:Y:S01]  /*4720*/  HMMA.16816.F32.BF16 R144, R4, R46, R24 ;  /* 0x0000002e0490723c */ /* 0x000fe20000041818 */
[----:B------:R-:W1:Y:S01]  /*4730*/  LDSM.16.MT88.4 R24, [R249+0x6100] ;  /* 0x00610000f918783b */ /* 0x000e620000004200 */
[----:B------:R-:W-:Y:S01]  /*4740*/  FADD.FTZ R3, R84, R3 ;  /* 0x0000000354037221 */ /* 0x000fe20000010000 */
[----:B------:R-:W-:Y:S01]  /*4750*/  MOV R88, R38 ;  /* 0x0000002600587202 */ /* 0x000fe20000000f00 */
[----:B------:R-:W-:Y:S02]  /*4760*/  FADD.FTZ R0, R89, R0 ;  /* 0x0000000059007221 */ /* 0x000fe40000010000 */
[----:B------:R-:W-:-:S02]  /*4770*/  FFMA.FTZ R14, R101, c[0x0][0x2d0], -R13 ;  /* 0x0000b400650e7a23 */ /* 0x000fc4000001080d */
[----:B------:R-:W-:Y:S01]  /*4780*/  HMMA.16816.F32.BF16 R16, R8, R34, RZ ;  /* 0x000000220810723c */ /* 0x000fe200000418ff */
[----:B------:R-:W-:Y:S02]  /*4790*/  IMAD.MOV.U32 R46, RZ, RZ, R105 ;  /* 0x000000ffff2e7224 */ /* 0x000fe400078e0069 */
[----:B------:R-:W-:Y:S02]  /*47a0*/  IMAD.MOV.U32 R47, RZ, RZ, R104 ;  /* 0x000000ffff2f7224 */ /* 0x000fe400078e0068 */
[----:B------:R-:W-:Y:S02]  /*47b0*/  IMAD.MOV.U32 R98, RZ, RZ, R46 ;  /* 0x000000ffff627224 */ /* 0x000fe400078e002e */
[----:B------:R-:W-:Y:S02]  /*47c0*/  IMAD.MOV.U32 R99, RZ, RZ, R47 ;  /* 0x000000ffff637224 */ /* 0x000fe400078e002f */
[----:B------:R-:W-:Y:S01]  /*47d0*/  FFMA.FTZ R84, R97, c[0x0][0x2d0], -R13 ;  /* 0x0000b40061547a23 */ /* 0x000fe2000001080d */
[----:B------:R-:W-:Y:S01]  /*47e0*/  MOV R97, R29 ;  /* 0x0000001d00617202 */ /* 0x000fe20000000f00 */
[----:B------:R-:W-:-:S02]  /*47f0*/  FADD.FTZ R0, R90, R0 ;  /* 0x000000005a007221 */ /* 0x000fc40000010000 */
[----:B------:R-:W-:Y:S02]  /*4800*/  FADD.FTZ R29, R87, R3 ;  /* 0x00000003571d7221 */ /* 0x000fe40000010000 */
[--C-:B------:R-:W-:Y:S01]  /*4810*/  FFMA.FTZ R15, R100, c[0x0][0x2d0], -R13.reuse ;  /* 0x0000b400640f7a23 */ /* 0x100fe2000001080d */
[----:B------:R2:W3:Y:S01]  /*4820*/  MUFU.EX2 R3, R14 ;  /* 0x0000000e00037308 */ /* 0x0004e20000000800 */
[----:B------:R-:W-:Y:S02]  /*4830*/  FFMA.FTZ R35, R96, c[0x0][0x2d0], -R13 ;  /* 0x0000b40060237a23 */ /* 0x000fe4000001080d */
[----:B------:R-:W-:Y:S02]  /*4840*/  IMAD.MOV.U32 R96, RZ, RZ, R30 ;  /* 0x000000ffff607224 */ /* 0x000fe400078e001e */
[----:B------:R-:W-:Y:S01]  /*4850*/  FADD.FTZ R30, R91, R0 ;  /* 0x000000005b1e7221 */ /* 0x000fe20000010000 */
[----:B------:R-:W-:Y:S01]  /*4860*/  MOV R91, R37 ;  /* 0x00000025005b7202 */ /* 0x000fe20000000f00 */
[----:B------:R-:W-:Y:S01]  /*4870*/  IMAD.MOV.U32 R89, RZ, RZ, R39 ;  /* 0x000000ffff597224 */ /* 0x000fe200078e0027 */
[----:B------:R-:W-:Y:S01]  /*4880*/  HMMA.16816.F32.BF16 R120, R4, R22, R16 ;  /* 0x000000160478723c */ /* 0x000fe20000041810 */
[----:B------:R-:W4:Y:S01]  /*4890*/  LDSM.16.MT88.4 R20, [R249+0x6900] ;  /* 0x00690000f914783b */ /* 0x000f220000004200 */
[----:B------:R5:W3:Y:S01]  /*48a0*/  MUFU.EX2 R0, R15 ;  /* 0x0000000f00007308 */ /* 0x000ae20000000800 */
[----:B------:R-:W-:-:S02]  /*48b0*/  IMAD.MOV.U32 R90, RZ, RZ, R36 ;  /* 0x000000ffff5a7224 */ /* 0x000fc400078e0024 */
[--C-:B------:R-:W-:Y:S02]  /*48c0*/  FFMA.FTZ R34, R95, c[0x0][0x2d0], -R13.reuse ;  /* 0x0000b4005f227a23 */ /* 0x100fe4000001080d */
[----:B------:R-:W-:Y:S01]  /*48d0*/  FFMA.FTZ R33, R94, c[0x0][0x2d0], -R13 ;  /* 0x0000b4005e217a23 */ /* 0x000fe2000001080d */
[----:B-1----:R-:W-:Y:S01]  /*48e0*/  HMMA.16816.F32.BF16 R16, R8, R24, RZ ;  /* 0x000000180810723c */ /* 0x002fe200000418ff */
[--C-:B------:R-:W-:Y:S02]  /*48f0*/  FFMA.FTZ R13, R112, c[0x0][0x2d0], -R12.reuse ;  /* 0x0000b400700d7a23 */ /* 0x100fe4000001080c */
[--C-:B--2---:R-:W-:Y:S02]  /*4900*/  FFMA.FTZ R14, R110, c[0x0][0x2d0], -R12.reuse ;  /* 0x0000b4006e0e7a23 */ /* 0x104fe4000001080c */
[----:B------:R-:W-:Y:S02]  /*4910*/  IMAD.MOV.U32 R112, RZ, RZ, R85 ;  /* 0x000000ffff707224 */ /* 0x000fe400078e0055 */
[----:B-----5:R-:W-:-:S02]  /*4920*/  FFMA.FTZ R15, R111, c[0x0][0x2d0], -R12 ;  /* 0x0000b4006f0f7a23 */ /* 0x020fc4000001080c */
[----:B------:R-:W-:Y:S08]  /*4930*/  MUFU.EX2 R14, R14 ;  /* 0x0000000e000e7308 */ /* 0x000ff00000000800 */
[----:B------:R-:W-:Y:S07]  /*4940*/  MUFU.EX2 R15, R15 ;  /* 0x0000000f000f7308 */ /* 0x000fee0000000800 */
[----:B----4-:R-:W-:Y:S08]  /*4950*/  HMMA.16816.F32.BF16 R116, R4, R20, R16 ;  /* 0x000000140474723c */ /* 0x010ff00000041810 */
[----:B------:R-:W-:Y:S01]  /*4960*/  HMMA.16816.F32.BF16 R16, R8, R26, RZ ;  /* 0x0000001a0810723c */ /* 0x000fe200000418ff */
[----:B------:R-:W1:Y:S11]  /*4970*/  LDSM.16.MT88.4 R24, [R252+0x6100] ;  /* 0x00610000fc18783b */ /* 0x000e760000004200 */
[----:B------:R-:W-:Y:S11]  /*4980*/  @!UPT UIADD3 URZ, URZ, URZ, URZ ;  /* 0x0000003f3f3ff290 */ /* 0x000ff6000fffe03f */
[----:B------:R-:W-:Y:S01]  /*4990*/  @!UPT UIADD3 URZ, URZ, URZ, URZ ;  /* 0x0000003f3f3ff290 */ /* 0x000fe2000fffe03f */
[----:B------:R-:W-:Y:S01]  /*49a0*/  HMMA.16816.F32.BF16 R104, R4, R22, R16 ;  /* 0x000000160468723c */ /* 0x000fe20000041810 */
[----:B------:R-:W2:Y:S07]  /*49b0*/  LDSM.16.MT88.4 R20, [R252+0x6900] ;  /* 0x00690000fc14783b */ /* 0x000eae0000004200 */
[----:B-1----:R-:W-:Y:S11]  /*49c0*/  HMMA.16816.F32.BF16 R16, R8, R24, RZ ;  /* 0x000000180810723c */ /* 0x002ff600000418ff */
[----:B------:R-:W-:Y:S11]  /*49d0*/  @!UPT UIADD3 URZ, URZ, URZ, URZ ;  /* 0x0000003f3f3ff290 */ /* 0x000ff6000fffe03f */
[----:B------:R-:W-:Y:S02]  /*49e0*/  @!UPT UIADD3 URZ, URZ, URZ, URZ ;  /* 0x0000003f3f3ff290 */ /* 0x000fe4000fffe03f */
[----:B--2---:R-:W-:Y:S08]  /*49f0*/  HMMA.16816.F32.BF16 R56, R4, R20, R16 ;  /* 0x000000140438723c */ /* 0x004ff00000041810 */
[----:B------:R-:W-:Y:S11]  /*4a00*/  HMMA.16816.F32.BF16 R16, R8, R26, RZ ;  /* 0x0000001a0810723c */ /* 0x000ff600000418ff */
[----:B------:R-:W-:Y:S11]  /*4a10*/  @!UPT UIADD3 URZ, URZ, URZ, URZ ;  /* 0x0000003f3f3ff290 */ /* 0x000ff6000fffe03f */
[----:B------:R-:W-:Y:S02]  /*4a20*/  @!UPT UIADD3 URZ, URZ, URZ, URZ ;  /* 0x0000003f3f3ff290 */ /* 0x000fe4000fffe03f */
[----:B------:R-:W-:Y:S01]  /*4a30*/  HMMA.16816.F32.BF16 R44, R4, R22, R16 ;  /* 0x00000016042c723c */ /* 0x000fe20000041810 */
[----:B------:R-:W1:Y:S07]  /*4a40*/  LDSM.16.MT88.4 R16, [R251+0x6100] ;  /* 0x00610000fb10783b */ /* 0x000e6e0000004200 */
[C---:B-1----:R-:W-:Y:S08]  /*4a50*/  HMMA.16816.F32.BF16 R20, R8.reuse, R16, RZ ;  /* 0x000000100814723c */ /* 0x042ff000000418ff */
[----:B------:R-:W-:Y:S01]  /*4a60*/  HMMA.16816.F32.BF16 R8, R8, R18, RZ ;  /* 0x000000120808723c */ /* 0x000fe200000418ff */
[----:B------:R-:W1:Y:S11]  /*4a70*/  LDSM.16.MT88.4 R16, [R251+0x6900] ;  /* 0x00690000fb10783b */ /* 0x000e760000004200 */
[----:B------:R-:W-:Y:S04]  /*4a80*/  @!UPT UIADD3 URZ, URZ, URZ, URZ ;  /* 0x0000003f3f3ff290 */ /* 0x000fe8000fffe03f */
[C---:B-1----:R-:W-:Y:S01]  /*4a90*/  HMMA.16816.F32.BF16 R36, R4.reuse, R16, R20 ;  /* 0x000000100424723c */ /* 0x042fe20000041814 */
[----:B------:R-:W-:Y:S07]  /*4aa0*/  MUFU.EX2 R16, R31 ;  /* 0x0000001f00107308 */ /* 0x000fee0000000800 */
[----:B------:R-:W-:Y:S01]  /*4ab0*/  HMMA.16816.F32.BF16 R20, R4, R18, R8 ;  /* 0x000000120414723c */ /* 0x000fe20000041808 */
[----:B------:R-:W1:Y:S01]  /*4ac0*/  LDSM.16.MT88.4 R8, [R248+0x1100] ;  /* 0x00110000f808783b */ /* 0x000e620000004200 */
[----:B------:R2:W4:Y:S05]  /*4ad0*/  MUFU.EX2 R6, R28 ;  /* 0x0000001c00067308 */ /* 0x00052a0000000800 */
[----:B---3--:R-:W-:-:S02]  /*4ae0*/  FADD.FTZ R4, R3, R30 ;  /* 0x0000001e03047221 */ /* 0x008fc40000010000 */
[--C-:B------:R-:W-:Y:S01]  /*4af0*/  FFMA.FTZ R7, R113, c[0x0][0x2d0], -R12.reuse ;  /* 0x0000b40071077a23 */ /* 0x100fe2000001080c */
[----:B------:R-:W-:Y:S01]  /*4b00*/  MOV R113, R32 ;  /* 0x0000002000717202 */ /* 0x000fe20000000f00 */
[--C-:B------:R-:W-:Y:S01]  /*4b10*/  FFMA.FTZ R18, R109, c[0x0][0x2d0], -R12.reuse ;  /* 0x0000b4006d127a23 */ /* 0x100fe2000001080c */
[----:B------:R-:W-:Y:S01]  /*4b20*/  MUFU.EX2 R17, R33 ;  /* 0x0000002100117308 */ /* 0x000fe20000000800 */
[--C-:B------:R-:W-:Y:S02]  /*4b30*/  FFMA.FTZ R19, R108, c[0x0][0x2d0], -R12.reuse ;  /* 0x0000b4006c137a23 */ /* 0x100fe4000001080c */
[--C-:B------:R-:W-:Y:S02]  /*4b40*/  FFMA.FTZ R32, R102, c[0x0][0x2d0], -R12.reuse ;  /* 0x0000b40066207a23 */ /* 0x100fe4000001080c */
[----:B------:R-:W-:Y:S02]  /*4b50*/  FADD.FTZ R5, R93, R29 ;  /* 0x0000001d5d057221 */ /* 0x000fe40000010000 */
[----:B--2---:R-:W-:-:S02]  /*4b60*/  FFMA.FTZ R28, R103, c[0x0][0x2d0], -R12 ;  /* 0x0000b400671c7a23 */ /* 0x004fc4000001080c */
[C---:B------:R-:W-:Y:S01]  /*4b70*/  FADD.FTZ R12, R0.reuse, R4 ;  /* 0x00000004000c7221 */ /* 0x040fe20000010000 */
[----:B------:R-:W-:Y:S01]  /*4b80*/  F2FP.BF16.PACK_AB R4, R0, R3 ;  /* 0x000000030004723e */ /* 0x000fe200000010ff */
[----:B------:R-:W-:Y:S01]  /*4b90*/  FADD.FTZ R5, R92, R5 ;  /* 0x000000055c057221 */ /* 0x000fe20000010000 */
[----:B------:R-:W2:Y:S01]  /*4ba0*/  MUFU.EX2 R3, R7 ;  /* 0x0000000700037308 */ /* 0x000ea20000000800 */
[----:B----4-:R-:W-:Y:S01]  /*4bb0*/  FADD.FTZ R12, R6, R12 ;  /* 0x0000000c060c7221 */ /* 0x010fe20000010000 */
[----:B------:R-:W-:-:S06]  /*4bc0*/  F2FP.BF16.PACK_AB R6, R16, R6 ;  /* 0x000000061006723e */ /* 0x000fcc00000010ff */
[----:B------:R-:W3:Y:S01]  /*4bd0*/  MUFU.EX2 R0, R13 ;  /* 0x0000000d00007308 */ /* 0x000ee20000000800 */
[----:B--2---:R-:W-:Y:S01]  /*4be0*/  FADD.FTZ R5, R3, R5 ;  /* 0x0000000503057221 */ /* 0x004fe20000010000 */
[----:B------:R-:W-:-:S03]  /*4bf0*/  F2FP.BF16.PACK_AB R7, R14, R15 ;  /* 0x0000000f0e07723e */ /* 0x000fc600000010ff */
[C---:B---3--:R-:W-:Y:S01]  /*4c00*/  FADD.FTZ R13, R0.reuse, R5 ;  /* 0x00000005000d7221 */ /* 0x048fe20000010000 */
[----:B------:R-:W-:Y:S02]  /*4c10*/  F2FP.BF16.PACK_AB R5, R0, R3 ;  /* 0x000000030005723e */ /* 0x000fe400000010ff */
[----:B------:R2:W-:Y:S05]  /*4c20*/  MUFU.EX2 R3, R84 ;  /* 0x0000005400037308 */ /* 0x0005ea0000000800 */
[C---:B-1----:R-:W-:Y:S03]  /*4c30*/  HMMA.16816.F32.BF16 R164, R4.reuse, R8, R164 ;  /* 0x0000000804a4723c */ /* 0x042fe600000418a4 */
[----:B------:R1:W3:Y:S05]  /*4c40*/  MUFU.EX2 R0, R35 ;  /* 0x0000002300007308 */ /* 0x0002ea0000000800 */
[C---:B------:R-:W-:Y:S01]  /*4c50*/  HMMA.16816.F32.BF16 R24, R4.reuse, R10, R156 ;  /* 0x0000000a0418723c */ /* 0x040fe2000004189c */
[----:B------:R-:W4:Y:S07]  /*4c60*/  LDSM.16.MT88.4 R8, [R249+0x1100] ;  /* 0x00110000f908783b */ /* 0x000f2e0000004200 */
[C---:B----4-:R-:W-:Y:S08]  /*4c70*/  HMMA.16816.F32.BF16 R156, R4.reuse, R8, R40 ;  /* 0x00000008049c723c */ /* 0x050ff00000041828 */
        /* <DEDUP_REMOVED lines=27> */
[----:B------:R-:W-:Y:S11]  /*4e30*/  HMMA.16816.F32.BF16 R8, R4, R10, R144 ;  /* 0x0000000a0408723c */ /* 0x000ff60000041890 */
[----:B------:R-:W-:Y:S05]  /*4e40*/  @!UPT UIADD3 URZ, URZ, URZ, URZ ;  /* 0x0000003f3f3ff290 */ /* 0x000fea000fffe03f */
[----:B------:R-:W-:Y:S01]  /*4e50*/  IMAD.MOV.U32 R152, RZ, RZ, R180 ;  /* 0x000000ffff987224 */ /* 0x000fe200078e00b4 */
[----:B------:R-:W-:Y:S01]  /*4e60*/  MOV R86, R182 ;  /* 0x000000b600567202 */ /* 0x000fe20000000f00 */
[----:B------:R-:W-:Y:S02]  /*4e70*/  IMAD.MOV.U32 R85, RZ, RZ, R181 ;  /* 0x000000ffff557224 */ /* 0x000fe400078e00b5 */
[----:B------:R-:W-:Y:S01]  /*4e80*/  IMAD.MOV.U32 R87, RZ, RZ, R183 ;  /* 0x000000ffff577224 */ /* 0x000fe200078e00b7 */
[----:B--2---:R-:W-:Y:S02]  /*4e90*/  MOV R84, R152 ;  /* 0x0000009800547202 */ /* 0x004fe40000000f00 */
[----:B------:R-:W-:Y:S01]  /*4ea0*/  LDSM.16.MT88.4 R152, [R249+0x1900] ;  /* 0x00190000f998783b */ /* 0x000fe20000004200 */
[----:B------:R-:W-:Y:S01]  /*4eb0*/  IMAD.MOV.U32 R147, RZ, RZ, R8 ;  /* 0x000000ffff937224 */ /* 0x000fe200078e0008 */
[----:B------:R-:W-:Y:S01]  /*4ec0*/  MOV R146, R9 ;  /* 0x0000000900927202 */ /* 0x000fe20000000f00 */
[----:B------:R-:W-:-:S02]  /*4ed0*/  IMAD.MOV.U32 R145, RZ, RZ, R10 ;  /* 0x000000ffff917224 */ /* 0x000fc400078e000a */
[----:B------:R-:W-:Y:S02]  /*4ee0*/  IMAD.MOV.U32 R144, RZ, RZ, R11 ;  /* 0x000000ffff907224 */ /* 0x000fe400078e000b */
[----:B------:R-:W2:Y:S02]  /*4ef0*/  LDSM.16.MT88.4 R8, [R251+0x5100] ;  /* 0x00510000fb08783b */ /* 0x000ea40000004200 */
[C---:B--2---:R-:W-:Y:S08]  /*4f00*/  HMMA.16816.F32.BF16 R160, R4.reuse, R8, R136 ;  /* 0x0000000804a0723c */ /* 0x044ff00000041888 */
[C---:B------:R-:W-:Y:S01]  /*4f10*/  HMMA.16816.F32.BF16 R188, R4.reuse, R10, R128 ;  /* 0x0000000a04bc723c */ /* 0x040fe20000041880 */
[----:B------:R-:W2:Y:S11]  /*4f20*/  LDSM.16.MT88.4 R8, [R248+0x7100] ;  /* 0x00710000f808783b */ /* 0x000eb60000004200 */
[----:B------:R-:W-:Y:S04]  /*4f30*/  @!UPT UIADD3 URZ, URZ, URZ, URZ ;  /* 0x0000003f3f3ff290 */ /* 0x000fe8000fffe03f */
[----:B------:R-:W-:Y:S01]  /*4f40*/  MOV R139, R160 ;  /* 0x000000a0008b7202 */ /* 0x000fe20000000f00 */
[----:B------:R-:W-:Y:S01]  /*4f50*/  IMAD.MOV.U32 R138, RZ, RZ, R161 ;  /* 0x000000ffff8a7224 */ /* 0x000fe200078e00a1 */
[----:B------:R-:W-:Y:S01]  /*4f60*/  MOV R136, R163 ;  /* 0x000000a300887202 */ /* 0x000fe20000000f00 */
[----:B------:R-:W-:Y:S02]  /*4f70*/  IMAD.MOV.U32 R137, RZ, RZ, R162 ;  /* 0x000000ffff897224 */ /* 0x000fe400078e00a2 */
[----:B------:R-:W-:Y:S01]  /*4f80*/  LDSM.16.MT88.4 R160, [R248+0x1900] ;  /* 0x00190000f8a0783b */ /* 0x000fe20000004200 */
[C---:B--2---:R-:W-:Y:S08]  /*4f90*/  HMMA.16816.F32.BF16 R180, R4.reuse, R8, R124 ;  /* 0x0000000804b4723c */ /* 0x044ff0000004187c */
[C---:B------:R-:W-:Y:S01]  /*4fa0*/  HMMA.16816.F32.BF16 R120, R4.reuse, R10, R120 ;  /* 0x0000000a0478723c */ /* 0x040fe20000041878 */
[----:B------:R-:W2:Y:S07]  /*4fb0*/  LDSM.16.MT88.4 R8, [R249+0x7100] ;  /* 0x00710000f908783b */ /* 0x000eae0000004200 */
[C---:B--2---:R-:W-:Y:S08]  /*4fc0*/  HMMA.16816.F32.BF16 R116, R4.reuse, R8, R116 ;  /* 0x000000080474723c */ /* 0x044ff00000041874 */
[----:B------:R-:W-:Y:S11]  /*4fd0*/  HMMA.16816.F32.BF16 R8, R4, R10, R104 ;  /* 0x0000000a0408723c */ /* 0x000ff60000041868 */
[----:B------:R-:W-:Y:S05]  /*4fe0*/  @!UPT UIADD3 URZ, URZ, URZ, URZ ;  /* 0x0000003f3f3ff290 */ /* 0x000fea000fffe03f */
[----:B------:R-:W-:Y:S01]  /*4ff0*/  IMAD.MOV.U32 R131, RZ, RZ, R116 ;  /* 0x000000ffff837224 */ /* 0x000fe200078e0074 */
[----:B------:R-:W-:Y:S01]  /*5000*/  MOV R130, R117 ;  /* 0x0000007500827202 */ /* 0x000fe20000000f00 */
[----:B------:R-:W-:Y:S01]  /*5010*/  IMAD.MOV.U32 R129, RZ, RZ, R118 ;  /* 0x000000ffff817224 */ /* 0x000fe200078e0076 */
[----:B------:R-:W-:-:S03]  /*5020*/  MOV R128, R119 ;  /* 0x0000007700807202 */ /* 0x000fc60000000f00 */
[----:B------:R-:W-:Y:S02]  /*5030*/  IMAD.MOV.U32 R33, RZ, RZ, R130 ;  /* 0x000000ffff217224 */ /* 0x000fe400078e0082 */
[----:B------:R-:W-:Y:S01]  /*5040*/  IMAD.MOV.U32 R104, RZ, RZ, R8 ;  /* 0x000000ffff687224 */ /* 0x000fe200078e0008 */
[----:B------:R-:W-:Y:S01]  /*5050*/  MOV R29, R9 ;  /* 0x00000009001d7202 */ /* 0x000fe20000000f00 */
[----:B------:R-:W-:Y:S01]  /*5060*/  IMAD.MOV.U32 R30, RZ, RZ, R10 ;  /* 0x000000ffff1e7224 */ /* 0x000fe200078e000a */
[----:B------:R-:W-:Y:S01]  /*5070*/  MOV R31, R11 ;  /* 0x0000000b001f7202 */ /* 0x000fe20000000f00 */
[----:B-1----:R-:W-:Y:S01]  /*5080*/  IMAD.MOV.U32 R35, RZ, RZ, R128 ;  /* 0x000000ffff237224 */ /* 0x002fe200078e0080 */
[----:B------:R-:W1:Y:S01]  /*5090*/  LDSM.16.MT88.4 R8, [R252+0x7100] ;  /* 0x00710000fc08783b */ /* 0x000e620000004200 */
[----:B---3--:R-:W-:Y:S01]  /*50a0*/  F2FP.BF16.PACK_AB R128, R0, R3 ;  /* 0x000000030080723e */ /* 0x008fe200000010ff */
[C---:B-1----:R-:W-:Y:S02]  /*50b0*/  HMMA.16816.F32.BF16 R116, R4.reuse, R8, R56 ;  /* 0x000000080474723c */ /* 0x042fe40000041838 */
[----:B------:R-:W-:Y:S06]  /*50c0*/  LDSM.16.MT88.4 R56, [R252+0x3900] ;  /* 0x00390000fc38783b */ /* 0x000fec0000004200 */
[C---:B------:R-:W-:Y:S01]  /*50d0*/  HMMA.16816.F32.BF16 R184, R4.reuse, R10, R44 ;  /* 0x0000000a04b8723c */ /* 0x040fe2000004182c */
[----:B------:R-:W1:Y:S07]  /*50e0*/  LDSM.16.MT88.4 R8, [R251+0x7100] ;  /* 0x00710000fb08783b */ /* 0x000e6e0000004200 */
[C---:B-1----:R-:W-:Y:S07]  /*50f0*/  HMMA.16816.F32.BF16 R124, R4.reuse, R8, R36 ;  /* 0x00000008047c723c */ /* 0x042fee0000041824 */
[----:B------:R-:W-:Y:S01]  /*5100*/  FADD.FTZ R9, R16, R12 ;  /* 0x0000000c10097221 */ /* 0x000fe20000010000 */
[----:B------:R-:W-:Y:S01]  /*5110*/  HMMA.16816.F32.BF16 R20, R4, R10, R20 ;  /* 0x0000000a0414723c */ /* 0x000fe20000041814 */
[----:B------:R-:W1:Y:S01]  /*5120*/  MUFU.EX2 R5, R18 ;  /* 0x0000001200057308 */ /* 0x000e620000000800 */
[----:B------:R-:W-:-:S05]  /*5130*/  MOV R12, R139 ;  /* 0x0000008b000c7202 */ /* 0x000fca0000000f00 */
[----:B------:R-:W-:Y:S02]  /*5140*/  FADD.FTZ R7, R15, R13 ;  /* 0x0000000d0f077221 */ /* 0x000fe40000010000 */
[----:B------:R2:W3:Y:S01]  /*5150*/  MUFU.EX2 R6, R34 ;  /* 0x0000002200067308 */ /* 0x0004e20000000800 */
[----:B------:R-:W-:Y:S02]  /*5160*/  IMAD.MOV.U32 R13, RZ, RZ, R138 ;  /* 0x000000ffff0d7224 */ /* 0x000fe400078e008a */
[----:B------:R-:W-:Y:S01]  /*5170*/  FADD.FTZ R8, R14, R7 ;  /* 0x000000070e087221 */ /* 0x000fe20000010000 */
[----:B------:R-:W-:Y:S01]  /*5180*/  MOV R14, R137 ;  /* 0x00000089000e7202 */ /* 0x000fe20000000f00 */
[----:B------:R-:W-:Y:S02]  /*5190*/  FADD.FTZ R7, R3, R9 ;  /* 0x0000000903077221 */ /* 0x000fe40000010000 */
[----:B------:R-:W-:Y:S01]  /*51a0*/  IMAD.MOV.U32 R15, RZ, RZ, R136 ;  /* 0x000000ffff0f7224 */ /* 0x000fe200078e0088 */
[----:B------:R-:W4:Y:S01]  /*51b0*/  MUFU.EX2 R4, R19 ;  /* 0x0000001300047308 */ /* 0x000f220000000800 */
[----:B-1----:R-:W-:Y:S01]  /*51c0*/  FADD.FTZ R8, R5, R8 ;  /* 0x0000000805087221 */ /* 0x002fe20000010000 */
[----:B------:R-:W1:Y:S01]  /*51d0*/  LDSM.16.MT88.4 R136, [R251+0x1900] ;  /* 0x00190000fb88783b */ /* 0x000e620000004200 */
[----:B------:R-:W-:-:S05]  /*51e0*/  FADD.FTZ R7, R0, R7 ;  /* 0x0000000700077221 */ /* 0x000fca0000010000 */
[----:B------:R5:W-:Y:S01]  /*51f0*/  MUFU.EX2 R11, R28 ;  /* 0x0000001c000b7308 */ /* 0x000be20000000800 */
[----:B--2---:R-:W-:Y:S01]  /*5200*/  MOV R34, R129 ;  /* 0x0000008100227202 */ /* 0x004fe20000000f00 */
[----:B---3--:R-:W-:Y:S01]  /*5210*/  FADD.FTZ R0, R6, R7 ;  /* 0x0000000706007221 */ /* 0x008fe20000010000 */
[----:B------:R-:W-:Y:S01]  /*5220*/  F2FP.BF16.PACK_AB R130, R17, R6 ;  /* 0x000000061182723e */ /* 0x000fe200000010ff */
[----:B------:R-:W-:Y:S01]  /*5230*/  IMAD.MOV.U32 R7, RZ, RZ, R144 ;  /* 0x000000ffff077224 */ /* 0x000fe200078e0090 */
[----:B------:R-:W-:-:S03]  /*5240*/  MOV R6, R145 ;  /* 0x0000009100067202 */ /* 0x000fc60000000f00 */
[----:B------:R2:W3:Y:S01]  /*5250*/  MUFU.EX2 R10, R32 ;  /* 0x00000020000a7308 */ /* 0x0004e20000000800 */
[C---:B----4-:R-:W-:Y:S01]  /*5260*/  F2FP.BF16.PACK_AB R129, R4.reuse, R5 ;  /* 0x000000050481723e */ /* 0x050fe200000010ff */
[----:B------:R-:W-:Y:S01]  /*5270*/  FADD.FTZ R3, R4, R8 ;  /* 0x0000000804037221 */ /* 0x000fe20000010000 */
[----:B------:R-:W-:Y:S01]  /*5280*/  MOV R4, R147 ;  /* 0x0000009300047202 */ /* 0x000fe20000000f00 */
[----:B------:R-:W-:Y:S02]  /*5290*/  IMAD.MOV.U32 R5, RZ, RZ, R146 ;  /* 0x000000ffff057224 */ /* 0x000fe400078e0092 */
[----:B------:R-:W4:Y:S01]  /*52a0*/  LDSM.16.MT88.4 R144, [R252+0x1900] ;  /* 0x00190000fc90783b */ /* 0x000f220000004200 */
[----:B-----5:R-:W-:-:S03]  /*52b0*/  IMAD.MOV.U32 R28, RZ, RZ, R104 ;  /* 0x000000ffff1c7224 */ /* 0x020fc600078e0068 */
[----:B------:R-:W-:Y:S01]  /*52c0*/  LDSM.16.MT88.4 R104, [R248+0x7900] ;  /* 0x00790000f868783b */ /* 0x000fe20000004200 */
[----:B--2---:R-:W-:Y:S02]  /*52d0*/  MOV R32, R131 ;  /* 0x0000008300207202 */ /* 0x004fe40000000f00 */
[C---:B---3--:R-:W-:Y:S01]  /*52e0*/  F2FP.BF16.PACK_AB R131, R10.reuse, R11 ;  /* 0x0000000b0a83723e */ /* 0x048fe200000010ff */
[----:B------:R-:W-:Y:S02]  /*52f0*/  FADD.FTZ R11, R11, R3 ;  /* 0x000000030b0b7221 */ /* 0x000fe40000010000 */
[----:B------:R-:W-:Y:S02]  /*5300*/  FADD.FTZ R3, R17, R0 ;  /* 0x0000000011037221 */ /* 0x000fe40000010000 */
[----:B------:R-:W-:Y:S02]  /*5310*/  FADD.FTZ R0, R10, R11 ;  /* 0x0000000b0a007221 */ /* 0x000fe40000010000 */
[C---:B------:R-:W-:Y:S03]  /*5320*/  HMMA.16816.F32.BF16 R156, R128.reuse, R152, R156 ;  /* 0x00000098809c723c */ /* 0x040fe6000004189c */
[----:B------:R-:W-:Y:S04]  /*5330*/  STL [R1+0x84], R0 ;  /* 0x0000840001007387 */ /* 0x000fe80000100800 */
[----:B------:R-:W-:Y:S01]  /*5340*/  STL [R1+0x64], R3 ;  /* 0x0000640301007387 */ /* 0x000fe20000100800 */
[C---:B------:R-:W-:Y:S03]  /*5350*/  HMMA.16816.F32.BF16 R152, R128.reuse, R154, R40 ;  /* 0x0000009a8098723c */ /* 0x040fe60000041828 */
[----:B------:R-:W2:Y:S05]  /*5360*/  LDSM.16.MT88.4 R40, [R248+0x3900] ;  /* 0x00390000f828783b */ /* 0x000eaa0000004200 */
[C---:B-1----:R-:W-:Y:S08]  /*5370*/  HMMA.16816.F32.BF16 R140, R128.reuse, R136, R140 ;  /* 0x00000088808c723c */ /* 0x042ff0000004188c */
[C---:B----4-:R-:W-:Y:S08]  /*5380*/  HMMA.16816.F32.BF16 R148, R128.reuse, R144, R148 ;  /* 0x000000908094723c */ /* 0x050ff00000041894 */
[C---:B------:R-:W-:Y:S01]  /*5390*/  HMMA.16816.F32.BF16 R144, R128.reuse, R146, R48 ;  /* 0x000000928090723c */ /* 0x040fe20000041830 */
[----:B------:R-:W1:Y:S07]  /*53a0*/  LDSM.16.MT88.4 R48, [R249+0x3900] ;  /* 0x00390000f930783b */ /* 0x000e6e0000004200 */
[C---:B------:R-:W-:Y:S08]  /*53b0*/  HMMA.16816.F32.BF16 R136, R128.reuse, R138, R52 ;  /* 0x0000008a8088723c */ /* 0x040ff00000041834 */
[C---:B------:R-:W-:Y:S08]  /*53c0*/  HMMA.16816.F32.BF16 R52, R128.reuse, R56, R76 ;  /* 0x000000388034723c */ /* 0x040ff0000004184c */
[C---:B--2---:R-:W-:Y:S08]  /*53d0*/  HMMA.16816.F32.BF16 R36, R128.reuse, R40, R60 ;  /* 0x000000288024723c */ /* 0x044ff0000004183c */
[C---:B------:R-:W-:Y:S01]  /*53e0*/  HMMA.16816.F32.BF16 R40, R128.reuse, R42, R64 ;  /* 0x0000002a8028723c */ /* 0x040fe20000041840 */
[----:B------:R-:W2:Y:S07]  /*53f0*/  LDSM.16.MT88.4 R64, [R251+0x3900] ;  /* 0x00390000fb40783b */ /* 0x000eae0000004200 */
[C---:B------:R-:W-:Y:S01]  /*5400*/  HMMA.16816.F32.BF16 R56, R128.reuse, R58, R80 ;  /* 0x0000003a8038723c */ /* 0x040fe20000041850 */
[----:B------:R-:W3:Y:S07]  /*5410*/  LDSM.16.MT88.4 R80, [R249+0x5900] ;  /* 0x00590000f950783b */ /* 0x000eee0000004200 */
[C---:B-1----:R-:W-:Y:S08]  /*5420*/  HMMA.16816.F32.BF16 R44, R128.reuse, R48, R68 ;  /* 0x00000030802c723c */ /* 0x042ff00000041844 */
[C---:B------:R-:W-:Y:S01]  /*5430*/  HMMA.16816.F32.BF16 R48, R128.reuse, R50, R72 ;  /* 0x000000328030723c */ /* 0x040fe20000041848 */
[----:B------:R-:W1:Y:S07]  /*5440*/  LDSM.16.MT88.4 R72, [R248+0x5900] ;  /* 0x00590000f848783b */ /* 0x000e6e0000004200 */
[C---:B------:R-:W-:Y:S08]  /*5450*/  HMMA.16816.F32.BF16 R164, R128.reuse, R160, R164 ;  /* 0x000000a080a4723c */ /* 0x040ff000000418a4 */
[C---:B------:R-:W-:Y:S08]  /*5460*/  HMMA.16816.F32.BF16 R160, R128.reuse, R162, R24 ;  /* 0x000000a280a0723c */ /* 0x040ff00000041818 */
[C---:B--2---:R-:W-:Y:S01]  /*5470*/  HMMA.16816.F32.BF16 R60, R128.reuse, R64, R88 ;  /* 0x00000040803c723c */ /* 0x044fe20000041858 */
[----:B------:R-:W2:Y:S07]  /*5480*/  LDSM.16.MT88.4 R88, [R252+0x5900] ;  /* 0x00590000fc58783b */ /* 0x000eae0000004200 */
[C---:B---3--:R-:W-:Y:S08]  /*5490*/  HMMA.16816.F32.BF16 R76, R128.reuse, R80, R108 ;  /* 0x00000050804c723c */ /* 0x048ff0000004186c */
[C---:B------:R-:W-:Y:S01]  /*54a0*/  HMMA.16816.F32.BF16 R80, R128.reuse, R82, R112 ;  /* 0x000000528050723c */ /* 0x040fe20000041870 */
[----:B------:R-:W-:Y:S07]  /*54b0*/  LDSM.16.MT88.4 R112, [R249+0x7900] ;  /* 0x00790000f970783b */ /* 0x000fee0000004200 */
[C---:B-1----:R-:W-:Y:S01]  /*54c0*/  HMMA.16816.F32.BF16 R68, R128.reuse, R72, R96 ;  /* 0x000000488044723c */ /* 0x042fe20000041860 */
        /* <DEDUP_REMOVED lines=8> */
[C---:B------:R-:W-:Y:S08]  /*5550*/  HMMA.16816.F32.BF16 R64, R128.reuse, R66, R92 ;  /* 0x000000428040723c */ /* 0x040ff0000004185c */
[C---:B-1----:R-:W-:Y:S08]  /*5560*/  HMMA.16816.F32.BF16 R92, R128.reuse, R96, R12 ;  /* 0x00000060805c723c */ /* 0x042ff0000004180c */
[C---:B------:R-:W-:Y:S08]  /*5570*/  HMMA.16816.F32.BF16 R108, R128.reuse, R112, R32 ;  /* 0x00000070806c723c */ /* 0x040ff00000041820 */
[C---:B------:R-:W-:Y:S08]  /*5580*/  HMMA.16816.F32.BF16 R96, R128.reuse, R98, R188 ;  /* 0x000000628060723c */ /* 0x040ff000000418bc */
[C---:B--2---:R-:W-:Y:S08]  /*5590*/  HMMA.16816.F32.BF16 R116, R128.reuse, R120, R116 ;  /* 0x000000788074723c */ /* 0x044ff00000041874 */
[C---:B------:R-:W-:Y:S08]  /*55a0*/  HMMA.16816.F32.BF16 R112, R128.reuse, R114, R28 ;  /* 0x000000728070723c */ /* 0x040ff0000004181c */
[C---:B------:R-:W-:Y:S08]  /*55b0*/  HMMA.16816.F32.BF16 R120, R128.reuse, R122, R184 ;  /* 0x0000007a8078723c */ /* 0x040ff000000418b8 */
[C---:B---3--:R-:W-:Y:S08]  /*55c0*/  HMMA.16816.F32.BF16 R124, R128.reuse, R4, R124 ;  /* 0x00000004807c723c */ /* 0x048ff0000004187c */
[----:B------:R-:W-:Y:S01]  /*55d0*/  HMMA.16816.F32.BF16 R128, R128, R6, R20 ;  /* 0x000000068080723c */ /* 0x000fe20000041814 */
[----:B------:R-:W-:Y:S07]  /*55e0*/  @P0 BRA `(.L_x_2) ;  /* 0x00003d9000000947 */ /* 0x000fee0003800000 */
[----:B------:R-:W-:Y:S01]  /*55f0*/  SHF.R.S32.HI R3, RZ, 0x1f, R133 ;  /* 0x0000001fff037819 */ /* 0x000fe20000011485 */
[----:B------:R-:W-:Y:S01]  /*5600*/  UIADD3 UR8, UR8, -0x2, URZ ;  /* 0xfffffffe08087890 */ /* 0x000fe2000fffe03f */
[----:B------:R-:W-:-:S02]  /*5610*/  SHF.R.S32.HI R0, RZ, 0x1f, R134 ;  /* 0x0000001fff007819 */ /* 0x000fc40000011486 */
[----:B------:R-:W-:Y:S02]  /*5620*/  SHF.R.S32.HI R4, RZ, 0x1f, R177 ;  /* 0x0000001fff047819 */ /* 0x000fe400000114b1 */
[----:B------:R-:W-:Y:S01]  /*5630*/  LEA.HI R3, R3, R133, RZ, 0x3 ;  /* 0x0000008503037211 */ /* 0x000fe200078f18ff */
[----:B------:R-:W-:Y:S01]  /*5640*/  IMAD.MOV.U32 R133, RZ, RZ, R132 ;  /* 0x000000ffff857224 */ /* 0x000fe200078e0084 */
[----:B------:R-:W-:Y:S01]  /*5650*/  LEA.HI R0, R0, R134, RZ, 0x3 ;  /* 0x0000008600007211 */ /* 0x000fe200078f18ff */
[----:B------:R-:W-:Y:S01]  /*5660*/  IMAD.MOV.U32 R134, RZ, RZ, R2 ;  /* 0x000000ffff867224 */ /* 0x000fe200078e0002 */
[----:B------:R-:W-:Y:S02]  /*5670*/  LEA.HI R4, R4, R177, RZ, 0x3 ;  /* 0x000000b104047211 */ /* 0x000fe400078f18ff */
[----:B------:R-:W-:Y:S02]  /*5680*/  LOP3.LUT R2, R3, 0xfffffff8, RZ, 0xc0, !PT ;  /* 0xfffffff803027812 */ /* 0x000fe400078ec0ff */
[----:B------:R-:W-:-:S02]  /*5690*/  LOP3.LUT R0, R0, 0xfffffff8, RZ, 0xc0, !PT ;  /* 0xfffffff800007812 */ /* 0x000fc400078ec0ff */
[----:B------:R-:W-:Y:S02]  /*56a0*/  LOP3.LUT R3, R4, 0xfffffff8, RZ, 0xc0, !PT ;  /* 0xfffffff804037812 */ /* 0x000fe400078ec0ff */
[----:B------:R-:W-:Y:S02]  /*56b0*/  SHF.R.S32.HI R4, RZ, 0x1f, R0 ;  /* 0x0000001fff047819 */ /* 0x000fe40000011400 */
[----:B------:R-:W-:Y:S02]  /*56c0*/  SHF.R.S32.HI R5, RZ, 0x1f, R2 ;  /* 0x0000001fff057819 */ /* 0x000fe40000011402 */
[----:B------:R-:W-:Y:S02]  /*56d0*/  SHF.R.S32.HI R6, RZ, 0x1f, R3 ;  /* 0x0000001fff067819 */ /* 0x000fe40000011403 */
[C---:B------:R-:W-:Y:S01]  /*56e0*/  SHF.L.U64.HI R4, R0.reuse, 0x1, R4 ;  /* 0x0000000100047819 */ /* 0x040fe20000010204 */
[----:B------:R-:W-:Y:S01]  /*56f0*/  IMAD.SHL.U32 R0, R0, 0x2, RZ ;  /* 0x0000000200007824 */ /* 0x000fe200078e00ff */
[----:B------:R-:W-:-:S03]  /*5700*/  LEA R8, P0, R179, RZ, 0x1 ;  /* 0x000000ffb3087211 */ /* 0x000fc600078008ff */
[----:B------:R1:W-:Y:S01]  /*5710*/  STL [R1+0x68], R4 ;  /* 0x0000680401007387 */ /* 0x0003e20000100800 */
[----:B------:R-:W-:-:S03]  /*5720*/  LEA.HI.X.SX32 R9, R179, RZ, 0x1, P0 ;  /* 0x000000ffb3097211 */ /* 0x000fc600000f0eff */
[----:B------:R2:W-:Y:S01]  /*5730*/  STL [R1+0x6c], R0 ;  /* 0x00006c0001007387 */ /* 0x0005e20000100800 */
[----:B-1----:R-:W-:Y:S02]  /*5740*/  SEL R4, RZ, 0x10, P5 ;  /* 0x00000010ff047807 */ /* 0x002fe40002800000 */
[----:B--2---:R-:W-:-:S03]  /*5750*/  SHF.L.U64.HI R0, R2, 0x1, R5 ;  /* 0x0000000102007819 */ /* 0x004fc60000010205 */
[----:B------:R-:W-:Y:S01]  /*5760*/  STL [R1+0xa8], R4 ;  /* 0x0000a80401007387 */ /* 0x000fe20000100800 */
[----:B------:R-:W-:Y:S01]  /*5770*/  ISETP.NE.U32.AND P0, PT, R4, RZ, PT ;  /* 0x000000ff0400720c */ /* 0x000fe20003f05070 */
[----:B------:R-:W-:Y:S02]  /*5780*/  IMAD.SHL.U32 R5, R2, 0x2, RZ ;  /* 0x0000000202057824 */ /* 0x000fe400078e00ff */
[----:B------:R1:W-:Y:S01]  /*5790*/  STL [R1+0x70], R0 ;  /* 0x0000700001007387 */ /* 0x0003e20000100800 */
[----:B------:R-:W-:-:S03]  /*57a0*/  IMAD.SHL.U32 R2, R3, 0x2, RZ ;  /* 0x0000000203027824 */ /* 0x000fc600078e00ff */
[----:B------:R-:W-:Y:S04]  /*57b0*/  STL.64 [R1+0x58], R8 ;  /* 0x0000580801007387 */ /* 0x000fe80000100a00 */
[----:B------:R2:W-:Y:S01]  /*57c0*/  STL [R1+0x74], R5 ;  /* 0x0000740501007387 */ /* 0x0005e20000100800 */
[----:B-1----:R-:W-:Y:S02]  /*57d0*/  IADD3 R0, -R4, 0x10, RZ ;  /* 0x0000001004007810 */ /* 0x002fe40007ffe1ff */
[----:B------:R-:W-:Y:S02]  /*57e0*/  SHF.L.U64.HI R4, R3, 0x1, R6 ;  /* 0x0000000103047819 */ /* 0x000fe40000010206 */
[----:B------:R-:W-:Y:S02]  /*57f0*/  LOP3.LUT R0, R0, 0xf, RZ, 0xc0, !PT ;  /* 0x0000000f00007812 */ /* 0x000fe400078ec0ff */
[----:B------:R-:W-:Y:S01]  /*5800*/  SEL R6, RZ, 0x10, P4 ;  /* 0x00000010ff067807 */ /* 0x000fe20002000000 */
[----:B------:R1:W-:Y:S01]  /*5810*/  STL [R1+0x78], R4 ;  /* 0x0000780401007387 */ /* 0x0003e20000100800 */
[----:B--2---:R-:W-:-:S02]  /*5820*/  SEL R5, RZ, 0x10, P3 ;  /* 0x00000010ff057807 */ /* 0x004fc40001800000 */
[----:B------:R-:W-:Y:S01]  /*5830*/  ISETP.NE.U32.AND P0, PT, R6, RZ, PT ;  /* 0x000000ff0600720c */ /* 0x000fe20003f05070 */
[----:B------:R2:W-:Y:S01]  /*5840*/  STL [R1+0x7c], R2 ;  /* 0x00007c0201007387 */ /* 0x0005e20000100800 */
[----:B------:R-:W-:-:S03]  /*5850*/  ISETP.NE.U32.AND P1, PT, R5, RZ, PT ;  /* 0x000000ff0500720c */ /* 0x000fc60003f25070 */
[----:B------:R3:W-:Y:S04]  /*5860*/  STL [R1+0x98], R0 ;  /* 0x0000980001007387 */ /* 0x0007e80000100800 */
[----:B------:R-:W-:Y:S04]  /*5870*/  STL [R1+0xa4], R6 ;  /* 0x0000a40601007387 */ /* 0x000fe80000100800 */
[----:B------:R-:W-:Y:S01]  /*5880*/  STL [R1+0xa0], R5 ;  /* 0x0000a00501007387 */ /* 0x000fe20000100800 */
[----:B-1----:R-:W-:Y:S02]  /*5890*/  SEL R4, RZ, 0x10, P6 ;  /* 0x00000010ff047807 */ /* 0x002fe40003000000 */
[----:B--2---:R-:W-:-:S03]  /*58a0*/  IADD3 R2, -R5, 0x10, RZ ;  /* 0x0000001005027810 */ /* 0x004fc60007ffe1ff */
[----:B------:R-:W-:Y:S01]  /*58b0*/  STL [R1+0x9c], R4 ;  /* 0x00009c0401007387 */ /* 0x000fe20000100800 */
[----:B------:R-:W-:Y:S02]  /*58c0*/  IADD3 R3, -R4, 0x10, RZ ;  /* 0x0000001004037810 */ /* 0x000fe40007ffe1ff */
[----:B---3--:R-:W-:Y:S02]  /*58d0*/  IADD3 R0, -R6, 0x10, RZ ;  /* 0x0000001006007810 */ /* 0x008fe40007ffe1ff */
[----:B------:R-:W-:Y:S02]  /*58e0*/  LOP3.LUT R7, R2, 0xf, RZ, 0xc0, !PT ;  /* 0x0000000f02077812 */ /* 0x000fe400078ec0ff */
[----:B------:R-:W-:Y:S02]  /*58f0*/  LOP3.LUT R0, R0, 0xf, RZ, 0xc0, !PT ;  /* 0x0000000f00007812 */ /* 0x000fe400078ec0ff */
[----:B------:R-:W-:Y:S02]  /*5900*/  LOP3.LUT R2, R3, 0xf, RZ, 0xc0, !PT ;  /* 0x0000000f03027812 */ /* 0x000fe400078ec0ff */
[----:B------:R-:W-:Y:S01]  /*5910*/  ISETP.NE.U32.AND P0, PT, R4, RZ, PT ;  /* 0x000000ff0400720c */ /* 0x000fe20003f05070 */
[----:B------:R1:W-:Y:S04]  /*5920*/  STL [R1+0x94], R0 ;  /* 0x0000940001007387 */ /* 0x0003e80000100800 */
[----:B------:R2:W-:Y:S04]  /*5930*/  STL [R1+0x90], R7 ;  /* 0x0000900701007387 */ /* 0x0005e80000100800 */
[----:B------:R2:W-:Y:S01]  /*5940*/  STL [R1+0x8c], R2 ;  /* 0x00008c0201007387 */ /* 0x0005e20000100800 */
[----:B-1----:R-:W-:-:S05]  /*5950*/  IMAD.SHL.U32 R0, R178, 0x2, RZ ;  /* 0x00000002b2007824 */ /* 0x002fca00078e00ff */
[----:B------:R2:W-:Y:S01]  /*5960*/  STL [R1+0x44], R0 ;  /* 0x0000440001007387 */ /* 0x0005e20000100800 */
[----:B------:R-:W-:Y:S05]  /*5970*/  BRA `(.L_x_3) ;  /* 0x0000045000007947 */ /* 0x000fea0003800000 */
.L_x_5:
[----:B------:R-:W2:Y:S01]  /*5980*/  LDL R12, [R1+0x88] ;  /* 0x00008800010c7983 */ /* 0x000ea20000100800 */
[----:B------:R-:W-:Y:S01]  /*5990*/  IMAD.MOV.U32 R2, RZ, RZ, c[0x0][0x2b8] ;  /* 0x0000ae00ff027624 */ /* 0x000fe200078e00ff */
[----:B------:R-:W-:Y:S01]  /*59a0*/  ULEA UR4, UR8, UR11, 0x6 ;  /* 0x0000000b08047291 */ /* 0x000fe2000f8e303f */
[----:B------:R-:W-:Y:S01]  /*59b0*/  IMAD.MOV.U32 R8, RZ, RZ, RZ ;  /* 0x000000ffff087224 */ /* 0x000fe200078e00ff */
[----:B------:R-:W3:Y:S02]  /*59c0*/  LDL.64 R30, [R1+0x58] ;  /* 0x00005800011e7983 */ /* 0x000ee40000100a00 */
[----:B------:R-:W-:Y:S02]  /*59d0*/  ISETP.NE.AND P1, PT, R2, 0x1, PT ;  /* 0x000000010200780c */ /* 0x000fe40003f25270 */
[----:B------:R-:W4:Y:S01]  /*59e0*/  LDL R29, [R1+0x6c] ;  /* 0x00006c00011d7983 */ /* 0x000f220000100800 */
[----:B------:R-:W-:Y:S03]  /*59f0*/  IMAD.U32 R2, RZ, RZ, UR4 ;  /* 0x00000004ff027e24 */ /* 0x000fe6000f8e00ff */
[----:B------:R-:W5:Y:S04]  /*5a00*/  LDL R28, [R1+0x68] ;  /* 0x00006800011c7983 */ /* 0x000f680000100800 */
[----:B------:R-:W3:Y:S04]  /*5a10*/  LDL R27, [R1+0x74] ;  /* 0x00007400011b7983 */ /* 0x000ee80000100800 */
[----:B------:R-:W3:Y:S04]  /*5a20*/  LDL R26, [R1+0x70] ;  /* 0x00007000011a7983 */ /* 0x000ee80000100800 */
[----:B------:R-:W3:Y:S04]  /*5a30*/  LDL R25, [R1+0x7c] ;  /* 0x00007c0001197983 */ /* 0x000ee80000100800 */
[----:B------:R-:W3:Y:S01]  /*5a40*/  LDL R24, [R1+0x78] ;  /* 0x0000780001187983 */ /* 0x000ee20000100800 */
[----:B--2---:R-:W-:Y:S05]  /*5a50*/  IADD3 R2, R2, -0x40, R12 ;  /* 0xffffffc002027810 */ /* 0x004fea0007ffe00c */
[----:B------:R-:W-:Y:S04]  /*5a60*/  @P1 IMAD.HI.U32 R5, R2, c[0x0][0x2bc], RZ ;  /* 0x0000af0002051a27 */ /* 0x000fe800078e00ff */
[----:B------:R-:W-:Y:S01]  /*5a70*/  IMAD.MOV.U32 R0, RZ, RZ, R2 ;  /* 0x000000ffff007224 */ /* 0x000fe200078e0002 */
[----:B------:R-:W-:Y:S04]  /*5a80*/  @P1 SHF.R.U32.HI R0, RZ, c[0x0][0x2c0], R5 ;  /* 0x0000b000ff001a19 */ /* 0x000fe80000011605 */
[C---:B------:R-:W-:Y:S04]  /*5a90*/  @!P2 IADD3 R5, P0, R0.reuse, UR12, RZ ;  /* 0x0000000c0005ac10 */ /* 0x040fe8000ff1e0ff */
[----:B------:R-:W-:Y:S01]  /*5aa0*/  @!P2 LEA.HI.X.SX32 R7, R0, UR6, 0x1, P0 ;  /* 0x000000060007ac11 */ /* 0x000fe200080f0eff */
[----:B------:R-:W-:Y:S01]  /*5ab0*/  IMAD.MOV R0, RZ, RZ, -R0 ;  /* 0x000000ffff007224 */ /* 0x000fe200078e0a00 */
[C---:B------:R-:W-:Y:S03]  /*5ac0*/  @!P2 LEA R6, P0, R5.reuse, c[0x0][0x2a0], 0x2 ;  /* 0x0000a8000506aa11 */ /* 0x040fe600078010ff */
[----:B------:R-:W-:Y:S01]  /*5ad0*/  IMAD R9, R0, c[0x0][0x2b8], R2 ;  /* 0x0000ae0000097a24 */ /* 0x000fe200078e0202 */
[----:B------:R-:W-:Y:S04]  /*5ae0*/  @!P2 LEA.HI.X R7, R5, c[0x0][0x2a4], R7, 0x2, P0 ;  /* 0x0000a9000507aa11 */ /* 0x000fe800000f1407 */
[----:B------:R-:W-:Y:S01]  /*5af0*/  STL [R1+0x60], R9 ;  /* 0x0000600901007387 */ /* 0x000fe20000100800 */
[----:B------:R-:W-:Y:S03]  /*5b00*/  SHF.R.S32.HI R0, RZ, 0x1f, R9 ;  /* 0x0000001fff007819 */ /* 0x000fe60000011409 */
[----:B------:R1:W2:Y:S02]  /*5b10*/  @!P2 LDG.E R8, [R6.64] ;  /* 0x0000000e0608a981 */ /* 0x0002a4000c1e1900 */
[----:B------:R-:W-:Y:S04]  /*5b20*/  IMAD R0, R0, c[0x0][0x1e0], RZ ;  /* 0x0000780000007a24 */ /* 0x000fe800078e02ff */
[C---:B------:R-:W-:Y:S02]  /*5b30*/  IMAD R0, R9.reuse, c[0x0][0x1e4], R0 ;  /* 0x0000790009007a24 */ /* 0x040fe400078e0200 */
[----:B-1----:R-:W-:Y:S04]  /*5b40*/  IMAD.WIDE.U32 R6, R9, c[0x0][0x1e0], RZ ;  /* 0x0000780009067a25 */ /* 0x002fe800078e00ff */
[----:B------:R-:W-:Y:S01]  /*5b50*/  IMAD.IADD R7, R7, 0x1, R0 ;  /* 0x0000000107077824 */ /* 0x000fe200078e0200 */
[----:B--2---:R-:W-:Y:S01]  /*5b60*/  STL [R1+0x54], R8 ;  /* 0x0000540801007387 */ /* 0x004fe20000100800 */
[----:B------:R-:W-:Y:S02]  /*5b70*/  SHF.R.S32.HI R5, RZ, 0x1f, R8 ;  /* 0x0000001fff057819 */ /* 0x000fe40000011408 */
[----:B------:R-:W-:Y:S04]  /*5b80*/  IMAD.WIDE.U32 R6, R8, c[0x0][0x1f0], R6 ;  /* 0x00007c0008067a25 */ /* 0x000fe800078e0006 */
[----:B------:R-:W-:Y:S01]  /*5b90*/  IMAD R5, R5, c[0x0][0x1f0], RZ ;  /* 0x00007c0005057a24 */ /* 0x000fe200078e02ff */
[----:B------:R-:W-:Y:S03]  /*5ba0*/  IADD3 R0, P0, R6, UR18, RZ ;  /* 0x0000001206007c10 */ /* 0x000fe6000ff1e0ff */
[----:B------:R-:W-:Y:S05]  /*5bb0*/  IMAD R5, R8, c[0x0][0x1f4], R5 ;  /* 0x00007d0008057a24 */ /* 0x000fea00078e0205 */
[----:B------:R-:W-:Y:S02]  /*5bc0*/  IADD3.X R5, R7, UR16, R5, P0, !PT ;  /* 0x0000001007057c10 */ /* 0x000fe400087fe405 */
[C---:B------:R-:W-:Y:S04]  /*5bd0*/  LEA R12, P0, R0.reuse, c[0x0][0x1c8], 0x1 ;  /* 0x00007200000c7a11 */ /* 0x040fe800078008ff */
[----:B------:R-:W-:Y:S02]  /*5be0*/  LEA.HI.X R5, R0, c[0x0][0x1cc], R5, 0x1, P0 ;  /* 0x0000730000057a11 */ /* 0x000fe400000f0c05 */
[----:B------:R-:W3:Y:S04]  /*5bf0*/  SHFL.IDX PT, R0, R12, RZ, 0x181f ;  /* 0x00181fff0c007589 */ /* 0x000ee800000e0000 */
[----:B------:R-:W1:Y:S01]  /*5c00*/  SHFL.IDX PT, R2, R5, RZ, 0x181f ;  /* 0x00181fff05027589 */ /* 0x000e6200000e0000 */
[----:B---3--:R-:W-:Y:S05]  /*5c10*/  IADD3 R8, P0, R30, R0, RZ ;  /* 0x000000001e087210 */ /* 0x008fea0007f1e0ff */
[C---:B-1----:R-:W-:Y:S01]  /*5c20*/  IMAD.X R9, R31.reuse, 0x1, R2, P0 ;  /* 0x000000011f097824 */ /* 0x042fe200000e0602 */
[----:B----4-:R-:W-:Y:S04]  /*5c30*/  IADD3 R6, P0, R0, R29, RZ ;  /* 0x0000001d00067210 */ /* 0x010fe80007f1e0ff */
[----:B------:R-:W-:Y:S01]  /*5c40*/  @!PT LDS RZ, [RZ] ;  /* 0x00000000fffff984 */ /* 0x000fe20000000800 */
[----:B------:R1:W-:Y:S01]  /*5c50*/  LDGSTS.E.BYPASS.LTC128B.128 [R132+0x10100], [R8.64], !P5 ;  /* 0x1010000008847fae */ /* 0x0003e2000e901d4e */
[----:B-----5:R-:W-:Y:S05]  /*5c60*/  IADD3.X R7, R2, R28, RZ, P0, !PT ;  /* 0x0000001c02077210 */ /* 0x020fea00007fe4ff */
[----:B------:R2:W-:Y:S02]  /*5c70*/  LDGSTS.E.BYPASS.LTC128B.128 [R132+0x12100], [R6.64], !P4 ;  /* 0x1210000006847fae */ /* 0x0005e4000e101d4e */
[----:B--2---:R-:W-:Y:S05]  /*5c80*/  IADD3 R6, P0, R0, R27, RZ ;  /* 0x0000001b00067210 */ /* 0x004fea0007f1e0ff */
[----:B------:R-:W-:Y:S01]  /*5c90*/  IMAD.X R7, R2, 0x1, R26, P0 ;  /* 0x0000000102077824 */ /* 0x000fe200000e061a */
[----:B------:R-:W-:Y:S02]  /*5ca0*/  IADD3 R10, P0, R0, R25, RZ ;  /* 0x00000019000a7210 */ /* 0x000fe40007f1e0ff */
[----:B------:R-:W2:Y:S03]  /*5cb0*/  SHFL.IDX PT, R0, R12, 0x1, 0x181f ;  /* 0x00381f000c007f89 */ /* 0x000ea600000e0000 */
[----:B------:R-:W-:Y:S01]  /*5cc0*/  IMAD.X R11, R2, 0x1, R24, P0 ;  /* 0x00000001020b7824 */ /* 0x000fe200000e0618 */
[----:B------:R2:W-:Y:S04]  /*5cd0*/  LDGSTS.E.BYPASS.LTC128B.128 [R132+0x14100], [R6.64], !P3 ;  /* 0x1410000006847fae */ /* 0x0005e8000d901d4e */
[----:B------:R-:W3:Y:S04]  /*5ce0*/  SHFL.IDX PT, R2, R5, 0x1, 0x181f ;  /* 0x00381f0005027f89 */ /* 0x000ee800000e0000 */
[----:B------:R4:W-:Y:S01]  /*5cf0*/  LDGSTS.E.BYPASS.LTC128B.128 [R132+0x16100], [R10.64], !P6 ;  /* 0x161000000a847fae */ /* 0x0009e2000f101d4e */
[----:B--2---:R-:W-:Y:S05]  /*5d00*/  IADD3 R6, P0, R30, R0, RZ ;  /* 0x000000001e067210 */ /* 0x004fea0007f1e0ff */
[----:B---3--:R-:W-:Y:S05]  /*5d10*/  IMAD.X R7, R31, 0x1, R2, P0 ;  /* 0x000000011f077824 */ /* 0x008fea00000e0602 */
[----:B------:R2:W-:Y:S02]  /*5d20*/  LDGSTS.E.BYPASS.LTC128B.128 [R132+0x11100], [R6.64], !P5 ;  /* 0x1110000006847fae */ /* 0x0005e4000e901d4e */
[----:B--2---:R-:W-:Y:S04]  /*5d30*/  IADD3 R6, P0, R0, R29, RZ ;  /* 0x0000001d00067210 */ /* 0x004fe80007f1e0ff */
[----:B------:R-:W-:Y:S02]  /*5d40*/  IADD3.X R7, R2, R28, RZ, P0, !PT ;  /* 0x0000001c02077210 */ /* 0x000fe400007fe4ff */
[----:B-1----:R-:W-:Y:S03]  /*5d50*/  IADD3 R8, P0, R0, R27, RZ ;  /* 0x0000001b00087210 */ /* 0x002fe60007f1e0ff */
[----:B------:R1:W-:Y:S02]  /*5d60*/  LDGSTS.E.BYPASS.LTC128B.128 [R132+0x13100], [R6.64], !P4 ;  /* 0x1310000006847fae */ /* 0x0003e4000e101d4e */
[----:B------:R-:W-:Y:S05]  /*5d70*/  IMAD.X R9, R2, 0x1, R26, P0 ;  /* 0x0000000102097824 */ /* 0x000fea00000e061a */
[----:B------:R4:W-:Y:S01]  /*5d80*/  LDGSTS.E.BYPASS.LTC128B.128 [R132+0x15100], [R8.64], !P3 ;  /* 0x1510000008847fae */ /* 0x0009e2000d901d4e */
[----:B-1----:R-:W-:Y:S05]  /*5d90*/  IADD3 R6, P0, R0, R25, RZ ;  /* 0x0000001900067210 */ /* 0x002fea0007f1e0ff */
[----:B------:R-:W-:Y:S05]  /*5da0*/  IMAD.X R7, R2, 0x1, R24, P0 ;  /* 0x0000000102077824 */ /* 0x000fea00000e0618 */
[----:B------:R4:W-:Y:S01]  /*5db0*/  LDGSTS.E.BYPASS.LTC128B.128 [R132+0x17100], [R6.64], !P6 ;  /* 0x1710000006847fae */ /* 0x0009e2000f101d4e */
[----:B------:R-:W-:-:S05]  /*5dc0*/  BRA `(.L_x_4) ;  /* 0x000015e000007947 */ /* 0x000fca0003800000 */
.L_x_3:
[----:B------:R-:W3:Y:S01]  /*5dd0*/  LDL R4, [R1+0x60] ;  /* 0x0000600001047983 */ /* 0x000ee20000100800 */
[----:B------:R-:W-:Y:S04]  /*5de0*/  DEPBAR.LE SB0, 0x0 ;  /* 0x000080000000791a */ /* 0x000fe80000000000 */
[----:B------:R-:W4:Y:S01]  /*5df0*/  LDL R17, [R1+0x54] ;  /* 0x0000540001117983 */ /* 0x000f220000100800 */
[----:B------:R-:W-:Y:S04]  /*5e00*/  UISETP.GE.AND UP0, UPT, UR8, 0x1, UPT ;  /* 0x000000010800788c */ /* 0x000fe8000bf06270 */
[----:B------:R-:W5:Y:S05]  /*5e10*/  LDL.64 R14, [R1+0x58] ;  /* 0x00005800010e7983 */ /* 0x000f6a0000100a00 */
[----:B------:R-:W5:Y:S05]  /*5e20*/  LDL R16, [R1+0x98] ;  /* 0x0000980001107983 */ /* 0x000f6a0000100800 */
[----:B--2---:R-:W2:Y:S05]  /*5e30*/  LDL R13, [R1+0x94] ;  /* 0x00009400010d7983 */ /* 0x004eaa0000100800 */
[----:B------:R-:W2:Y:S05]  /*5e40*/  LDL R6, [R1+0x6c] ;  /* 0x00006c0001067983 */ /* 0x000eaa0000100800 */
        /* <DEDUP_REMOVED lines=12> */
[----:B------:R-:W-:Y:S06]  /*5f10*/  BAR.SYNC.DEFER_BLOCKING 0x0 ;  /* 0x0000000000007b1d */ /* 0x000fec0000010000 */
[----:B------:R-:W-:Y:S05]  /*5f20*/  LDSM.16.M88.4 R24, [R135+0x11100] ;  /* 0x011100008718783b */ /* 0x000fea0000000200 */
[----:B------:R-:W-:Y:S01]  /*5f30*/  LDSM.16.M88.4 R32, [R135+0x11900] ;  /* 0x011900008720783b */ /* 0x000fe20000000200 */
[----:B---3--:R-:W-:Y:S01]  /*5f40*/  SHF.R.S32.HI R0, RZ, 0x1f, R4 ;  /* 0x0000001fff007819 */ /* 0x008fe20000011404 */
[----:B------:R-:W-:Y:S04]  /*5f50*/  IMAD.WIDE.U32 R2, R4, c[0x0][0x208], RZ ;  /* 0x0000820004027a25 */ /* 0x000fe800078e00ff */
[----:B------:R-:W-:Y:S04]  /*5f60*/  IMAD R0, R0, c[0x0][0x208], RZ ;  /* 0x0000820000007a24 */ /* 0x000fe800078e02ff */
[----:B------:R-:W-:Y:S01]  /*5f70*/  IMAD R0, R4, c[0x0][0x20c], R0 ;  /* 0x0000830004007a24 */ /* 0x000fe200078e0200 */
[----:B----4-:R-:W-:Y:S04]  /*5f80*/  SHF.R.S32.HI R4, RZ, 0x1f, R17 ;  /* 0x0000001fff047819 */ /* 0x010fe80000011411 */
[----:B------:R-:W-:Y:S01]  /*5f90*/  IADD3 R3, R3, R0, RZ ;  /* 0x0000000003037210 */ /* 0x000fe20007ffe0ff */
[----:B------:R-:W-:Y:S04]  /*5fa0*/  IMAD R4, R4, c[0x0][0x218], RZ ;  /* 0x0000860004047a24 */ /* 0x000fe800078e02ff */
[C---:B------:R-:W-:Y:S04]  /*5fb0*/  IMAD.WIDE.U32 R2, R17.reuse, c[0x0][0x218], R2 ;  /* 0x0000860011027a25 */ /* 0x040fe800078e0002 */
[----:B------:R-:W-:Y:S01]  /*5fc0*/  IMAD R4, R17, c[0x0][0x21c], R4 ;  /* 0x0000870011047a24 */ /* 0x000fe200078e0204 */
[----:B------:R-:W-:Y:S04]  /*5fd0*/  IADD3 R0, P0, R2, UR20, RZ ;  /* 0x0000001402007c10 */ /* 0x000fe8000ff1e0ff */
[----:B------:R-:W-:Y:S02]  /*5fe0*/  IADD3.X R3, R3, UR5, R4, P0, !PT ;  /* 0x0000000503037c10 */ /* 0x000fe400087fe404 */
[C---:B------:R-:W-:Y:S04]  /*5ff0*/  LEA R4, P0, R0.reuse, c[0x0][0x1f8], 0x1 ;  /* 0x00007e0000047a11 */ /* 0x040fe800078008ff */
[----:B------:R-:W-:Y:S02]  /*6000*/  LEA.HI.X R3, R0, c[0x0][0x1fc], R3, 0x1, P0 ;  /* 0x00007f0000037a11 */ /* 0x000fe400000f0c03 */
[----:B------:R-:W5:Y:S05]  /*6010*/  SHFL.IDX PT, R0, R4, 0x1, 0x181f ;  /* 0x00381f0004007f89 */ /* 0x000f6a00000e0000 */
[----:B------:R-:W1:Y:S01]  /*6020*/  SHFL.IDX PT, R2, R3, 0x1, 0x181f ;  /* 0x00381f0003027f89 */ /* 0x000e6200000e0000 */
[----:B-----5:R-:W-:Y:S04]  /*6030*/  IADD3 R20, P1, P0, R16, R0, R14 ;  /* 0x0000000010147210 */ /* 0x020fe8000783e00e */
[----:B------:R-:W-:Y:S01]  /*6040*/  LDSM.16.M88.4 R16, [R135+0x10900] ;  /* 0x010900008710783b */ /* 0x000fe20000000200 */
[----:B-1----:R-:W-:Y:S02]  /*6050*/  IADD3.X R21, RZ, R2, R15, P1, P0 ;  /* 0x00000002ff157210 */ /* 0x002fe40000fe040f */
[----:B--2---:R-:W-:Y:S02]  /*6060*/  IADD3 R22, P1, P0, R13, R0, R6 ;  /* 0x000000000d167210 */ /* 0x004fe4000783e006 */
[----:B------:R-:W-:Y:S02]  /*6070*/  LDSM.16.M88.4 R176, [R176] ;  /* 0x00000000b0b0783b */ /* 0x000fe40000000200 */
[----:B------:R-:W-:Y:S02]  /*6080*/  IADD3.X R23, RZ, R2, R11, P1, P0 ;  /* 0x00000002ff177210 */ /* 0x000fe40000fe040b */
[----:B------:R-:W-:Y:S01]  /*6090*/  IADD3 R28, P1, P0, R12, R0, R5 ;  /* 0x000000000c1c7210 */ /* 0x000fe2000783e005 */
[----:B------:R-:W-:Y:S03]  /*60a0*/  LDSM.16.M88.4 R180, [R180] ;  /* 0x00000000b4b4783b */ /* 0x000fe60000000200 */
[----:B------:R-:W-:Y:S02]  /*60b0*/  IADD3.X R29, RZ, R2, R10, P1, P0 ;  /* 0x00000002ff1d7210 */ /* 0x000fe40000fe040a */
[----:B------:R-:W-:Y:S01]  /*60c0*/  IADD3 R30, P1, P0, R7, R0, R9 ;  /* 0x00000000071e7210 */ /* 0x000fe2000783e009 */
[----:B------:R-:W-:Y:S03]  /*60d0*/  LDSM.16.M88.4 R184, [R184] ;  /* 0x00000000b8b8783b */ /* 0x000fe60000000200 */
[----:B------:R-:W-:Y:S02]  /*60e0*/  IADD3.X R31, RZ, R2, R8, P1, P0 ;  /* 0x00000002ff1f7210 */ /* 0x000fe40000fe0408 */
[----:B------:R-:W1:Y:S05]  /*60f0*/  SHFL.IDX PT, R0, R4, RZ, 0x181f ;  /* 0x00181fff04007589 */ /* 0x000e6a00000e0000 */
[----:B------:R2:W3:Y:S05]  /*6100*/  SHFL.IDX PT, R2, R3, RZ, 0x181f ;  /* 0x00181fff03027589 */ /* 0x0004ea00000e0000 */
[----:B------:R-:W-:Y:S01]  /*6110*/  LDSM.16.M88.4 R188, [R188] ;  /* 0x00000000bcbc783b */ /* 0x000fe20000000200 */
[----:B-1----:R-:W-:Y:S04]  /*6120*/  IADD3 R12, P0, R14, R0, RZ ;  /* 0x000000000e0c7210 */ /* 0x002fe80007f1e0ff */
[----:B--2---:R-:W2:Y:S01]  /*6130*/  LDL R3, [R1+0xa0] ;  /* 0x0000a00001037983 */ /* 0x004ea20000100800 */
[----:B---3--:R-:W-:Y:S02]  /*6140*/  IADD3.X R13, R15, R2, RZ, P0, !PT ;  /* 0x000000020f0d7210 */ /* 0x008fe400007fe4ff */
[----:B------:R-:W-:Y:S04]  /*6150*/  IADD3 R6, P0, R0, R6, RZ ;  /* 0x0000000600067210 */ /* 0x000fe80007f1e0ff */
[----:B------:R-:W-:Y:S02]  /*6160*/  IADD3.X R7, R2, R11, RZ, P0, !PT ;  /* 0x0000000b02077210 */ /* 0x000fe400007fe4ff */
[----:B------:R-:W-:Y:S04]  /*6170*/  IADD3 R4, P0, R0, R5, RZ ;  /* 0x0000000500047210 */ /* 0x000fe80007f1e0ff */
[----:B------:R-:W-:Y:S02]  /*6180*/  IADD3.X R5, R2, R10, RZ, P0, !PT ;  /* 0x0000000a02057210 */ /* 0x000fe400007fe4ff */
[----:B------:R-:W-:Y:S02]  /*6190*/  IADD3 R14, P0, R0, R9, RZ ;  /* 0x00000009000e7210 */ /* 0x000fe40007f1e0ff */
[----:B------:R-:W3:Y:S02]  /*61a0*/  LDL R0, [R1+0xa4] ;  /* 0x0000a40001007983 */ /* 0x000ee40000100800 */
[----:B------:R-:W-:Y:S03]  /*61b0*/  IADD3.X R15, R2, R8, RZ, P0, !PT ;  /* 0x00000008020f7210 */ /* 0x000fe600007fe4ff */
[----:B------:R-:W1:Y:S05]  /*61c0*/  LDSM.16.M88.4 R8, [R135+0x10100] ;  /* 0x010100008708783b */ /* 0x000e6a0000000200 */
[----:B------:R-:W-:Y:S01]  /*61d0*/  @!PT LDS RZ, [RZ] ;  /* 0x00000000fffff984 */ /* 0x000fe20000000800 */
[----:B------:R-:W-:Y:S01]  /*61e0*/  @!PT LDS RZ, [RZ] ;  /* 0x00000000fffff984 */ /* 0x000fe20000000800 */
[----:B------:R-:W-:Y:S01]  /*61f0*/  @!PT LDS RZ, [RZ] ;  /* 0x00000000fffff984 */ /* 0x000fe20000000800 */
[----:B------:R4:W-:Y:S05]  /*6200*/  LDGSTS.E.BYPASS.LTC128B.128 [R132+0x100], [R12.64], !P5 ;  /* 0x001000000c847fae */ /* 0x0009ea000e901d4e */
[----:B------:R-:W5:Y:S05]  /*6210*/  LDL R2, [R1+0x9c] ;  /* 0x00009c0001027983 */ /* 0x000f6a0000100800 */
[----:B------:R1:W-:Y:S05]  /*6220*/  LDGSTS.E.BYPASS.LTC128B.128 [R132+0x2100], [R6.64], !P4 ;  /* 0x0210000006847fae */ /* 0x0003ea000e101d4e */
[----:B------:R1:W-:Y:S05]  /*6230*/  LDGSTS.E.BYPASS.LTC128B.128 [R132+0x4100], [R4.64], !P3 ;  /* 0x0410000004847fae */ /* 0x0003ea000d901d4e */
[----:B------:R2:W-:Y:S05]  /*6240*/  LDGSTS.E.BYPASS.LTC128B.128 [R132+0x6100], [R14.64], !P6 ;  /* 0x061000000e847fae */ /* 0x0005ea000f101d4e */
[----:B----4-:R-:W4:Y:S01]  /*6250*/  LDL R13, [R1+0xa8] ;  /* 0x0000a800010d7983 */ /* 0x010f220000100800 */
[C---:B-1----:R-:W-:Y:S08]  /*6260*/  HMMA.16816.F32.BF16 R4, R168.reuse, R8, RZ ;  /* 0x00000008a804723c */ /* 0x042ff000000418ff */
[C---:B------:R-:W-:Y:S01]  /*6270*/  HMMA.16816.F32.BF16 R8, R168.reuse, R10, RZ ;  /* 0x0000000aa808723c */ /* 0x040fe200000418ff */
[----:B---3--:R-:W-:Y:S02]  /*6280*/  ISETP.NE.U32.AND P1, PT, R0, RZ, PT ;  /* 0x000000ff0000720c */ /* 0x008fe40003f25070 */
[----:B------:R-:W3:Y:S01]  /*6290*/  LDL R0, [R1] ;  /* 0x0000000001007983 */ /* 0x000ee20000100800 */
[----:B----4-:R-:W-:Y:S04]  /*62a0*/  ISETP.NE.U32.AND P0, PT, R13, RZ, PT ;  /* 0x000000ff0d00720c */ /* 0x010fe80003f05070 */
[C---:B--2---:R-:W-:Y:S08]  /*62b0*/  HMMA.16816.F32.BF16 R12, R168.reuse, R16, RZ ;  /* 0x00000010a80c723c */ /* 0x044ff000000418ff */
[C---:B------:R-:W-:Y:S01]  /*62c0*/  HMMA.16816.F32.BF16 R16, R168.reuse, R18, RZ ;  /* 0x00000012a810723c */ /* 0x040fe200000418ff */
[----:B------:R1:W-:Y:S01]  /*62d0*/  LDGSTS.E.BYPASS.LTC128B.128.ZFILL [R132+0x1100], [R20.64], P0 ;  /* 0x0110000014847fae */ /* 0x0003e20008141d4e */
[----:B------:R-:W-:Y:S04]  /*62e0*/  ISETP.NE.U32.AND P0, PT, R3, RZ, PT ;  /* 0x000000ff0300720c */ /* 0x000fe80003f05070 */
[----:B------:R1:W-:Y:S01]  /*62f0*/  LDGSTS.E.BYPASS.LTC128B.128.ZFILL [R132+0x3100], [R22.64], P1 ;  /* 0x0310000016847fae */ /* 0x0003e20008941d4e */
[----:B-----5:R-:W-:Y:S04]  /*6300*/  ISETP.NE.U32.AND P1, PT, R2, RZ, PT ;  /* 0x000000ff0200720c */ /* 0x020fe80003f25070 */
[----:B------:R-:W2:Y:S05]  /*6310*/  LDL R3, [R1+0x2c] ;  /* 0x00002c0001037983 */ /* 0x000eaa0000100800 */
[----:B------:R4:W-:Y:S01]  /*6320*/  LDGSTS.E.BYPASS.LTC128B.128.ZFILL [R132+0x5100], [R28.64], P0 ;  /* 0x051000001c847fae */ /* 0x0009e20008141d4e */
[----:B------:R-:W-:Y:S04]  /*6330*/  PLOP3.LUT P0, PT, PT, PT, UP0, 0x80, 0x0 ;  /* 0x000000000000781c */ /* 0x000fe80003f0f008 */
[----:B------:R4:W-:Y:S05]  /*6340*/  LDGSTS.E.BYPASS.LTC128B.128.ZFILL [R132+0x7100], [R30.64], P1 ;  /* 0x071000001e847fae */ /* 0x0009ea0008941d4e */
[----:B------:R-:W5:Y:S05]  /*6350*/  LDL R2, [R1+0x28] ;  /* 0x0000280001027983 */ /* 0x000f6a0000100800 */
[----:B------:R-:W0:Y:S01]  /*6360*/  LDGDEPBAR ;  /* 0x00000000000079af */ /* 0x000e220000000000 */
[C---:B-1----:R-:W-:Y:S08]  /*6370*/  HMMA.16816.F32.BF16 R20, R168.reuse, R24, RZ ;  /* 0x00000018a814723c */ /* 0x042ff000000418ff */
[C---:B------:R-:W-:Y:S08]  /*6380*/  HMMA.16816.F32.BF16 R24, R168.reuse, R26, RZ ;  /* 0x0000001aa818723c */ /* 0x040ff000000418ff */
[C---:B----4-:R-:W-:Y:S08]  /*6390*/  HMMA.16816.F32.BF16 R28, R168.reuse, R32, RZ ;  /* 0x00000020a81c723c */ /* 0x050ff000000418ff */
[----:B------:R-:W-:Y:S08]  /*63a0*/  HMMA.16816.F32.BF16 R32, R168, R34, RZ ;  /* 0x00000022a820723c */ /* 0x000ff000000418ff */
[C---:B------:R-:W-:Y:S08]  /*63b0*/  HMMA.16816.F32.BF16 R4, R172.reuse, R176, R4 ;  /* 0x000000b0ac04723c */ /* 0x040ff00000041804 */
[C---:B------:R-:W-:Y:S08]  /*63c0*/  HMMA.16816.F32.BF16 R8, R172.reuse, R178, R8 ;  /* 0x000000b2ac08723c */ /* 0x040ff00000041808 */
[C---:B------:R-:W-:Y:S08]  /*63d0*/  HMMA.16816.F32.BF16 R12, R172.reuse, R180, R12 ;  /* 0x000000b4ac0c723c */ /* 0x040ff0000004180c */
[C---:B------:R-:W-:Y:S08]  /*63e0*/  HMMA.16816.F32.BF16 R16, R172.reuse, R182, R16 ;  /* 0x000000b6ac10723c */ /* 0x040ff00000041810 */
[C---:B------:R-:W-:Y:S08]  /*63f0*/  HMMA.16816.F32.BF16 R20, R172.reuse, R184, R20 ;  /* 0x000000b8ac14723c */ /* 0x040ff00000041814 */
[C---:B------:R-:W-:Y:S08]  /*6400*/  HMMA.16816.F32.BF16 R24, R172.reuse, R186, R24 ;  /* 0x000000baac18723c */ /* 0x040ff00000041818 */
[C---:B------:R-:W-:Y:S01]  /*6410*/  HMMA.16816.F32.BF16 R28, R172.reuse, R188, R28 ;  /* 0x000000bcac1c723c */ /* 0x040fe2000004181c */
[----:B------:R-:W4:Y:S05]  /*6420*/  LDL R188, [R1+0x34] ;  /* 0x0000340001bc7983 */ /* 0x000f2a0000100800 */
[----:B------:R-:W2:Y:S02]  /*6430*/  LDL R189, [R1+0x30] ;  /* 0x0000300001bd7983 */ /* 0x000ea40000100800 */
[----:B------:R-:W-:Y:S03]  /*6440*/  HMMA.16816.F32.BF16 R32, R172, R190, R32 ;  /* 0x000000beac20723c */ /* 0x000fe60000041820 */
[----:B---3--:R-:W1:Y:S05]  /*6450*/  LDSM.16.M88.4 R176, [R0+0x10100] ;  /* 0x0101000000b0783b */ /* 0x008e6a0000000200 */
[----:B------:R-:W3:Y:S05]  /*6460*/  LDSM.16.M88.4 R180, [R0+0x10900] ;  /* 0x0109000000b4783b */ /* 0x000eea0000000200 */
[----:B------:R-:W-:Y:S01]  /*6470*/  LDSM.16.M88.4 R184, [R0+0x11900] ;  /* 0x0119000000b8783b */ /* 0x000fe20000000200 */
[C---:B-1----:R-:W-:Y:S08]  /*6480*/  HMMA.16816.F32.BF16 R4, R192.reuse, R176, R4 ;  /* 0x000000b0c004723c */ /* 0x042ff00000041804 */
[C---:B------:R-:W-:Y:S01]  /*6490*/  HMMA.16816.F32.BF16 R8, R192.reuse, R178, R8 ;  /* 0x000000b2c008723c */ /* 0x040fe20000041808 */
[----:B------:R-:W1:Y:S07]  /*64a0*/  LDSM.16.M88.4 R176, [R0+0x11100] ;  /* 0x0111000000b0783b */ /* 0x000e6e0000000200 */
[C---:B---3--:R-:W-:Y:S08]  /*64b0*/  HMMA.16816.F32.BF16 R12, R192.reuse, R180, R12 ;  /* 0x000000b4c00c723c */ /* 0x048ff0000004180c */
[C---:B------:R-:W-:Y:S01]  /*64c0*/  HMMA.16816.F32.BF16 R16, R192.reuse, R182, R16 ;  /* 0x000000b6c010723c */ /* 0x040fe20000041810 */
[----:B------:R-:W3:Y:S07]  /*64d0*/  LDSM.16.M88.4 R180, [R250] ;  /* 0x00000000fab4783b */ /* 0x000eee0000000200 */
[C---:B-1----:R-:W-:Y:S08]  /*64e0*/  HMMA.16816.F32.BF16 R20, R192.reuse, R176, R20 ;  /* 0x000000b0c014723c */ /* 0x042ff00000041814 */
[C---:B------:R-:W-:Y:S01]  /*64f0*/  HMMA.16816.F32.BF16 R24, R192.reuse, R178, R24 ;  /* 0x000000b2c018723c */ /* 0x040fe20000041818 */
[----:B------:R-:W1:Y:S07]  /*6500*/  LDSM.16.M88.4 R176, [R250+0x800] ;  /* 0x00080000fab0783b */ /* 0x000e6e0000000200 */
[C---:B------:R-:W-:Y:S08]  /*6510*/  HMMA.16816.F32.BF16 R28, R192.reuse, R184, R28 ;  /* 0x000000b8c01c723c */ /* 0x040ff0000004181c */
[----:B------:R-:W-:Y:S01]  /*6520*/  HMMA.16816.F32.BF16 R32, R192, R186, R32 ;  /* 0x000000bac020723c */ /* 0x000fe20000041820 */
[----:B------:R-:W5:Y:S07]  /*6530*/  LDSM.16.M88.4 R184, [R250+0x1000] ;  /* 0x00100000fab8783b */ /* 0x000f6e0000000200 */
[C---:B---3--:R-:W-:Y:S08]  /*6540*/  HMMA.16816.F32.BF16 R4, R196.reuse, R180, R4 ;  /* 0x000000b4c404723c */ /* 0x048ff00000041804 */
[C---:B------:R-:W-:Y:S01]  /*6550*/  HMMA.16816.F32.BF16 R8, R196.reuse, R182, R8 ;  /* 0x000000b6c408723c */ /* 0x040fe20000041808 */
[----:B------:R-:W3:Y:S07]  /*6560*/  LDSM.16.M88.4 R180, [R250+0x1800] ;  /* 0x00180000fab4783b */ /* 0x000eee0000000200 */
[C---:B-1----:R-:W-:Y:S08]  /*6570*/  HMMA.16816.F32.BF16 R12, R196.reuse, R176, R12 ;  /* 0x000000b0c40c723c */ /* 0x042ff0000004180c */
[C---:B------:R-:W-:Y:S01]  /*6580*/  HMMA.16816.F32.BF16 R16, R196.reuse, R178, R16 ;  /* 0x000000b2c410723c */ /* 0x040fe20000041810 */
[----:B------:R-:W1:Y:S07]  /*6590*/  LDSM.16.M88.4 R176, [R135+0x12100] ;  /* 0x0121000087b0783b */ /* 0x000e6e0000000200 */
[C---:B-----5:R-:W-:Y:S08]  /*65a0*/  HMMA.16816.F32.BF16 R20, R196.reuse, R184, R20 ;  /* 0x000000b8c414723c */ /* 0x060ff00000041814 */
[C---:B------:R-:W-:Y:S01]  /*65b0*/  HMMA.16816.F32.BF16 R24, R196.reuse, R186, R24 ;  /* 0x000000bac418723c */ /* 0x040fe20000041818 */
[----:B------:R-:W5:Y:S07]  /*65c0*/  LDSM.16.M88.4 R184, [R135+0x12900] ;  /* 0x0129000087b8783b */ /* 0x000f6e0000000200 */
[C---:B---3--:R-:W-:Y:S08]  /*65d0*/  HMMA.16816.F32.BF16 R28, R196.reuse, R180, R28 ;  /* 0x000000b4c41c723c */ /* 0x048ff0000004181c */
[----:B------:R-:W-:Y:S01]  /*65e0*/  HMMA.16816.F32.BF16 R32, R196, R182, R32 ;  /* 0x000000b6c420723c */ /* 0x000fe20000041820 */
[----:B------:R-:W3:Y:S07]  /*65f0*/  LDSM.16.M88.4 R180, [R135+0x13100] ;  /* 0x0131000087b4783b */ /* 0x000eee0000000200 */
[C---:B-1----:R-:W-:Y:S08]  /*6600*/  HMMA.16816.F32.BF16 R4, R200.reuse, R176, R4 ;  /* 0x000000b0c804723c */ /* 0x042ff00000041804 */
[C---:B------:R-:W-:Y:S01]  /*6610*/  HMMA.16816.F32.BF16 R8, R200.reuse, R178, R8 ;  /* 0x000000b2c808723c */ /* 0x040fe20000041808 */
[----:B------:R-:W1:Y:S07]  /*6620*/  LDSM.16.M88.4 R176, [R135+0x13900] ;  /* 0x0139000087b0783b */ /* 0x000e6e0000000200 */
[C---:B-----5:R-:W-:Y:S08]  /*6630*/  HMMA.16816.F32.BF16 R12, R200.reuse, R184, R12 ;  /* 0x000000b8c80c723c */ /* 0x060ff0000004180c */
[C---:B------:R-:W-:Y:S01]  /*6640*/  HMMA.16816.F32.BF16 R16, R200.reuse, R186, R16 ;  /* 0x000000bac810723c */ /* 0x040fe20000041810 */
[----:B----4-:R4:W5:Y:S07]  /*6650*/  LDSM.16.M88.4 R184, [R188] ;  /* 0x00000000bcb8783b */ /* 0x01096e0000000200 */
[C---:B---3--:R-:W-:Y:S08]  /*6660*/  HMMA.16816.F32.BF16 R20, R200.reuse, R180, R20 ;  /* 0x000000b4c814723c */ /* 0x048ff00000041814 */
[C---:B------:R-:W-:Y:S01]  /*6670*/  HMMA.16816.F32.BF16 R24, R200.reuse, R182, R24 ;  /* 0x000000b6c818723c */ /* 0x040fe20000041818 */
[----:B--2---:R2:W3:Y:S05]  /*6680*/  LDSM.16.M88.4 R180, [R189] ;  /* 0x00000000bdb4783b */ /* 0x0044ea0000000200 */
[----:B----4-:R-:W4:Y:S02]  /*6690*/  LDL R188, [R1+0x20] ;  /* 0x0000200001bc7983 */ /* 0x010f240000100800 */
[C---:B-1----:R-:W-:Y:S08]  /*66a0*/  HMMA.16816.F32.BF16 R28, R200.reuse, R176, R28 ;  /* 0x000000b0c81c723c */ /* 0x042ff0000004181c */
[----:B------:R-:W-:Y:S01]  /*66b0*/  HMMA.16816.F32.BF16 R32, R200, R178, R32 ;  /* 0x000000b2c820723c */ /* 0x000fe20000041820 */
[----:B------:R1:W1:Y:S05]  /*66c0*/  LDSM.16.M88.4 R176, [R3] ;  /* 0x0000000003b0783b */ /* 0x00026a0000000200 */
[----:B--2---:R-:W2:Y:S02]  /*66d0*/  LDL R189, [R1+0x24] ;  /* 0x0000240001bd7983 */ /* 0x004ea40000100800 */
[C---:B-----5:R-:W-:Y:S08]  /*66e0*/  HMMA.16816.F32.BF16 R4, R204.reuse, R184, R4 ;  /* 0x000000b8cc04723c */ /* 0x060ff00000041804 */
[C---:B------:R-:W-:Y:S01]  /*66f0*/  HMMA.16816.F32.BF16 R8, R204.reuse, R186, R8 ;  /* 0x000000bacc08723c */ /* 0x040fe20000041808 */
[----:B------:R5:W1:Y:S07]  /*6700*/  LDSM.16.M88.4 R184, [R2] ;  /* 0x0000000002b8783b */ /* 0x000a6e0000000200 */
[C---:B---3--:R-:W-:Y:S01]  /*6710*/  HMMA.16816.F32.BF16 R12, R204.reuse, R180, R12 ;  /* 0x000000b4cc0c723c */ /* 0x048fe2000004180c */
[----:B-1----:R-:W3:Y:S07]  /*6720*/  LDL R3, [R1+0x1c] ;  /* 0x00001c0001037983 */ /* 0x002eee0000100800 */
[C---:B------:R-:W-:Y:S01]  /*6730*/  HMMA.16816.F32.BF16 R16, R204.reuse, R182, R16 ;  /* 0x000000b6cc10723c */ /* 0x040fe20000041810 */
[----:B------:R-:W1:Y:S05]  /*6740*/  LDSM.16.M88.4 R180, [R0+0x12100] ;  /* 0x0121000000b4783b */ /* 0x000e6a0000000200 */
[----:B-----5:R-:W4:Y:S02]  /*6750*/  LDL R2, [R1+0x18] ;  /* 0x0000180001027983 */ /* 0x020f240000100800 */
[C---:B------:R-:W-:Y:S08]  /*6760*/  HMMA.16816.F32.BF16 R20, R204.reuse, R176, R20 ;  /* 0x000000b0cc14723c */ /* 0x040ff00000041814 */
[C---:B------:R-:W-:Y:S01]  /*6770*/  HMMA.16816.F32.BF16 R24, R204.reuse, R178, R24 ;  /* 0x000000b2cc18723c */ /* 0x040fe20000041818 */
[----:B------:R-:W1:Y:S07]  /*6780*/  LDSM.16.M88.4 R176, [R0+0x12900] ;  /* 0x0129000000b0783b */ /* 0x000e6e0000000200 */
[C---:B------:R-:W-:Y:S08]  /*6790*/  HMMA.16816.F32.BF16 R28, R204.reuse, R184, R28 ;  /* 0x000000b8cc1c723c */ /* 0x040ff0000004181c */
[----:B------:R-:W-:Y:S01]  /*67a0*/  HMMA.16816.F32.BF16 R32, R204, R186, R32 ;  /* 0x000000bacc20723c */ /* 0x000fe20000041820 */
[----:B------:R-:W1:Y:S07]  /*67b0*/  LDSM.16.M88.4 R184, [R0+0x13100] ;  /* 0x0131000000b8783b */ /* 0x000e6e0000000200 */
[C---:B-1----:R-:W-:Y:S08]  /*67c0*/  HMMA.16816.F32.BF16 R4, R208.reuse, R180, R4 ;  /* 0x000000b4d004723c */ /* 0x042ff00000041804 */
[C---:B------:R-:W-:Y:S01]  /*67d0*/  HMMA.16816.F32.BF16 R8, R208.reuse, R182, R8 ;  /* 0x000000b6d008723c */ /* 0x040fe20000041808 */
[----:B------:R-:W1:Y:S07]  /*67e0*/  LDSM.16.M88.4 R180, [R0+0x13900] ;  /* 0x0139000000b4783b */ /* 0x000e6e0000000200 */
[C---:B------:R-:W-:Y:S08]  /*67f0*/  HMMA.16816.F32.BF16 R12, R208.reuse, R176, R12 ;  /* 0x000000b0d00c723c */ /* 0x040ff0000004180c */
[C---:B------:R-:W-:Y:S01]  /*6800*/  HMMA.16816.F32.BF16 R16, R208.reuse, R178, R16 ;  /* 0x000000b2d010723c */ /* 0x040fe20000041810 */
[----:B------:R-:W1:Y:S07]  /*6810*/  LDSM.16.M88.4 R176, [R250+0x2000] ;  /* 0x00200000fab0783b */ /* 0x000e6e0000000200 */
[C---:B------:R-:W-:Y:S08]  /*6820*/  HMMA.16816.F32.BF16 R20, R208.reuse, R184, R20 ;  /* 0x000000b8d014723c */ /* 0x040ff00000041814 */
[C---:B------:R-:W-:Y:S01]  /*6830*/  HMMA.16816.F32.BF16 R24, R208.reuse, R186, R24 ;  /* 0x000000bad018723c */ /* 0x040fe20000041818 */
[----:B------:R-:W1:Y:S07]  /*6840*/  LDSM.16.M88.4 R184, [R250+0x2800] ;  /* 0x00280000fab8783b */ /* 0x000e6e0000000200 */
[C---:B-1----:R-:W-:Y:S08]  /*6850*/  HMMA.16816.F32.BF16 R28, R208.reuse, R180, R28 ;  /* 0x000000b4d01c723c */ /* 0x042ff0000004181c */
[----:B------:R-:W-:Y:S01]  /*6860*/  HMMA.16816.F32.BF16 R32, R208, R182, R32 ;  /* 0x000000b6d020723c */ /* 0x000fe20000041820 */
        /* <DEDUP_REMOVED lines=8> */
[C---:B------:R-:W-:Y:S01]  /*68f0*/  HMMA.16816.F32.BF16 R24, R212.reuse, R182, R24 ;  /* 0x000000b6d418723c */ /* 0x040fe20000041818 */
[----:B------:R-:W1:Y:S07]  /*6900*/  LDSM.16.M88.4 R180, [R135+0x14900] ;  /* 0x0149000087b4783b */ /* 0x000e6e0000000200 */
[C---:B------:R-:W-:Y:S08]  /*6910*/  HMMA.16816.F32.BF16 R28, R212.reuse, R176, R28 ;  /* 0x000000b0d41c723c */ /* 0x040ff0000004181c */
[----:B------:R-:W-:Y:S01]  /*6920*/  HMMA.16816.F32.BF16 R32, R212, R178, R32 ;  /* 0x000000b2d420723c */ /* 0x000fe20000041820 */
[----:B------:R-:W1:Y:S07]  /*6930*/  LDSM.16.M88.4 R176, [R135+0x15100] ;  /* 0x0151000087b0783b */ /* 0x000e6e0000000200 */
[C---:B------:R-:W-:Y:S08]  /*6940*/  HMMA.16816.F32.BF16 R4, R216.reuse, R184, R4 ;  /* 0x000000b8d804723c */ /* 0x040ff00000041804 */
[C---:B------:R-:W-:Y:S01]  /*6950*/  HMMA.16816.F32.BF16 R8, R216.reuse, R186, R8 ;  /* 0x000000bad808723c */ /* 0x040fe20000041808 */
[----:B------:R-:W1:Y:S07]  /*6960*/  LDSM.16.M88.4 R184, [R135+0x15900] ;  /* 0x0159000087b8783b */ /* 0x000e6e0000000200 */
[C---:B-1----:R-:W-:Y:S08]  /*6970*/  HMMA.16816.F32.BF16 R12, R216.reuse, R180, R12 ;  /* 0x000000b4d80c723c */ /* 0x042ff0000004180c */
[C---:B------:R-:W-:Y:S08]  /*6980*/  HMMA.16816.F32.BF16 R16, R216.reuse, R182, R16 ;  /* 0x000000b6d810723c */ /* 0x040ff00000041810 */
[C---:B------:R-:W-:Y:S08]  /*6990*/  HMMA.16816.F32.BF16 R20, R216.reuse, R176, R20 ;  /* 0x000000b0d814723c */ /* 0x040ff00000041814 */
[C---:B------:R-:W-:Y:S08]  /*69a0*/  HMMA.16816.F32.BF16 R24, R216.reuse, R178, R24 ;  /* 0x000000b2d818723c */ /* 0x040ff00000041818 */
[C---:B------:R-:W-:Y:S08]  /*69b0*/  HMMA.16816.F32.BF16 R28, R216.reuse, R184, R28 ;  /* 0x000000b8d81c723c */ /* 0x040ff0000004181c */
[----:B------:R-:W-:Y:S01]  /*69c0*/  HMMA.16816.F32.BF16 R32, R216, R186, R32 ;  /* 0x000000bad820723c */ /* 0x000fe20000041820 */
[----:B----4-:R1:W-:Y:S05]  /*69d0*/  LDSM.16.M88.4 R176, [R188] ;  /* 0x00000000bcb0783b */ /* 0x0103ea0000000200 */
[----:B--2---:R2:W4:Y:S05]  /*69e0*/  LDSM.16.M88.4 R180, [R189] ;  /* 0x00000000bdb4783b */ /* 0x00452a0000000200 */
[----:B-1----:R-:W5:Y:S05]  /*69f0*/  LDL R188, [R1+0x10] ;  /* 0x0000100001bc7983 */ /* 0x002f6a0000100800 */
[----:B---3--:R1:W3:Y:S05]  /*6a00*/  LDSM.16.M88.4 R184, [R3] ;  /* 0x0000000003b8783b */ /* 0x0082ea0000000200 */
[----:B--2---:R-:W2:Y:S01]  /*6a10*/  LDL R189, [R1+0x14] ;  /* 0x0000140001bd7983 */ /* 0x004ea20000100800 */
[C---:B----4-:R-:W-:Y:S04]  /*6a20*/  HMMA.16816.F32.BF16 R4, R220.reuse, R180, R4 ;  /* 0x000000b4dc04723c */ /* 0x050fe80000041804 */
[----:B-1----:R-:W4:Y:S04]  /*6a30*/  LDL R3, [R1+0xc] ;  /* 0x00000c0001037983 */ /* 0x002f280000100800 */
[C---:B------:R-:W-:Y:S01]  /*6a40*/  HMMA.16816.F32.BF16 R8, R220.reuse, R182, R8 ;  /* 0x000000b6dc08723c */ /* 0x040fe20000041808 */
[----:B------:R1:W1:Y:S07]  /*6a50*/  LDSM.16.M88.4 R180, [R2] ;  /* 0x0000000002b4783b */ /* 0x00026e0000000200 */
[C---:B------:R-:W-:Y:S08]  /*6a60*/  HMMA.16816.F32.BF16 R12, R220.reuse, R176, R12 ;  /* 0x000000b0dc0c723c */ /* 0x040ff0000004180c */
[C---:B------:R-:W-:Y:S01]  /*6a70*/  HMMA.16816.F32.BF16 R16, R220.reuse, R178, R16 ;  /* 0x000000b2dc10723c */ /* 0x040fe20000041810 */
[----:B------:R-:W1:Y:S07]  /*6a80*/  LDSM.16.M88.4 R176, [R0+0x14100] ;  /* 0x0141000000b0783b */ /* 0x000e6e0000000200 */
[C---:B---3--:R-:W-:Y:S01]  /*6a90*/  HMMA.16816.F32.BF16 R20, R220.reuse, R184, R20 ;  /* 0x000000b8dc14723c */ /* 0x048fe20000041814 */
[----:B-1----:R-:W3:Y:S07]  /*6aa0*/  LDL R2, [R1+0x8] ;  /* 0x0000080001027983 */ /* 0x002eee0000100800 */
        /* <DEDUP_REMOVED lines=33> */
[C---:B------:R-:W-:Y:S08]  /*6cc0*/  HMMA.16816.F32.BF16 R16, R232.reuse, R178, R16 ;  /* 0x000000b2e810723c */ /* 0x040ff00000041810 */
[C---:B-1----:R-:W-:Y:S08]  /*6cd0*/  HMMA.16816.F32.BF16 R20, R232.reuse, R184, R20 ;  /* 0x000000b8e814723c */ /* 0x042ff00000041814 */
[C---:B------:R-:W-:Y:S08]  /*6ce0*/  HMMA.16816.F32.BF16 R24, R232.reuse, R186, R24 ;  /* 0x000000bae818723c */ /* 0x040ff00000041818 */
[C---:B------:R-:W-:Y:S08]  /*6cf0*/  HMMA.16816.F32.BF16 R28, R232.reuse, R180, R28 ;  /* 0x000000b4e81c723c */ /* 0x040ff0000004181c */
[----:B------:R-:W-:Y:S01]  /*6d00*/  HMMA.16816.F32.BF16 R32, R232, R182, R32 ;  /* 0x000000b6e820723c */ /* 0x000fe20000041820 */
[----:B-----5:R-:W-:Y:S05]  /*6d10*/  LDSM.16.M88.4 R184, [R188] ;  /* 0x00000000bcb8783b */ /* 0x020fea0000000200 */
[----:B--2---:R-:W1:Y:S05]  /*6d20*/  LDSM.16.M88.4 R176, [R189] ;  /* 0x00000000bdb0783b */ /* 0x004e6a0000000200 */
[----:B----4-:R-:W2:Y:S01]  /*6d30*/  LDSM.16.M88.4 R180, [R3] ;  /* 0x0000000003b4783b */ /* 0x010ea20000000200 */
[C---:B-1----:R-:W-:Y:S08]  /*6d40*/  HMMA.16816.F32.BF16 R4, R236.reuse, R176, R4 ;  /* 0x000000b0ec04723c */ /* 0x042ff00000041804 */
[C---:B------:R-:W-:Y:S01]  /*6d50*/  HMMA.16816.F32.BF16 R8, R236.reuse, R178, R8 ;  /* 0x000000b2ec08723c */ /* 0x040fe20000041808 */
[----:B---3--:R-:W1:Y:S07]  /*6d60*/  LDSM.16.M88.4 R176, [R2] ;  /* 0x0000000002b0783b */ /* 0x008e6e0000000200 */
[C---:B------:R-:W-:Y:S08]  /*6d70*/  HMMA.16816.F32.BF16 R12, R236.reuse, R184, R12 ;  /* 0x000000b8ec0c723c */ /* 0x040ff0000004180c */
[C---:B------:R-:W-:Y:S01]  /*6d80*/  HMMA.16816.F32.BF16 R16, R236.reuse, R186, R16 ;  /* 0x000000baec10723c */ /* 0x040fe20000041810 */
[----:B------:R-:W3:Y:S07]  /*6d90*/  LDSM.16.M88.4 R184, [R0+0x16100] ;  /* 0x0161000000b8783b */ /* 0x000eee0000000200 */
[C---:B--2---:R-:W-:Y:S08]  /*6da0*/  HMMA.16816.F32.BF16 R20, R236.reuse, R180, R20 ;  /* 0x000000b4ec14723c */ /* 0x044ff00000041814 */
[C---:B------:R-:W-:Y:S01]  /*6db0*/  HMMA.16816.F32.BF16 R24, R236.reuse, R182, R24 ;  /* 0x000000b6ec18723c */ /* 0x040fe20000041818 */
[----:B------:R-:W2:Y:S07]  /*6dc0*/  LDSM.16.M88.4 R180, [R0+0x16900] ;  /* 0x0169000000b4783b */ /* 0x000eae0000000200 */
[C---:B-1----:R-:W-:Y:S08]  /*6dd0*/  HMMA.16816.F32.BF16 R28, R236.reuse, R176, R28 ;  /* 0x000000b0ec1c723c */ /* 0x042ff0000004181c */
[----:B------:R-:W-:Y:S01]  /*6de0*/  HMMA.16816.F32.BF16 R32, R236, R178, R32 ;  /* 0x000000b2ec20723c */ /* 0x000fe20000041820 */
[----:B------:R-:W1:Y:S07]  /*6df0*/  LDSM.16.M88.4 R176, [R0+0x17100] ;  /* 0x0171000000b0783b */ /* 0x000e6e0000000200 */
[C---:B---3--:R-:W-:Y:S08]  /*6e00*/  HMMA.16816.F32.BF16 R4, R240.reuse, R184, R4 ;  /* 0x000000b8f004723c */ /* 0x048ff00000041804 */
[C---:B------:R-:W-:Y:S01]  /*6e10*/  HMMA.16816.F32.BF16 R8, R240.reuse, R186, R8 ;  /* 0x000000baf008723c */ /* 0x040fe20000041808 */
[----:B------:R-:W3:Y:S07]  /*6e20*/  LDSM.16.M88.4 R184, [R0+0x17900] ;  /* 0x0179000000b8783b */ /* 0x000eee0000000200 */
[C---:B--2---:R-:W-:Y:S08]  /*6e30*/  HMMA.16816.F32.BF16 R12, R240.reuse, R180, R12 ;  /* 0x000000b4f00c723c */ /* 0x044ff0000004180c */
[C---:B------:R-:W-:Y:S01]  /*6e40*/  HMMA.16816.F32.BF16 R16, R240.reuse, R182, R16 ;  /* 0x000000b6f010723c */ /* 0x040fe20000041810 */
[----:B------:R-:W2:Y:S07]  /*6e50*/  LDSM.16.M88.4 R180, [R250+0x6000] ;  /* 0x00600000fab4783b */ /* 0x000eae0000000200 */
[C---:B-1----:R-:W-:Y:S08]  /*6e60*/  HMMA.16816.F32.BF16 R20, R240.reuse, R176, R20 ;  /* 0x000000b0f014723c */ /* 0x042ff00000041814 */
[C---:B------:R-:W-:Y:S01]  /*6e70*/  HMMA.16816.F32.BF16 R24, R240.reuse, R178, R24 ;  /* 0x000000b2f018723c */ /* 0x040fe20000041818 */
[----:B------:R-:W1:Y:S07]  /*6e80*/  LDSM.16.M88.4 R176, [R250+0x6800] ;  /* 0x00680000fab0783b */ /* 0x000e6e0000000200 */
[C---:B---3--:R-:W-:Y:S08]  /*6e90*/  HMMA.16816.F32.BF16 R28, R240.reuse, R184, R28 ;  /* 0x000000b8f01c723c */ /* 0x048ff0000004181c */
[----:B------:R-:W-:Y:S08]  /*6ea0*/  HMMA.16816.F32.BF16 R32, R240, R186, R32 ;  /* 0x000000baf020723c */ /* 0x000ff00000041820 */
[C---:B--2---:R-:W-:Y:S08]  /*6eb0*/  HMMA.16816.F32.BF16 R4, R244.reuse, R180, R4 ;  /* 0x000000b4f404723c */ /* 0x044ff00000041804 */
[C---:B------:R-:W-:Y:S08]  /*6ec0*/  HMMA.16816.F32.BF16 R8, R244.reuse, R182, R8 ;  /* 0x000000b6f408723c */ /* 0x040ff00000041808 */
[C---:B-1----:R-:W-:Y:S08]  /*6ed0*/  HMMA.16816.F32.BF16 R12, R244.reuse, R176, R12 ;  /* 0x000000b0f40c723c */ /* 0x042ff0000004180c */
[----:B------:R-:W-:Y:S01]  /*6ee0*/  FMUL.FTZ R6, R6, c[0x0][0x320] ;  /* 0x0000c80006067a20 */ /* 0x000fe20000410000 */
[C---:B------:R-:W-:Y:S03]  /*6ef0*/  HMMA.16816.F32.BF16 R16, R244.reuse, R178, R16 ;  /* 0x000000b2f410723c */ /* 0x040fe60000041810 */
[----:B------:R-:W1:Y:S01]  /*6f00*/  MUFU.TANH R2, R6 ;  /* 0x0000000600027308 */ /* 0x000e620000002400 */
[----:B------:R-:W-:Y:S02]  /*6f10*/  FMUL.FTZ R7, R7, c[0x0][0x320] ;  /* 0x0000c80007077a20 */ /* 0x000fe40000410000 */
[----:B------:R-:W-:Y:S02]  /*6f20*/  FMUL.FTZ R4, R4, c[0x0][0x320] ;  /* 0x0000c80004047a20 */ /* 0x000fe40000410000 */
[----:B------:R-:W-:Y:S04]  /*6f30*/  FMUL.FTZ R5, R5, c[0x0][0x320] ;  /* 0x0000c80005057a20 */ /* 0x000fe80000410000 */
[----:B------:R-:W-:Y:S01]  /*6f40*/  FMUL.FTZ R8, R8, c[0x0][0x320] ;  /* 0x0000c80008087a20 */ /* 0x000fe20000410000 */
[----:B------:R-:W2:Y:S01]  /*6f50*/  MUFU.TANH R0, R7 ;  /* 0x0000000700007308 */ /* 0x000ea20000002400 */
[----:B------:R-:W-:Y:S02]  /*6f60*/  FMUL.FTZ R9, R9, c[0x0][0x320] ;  /* 0x0000c80009097a20 */ /* 0x000fe40000410000 */
[----:B------:R-:W-:Y:S02]  /*6f70*/  FMUL.FTZ R10, R10, c[0x0][0x320] ;  /* 0x0000c8000a0a7a20 */ /* 0x000fe40000410000 */
[----:B------:R-:W-:Y:S02]  /*6f80*/  FMUL.FTZ R11, R11, c[0x0][0x320] ;  /* 0x0000c8000b0b7a20 */ /* 0x000fe40000410000 */
[----:B------:R-:W-:Y:S02]  /*6f90*/  FMUL.FTZ R13, R13, c[0x0][0x320] ;  /* 0x0000c8000d0d7a20 */ /* 0x000fe40000410000 */
[----:B------:R-:W-:Y:S01]  /*6fa0*/  FMUL.FTZ R14, R14, c[0x0][0x320] ;  /* 0x0000c8000e0e7a20 */ /* 0x000fe20000410000 */
[----:B------:R-:W-:Y:S01]  /*6fb0*/  MUFU.TANH R184, R4 ;  /* 0x0000000400b87308 */ /* 0x000fe20000002400 */
[----:B------:R-:W-:Y:S02]  /*6fc0*/  FMUL.FTZ R15, R15, c[0x0][0x320] ;  /* 0x0000c8000f0f7a20 */ /* 0x000fe40000410000 */
[----:B------:R-:W-:Y:S01]  /*6fd0*/  FMUL.FTZ R16, R16, c[0x0][0x320] ;  /* 0x0000c80010107a20 */ /* 0x000fe20000410000 */
[----:B-1----:R-:W-:Y:S01]  /*6fe0*/  STL [R1+0x48], R2 ;  /* 0x0000480201007387 */ /* 0x002fe20000100800 */
[----:B------:R-:W-:Y:S02]  /*6ff0*/  FMUL.FTZ R17, R17, c[0x0][0x320] ;  /* 0x0000c80011117a20 */ /* 0x000fe40000410000 */
[----:B------:R-:W-:Y:S02]  /*7000*/  FMUL.FTZ R18, R18, c[0x0][0x320] ;  /* 0x0000c80012127a20 */ /* 0x000fe40000410000 */
[----:B------:R-:W-:Y:S01]  /*7010*/  FMUL.FTZ R19, R19, c[0x0][0x320] ;  /* 0x0000c80013137a20 */ /* 0x000fe20000410000 */
[----:B------:R1:W-:Y:S01]  /*7020*/  MUFU.TANH R186, R5 ;  /* 0x0000000500ba7308 */ /* 0x0003e20000002400 */
[----:B------:R-:W-:Y:S01]  /*7030*/  FMUL.FTZ R12, R12, c[0x0][0x320] ;  /* 0x0000c8000c0c7a20 */ /* 0x000fe20000410000 */
[----:B--2---:R2:W-:Y:S08]  /*7040*/  STL [R1+0x50], R0 ;  /* 0x0000500001007387 */ /* 0x0045f00000100800 */
[----:B------:R-:W-:Y:S10]  /*7050*/  MUFU.TANH R185, R8 ;  /* 0x0000000800b97308 */ /* 0x000ff40000002400 */
[----:B------:R-:W-:Y:S01]  /*7060*/  MUFU.TANH R183, R9 ;  /* 0x0000000900b77308 */ /* 0x000fe20000002400 */
[----:B-1----:R-:W1:Y:S09]  /*7070*/  LDSM.16.M88.4 R4, [R250+0x7000] ;  /* 0x00700000fa04783b */ /* 0x002e720000000200 */
[----:B--2---:R-:W2:Y:S10]  /*7080*/  MUFU.TANH R0, R10 ;  /* 0x0000000a00007308 */ /* 0x004eb40000002400 */
[----:B------:R3:W4:Y:S10]  /*7090*/  MUFU.TANH R191, R11 ;  /* 0x0000000b00bf7308 */ /* 0x0007340000002400 */
[----:B------:R-:W4:Y:S01]  /*70a0*/  MUFU.TANH R181, R13 ;  /* 0x0000000d00b57308 */ /* 0x000f220000002400 */
[----:B--2---:R-:W-:Y:S09]  /*70b0*/  STL [R1+0x4c], R0 ;  /* 0x00004c0001007387 */ /* 0x004ff20000100800 */
[----:B------:R-:W2:Y:S01]  /*70c0*/  MUFU.TANH R190, R14 ;  /* 0x0000000e00be7308 */ /* 0x000ea20000002400 */
[----:B---3--:R-:W3:Y:S01]  /*70d0*/  LDSM.16.M88.4 R8, [R250+0x7800] ;  /* 0x00780000fa08783b */ /* 0x008ee20000000200 */
[----:B------:R-:W-:Y:S08]  /*70e0*/  DEPBAR.LE SB0, 0x0 ;  /* 0x000080000000791a */ /* 0x000ff00000000000 */
[----:B------:R-:W2:Y:S01]  /*70f0*/  MUFU.TANH R189, R15 ;  /* 0x0000000f00bd7308 */ /* 0x000ea20000002400 */
[----:B------:R-:W-:Y:S01]  /*7100*/  BAR.SYNC.DEFER_BLOCKING 0x0 ;  /* 0x0000000000007b1d */ /* 0x000fe20000010000 */
[C---:B-1----:R-:W-:Y:S08]  /*7110*/  HMMA.16816.F32.BF16 R20, R244.reuse, R4, R20 ;  /* 0x00000004f414723c */ /* 0x042ff00000041814 */
[----:B------:R-:W1:Y:S01]  /*7120*/  MUFU.TANH R178, R16 ;  /* 0x0000001000b27308 */ /* 0x000e620000002400 */
[C---:B------:R-:W-:Y:S09]  /*7130*/  HMMA.16816.F32.BF16 R24, R244.reuse, R6, R24 ;  /* 0x00000006f418723c */ /* 0x040ff20000041818 */
[----:B------:R5:W1:Y:S06]  /*7140*/  MUFU.TANH R177, R17 ;  /* 0x0000001100b17308 */ /* 0x000a6c0000002400 */
[----:B------:R-:W-:Y:S02]  /*7150*/  FMUL.FTZ R20, R20, c[0x0][0x320] ;  /* 0x0000c80014147a20 */ /* 0x000fe40000410000 */
[----:B------:R-:W-:Y:S02]  /*7160*/  FMUL.FTZ R22, R22, c[0x0][0x320] ;  /* 0x0000c80016167a20 */ /* 0x000fe40000410000 */
[----:B------:R1:W1:Y:S01]  /*7170*/  MUFU.TANH R188, R18 ;  /* 0x0000001200bc7308 */ /* 0x0002620000002400 */
[----:B------:R-:W-:Y:S02]  /*7180*/  FMUL.FTZ R23, R23, c[0x0][0x320] ;  /* 0x0000c80017177a20 */ /* 0x000fe40000410000 */
[----:B------:R-:W-:Y:S01]  /*7190*/  FMUL.FTZ R21, R21, c[0x0][0x320] ;  /* 0x0000c80015157a20 */ /* 0x000fe20000410000 */
[C---:B---3--:R-:W-:Y:S06]  /*71a0*/  HMMA.16816.F32.BF16 R28, R244.reuse, R8, R28 ;  /* 0x00000008f41c723c */ /* 0x048fec000004181c */
[----:B------:R3:W2:Y:S02]  /*71b0*/  MUFU.TANH R187, R19 ;  /* 0x0000001300bb7308 */ /* 0x0006a40000002400 */
[----:B------:R-:W-:Y:S04]  /*71c0*/  HMMA.16816.F32.BF16 R32, R244, R10, R32 ;  /* 0x0000000af420723c */ /* 0x000fe80000041820 */
[----:B-----5:R-:W-:Y:S04]  /*71d0*/  FMUL.FTZ R17, R25, c[0x0][0x320] ;  /* 0x0000c80019117a20 */ /* 0x020fe80000410000 */
[----:B------:R5:W2:Y:S08]  /*71e0*/  MUFU.TANH R176, R20 ;  /* 0x0000001400b07308 */ /* 0x000ab00000002400 */
[----:B------:R-:W-:Y:S02]  /*71f0*/  FMUL.FTZ R16, R28, c[0x0][0x320] ;  /* 0x0000c8001c107a20 */ /* 0x000fe40000410000 */
[----:B------:R2:W2:Y:S01]  /*7200*/  MUFU.TANH R180, R22 ;  /* 0x0000001600b47308 */ /* 0x0004a20000002400 */
[----:B------:R-:W-:Y:S02]  /*7210*/  FMUL.FTZ R15, R29, c[0x0][0x320] ;  /* 0x0000c8001d0f7a20 */ /* 0x000fe40000410000 */
[----:B-1----:R-:W-:Y:S02]  /*7220*/  FMUL.FTZ R18, R31, c[0x0][0x320] ;  /* 0x0000c8001f127a20 */ /* 0x002fe40000410000 */
[----:B---3--:R-:W-:Y:S02]  /*7230*/  FMUL.FTZ R19, R24, c[0x0][0x320] ;  /* 0x0000c80018137a20 */ /* 0x008fe40000410000 */
[----:B------:R-:W-:Y:S02]  /*7240*/  FMUL.FTZ R14, R32, c[0x0][0x320] ;  /* 0x0000c800200e7a20 */ /* 0x000fe40000410000 */
[----:B------:R-:W-:Y:S01]  /*7250*/  FMUL.FTZ R13, R33, c[0x0][0x320] ;  /* 0x0000c800210d7a20 */ /* 0x000fe20000410000 */
[----:B------:R1:W3:Y:S01]  /*7260*/  MUFU.TANH R179, R23 ;  /* 0x0000001700b37308 */ /* 0x0002e20000002400 */
[----:B------:R-:W-:Y:S02]  /*7270*/  FMUL.FTZ R4, R34, c[0x0][0x320] ;  /* 0x0000c80022047a20 */ /* 0x000fe40000410000 */
[----:B------:R-:W-:Y:S02]  /*7280*/  FMUL.FTZ R0, R35, c[0x0][0x320] ;  /* 0x0000c80023007a20 */ /* 0x000fe40000410000 */
[----:B-----5:R-:W-:Y:S05]  /*7290*/  FMUL.FTZ R20, R30, c[0x0][0x320] ;  /* 0x0000c8001e147a20 */ /* 0x020fea0000410000 */
[----:B------:R3:W3:Y:S01]  /*72a0*/  MUFU.TANH R182, R12 ;  /* 0x0000000c00b67308 */ /* 0x0006e20000002400 */
[----:B--2---:R-:W-:Y:S09]  /*72b0*/  FMUL.FTZ R22, R27, c[0x0][0x320] ;  /* 0x0000c8001b167a20 */ /* 0x004ff20000410000 */
[----:B------:R-:W2:Y:S01]  /*72c0*/  MUFU.TANH R21, R21 ;  /* 0x0000001500157308 */ /* 0x000ea20000002400 */
[----:B-1----:R-:W-:Y:S09]  /*72d0*/  FMUL.FTZ R23, R26, c[0x0][0x320] ;  /* 0x0000c8001a177a20 */ /* 0x002ff20000410000 */
[----:B------:R-:W1:Y:S10]  /*72e0*/  MUFU.TANH R19, R19 ;  /* 0x0000001300137308 */ /* 0x000e740000002400 */
        /* <DEDUP_REMOVED lines=10> */
[----:B------:R1:W1:Y:S02]  /*7390*/  MUFU.TANH R3, R0 ;  /* 0x0000000000037308 */ /* 0x0002640000002400 */
[----:B-1234-:R-:W-:-:S05]  /*73a0*/  @P0 BRA `(.L_x_5) ;  /* 0xffffe5d000000947 */ /* 0x01efca000383ffff */
.L_x_4:
[----:B----4-:R-:W2:Y:S01]  /*73b0*/  LDL.LU R9, [R1+0x64] ;  /* 0x0000640001097983 */ /* 0x010ea20000300800 */
[----:B------:R-:W-:Y:S01]  /*73c0*/  FMNMX.FTZ R132, R184, R133, !PT ;  /* 0x00000085b8847209 */ /* 0x000fe20007810000 */
[----:B------:R-:W-:Y:S01]  /*73d0*/  UIADD3 UR4, UR8, -0x1, URZ ;  /* 0xffffffff08047890 */ /* 0x000fe2000fffe03f */
[----:B------:R-:W-:Y:S01]  /*73e0*/  ISETP.LT.AND P0, PT, RZ, UR8, PT ;  /* 0x00000008ff007c0c */ /* 0x000fe2000bf01270 */
[----:B------:R-:W3:Y:S01]  /*73f0*/  LDL.LU R8, [R1+0x48] ;  /* 0x0000480001087983 */ /* 0x000ee20000300800 */
[----:B------:R-:W-:Y:S03]  /*7400*/  FMNMX.FTZ R132, R186, R132, !PT ;  /* 0x00000084ba847209 */ /* 0x000fe60007810000 */
[----:B------:R-:W4:Y:S01]  /*7410*/  LDL.LU R12, [R1+0x50] ;  /* 0x00005000010c7983 */ /* 0x000f220000300800 */
[----:B------:R-:W-:Y:S01]  /*7420*/  FMNMX.FTZ R132, R185, R132, !PT ;  /* 0x00000084b9847209 */ /* 0x000fe20007810000 */
[----:B------:R-:W-:Y:S02]  /*7430*/  UMOV UR8, UR4 ;  /* 0x0000000400087c82 */ /* 0x000fe40008000000 */
[----:B------:R-:W5:Y:S01]  /*7440*/  LDL.LU R10, [R1+0x4c] ;  /* 0x00004c00010a7983 */ /* 0x000f620000300800 */
[----:B------:R-:W-:Y:S03]  /*7450*/  FMNMX.FTZ R132, R183, R132, !PT ;  /* 0x00000084b7847209 */ /* 0x000fe60007810000 */
[----:B------:R-:W0:Y:S01]  /*7460*/  LDGDEPBAR ;  /* 0x00000000000079af */ /* 0x000e220000000000 */
[----:B------:R-:W-:Y:S04]  /*7470*/  FMNMX.FTZ R132, R182, R132, !PT ;  /* 0x00000084b6847209 */ /* 0x000fe80007810000 */
        /* <DEDUP_REMOVED lines=10> */
[----:B------:R-:W-:Y:S05]  /*7520*/  FMNMX.FTZ R132, R13, R132, !PT ;  /* 0x000000840d847209 */ /* 0x000fea0007810000 */
[----:B------:R-:W1:Y:S02]  /*7530*/  SHFL.BFLY PT, R0, R132, 0x2, 0x1f ;  /* 0x0c401f0084007f89 */ /* 0x000e6400000e0000 */
[----:B-1----:R-:W-:Y:S06]  /*7540*/  FMNMX.FTZ R132, R132, R0, !PT ;  /* 0x0000000084847209 */ /* 0x002fec0007810000 */
[----:B------:R-:W1:Y:S02]  /*7550*/  SHFL.BFLY PT, R0, R132, 0x1, 0x1f ;  /* 0x0c201f0084007f89 */ /* 0x000e6400000e0000 */
[----:B-1----:R-:W-:Y:S05]  /*7560*/  FMNMX.FTZ R132, R132, R0, !PT ;  /* 0x0000000084847209 */ /* 0x002fea0007810000 */
[C---:B------:R-:W-:Y:S02]  /*7570*/  FADD.FTZ R0, -R132.reuse, R133 ;  /* 0x0000008584007221 */ /* 0x040fe40000010100 */
[----:B------:R-:W-:Y:S02]  /*7580*/  FMUL.FTZ R2, R132, c[0x0][0x2d0] ;  /* 0x0000b40084027a20 */ /* 0x000fe40000410000 */
[----:B------:R-:W-:Y:S02]  /*7590*/  FMUL.FTZ R0, R0, c[0x0][0x2d0] ;  /* 0x0000b40000007a20 */ /* 0x000fe40000410000 */
[--C-:B------:R-:W-:Y:S02]  /*75a0*/  FFMA.FTZ R184, R184, c[0x0][0x2d0], -R2.reuse ;  /* 0x0000b400b8b87a23 */ /* 0x100fe40000010802 */
[--C-:B------:R-:W-:Y:S01]  /*75b0*/  FFMA.FTZ R26, R176, c[0x0][0x2d0], -R2.reuse ;  /* 0x0000b400b01a7a23 */ /* 0x100fe20000010802 */
[----:B------:R-:W1:Y:S01]  /*75c0*/  MUFU.EX2 R6, R0 ;  /* 0x0000000000067308 */ /* 0x000e620000000800 */
[--C-:B------:R-:W-:Y:S02]  /*75d0*/  FFMA.FTZ R5, R186, c[0x0][0x2d0], -R2.reuse ;  /* 0x0000b400ba057a23 */ /* 0x100fe40000010802 */
[--C-:B------:R-:W-:Y:S02]  /*75e0*/  FFMA.FTZ R7, R185, c[0x0][0x2d0], -R2.reuse ;  /* 0x0000b400b9077a23 */ /* 0x100fe40000010802 */
[--C-:B------:R-:W-:Y:S02]  /*75f0*/  FFMA.FTZ R183, R183, c[0x0][0x2d0], -R2.reuse ;  /* 0x0000b400b7b77a23 */ /* 0x100fe40000010802 */
[--C-:B------:R-:W-:Y:S02]  /*7600*/  FFMA.FTZ R186, R182, c[0x0][0x2d0], -R2.reuse ;  /* 0x0000b400b6ba7a23 */ /* 0x100fe40000010802 */
[--C-:B------:R-:W-:Y:S01]  /*7610*/  FFMA.FTZ R182, R178, c[0x0][0x2d0], -R2.reuse ;  /* 0x0000b400b2b67a23 */ /* 0x100fe20000010802 */
[----:B------:R-:W2:Y:S01]  /*7620*/  MUFU.EX2 R176, R184 ;  /* 0x000000b800b07308 */ /* 0x000ea20000000800 */
        /* <DEDUP_REMOVED lines=9> */
[----:B------:R-:W-:Y:S02]  /*76c0*/  FFMA.FTZ R11, R19, c[0x0][0x2d0], -R2 ;  /* 0x0000b400130b7a23 */ /* 0x000fe40000010802 */
[C---:B-1----:R-:W-:Y:S01]  /*76d0*/  FMUL.FTZ R32, R6.reuse, R136 ;  /* 0x0000008806207220 */ /* 0x042fe20000410000 */
[----:B------:R-:W1:Y:S01]  /*76e0*/  MUFU.EX2 R7, R7 ;  /* 0x0000000700077308 */ /* 0x000e620000000800 */
[C---:B------:R-:W-:Y:S02]  /*76f0*/  FMUL.FTZ R33, R6.reuse, R137 ;  /* 0x0000008906217220 */ /* 0x040fe40000410000 */
[C---:B------:R-:W-:Y:S01]  /*7700*/  FMUL.FTZ R13, R6.reuse, R157 ;  /* 0x0000009d060d7220 */ /* 0x040fe20000410000 */
[----:B------:R-:W-:Y:S01]  /*7710*/  MOV R157, R28 ;  /* 0x0000001c009d7202 */ /* 0x000fe20000000f00 */
[C---:B------:R-:W-:Y:S02]  /*7720*/  FMUL.FTZ R28, R6.reuse, R140 ;  /* 0x0000008c061c7220 */ /* 0x040fe40000410000 */
[C---:B------:R-:W-:Y:S02]  /*7730*/  FMUL.FTZ R16, R6.reuse, R152 ;  /* 0x0000009806107220 */ /* 0x040fe40000410000 */
[C---:B------:R-:W-:Y:S01]  /*7740*/  FMUL.FTZ R17, R6.reuse, R153 ;  /* 0x0000009906117220 */ /* 0x040fe20000410000 */
[----:B------:R-:W1:Y:S01]  /*7750*/  MUFU.EX2 R178, R183 ;  /* 0x000000b700b27308 */ /* 0x000e620000000800 */
[----:B------:R-:W-:Y:S01]  /*7760*/  MOV R153, R29 ;  /* 0x0000001d00997202 */ /* 0x000fe20000000f00 */
[C---:B------:R-:W-:Y:S02]  /*7770*/  FMUL.FTZ R29, R6.reuse, R141 ;  /* 0x0000008d061d7220 */ /* 0x040fe40000410000 */
[C---:B------:R-:W-:Y:S01]  /*7780*/  FMUL.FTZ R21, R6.reuse, R149 ;  /* 0x0000009506157220 */ /* 0x040fe20000410000 */
[----:B------:R-:W-:Y:S01]  /*7790*/  MOV R149, R31 ;  /* 0x0000001f00957202 */ /* 0x000fe20000000f00 */
[C---:B------:R-:W-:Y:S02]  /*77a0*/  FMUL.FTZ R36, R6.reuse, R36 ;  /* 0x0000002406247220 */ /* 0x040fe40000410000 */
        /* <DEDUP_REMOVED lines=47> */
[----:B--2---:R-:W-:Y:S01]  /*7aa0*/  FFMA.FTZ R0, R6, R9, R176 ;  /* 0x0000000906007223 */ /* 0x004fe200000100b0 */
[C---:B------:R-:W-:Y:S01]  /*7ab0*/  F2FP.BF16.PACK_AB R176, R5.reuse, R176 ;  /* 0x000000b005b0723e */ /* 0x040fe200000010ff */
[----:B------:R-:W2:Y:S02]  /*7ac0*/  LDL.LU R9, [R1+0x84] ;  /* 0x0000840001097983 */ /* 0x000ea40000300800 */
[----:B------:R-:W-:Y:S04]  /*7ad0*/  FADD.FTZ R0, R5, R0 ;  /* 0x0000000005007221 */ /* 0x000fe80000010000 */
[----:B-1----:R-:W-:Y:S04]  /*7ae0*/  FADD.FTZ R0, R7, R0 ;  /* 0x0000000007007221 */ /* 0x002fe80000010000 */
[----:B------:R-:W-:Y:S01]  /*7af0*/  FADD.FTZ R183, R178, R0 ;  /* 0x00000000b2b77221 */ /* 0x000fe20000010000 */
[----:B---3--:R-:W-:Y:S02]  /*7b00*/  FMNMX.FTZ R0, R8, R134, !PT ;  /* 0x0000008608007209 */ /* 0x008fe40007810000 */
[----:B------:R-:W-:Y:S02]  /*7b10*/  F2FP.BF16.PACK_AB R178, R178, R7 ;  /* 0x00000007b2b2723e */ /* 0x000fe400000010ff */
[----:B----4-:R-:W-:Y:S04]  /*7b20*/  FMNMX.FTZ R0, R12, R0, !PT ;  /* 0x000000000c007209 */ /* 0x010fe80007810000 */
[----:B-----5:R-:W-:Y:S04]  /*7b30*/  FMNMX.FTZ R0, R10, R0, !PT ;  /* 0x000000000a007209 */ /* 0x020fe80007810000 */
        /* <DEDUP_REMOVED lines=18> */
[----:B------:R-:W-:Y:S01]  /*7c60*/  FMUL.FTZ R5, R2, c[0x0][0x2d0] ;  /* 0x0000b40002057a20 */ /* 0x000fe20000410000 */
[----:B------:R-:W-:Y:S01]  /*7c70*/  MUFU.EX2 R134, R181 ;  /* 0x000000b500867308 */ /* 0x000fe20000000800 */
[----:B------:R-:W-:Y:S02]  /*7c80*/  FMUL.FTZ R0, R0, c[0x0][0x2d0] ;  /* 0x0000b40000007a20 */ /* 0x000fe40000410000 */
[--C-:B------:R-:W-:Y:S02]  /*7c90*/  FFMA.FTZ R8, R8, c[0x0][0x2d0], -R5.reuse ;  /* 0x0000b40008087a23 */ /* 0x100fe40000010805 */
[--C-:B------:R-:W-:Y:S02]  /*7ca0*/  FFMA.FTZ R7, R12, c[0x0][0x2d0], -R5.reuse ;  /* 0x0000b4000c077a23 */ /* 0x100fe40000010805 */
        /* <DEDUP_REMOVED lines=8> */
[----:B------:R-:W-:Y:S01]  /*7d30*/  MUFU.EX2 R8, R8 ;  /* 0x0000000800087308 */ /* 0x000fe20000000800 */
[--C-:B------:R-:W-:Y:S02]  /*7d40*/  FFMA.FTZ R14, R22, c[0x0][0x2d0], -R5.reuse ;  /* 0x0000b400160e7a23 */ /* 0x100fe40000010805 */
[--C-:B------:R-:W-:Y:S02]  /*7d50*/  FFMA.FTZ R18, R18, c[0x0][0x2d0], -R5.reuse ;  /* 0x0000b40012127a23 */ /* 0x100fe40000010805 */
[--C-:B------:R-:W-:Y:S02]  /*7d60*/  FFMA.FTZ R19, R4, c[0x0][0x2d0], -R5.reuse ;  /* 0x0000b40004137a23 */ /* 0x100fe40000010805 */
[C---:B------:R-:W-:Y:S01]  /*7d70*/  FMUL.FTZ R4, R6.reuse, R164 ;  /* 0x000000a406047220 */ /* 0x040fe20000410000 */
[----:B------:R-:W-:Y:S01]  /*7d80*/  MOV R164, R15 ;  /* 0x0000000f00a47202 */ /* 0x000fe20000000f00 */
[C---:B------:R-:W-:Y:S01]  /*7d90*/  FMUL.FTZ R12, R6.reuse, R156 ;  /* 0x0000009c060c7220 */ /* 0x040fe20000410000 */
[----:B------:R-:W3:Y:S01]  /*7da0*/  MUFU.EX2 R7, R7 ;  /* 0x0000000700077308 */ /* 0x000ee20000000800 */
[C---:B------:R-:W-:Y:S01]  /*7db0*/  FMUL.FTZ R20, R6.reuse, R148 ;  /* 0x0000009406147220 */ /* 0x040fe20000410000 */
[----:B------:R-:W-:Y:S01]  /*7dc0*/  MOV R156, R25 ;  /* 0x00000019009c7202 */ /* 0x000fe20000000f00 */
[----:B------:R-:W-:Y:S01]  /*7dd0*/  FMUL.FTZ R25, R6, R145 ;  /* 0x0000009106197220 */ /* 0x000fe20000410000 */
[----:B------:R-:W-:Y:S01]  /*7de0*/  MOV R148, R11 ;  /* 0x0000000b00947202 */ /* 0x000fe20000000f00 */
[C---:B-1----:R-:W-:Y:S02]  /*7df0*/  FMUL.FTZ R34, R0.reuse, R138 ;  /* 0x0000008a00227220 */ /* 0x042fe40000410000 */
[----:B------:R-:W-:Y:S02]  /*7e00*/  FMUL.FTZ R35, R0, R139 ;  /* 0x0000008b00237220 */ /* 0x000fe40000410000 */
[----:B------:R-:W1:Y:S01]  /*7e10*/  LDSM.16.MT88.4 R136, [R248+0x100] ;  /* 0x00010000f888783b */ /* 0x000e620000004200 */
[----:B------:R-:W4:Y:S01]  /*7e20*/  MUFU.EX2 R179, R133 ;  /* 0x0000008500b37308 */ /* 0x000f220000000800 */
[--C-:B------:R-:W-:Y:S02]  /*7e30*/  FFMA.FTZ R190, R190, c[0x0][0x2d0], -R5.reuse ;  /* 0x0000b400bebe7a23 */ /* 0x100fe40000010805 */
[--C-:B------:R-:W-:Y:S02]  /*7e40*/  FFMA.FTZ R189, R189, c[0x0][0x2d0], -R5.reuse ;  /* 0x0000b400bdbd7a23 */ /* 0x100fe40000010805 */
[--C-:B------:R-:W-:Y:S02]  /*7e50*/  FFMA.FTZ R188, R188, c[0x0][0x2d0], -R5.reuse ;  /* 0x0000b400bcbc7a23 */ /* 0x100fe40000010805 */
[----:B------:R-:W-:Y:S02]  /*7e60*/  FFMA.FTZ R187, R187, c[0x0][0x2d0], -R5 ;  /* 0x0000b400bbbb7a23 */ /* 0x000fe40000010805 */
[----:B------:R-:W-:Y:S01]  /*7e70*/  FMUL.FTZ R5, R6, R165 ;  /* 0x000000a506057220 */ /* 0x000fe20000410000 */
[----:B------:R-:W5:Y:S01]  /*7e80*/  MUFU.EX2 R191, R191 ;  /* 0x000000bf00bf7308 */ /* 0x000f620000000800 */
[C---:B------:R-:W-:Y:S01]  /*7e90*/  FMUL.FTZ R11, R0.reuse, R163 ;  /* 0x000000a3000b7220 */ /* 0x040fe20000410000 */
[----:B------:R-:W-:Y:S01]  /*7ea0*/  MOV R165, R19 ;  /* 0x0000001300a57202 */ /* 0x000fe20000000f00 */
[C---:B------:R-:W-:Y:S01]  /*7eb0*/  FMUL.FTZ R15, R0.reuse, R159 ;  /* 0x0000009f000f7220 */ /* 0x040fe20000410000 */
[C---:B---3--:R-:W-:Y:S01]  /*7ec0*/  F2FP.BF16.PACK_AB R177, R7.reuse, R8 ;  /* 0x0000000807b1723e */ /* 0x048fe200000010ff */
[C---:B------:R-:W-:Y:S01]  /*7ed0*/  FMUL.FTZ R19, R0.reuse, R155 ;  /* 0x0000009b00137220 */ /* 0x040fe20000410000 */
[----:B------:R-:W-:Y:S01]  /*7ee0*/  MOV R163, R27 ;  /* 0x0000001b00a37202 */ /* 0x000fe20000000f00 */
[C---:B------:R-:W-:Y:S02]  /*7ef0*/  FMUL.FTZ R22, R0.reuse, R150 ;  /* 0x0000009600167220 */ /* 0x040fe40000410000 */
[C---:B------:R-:W-:Y:S01]  /*7f00*/  FMUL.FTZ R23, R0.reuse, R151 ;  /* 0x0000009700177220 */ /* 0x040fe20000410000 */
[----:B------:R-:W-:Y:S01]  /*7f10*/  MUFU.EX2 R148, R148 ;  /* 0x0000009400947308 */ /* 0x000fe20000000800 */
[C---:B------:R-:W-:Y:S02]  /*7f20*/  FMUL.FTZ R27, R0.reuse, R147 ;  /* 0x00000093001b7220 */ /* 0x040fe40000410000 */
[C---:B------:R-:W-:Y:S02]  /*7f30*/  FMUL.FTZ R31, R0.reuse, R143 ;  /* 0x0000008f001f7220 */ /* 0x040fe40000410000 */
[C---:B------:R-:W-:Y:S02]  /*7f40*/  FMUL.FTZ R38, R0.reuse, R38 ;  /* 0x0000002600267220 */ /* 0x040fe40000410000 */
[C---:B------:R-:W-:Y:S02]  /*7f50*/  FMUL.FTZ R39, R0.reuse, R39 ;  /* 0x0000002700277220 */ /* 0x040fe40000410000 */
[C---:B------:R-:W-:Y:S01]  /*7f60*/  FMUL.FTZ R42, R0.reuse, R42 ;  /* 0x0000002a002a7220 */ /* 0x040fe20000410000 */
[----:B------:R-:W3:Y:S01]  /*7f70*/  MUFU.EX2 R133, R186 ;  /* 0x000000ba00857308 */ /* 0x000ee20000000800 */
[C---:B------:R-:W-:Y:S02]  /*7f80*/  FMUL.FTZ R43, R0.reuse, R43 ;  /* 0x0000002b002b7220 */ /* 0x040fe40000410000 */
[C---:B------:R-:W-:Y:S02]  /*7f90*/  FMUL.FTZ R46, R0.reuse, R46 ;  /* 0x0000002e002e7220 */ /* 0x040fe40000410000 */
[C---:B------:R-:W-:Y:S02]  /*7fa0*/  FMUL.FTZ R47, R0.reuse, R47 ;  /* 0x0000002f002f7220 */ /* 0x040fe40000410000 */
        /* <DEDUP_REMOVED lines=47> */
[----:B--2---:R-:W-:Y:S02]  /*82a0*/  FFMA.FTZ R3, R0, R9, R8 ;  /* 0x0000000900037223 */ /* 0x004fe40000010008 */
[C---:B------:R-:W-:Y:S01]  /*82b0*/  FMUL.FTZ R8, R6.reuse, R160 ;  /* 0x000000a006087220 */ /* 0x040fe20000410000 */
[----:B------:R-:W-:Y:S01]  /*82c0*/  MOV R160, R18 ;  /* 0x0000001200a07202 */ /* 0x000fe20000000f00 */
[----:B------:R-:W-:Y:S02]  /*82d0*/  FADD.FTZ R3, R7, R3 ;  /* 0x0000000307037221 */ /* 0x000fe40000010000 */
[C---:B------:R-:W-:Y:S01]  /*82e0*/  FMUL.FTZ R9, R6.reuse, R161 ;  /* 0x000000a106097220 */ /* 0x040fe20000410000 */
[----:B------:R-:W-:Y:S01]  /*82f0*/  MOV R161, R24 ;  /* 0x0000001800a17202 */ /* 0x000fe20000000f00 */
[----:B----4-:R-:W-:Y:S01]  /*8300*/  FADD.FTZ R152, R179, R3 ;  /* 0x00000003b3987221 */ /* 0x010fe20000010000 */
[----:B-----5:R-:W-:Y:S01]  /*8310*/  F2FP.BF16.PACK_AB R179, R191, R179 ;  /* 0x000000b3bfb3723e */ /* 0x020fe200000010ff */
[----:B------:R-:W-:Y:S01]  /*8320*/  FMUL.FTZ R24, R6, R144 ;  /* 0x0000009006187220 */ /* 0x000fe20000410000 */
[----:B------:R-:W-:Y:S01]  /*8330*/  MUFU.EX2 R181, R161 ;  /* 0x000000a100b57308 */ /* 0x000fe20000000800 */
[C---:B------:R-:W-:Y:S01]  /*8340*/  FMUL.FTZ R6, R0.reuse, R166 ;  /* 0x000000a600067220 */ /* 0x040fe20000410000 */
[----:B------:R-:W-:Y:S01]  /*8350*/  MOV R166, R14 ;  /* 0x0000000e00a67202 */ /* 0x000fe20000000f00 */
[C---:B------:R-:W-:Y:S01]  /*8360*/  FMUL.FTZ R7, R0.reuse, R167 ;  /* 0x000000a700077220 */ /* 0x040fe20000410000 */
[----:B------:R-:W-:Y:S01]  /*8370*/  MOV R167, R10 ;  /* 0x0000000a00a77202 */ /* 0x000fe20000000f00 */
[C---:B------:R-:W-:Y:S02]  /*8380*/  FMUL.FTZ R18, R0.reuse, R154 ;  /* 0x0000009a00127220 */ /* 0x040fe40000410000 */
[C---:B------:R-:W-:Y:S01]  /*8390*/  FMUL.FTZ R10, R0.reuse, R162 ;  /* 0x000000a2000a7220 */ /* 0x040fe20000410000 */
[----:B------:R-:W-:Y:S01]  /*83a0*/  MOV R162, R30 ;  /* 0x0000001e00a27202 */ /* 0x000fe20000000f00 */
[C---:B------:R-:W-:Y:S01]  /*83b0*/  FMUL.FTZ R30, R0.reuse, R142 ;  /* 0x0000008e001e7220 */ /* 0x040fe20000410000 */
[C---:B-1----:R-:W-:Y:S01]  /*83c0*/  HMMA.16816.F32.BF16 R4, R176.reuse, R136, R4 ;  /* 0x00000088b004723c */ /* 0x042fe20000041804 */
[----:B------:R-:W-:Y:S01]  /*83d0*/  LDSM.16.MT88.4 R140, [R248+0x900] ;  /* 0x00090000f88c783b */ /* 0x000fe20000004200 */
[----:B------:R-:W-:Y:S03]  /*83e0*/  MUFU.EX2 R144, R182 ;  /* 0x000000b600907308 */ /* 0x000fe60000000800 */
[C---:B------:R-:W-:Y:S01]  /*83f0*/  FMUL.FTZ R14, R0.reuse, R158 ;  /* 0x0000009e000e7220 */ /* 0x040fe20000410000 */
[----:B------:R-:W-:Y:S01]  /*8400*/  MOV R158, R26 ;  /* 0x0000001a009e7202 */ /* 0x000fe20000000f00 */
[----:B------:R-:W-:Y:S01]  /*8410*/  FMUL.FTZ R26, R0, R146 ;  /* 0x00000092001a7220 */ /* 0x000fe20000410000 */
[C---:B------:R-:W-:Y:S01]  /*8420*/  HMMA.16816.F32.BF16 R8, R176.reuse, R138, R8 ;  /* 0x0000008ab008723c */ /* 0x040fe20000041808 */
[----:B------:R-:W1:Y:S03]  /*8430*/  LDSM.16.MT88.4 R136, [R249+0x100] ;  /* 0x00010000f988783b */ /* 0x000e660000004200 */
[----:B------:R-:W-:Y:S01]  /*8440*/  MUFU.EX2 R182, R160 ;  /* 0x000000a000b67308 */ /* 0x000fe20000000800 */
[----:B---3--:R-:W-:Y:S09]  /*8450*/  FADD.FTZ R0, R133, R183 ;  /* 0x000000b785007221 */ /* 0x008ff20000010000 */
[----:B------:R-:W2:Y:S10]  /*8460*/  MUFU.EX2 R3, R185 ;  /* 0x000000b900037308 */ /* 0x000eb40000000800 */
[----:B------:R3:W-:Y:S10]  /*8470*/  MUFU.EX2 R183, R166 ;  /* 0x000000a600b77308 */ /* 0x0007f40000000800 */
[----:B------:R-:W-:Y:S01]  /*8480*/  MUFU.EX2 R185, R180 ;  /* 0x000000b400b97308 */ /* 0x000fe20000000800 */
[C---:B--2---:R-:W-:Y:S01]  /*8490*/  FADD.FTZ R0, R3.reuse, R0 ;  /* 0x0000000003007221 */ /* 0x044fe20000010000 */
[C---:B-1----:R-:W-:Y:S03]  /*84a0*/  HMMA.16816.F32.BF16 R12, R176.reuse, R136, R12 ;  /* 0x00000088b00c723c */ /* 0x042fe6000004180c */
[----:B------:R-:W-:Y:S05]  /*84b0*/  FADD.FTZ R0, R144, R0 ;  /* 0x0000000090007221 */ /* 0x000fea0000010000 */
[----:B------:R-:W-:Y:S01]  /*84c0*/  MUFU.EX2 R184, R167 ;  /* 0x000000a700b87308 */ /* 0x000fe20000000800 */
[----:B---3--:R-:W-:Y:S01]  /*84d0*/  MOV R166, R149 ;  /* 0x0000009500a67202 */ /* 0x008fe20000000f00 */
[C---:B------:R-:W-:Y:S01]  /*84e0*/  HMMA.16816.F32.BF16 R16, R176.reuse, R138, R16 ;  /* 0x0000008ab010723c */ /* 0x040fe20000041810 */
[----:B------:R-:W1:Y:S02]  /*84f0*/  LDSM.16.MT88.4 R136, [R252+0x100] ;  /* 0x00010000fc88783b */ /* 0x000e640000004200 */
[C---:B------:R-:W-:Y:S05]  /*8500*/  FADD.FTZ R0, R134.reuse, R0 ;  /* 0x0000000086007221 */ /* 0x040fea0000010000 */
[----:B------:R-:W-:Y:S01]  /*8510*/  MUFU.EX2 R180, R165 ;  /* 0x000000a500b47308 */ /* 0x000fe20000000800 */
[C---:B-1----:R-:W-:Y:S08]  /*8520*/  HMMA.16816.F32.BF16 R20, R176.reuse, R136, R20 ;  /* 0x00000088b014723c */ /* 0x042ff00000041814 */
[C---:B------:R-:W-:Y:S01]  /*8530*/  HMMA.16816.F32.BF16 R24, R176.reuse, R138, R24 ;  /* 0x0000008ab018723c */ /* 0x040fe20000041818 */
[----:B------:R-:W1:Y:S07]  /*8540*/  LDSM.16.MT88.4 R136, [R251+0x100] ;  /* 0x00010000fb88783b */ /* 0x000e6e0000004200 */
        /* <DEDUP_REMOVED lines=36> */
[C---:B-1----:R-:W-:Y:S07]  /*8790*/  HMMA.16816.F32.BF16 R124, R176.reuse, R136, R124 ;  /* 0x00000088b07c723c */ /* 0x042fee000004187c */
[----:B------:R-:W-:Y:S01]  /*87a0*/  F2FP.BF16.PACK_AB R136, R3, R133 ;  /* 0x000000850388723e */ /* 0x000fe200000010ff */
[----:B------:R-:W-:Y:S01]  /*87b0*/  HMMA.16816.F32.BF16 R128, R176, R138, R128 ;  /* 0x0000008ab080723c */ /* 0x000fe20000041880 */
[----:B------:R-:W-:Y:S03]  /*87c0*/  MUFU.EX2 R3, R163 ;  /* 0x000000a300037308 */ /* 0x000fe60000000800 */
[----:B------:R-:W-:Y:S03]  /*87d0*/  F2FP.BF16.PACK_AB R137, R189, R190 ;  /* 0x000000bebd89723e */ /* 0x000fe600000010ff */
[----:B------:R-:W-:Y:S02]  /*87e0*/  F2FP.BF16.PACK_AB R138, R134, R144 ;  /* 0x00000090868a723e */ /* 0x000fe400000010ff */
[----:B------:R-:W1:Y:S02]  /*87f0*/  LDSM.16.MT88.4 R144, [R249+0x900] ;  /* 0x00090000f990783b */ /* 0x000e640000004200 */
[----:B------:R2:W-:Y:S01]  /*8800*/  MUFU.EX2 R134, R162 ;  /* 0x000000a200867308 */ /* 0x0005e20000000800 */
[----:B------:R-:W-:Y:S02]  /*8810*/  F2FP.BF16.PACK_AB R139, R187, R188 ;  /* 0x000000bcbb8b723e */ /* 0x000fe400000010ff */
[----:B------:R-:W-:Y:S05]  /*8820*/  F2FP.BF16.PACK_AB R177, R182, R181 ;  /* 0x000000b5b6b1723e */ /* 0x000fea00000010ff */
[C---:B------:R-:W-:Y:S02]  /*8830*/  HMMA.16816.F32.BF16 R4, R136.reuse, R140, R4 ;  /* 0x0000008c8804723c */ /* 0x040fe40000041804 */
[----:B------:R-:W-:Y:S06]  /*8840*/  MUFU.EX2 R176, R153 ;  /* 0x0000009900b07308 */ /* 0x000fec0000000800 */
[C---:B------:R-:W-:Y:S01]  /*8850*/  HMMA.16816.F32.BF16 R8, R136.reuse, R142, R8 ;  /* 0x0000008e8808723c */ /* 0x040fe20000041808 */
[----:B------:R-:W3:Y:S03]  /*8860*/  LDSM.16.MT88.4 R140, [R252+0x900] ;  /* 0x00090000fc8c783b */ /* 0x000ee60000004200 */
[----:B------:R-:W4:Y:S05]  /*8870*/  MUFU.EX2 R133, R158 ;  /* 0x0000009e00857308 */ /* 0x000f2a0000000800 */
[----:B--2---:R-:W-:Y:S05]  /*8880*/  LDSM.16.MT88.4 R160, [R248+0x1900] ;  /* 0x00190000f8a0783b */ /* 0x004fea0000004200 */
[----:B------:R-:W-:Y:S01]  /*8890*/  MUFU.EX2 R178, R156 ;  /* 0x0000009c00b27308 */ /* 0x000fe20000000800 */
[C---:B-1----:R-:W-:Y:S03]  /*88a0*/  HMMA.16816.F32.BF16 R12, R136.reuse, R144, R12 ;  /* 0x00000090880c723c */ /* 0x042fe6000004180c */
[----:B----4-:R-:W-:Y:S05]  /*88b0*/  FADD.FTZ R0, R133, R0 ;  /* 0x0000000085007221 */ /* 0x010fea0000010000 */
[C---:B------:R-:W-:Y:S01]  /*88c0*/  HMMA.16816.F32.BF16 R16, R136.reuse, R146, R16 ;  /* 0x000000928810723c */ /* 0x040fe20000041810 */
[----:B------:R-:W1:Y:S03]  /*88d0*/  LDSM.16.MT88.4 R144, [R251+0x900] ;  /* 0x00090000fb90783b */ /* 0x000e660000004200 */
[C---:B------:R-:W-:Y:S04]  /*88e0*/  FADD.FTZ R0, R3.reuse, R0 ;  /* 0x0000000003007221 */ /* 0x040fe80000010000 */
[----:B------:R-:W-:Y:S01]  /*88f0*/  FADD.FTZ R0, R148, R0 ;  /* 0x0000000094007221 */ /* 0x000fe20000010000 */
[C---:B---3--:R-:W-:Y:S03]  /*8900*/  HMMA.16816.F32.BF16 R20, R136.reuse, R140, R20 ;  /* 0x0000008c8814723c */ /* 0x048fe60000041814 */
[C---:B------:R-:W-:Y:S05]  /*8910*/  FADD.FTZ R0, R134.reuse, R0 ;  /* 0x0000000086007221 */ /* 0x040fea0000010000 */
[C---:B------:R-:W-:Y:S01]  /*8920*/  HMMA.16816.F32.BF16 R24, R136.reuse, R142, R24 ;  /* 0x0000008e8818723c */ /* 0x040fe20000041818 */
[----:B------:R-:W2:Y:S07]  /*8930*/  LDSM.16.MT88.4 R140, [R248+0x2900] ;  /* 0x00290000f88c783b */ /* 0x000eae0000004200 */
[C---:B-1----:R-:W-:Y:S08]  /*8940*/  HMMA.16816.F32.BF16 R28, R136.reuse, R144, R28 ;  /* 0x00000090881c723c */ /* 0x042ff0000004181c */
[C---:B------:R-:W-:Y:S01]  /*8950*/  HMMA.16816.F32.BF16 R32, R136.reuse, R146, R32 ;  /* 0x000000928820723c */ /* 0x040fe20000041820 */
[----:B------:R-:W1:Y:S07]  /*8960*/  LDSM.16.MT88.4 R144, [R249+0x2900] ;  /* 0x00290000f990783b */ /* 0x000e6e0000004200 */
[C---:B--2---:R-:W-:Y:S08]  /*8970*/  HMMA.16816.F32.BF16 R36, R136.reuse, R140, R36 ;  /* 0x0000008c8824723c */ /* 0x044ff00000041824 */
        /* <DEDUP_REMOVED lines=33> */
[----:B------:R-:W-:Y:S01]  /*8b90*/  HMMA.16816.F32.BF16 R128, R136, R146, R128 ;  /* 0x000000928880723c */ /* 0x000fe20000041880 */
[----:B------:R-:W1:Y:S06]  /*8ba0*/  LDSM.16.MT88.4 R144, [R249+0x1100] ;  /* 0x00110000f990783b */ /* 0x000e6c0000004200 */
[----:B------:R-:W-:Y:S02]  /*8bb0*/  F2FP.BF16.PACK_AB R138, R134, R148 ;  /* 0x00000094868a723e */ /* 0x000fe400000010ff */
[----:B------:R-:W3:Y:S01]  /*8bc0*/  LDSM.16.MT88.4 R148, [R252+0x1100] ;  /* 0x00110000fc94783b */ /* 0x000ee20000004200 */
[----:B------:R-:W4:Y:S02]  /*8bd0*/  MUFU.EX2 R134, R164 ;  /* 0x000000a400867308 */ /* 0x000f240000000800 */
[----:B------:R-:W-:Y:S02]  /*8be0*/  F2FP.BF16.PACK_AB R136, R3, R133 ;  /* 0x000000850388723e */ /* 0x000fe400000010ff */
[----:B------:R-:W-:Y:S02]  /*8bf0*/  F2FP.BF16.PACK_AB R137, R185, R186 ;  /* 0x000000bab989723e */ /* 0x000fe400000010ff */
[----:B------:R-:W-:Y:S04]  /*8c00*/  F2FP.BF16.PACK_AB R139, R183, R184 ;  /* 0x000000b8b78b723e */ /* 0x000fe800000010ff */
[----:B------:R-:W5:Y:S03]  /*8c10*/  MUFU.EX2 R3, R166 ;  /* 0x000000a600037308 */ /* 0x000f660000000800 */
[C---:B--2---:R-:W-:Y:S07]  /*8c20*/  HMMA.16816.F32.BF16 R4, R136.reuse, R140, R4 ;  /* 0x0000008c8804723c */ /* 0x044fee0000041804 */
[----:B------:R-:W2:Y:S01]  /*8c30*/  MUFU.EX2 R133, R157 ;  /* 0x0000009d00857308 */ /* 0x000ea20000000800 */
[C---:B------:R-:W-:Y:S01]  /*8c40*/  HMMA.16816.F32.BF16 R8, R136.reuse, R142, R8 ;  /* 0x0000008e8808723c */ /* 0x040fe20000041808 */
[----:B------:R-:W3:Y:S03]  /*8c50*/  LDSM.16.MT88.4 R140, [R251+0x1100] ;  /* 0x00110000fb8c783b */ /* 0x000ee60000004200 */
[----:B----4-:R-:W-:Y:S04]  /*8c60*/  F2FP.BF16.PACK_AB R179, R134, R180 ;  /* 0x000000b486b3723e */ /* 0x010fe800000010ff */
[C---:B-1----:R-:W-:Y:S04]  /*8c70*/  HMMA.16816.F32.BF16 R12, R136.reuse, R144, R12 ;  /* 0x00000090880c723c */ /* 0x042fe8000004180c */
[----:B-----5:R-:W-:Y:S04]  /*8c80*/  FADD.FTZ R0, R3, R0 ;  /* 0x0000000003007221 */ /* 0x020fe80000010000 */
[C---:B------:R-:W-:Y:S01]  /*8c90*/  FADD.FTZ R0, R176.reuse, R0 ;  /* 0x00000000b0007221 */ /* 0x040fe20000010000 */
[C---:B------:R-:W-:Y:S01]  /*8ca0*/  HMMA.16816.F32.BF16 R16, R136.reuse, R146, R16 ;  /* 0x000000928810723c */ /* 0x040fe20000041810 */
[----:B------:R-:W1:Y:S02]  /*8cb0*/  LDSM.16.MT88.4 R144, [R248+0x3100] ;  /* 0x00310000f890783b */ /* 0x000e640000004200 */
[----:B------:R-:W-:Y:S01]  /*8cc0*/  F2FP.BF16.PACK_AB R176, R176, R3 ;  /* 0x00000003b0b0723e */ /* 0x000fe200000010ff */
[----:B------:R-:W-:Y:S02]  /*8cd0*/  FADD.FTZ R3, R191, R152 ;  /* 0x00000098bf037221 */ /* 0x000fe40000010000 */
[----:B--2---:R-:W-:Y:S02]  /*8ce0*/  FADD.FTZ R0, R133, R0 ;  /* 0x0000000085007221 */ /* 0x004fe40000010000 */
[C---:B---3--:R-:W-:Y:S01]  /*8cf0*/  HMMA.16816.F32.BF16 R20, R136.reuse, R148, R20 ;  /* 0x000000948814723c */ /* 0x048fe20000041814 */
[----:B------:R-:W-:Y:S03]  /*8d00*/  LDSM.16.MT88.4 R152, [R249+0x1900] ;  /* 0x00190000f998783b */ /* 0x000fe60000004200 */
[C---:B------:R-:W-:Y:S01]  /*8d10*/  FADD.FTZ R0, R178.reuse, R0 ;  /* 0x00000000b2007221 */ /* 0x040fe20000010000 */
[----:B------:R-:W-:Y:S02]  /*8d20*/  F2FP.BF16.PACK_AB R178, R178, R133 ;  /* 0x00000085b2b2723e */ /* 0x000fe400000010ff */
[----:B------:R-:W-:Y:S01]  /*8d30*/  MOV R133, R132 ;  /* 0x0000008400857202 */ /* 0x000fe20000000f00 */
[C---:B------:R-:W-:Y:S01]  /*8d40*/  HMMA.16816.F32.BF16 R24, R136.reuse, R150, R24 ;  /* 0x000000968818723c */ /* 0x040fe20000041818 */
[----:B------:R-:W2:Y:S07]  /*8d50*/  LDSM.16.MT88.4 R148, [R249+0x3100] ;  /* 0x00310000f994783b */ /* 0x000eae0000004200 */
[C---:B------:R-:W-:Y:S01]  /*8d60*/  HMMA.16816.F32.BF16 R28, R136.reuse, R140, R28 ;  /* 0x0000008c881c723c */ /* 0x040fe2000004181c */
[----:B------:R3:W-:Y:S07]  /*8d70*/  STL [R1+0x64], R0 ;  /* 0x0000640001007387 */ /* 0x0007ee0000100800 */
[C---:B------:R-:W-:Y:S01]  /*8d80*/  HMMA.16816.F32.BF16 R32, R136.reuse, R142, R32 ;  /* 0x0000008e8820723c */ /* 0x040fe20000041820 */
[----:B------:R-:W4:Y:S07]  /*8d90*/  LDSM.16.MT88.4 R140, [R252+0x3100] ;  /* 0x00310000fc8c783b */ /* 0x000f2e0000004200 */
[C---:B-1----:R-:W-:Y:S08]  /*8da0*/  HMMA.16816.F32.BF16 R36, R136.reuse, R144, R36 ;  /* 0x000000908824723c */ /* 0x042ff00000041824 */
[C---:B------:R-:W-:Y:S01]  /*8db0*/  HMMA.16816.F32.BF16 R40, R136.reuse, R146, R40 ;  /* 0x000000928828723c */ /* 0x040fe20000041828 */
[----:B------:R-:W1:Y:S03]  /*8dc0*/  LDSM.16.MT88.4 R144, [R251+0x3100] ;  /* 0x00310000fb90783b */ /* 0x000e660000004200 */
[----:B---3--:R-:W-:Y:S04]  /*8dd0*/  FADD.FTZ R0, R190, R3 ;  /* 0x00000003be007221 */ /* 0x008fe80000010000 */
[C---:B--2---:R-:W-:Y:S04]  /*8de0*/  HMMA.16816.F32.BF16 R44, R136.reuse, R148, R44 ;  /* 0x00000094882c723c */ /* 0x044fe8000004182c */
[----:B------:R-:W-:Y:S04]  /*8df0*/  FADD.FTZ R0, R189, R0 ;  /* 0x00000000bd007221 */ /* 0x000fe80000010000 */
[C---:B------:R-:W-:Y:S01]  /*8e00*/  HMMA.16816.F32.BF16 R48, R136.reuse, R150, R48 ;  /* 0x000000968830723c */ /* 0x040fe20000041830 */
[----:B------:R-:W2:Y:S03]  /*8e10*/  LDSM.16.MT88.4 R148, [R248+0x5100] ;  /* 0x00510000f894783b */ /* 0x000ea60000004200 */
[----:B------:R-:W-:Y:S04]  /*8e20*/  FADD.FTZ R0, R188, R0 ;  /* 0x00000000bc007221 */ /* 0x000fe80000010000 */
[C---:B----4-:R-:W-:Y:S04]  /*8e30*/  HMMA.16816.F32.BF16 R52, R136.reuse, R140, R52 ;  /* 0x0000008c8834723c */ /* 0x050fe80000041834 */
[----:B------:R-:W-:Y:S04]  /*8e40*/  FADD.FTZ R0, R187, R0 ;  /* 0x00000000bb007221 */ /* 0x000fe80000010000 */
[C---:B------:R-:W-:Y:S01]  /*8e50*/  HMMA.16816.F32.BF16 R56, R136.reuse, R142, R56 ;  /* 0x0000008e8838723c */ /* 0x040fe20000041838 */
[----:B------:R-:W3:Y:S03]  /*8e60*/  LDSM.16.MT88.4 R140, [R249+0x5100] ;  /* 0x00510000f98c783b */ /* 0x000ee60000004200 */
[----:B------:R-:W-:Y:S04]  /*8e70*/  FADD.FTZ R0, R186, R0 ;  /* 0x00000000ba007221 */ /* 0x000fe80000010000 */
[----:B------:R-:W-:Y:S01]  /*8e80*/  FADD.FTZ R0, R185, R0 ;  /* 0x00000000b9007221 */ /* 0x000fe20000010000 */
[C---:B-1----:R-:W-:Y:S03]  /*8e90*/  HMMA.16816.F32.BF16 R60, R136.reuse, R144, R60 ;  /* 0x00000090883c723c */ /* 0x042fe6000004183c */
[----:B------:R-:W-:Y:S04]  /*8ea0*/  FADD.FTZ R0, R184, R0 ;  /* 0x00000000b8007221 */ /* 0x000fe80000010000 */
[----:B------:R-:W-:Y:S01]  /*8eb0*/  FADD.FTZ R0, R183, R0 ;  /* 0x00000000b7007221 */ /* 0x000fe20000010000 */
[C---:B------:R-:W-:Y:S01]  /*8ec0*/  HMMA.16816.F32.BF16 R64, R136.reuse, R146, R64 ;  /* 0x000000928840723c */ /* 0x040fe20000041840 */
[----:B------:R-:W1:Y:S03]  /*8ed0*/  LDSM.16.MT88.4 R144, [R252+0x5100] ;  /* 0x00510000fc90783b */ /* 0x000e660000004200 */
[----:B------:R-:W-:Y:S04]  /*8ee0*/  FADD.FTZ R0, R181, R0 ;  /* 0x00000000b5007221 */ /* 0x000fe80000010000 */
[C---:B--2---:R-:W-:Y:S04]  /*8ef0*/  HMMA.16816.F32.BF16 R68, R136.reuse, R148, R68 ;  /* 0x000000948844723c */ /* 0x044fe80000041844 */
[----:B------:R-:W-:Y:S04]  /*8f00*/  FADD.FTZ R0, R182, R0 ;  /* 0x00000000b6007221 */ /* 0x000fe80000010000 */
[C---:B------:R-:W-:Y:S01]  /*8f10*/  HMMA.16816.F32.BF16 R72, R136.reuse, R150, R72 ;  /* 0x000000968848723c */ /* 0x040fe20000041848 */
[----:B------:R-:W2:Y:S03]  /*8f20*/  LDSM.16.MT88.4 R148, [R251+0x5100] ;  /* 0x00510000fb94783b */ /* 0x000ea60000004200 */
[----:B------:R-:W-:Y:S04]  /*8f30*/  FADD.FTZ R0, R180, R0 ;  /* 0x00000000b4007221 */ /* 0x000fe80000010000 */
[C---:B---3--:R-:W-:Y:S04]  /*8f40*/  HMMA.16816.F32.BF16 R76, R136.reuse, R140, R76 ;  /* 0x0000008c884c723c */ /* 0x048fe8000004184c */
[----:B------:R-:W-:Y:S01]  /*8f50*/  FADD.FTZ R0, R134, R0 ;  /* 0x0000000086007221 */ /* 0x000fe20000010000 */
[----:B------:R-:W-:Y:S03]  /*8f60*/  MOV R134, R2 ;  /* 0x0000000200867202 */ /* 0x000fe60000000f00 */
[C---:B------:R-:W-:Y:S01]  /*8f70*/  HMMA.16816.F32.BF16 R80, R136.reuse, R142, R80 ;  /* 0x0000008e8850723c */ /* 0x040fe20000041850 */
[----:B------:R-:W3:Y:S07]  /*8f80*/  LDSM.16.MT88.4 R140, [R248+0x7100] ;  /* 0x00710000f88c783b */ /* 0x000eee0000004200 */
[C---:B-1----:R-:W-:Y:S01]  /*8f90*/  HMMA.16816.F32.BF16 R84, R136.reuse, R144, R84 ;  /* 0x000000908854723c */ /* 0x042fe20000041854 */
[----:B------:R-:W-:Y:S07]  /*8fa0*/  STL [R1+0x84], R0 ;  /* 0x0000840001007387 */ /* 0x000fee0000100800 */
[C---:B------:R-:W-:Y:S01]  /*8fb0*/  HMMA.16816.F32.BF16 R88, R136.reuse, R146, R88 ;  /* 0x000000928858723c */ /* 0x040fe20000041858 */
[----:B------:R-:W1:Y:S07]  /*8fc0*/  LDSM.16.MT88.4 R144, [R249+0x7100] ;  /* 0x00710000f990783b */ /* 0x000e6e0000004200 */
[C---:B--2---:R-:W-:Y:S08]  /*8fd0*/  HMMA.16816.F32.BF16 R92, R136.reuse, R148, R92 ;  /* 0x00000094885c723c */ /* 0x044ff0000004185c */
[C---:B------:R-:W-:Y:S01]  /*8fe0*/  HMMA.16816.F32.BF16 R96, R136.reuse, R150, R96 ;  /* 0x000000968860723c */ /* 0x040fe20000041860 */
[----:B------:R-:W2:Y:S07]  /*8ff0*/  LDSM.16.MT88.4 R148, [R252+0x7100] ;  /* 0x00710000fc94783b */ /* 0x000eae0000004200 */
[C---:B---3--:R-:W-:Y:S08]  /*9000*/  HMMA.16816.F32.BF16 R100, R136.reuse, R140, R100 ;  /* 0x0000008c8864723c */ /* 0x048ff00000041864 */
[C---:B------:R-:W-:Y:S01]  /*9010*/  HMMA.16816.F32.BF16 R104, R136.reuse, R142, R104 ;  /* 0x0000008e8868723c */ /* 0x040fe20000041868 */
[----:B------:R-:W3:Y:S07]  /*9020*/  LDSM.16.MT88.4 R140, [R251+0x7100] ;  /* 0x00710000fb8c783b */ /* 0x000eee0000004200 */
[C---:B-1----:R-:W-:Y:S08]  /*9030*/  HMMA.16816.F32.BF16 R108, R136.reuse, R144, R108 ;  /* 0x00000090886c723c */ /* 0x042ff0000004186c */
[C---:B------:R-:W-:Y:S01]  /*9040*/  HMMA.16816.F32.BF16 R112, R136.reuse, R146, R112 ;  /* 0x000000928870723c */ /* 0x040fe20000041870 */
[----:B------:R-:W1:Y:S07]  /*9050*/  LDSM.16.MT88.4 R144, [R252+0x1900] ;  /* 0x00190000fc90783b */ /* 0x000e6e0000004200 */
[C---:B--2---:R-:W-:Y:S08]  /*9060*/  HMMA.16816.F32.BF16 R116, R136.reuse, R148, R116 ;  /* 0x000000948874723c */ /* 0x044ff00000041874 */
[C---:B------:R-:W-:Y:S08]  /*9070*/  HMMA.16816.F32.BF16 R120, R136.reuse, R150, R120 ;  /* 0x000000968878723c */ /* 0x040ff00000041878 */
[C---:B---3--:R-:W-:Y:S08]  /*9080*/  HMMA.16816.F32.BF16 R124, R136.reuse, R140, R124 ;  /* 0x0000008c887c723c */ /* 0x048ff0000004187c */
[----:B------:R-:W-:Y:S01]  /*9090*/  HMMA.16816.F32.BF16 R128, R136, R142, R128 ;  /* 0x0000008e8880723c */ /* 0x000fe20000041880 */
[----:B------:R-:W2:Y:S07]  /*90a0*/  LDSM.16.MT88.4 R136, [R251+0x1900] ;  /* 0x00190000fb88783b */ /* 0x000eae0000004200 */
[C---:B------:R-:W-:Y:S01]  /*90b0*/  HMMA.16816.F32.BF16 R164, R176.reuse, R160, R4 ;  /* 0x000000a0b0a4723c */ /* 0x040fe20000041804 */
[----:B------:R-:W3:Y:S07]  /*90c0*/  LDSM.16.MT88.4 R4, [R248+0x3900] ;  /* 0x00390000f804783b */ /* 0x000eee0000004200 */
[C---:B------:R-:W-:Y:S01]  /*90d0*/  HMMA.16816.F32.BF16 R160, R176.reuse, R162, R8 ;  /* 0x000000a2b0a0723c */ /* 0x040fe20000041808 */
[----:B------:R-:W4:Y:S07]  /*90e0*/  LDSM.16.MT88.4 R8, [R249+0x3900] ;  /* 0x00390000f908783b */ /* 0x000f2e0000004200 */
[C---:B------:R-:W-:Y:S01]  /*90f0*/  HMMA.16816.F32.BF16 R156, R176.reuse, R152, R12 ;  /* 0x00000098b09c723c */ /* 0x040fe2000004180c */
[----:B------:R-:W5:Y:S07]  /*9100*/  LDSM.16.MT88.4 R12, [R252+0x3900] ;  /* 0x00390000fc0c783b */ /* 0x000f6e0000004200 */
[C---:B------:R-:W-:Y:S01]  /*9110*/  HMMA.16816.F32.BF16 R152, R176.reuse, R154, R16 ;  /* 0x0000009ab098723c */ /* 0x040fe20000041810 */
[----:B------:R-:W4:Y:S07]  /*9120*/  LDSM.16.MT88.4 R16, [R251+0x3900] ;  /* 0x00390000fb10783b */ /* 0x000f2e0000004200 */
[C---:B-1----:R-:W-:Y:S08]  /*9130*/  HMMA.16816.F32.BF16 R148, R176.reuse, R144, R20 ;  /* 0x00000090b094723c */ /* 0x042ff00000041814 */
[C---:B------:R-:W-:Y:S08]  /*9140*/  HMMA.16816.F32.BF16 R144, R176.reuse, R146, R24 ;  /* 0x00000092b090723c */ /* 0x040ff00000041818 */
[C---:B--2---:R-:W-:Y:S08]  /*9150*/  HMMA.16816.F32.BF16 R140, R176.reuse, R136, R28 ;  /* 0x00000088b08c723c */ /* 0x044ff0000004181c */
[C---:B------:R-:W-:Y:S08]  /*9160*/  HMMA.16816.F32.BF16 R136, R176.reuse, R138, R32 ;  /* 0x0000008ab088723c */ /* 0x040ff00000041820 */
[C---:B---3--:R-:W-:Y:S08]  /*9170*/  HMMA.16816.F32.BF16 R36, R176.reuse, R4, R36 ;  /* 0x00000004b024723c */ /* 0x048ff00000041824 */
[C---:B------:R-:W-:Y:S01]  /*9180*/  HMMA.16816.F32.BF16 R40, R176.reuse, R6, R40 ;  /* 0x00000006b028723c */ /* 0x040fe20000041828 */
[----:B------:R-:W1:Y:S07]  /*9190*/  LDSM.16.MT88.4 R4, [R248+0x5900] ;  /* 0x00590000f804783b */ /* 0x000e6e0000004200 */
[C---:B----4-:R-:W-:Y:S08]  /*91a0*/  HMMA.16816.F32.BF16 R44, R176.reuse, R8, R44 ;  /* 0x00000008b02c723c */ /* 0x050ff0000004182c */
[C---:B------:R-:W-:Y:S01]  /*91b0*/  HMMA.16816.F32.BF16 R48, R176.reuse, R10, R48 ;  /* 0x0000000ab030723c */ /* 0x040fe20000041830 */
[----:B------:R-:W2:Y:S07]  /*91c0*/  LDSM.16.MT88.4 R8, [R249+0x5900] ;  /* 0x00590000f908783b */ /* 0x000eae0000004200 */
[C---:B-----5:R-:W-:Y:S08]  /*91d0*/  HMMA.16816.F32.BF16 R52, R176.reuse, R12, R52 ;  /* 0x0000000cb034723c */ /* 0x060ff00000041834 */
[C---:B------:R-:W-:Y:S01]  /*91e0*/  HMMA.16816.F32.BF16 R56, R176.reuse, R14, R56 ;  /* 0x0000000eb038723c */ /* 0x040fe20000041838 */
[----:B------:R-:W3:Y:S07]  /*91f0*/  LDSM.16.MT88.4 R12, [R252+0x5900] ;  /* 0x00590000fc0c783b */ /* 0x000eee0000004200 */
[C---:B------:R-:W-:Y:S08]  /*9200*/  HMMA.16816.F32.BF16 R60, R176.reuse, R16, R60 ;  /* 0x00000010b03c723c */ /* 0x040ff0000004183c */
[C---:B------:R-:W-:Y:S01]  /*9210*/  HMMA.16816.F32.BF16 R64, R176.reuse, R18, R64 ;  /* 0x00000012b040723c */ /* 0x040fe20000041840 */
[----:B------:R-:W4:Y:S07]  /*9220*/  LDSM.16.MT88.4 R16, [R251+0x5900] ;  /* 0x00590000fb10783b */ /* 0x000f2e0000004200 */
[C---:B-1----:R-:W-:Y:S08]  /*9230*/  HMMA.16816.F32.BF16 R68, R176.reuse, R4, R68 ;  /* 0x00000004b044723c */ /* 0x042ff00000041844 */
        /* <DEDUP_REMOVED lines=8> */
[C---:B----4-:R-:W-:Y:S08]  /*92c0*/  HMMA.16816.F32.BF16 R92, R176.reuse, R16, R92 ;  /* 0x00000010b05c723c */ /* 0x050ff0000004185c */
[C---:B------:R-:W-:Y:S01]  /*92d0*/  HMMA.16816.F32.BF16 R96, R176.reuse, R18, R96 ;  /* 0x00000012b060723c */ /* 0x040fe20000041860 */
[----:B------:R-:W4:Y:S07]  /*92e0*/  LDSM.16.MT88.4 R16, [R251+0x7900] ;  /* 0x00790000fb10783b */ /* 0x000f2e0000004200 */
[C---:B-1----:R-:W-:Y:S08]  /*92f0*/  HMMA.16816.F32.BF16 R100, R176.reuse, R4, R100 ;  /* 0x00000004b064723c */ /* 0x042ff00000041864 */
[C---:B------:R-:W-:Y:S08]  /*9300*/  HMMA.16816.F32.BF16 R104, R176.reuse, R6, R104 ;  /* 0x00000006b068723c */ /* 0x040ff00000041868 */
[C---:B--2---:R-:W-:Y:S08]  /*9310*/  HMMA.16816.F32.BF16 R108, R176.reuse, R8, R108 ;  /* 0x00000008b06c723c */ /* 0x044ff0000004186c */
[C---:B------:R-:W-:Y:S08]  /*9320*/  HMMA.16816.F32.BF16 R112, R176.reuse, R10, R112 ;  /* 0x0000000ab070723c */ /* 0x040ff00000041870 */
[C---:B---3--:R-:W-:Y:S08]  /*9330*/  HMMA.16816.F32.BF16 R116, R176.reuse, R12, R116 ;  /* 0x0000000cb074723c */ /* 0x048ff00000041874 */
[C---:B------:R-:W-:Y:S08]  /*9340*/  HMMA.16816.F32.BF16 R120, R176.reuse, R14, R120 ;  /* 0x0000000eb078723c */ /* 0x040ff00000041878 */
[C---:B----4-:R-:W-:Y:S08]  /*9350*/  HMMA.16816.F32.BF16 R124, R176.reuse, R16, R124 ;  /* 0x00000010b07c723c */ /* 0x050ff0000004187c */
[----:B------:R-:W-:Y:S01]  /*9360*/  HMMA.16816.F32.BF16 R128, R176, R18, R128 ;  /* 0x00000012b080723c */ /* 0x000fe20000041880 */
[----:B------:R-:W-:-:S07]  /*9370*/  @P0 BRA `(.L_x_3) ;  /* 0xffffca5000000947 */ /* 0x000fce000383ffff */
.L_x_2:
[----:B------:R-:W2:Y:S04]  /*9380*/  LDL.LU R0, [R1+0x64] ;  /* 0x0000640001007983 */ /* 0x000ea80000300800 */
[----:B------:R-:W1:Y:S01]  /*9390*/  S2R R8, SR_TID.X ;  /* 0x0000000000087919 */ /* 0x000e620000002100 */
[----:B------:R-:W-:Y:S01]  /*93a0*/  MOV R178, c[0x0][0x4e8] ;  /* 0x00013a0000b27a02 */ /* 0x000fe20000000f00 */
[----:B------:R-:W3:Y:S01]  /*93b0*/  S2UR UR7, SR_CTAID.Y ;  /* 0x00000000000779c3 */ /* 0x000ee20000002600 */
[----:B------:R-:W-:Y:S01]  /*93c0*/  ULDC.64 UR4, c[0x0][0x490] ;  /* 0x0001240000047ab9 */ /* 0x000fe20000000a00 */
[----:B------:R-:W4:Y:S04]  /*93d0*/  LDL.LU R3, [R1+0x84] ;  /* 0x0000840001037983 */ /* 0x000f280000300800 */
[----:B------:R-:W4:Y:S01]  /*93e0*/  LDL.LU R9, [R1+0xb4] ;  /* 0x0000b40001097983 */ /* 0x000f220000300800 */
[----:B------:R-:W-:-:S03]  /*93f0*/  ISETP.NE.AND P4, PT, R178, 0x1, PT ;  /* 0x00000001b200780c */ /* 0x000fc60003f85270 */
[----:B------:R-:W4:Y:S01]  /*9400*/  LDL.LU R179, [R1+0xb8] ;  /* 0x0000b80001b37983 */ /* 0x000f220000300800 */
[----:B-1----:R-:W-:-:S04]  /*9410*/  SHF.R.S32.HI R5, RZ, 0x1f, R8 ;  /* 0x0000001fff057819 */ /* 0x002fc80000011408 */
[CC--:B------:R-:W-:Y:S02]  /*9420*/  LEA.HI R177, R5.reuse, R8.reuse, RZ, 0x5 ;  /* 0x0000000805b17211 */ /* 0x0c0fe400078f28ff */
[----:B------:R-:W-:Y:S02]  /*9430*/  LEA.HI R5, R5, R8, RZ, 0x2 ;  /* 0x0000000805057211 */ /* 0x000fe400078f10ff */
[----:B------:R-:W-:Y:S01]  /*9440*/  LOP3.LUT R4, R177, 0xffffffe0, RZ, 0xc0, !PT ;  /* 0xffffffe0b1047812 */ /* 0x000fe200078ec0ff */
[----:B---3--:R-:W-:Y:S01]  /*9450*/  USHF.R.S32.HI UR6, URZ, 0x1f, UR7 ;  /* 0x0000001f3f067899 */ /* 0x008fe20008011407 */
[----:B------:R-:W-:-:S03]  /*9460*/  LOP3.LUT R17, R5, 0xfffffffc, RZ, 0xc0, !PT ;  /* 0xfffffffc05117812 */ /* 0x000fc600078ec0ff */
[----:B------:R-:W-:Y:S01]  /*9470*/  UIMAD UR8, UR6, UR4, URZ ;  /* 0x00000004060872a4 */ /* 0x000fe2000f8e023f */
[----:B------:R-:W-:Y:S01]  /*9480*/  IADD3 R17, -R17, R8, RZ ;  /* 0x0000000811117210 */ /* 0x000fe20007ffe1ff */
[----:B------:R-:W-:Y:S02]  /*9490*/  UIMAD.WIDE.U32 UR10, UR7, UR4, URZ ;  /* 0x00000004070a72a5 */ /* 0x000fe4000f8e003f */
[----:B------:R-:W-:-:S03]  /*94a0*/  UIMAD UR8, UR7, UR5, UR8 ;  /* 0x00000005070872a4 */ /* 0x000fc6000f8e0208 */
[----:B------:R-:W-:Y:S02]  /*94b0*/  ULDC.64 UR4, c[0x0][0x3e8] ;  /* 0x0000fa0000047ab9 */ /* 0x000fe40000000a00 */
[----:B------:R-:W-:Y:S01]  /*94c0*/  UIMAD.WIDE.U32 UR12, UR7, UR4, URZ ;  /* 0x00000004070c72a5 */ /* 0x000fe2000f8e003f */
[----:B------:R-:W-:Y:S06]  /*94d0*/  BAR.SYNC.DEFER_BLOCKING 0x1, 0x100 ;  /* 0x0044000000007b1d */ /* 0x000fec0000010000 */
[----:B--2---:R-:W1:Y:S04]  /*94e0*/  SHFL.BFLY PT, R11, R0, 0x2, 0x1f ;  /* 0x0c401f00000b7f89 */ /* 0x004e6800000e0000 */
[----:B----4-:R-:W2:Y:S01]  /*94f0*/  SHFL.BFLY PT, R6, R3, 0x2, 0x1f ;  /* 0x0c401f0003067f89 */ /* 0x010ea200000e0000 */
[----:B------:R-:W-:Y:S01]  /*9500*/  MOV R15, R9 ;  /* 0x00000009000f7202 */ /* 0x000fe20000000f00 */
[----:B-1----:R-:W-:-:S05]  /*9510*/  FADD.FTZ R11, R11, R0 ;  /* 0x000000000b0b7221 */ /* 0x002fca0000010000 */
[----:B------:R-:W1:Y:S01]  /*9520*/  SHFL.BFLY PT, R0, R11, 0x1, 0x1f ;  /* 0x0c201f000b007f89 */ /* 0x000e6200000e0000 */
[----:B--2---:R-:W-:-:S05]  /*9530*/  FADD.FTZ R6, R6, R3 ;  /* 0x0000000306067221 */ /* 0x004fca0000010000 */
[----:B------:R-:W2:Y:S01]  /*9540*/  SHFL.BFLY PT, R3, R6, 0x1, 0x1f ;  /* 0x0c201f0006037f89 */ /* 0x000ea200000e0000 */
[----:B-1----:R-:W-:Y:S01]  /*9550*/  FADD.FTZ R11, R11, R0 ;  /* 0x000000000b0b7221 */ /* 0x002fe20000010000 */
[----:B------:R-:W-:-:S04]  /*9560*/  MOV R0, RZ ;  /* 0x000000ff00007202 */ /* 0x000fc80000000f00 */
[----:B------:R-:W-:Y:S01]  /*9570*/  FSETP.NE.FTZ.AND P1, PT, R11, RZ, PT ;  /* 0x000000ff0b00720b */ /* 0x000fe20003f35000 */
[----:B--2---:R-:W-:Y:S02]  /*9580*/  FADD.FTZ R6, R6, R3 ;  /* 0x0000000306067221 */ /* 0x004fe40000010000 */
[----:B------:R-:W-:-:S03]  /*9590*/  @P4 IMAD.HI.U32 R3, R9, c[0x0][0x4ec], RZ ;  /* 0x00013b0009034a27 */ /* 0x000fc600078e00ff */
[----:B------:R-:W-:Y:S02]  /*95a0*/  FSETP.NE.FTZ.AND P0, PT, R6, RZ, PT ;  /* 0x000000ff0600720b */ /* 0x000fe40003f15000 */
[----:B------:R-:W-:Y:S02]  /*95b0*/  @P4 SHF.R.U32.HI R15, RZ, c[0x0][0x4f0], R3 ;  /* 0x00013c00ff0f4a19 */ /* 0x000fe40000011603 */
[----:B------:R-:W-:-:S03]  /*95c0*/  IADD3 R3, -R4, R8, RZ ;  /* 0x0000000804037210 */ /* 0x000fc60007ffe1ff */
[----:B------:R-:W1:Y:S01]  /*95d0*/  @P1 MUFU.RCP R0, R11 ;  /* 0x0000000b00001308 */ /* 0x000e620000001000 */
[----:B------:R-:W-:Y:S02]  /*95e0*/  MOV R4, RZ ;  /* 0x000000ff00047202 */ /* 0x000fe40000000f00 */
[----:B------:R-:W-:Y:S02]  /*95f0*/  LOP3.LUT P3, RZ, R3, 0x3, RZ, 0xc0, !PT ;  /* 0x0000000303ff7812 */ /* 0x000fe4000786c0ff */
[----:B------:R-:W-:-:S03]  /*9600*/  IADD3 R7, -R15, RZ, RZ ;  /* 0x000000ff0f077210 */ /* 0x000fc60007ffe1ff */
[----:B------:R-:W2:Y:S01]  /*9610*/  @P0 MUFU.RCP R4, R6 ;  /* 0x0000000600040308 */ /* 0x000ea20000001000 */
[C---:B-1----:R-:W-:Y:S02]  /*9620*/  FMUL.FTZ R85, R0.reuse, R85 ;  /* 0x0000005500557220 */ /* 0x042fe40000410000 */
[C---:B------:R-:W-:Y:S02]  /*9630*/  FMUL.FTZ R84, R0.reuse, R84 ;  /* 0x0000005400547220 */ /* 0x040fe40000410000 */
[C---:B------:R-:W-:Y:S02]  /*9640*/  FMUL.FTZ R176, R0.reuse, R165 ;  /* 0x000000a500b07220 */ /* 0x040fe40000410000 */
[----:B------:R-:W-:Y:S02]  /*9650*/  FMUL.FTZ R14, R0, R164 ;  /* 0x000000a4000e7220 */ /* 0x000fe40000410000 */
[C---:B--2---:R-:W-:Y:S02]  /*9660*/  FMUL.FTZ R87, R4.reuse, R87 ;  /* 0x0000005704577220 */ /* 0x044fe40000410000 */
[----:B------:R-:W-:-:S02]  /*9670*/  FMUL.FTZ R30, R4, R86 ;  /* 0x00000056041e7220 */ /* 0x000fc40000410000 */
[C---:B------:R-:W-:Y:S02]  /*9680*/  FMUL.FTZ R175, R0.reuse, R161 ;  /* 0x000000a100af7220 */ /* 0x040fe40000410000 */
[C---:B------:R-:W-:Y:S01]  /*9690*/  FMUL.FTZ R20, R0.reuse, R156 ;  /* 0x0000009c00147220 */ /* 0x040fe20000410000 */
[----:B------:R-:W-:Y:S01]  /*96a0*/  F2FP.BF16.PACK_AB R30, R87, R30 ;  /* 0x0000001e571e723e */ /* 0x000fe200000010ff */
[C---:B------:R-:W-:Y:S01]  /*96b0*/  FMUL.FTZ R173, R0.reuse, R153 ;  /* 0x0000009900ad7220 */ /* 0x040fe20000410000 */
[----:B------:R-:W2:Y:S01]  /*96c0*/  LDL.LU R87, [R1+0xb0] ;  /* 0x0000b00001577983 */ /* 0x000ea20000300800 */
[C---:B------:R-:W-:Y:S02]  /*96d0*/  FMUL.FTZ R22, R0.reuse, R152 ;  /* 0x0000009800167220 */ /* 0x040fe40000410000 */
[----:B------:R-:W-:Y:S01]  /*96e0*/  FMUL.FTZ R172, R0, R149 ;  /* 0x0000009500ac7220 */ /* 0x000fe20000410000 */
[----:B------:R-:W3:Y:S01]  /*96f0*/  LDL R86, [R1+0xac] ;  /* 0x0000ac0001567983 */ /* 0x000ee20000100800 */
[----:B------:R-:W-:-:S02]  /*9700*/  FMUL.FTZ R12, R4, R46 ;  /* 0x0000002e040c7220 */ /* 0x000fc40000410000 */
[C---:B------:R-:W-:Y:S02]  /*9710*/  FMUL.FTZ R31, R4.reuse, R55 ;  /* 0x00000037041f7220 */ /* 0x040fe40000410000 */
[----:B------:R-:W-:Y:S02]  /*9720*/  FMUL.FTZ R46, R4, R54 ;  /* 0x00000036042e7220 */ /* 0x000fe40000410000 */
[C---:B------:R-:W-:Y:S02]  /*9730*/  FMUL.FTZ R24, R0.reuse, R148 ;  /* 0x0000009400187220 */ /* 0x040fe40000410000 */
[C---:B------:R-:W-:Y:S01]  /*9740*/  FMUL.FTZ R26, R0.reuse, R144 ;  /* 0x00000090001a7220 */ /* 0x040fe20000410000 */
[----:B------:R-:W-:Y:S01]  /*9750*/  F2FP.BF16.PACK_AB R46, R31, R46 ;  /* 0x0000002e1f2e723e */ /* 0x000fe200000010ff */
[C---:B------:R-:W-:Y:S01]  /*9760*/  FMUL.FTZ R170, R0.reuse, R141 ;  /* 0x0000008d00aa7220 */ /* 0x040fe20000410000 */
[----:B------:R-:W-:Y:S01]  /*9770*/  F2FP.BF16.PACK_AB R31, R85, R84 ;  /* 0x00000054551f723e */ /* 0x000fe200000010ff */
[C---:B------:R-:W-:Y:S01]  /*9780*/  FMUL.FTZ R18, R0.reuse, R160 ;  /* 0x000000a000127220 */ /* 0x040fe20000410000 */
[----:B------:R1:W5:Y:S01]  /*9790*/  LDL R85, [R1+0x80] ;  /* 0x0000800001557983 */ /* 0x0003620000100800 */
[----:B------:R-:W-:-:S02]  /*97a0*/  FMUL.FTZ R174, R0, R157 ;  /* 0x0000009d00ae7220 */ /* 0x000fc40000410000 */
[C---:B------:R-:W-:Y:S02]  /*97b0*/  FMUL.FTZ R171, R0.reuse, R145 ;  /* 0x0000009100ab7220 */ /* 0x040fe40000410000 */
[C---:B------:R-:W-:Y:S02]  /*97c0*/  FMUL.FTZ R144, R0.reuse, R140 ;  /* 0x0000008c00907220 */ /* 0x040fe40000410000 */
[C---:B------:R-:W-:Y:S02]  /*97d0*/  FMUL.FTZ R169, R0.reuse, R137 ;  /* 0x0000008900a97220 */ /* 0x040fe40000410000 */
[C---:B------:R-:W-:Y:S02]  /*97e0*/  FMUL.FTZ R141, R0.reuse, R136 ;  /* 0x00000088008d7220 */ /* 0x040fe40000410000 */
[C---:B------:R-:W-:Y:S02]  /*97f0*/  FMUL.FTZ R168, R0.reuse, R37 ;  /* 0x0000002500a87220 */ /* 0x040fe40000410000 */
        /* <DEDUP_REMOVED lines=8> */
[C---:B------:R-:W-:Y:S01]  /*9880*/  FMUL.FTZ R148, R0.reuse, R77 ;  /* 0x0000004d00947220 */ /* 0x040fe20000410000 */
[----:B------:R-:W-:Y:S01]  /*9890*/  SHF.R.S32.HI R3, RZ, 0x2, R5 ;  /* 0x00000002ff037819 */ /* 0x000fe20000011405 */
        /* <DEDUP_REMOVED lines=35> */
[----:B------:R-:W-:Y:S01]  /*9ad0*/  FMUL.FTZ R128, R0, R128 ;  /* 0x0000008000807220 */ /* 0x000fe20000410000 */
[----:B------:R-:W-:Y:S01]  /*9ae0*/  SHF.R.S32.HI R0, RZ, 0x1f, R5 ;  /* 0x0000001fff007819 */ /* 0x000fe20000011405 */
[C---:B------:R-:W-:Y:S01]  /*9af0*/  FMUL.FTZ R39, R4.reuse, R39 ;  /* 0x0000002704277220 */ /* 0x040fe20000410000 */
[----:B------:R-:W4:Y:S01]  /*9b00*/  @P0 MUFU.LG2 R6, R6 ;  /* 0x0000000600060308 */ /* 0x000f220000000c00 */
[----:B------:R-:W-:Y:S01]  /*9b10*/  FMUL.FTZ R16, R4, R38 ;  /* 0x0000002604107220 */ /* 0x000fe20000410000 */
[----:B------:R-:W-:Y:S01]  /*9b20*/  LEA.HI R0, R0, R3, RZ, 0x3 ;  /* 0x0000000300007211 */ /* 0x000fe200078f18ff */
[----:B------:R-:W-:-:S03]  /*9b30*/  IMAD R133, R7, c[0x0][0x4e8], R9 ;  /* 0x00013a0007857a24 */ /* 0x000fc600078e0209 */
[----:B------:R-:W-:Y:S02]  /*9b40*/  F2FP.BF16.PACK_AB R54, R39, R16 ;  /* 0x000000102736723e */ /* 0x000fe400000010ff */
[----:B------:R-:W-:Y:S01]  /*9b50*/  LOP3.LUT R0, R0, 0xfffffff8, RZ, 0xc0, !PT ;  /* 0xfffffff800007812 */ /* 0x000fe200078ec0ff */
[----:B------:R-:W1:Y:S03]  /*9b60*/  S2R R16, SR_CTAID.Z ;  /* 0x0000000000107919 */ /* 0x000e660000002700 */
[----:B------:R-:W-:Y:S02]  /*9b70*/  IADD3 R10, R3, -R0, RZ ;  /* 0x80000000030a7210 */ /* 0x000fe40007ffe0ff */
[----:B------:R-:W-:Y:S02]  /*9b80*/  @P1 MOV R3, 0x3f317218 ;  /* 0x3f31721800031802 */ /* 0x000fe40000000f00 */
[----:B------:R-:W-:-:S02]  /*9b90*/  @P0 MOV R0, 0x3f317218 ;  /* 0x3f31721800000802 */ /* 0x000fc40000000f00 */
[----:B------:R-:W-:Y:S01]  /*9ba0*/  MOV R9, UR13 ;  /* 0x0000000d00097c02 */ /* 0x000fe20008000f00 */
[----:B------:R-:W-:Y:S01]  /*9bb0*/  @P1 FMUL.FTZ R9, R3, c[0x0][0x2d0] ;  /* 0x0000b40003091a20 */ /* 0x000fe20000410000 */
[----:B------:R-:W1:Y:S01]  /*9bc0*/  @P1 MUFU.LG2 R11, R11 ;  /* 0x0000000b000b1308 */ /* 0x000e620000000c00 */
[----:B----4-:R-:W-:Y:S02]  /*9bd0*/  @P0 FMUL.FTZ R3, R6, 0.69314718246459960938 ;  /* 0x3f31721806030820 */ /* 0x010fe40000410000 */
[----:B------:R-:W-:Y:S01]  /*9be0*/  @P0 FMUL.FTZ R0, R0, c[0x0][0x2d0] ;  /* 0x0000b40000000a20 */ /* 0x000fe20000410000 */
[----:B------:R-:W-:Y:S01]  /*9bf0*/  UIMAD UR6, UR6, UR4, URZ ;  /* 0x00000004060672a4 */ /* 0x000fe2000f8e023f */
[----:B------:R-:W-:Y:S01]  /*9c00*/  MOV R80, 0xff800000 ;  /* 0xff80000000507802 */ /* 0x000fe20000000f00 */
[----:B------:R-:W-:Y:S02]  /*9c10*/  FMUL.FTZ R52, R4, R42 ;  /* 0x0000002a04347220 */ /* 0x000fe40000410000 */
[----:B------:R-:W-:Y:S01]  /*9c20*/  @P0 FFMA.FTZ R80, R0, R2, R3 ;  /* 0x0000000200500223 */ /* 0x000fe20000010003 */
[----:B------:R-:W-:Y:S01]  /*9c30*/  SHF.R.S32.HI R0, RZ, 0x5, R177 ;  /* 0x00000005ff007819 */ /* 0x000fe200000114b1 */
[----:B------:R-:W-:-:S02]  /*9c40*/  FMUL.FTZ R42, R4, R62 ;  /* 0x0000003e042a7220 */ /* 0x000fc40000410000 */
[C---:B------:R-:W-:Y:S02]  /*9c50*/  FMUL.FTZ R40, R4.reuse, R66 ;  /* 0x0000004204287220 */ /* 0x040fe40000410000 */
[C---:B------:R-:W-:Y:S02]  /*9c60*/  FMUL.FTZ R38, R4.reuse, R70 ;  /* 0x0000004604267220 */ /* 0x040fe40000410000 */
[C---:B------:R-:W-:Y:S02]  /*9c70*/  FMUL.FTZ R36, R4.reuse, R74 ;  /* 0x0000004a04247220 */ /* 0x040fe40000410000 */
[C---:B------:R-:W-:Y:S01]  /*9c80*/  FMUL.FTZ R34, R4.reuse, R78 ;  /* 0x0000004e04227220 */ /* 0x040fe20000410000 */
[----:B------:R-:W-:Y:S01]  /*9c90*/  UIMAD UR5, UR7, UR5, UR6 ;  /* 0x00000005070572a4 */ /* 0x000fe2000f8e0206 */
        /* <DEDUP_REMOVED lines=50> */
[----:B------:R-:W-:Y:S01]  /*9fc0*/  FMUL.FTZ R130, R4, R130 ;  /* 0x0000008204827220 */ /* 0x000fe20000410000 */
[----:B------:R-:W-:Y:S02]  /*9fd0*/  MOV R4, UR10 ;  /* 0x0000000a00047c02 */ /* 0x000fe40008000f00 */
[----:B------:R-:W-:Y:S02]  /*9fe0*/  MOV R8, UR12 ;  /* 0x0000000c00087c02 */ /* 0x000fe40008000f00 */
[----:B------:R-:W-:Y:S01]  /*9ff0*/  SHF.R.S32.HI R3, RZ, 0x1f, R0 ;  /* 0x0000001fff037819 */ /* 0x000fe20000011400 */
[----:B------:R-:W-:Y:S01]  /*a000*/  UIADD3 UR5, UR13, UR5, URZ ;  /* 0x000000050d057290 */ /* 0x000fe2000fffe03f */
[----:B------:R-:W-:Y:S01]  /*a010*/  MOV R6, R4 ;  /* 0x0000000400067202 */ /* 0x000fe20000000f00 */
[----:B------:R-:W4:Y:S01]  /*a020*/  S2R R84, SR_CTAID.X ;  /* 0x0000000000547919 */ /* 0x000f220000002500 */
[----:B------:R-:W-:Y:S02]  /*a030*/  MOV R4, R8 ;  /* 0x0000000800047202 */ /* 0x000fe40000000f00 */
[----:B------:R-:W-:-:S02]  /*a040*/  LEA.HI R3, R3, R0, RZ, 0x3 ;  /* 0x0000000003037211 */ /* 0x000fc400078f18ff */
[----:B-1----:R-:W-:Y:S02]  /*a050*/  SHF.R.S32.HI R8, RZ, 0x1f, R16 ;  /* 0x0000001fff087819 */ /* 0x002fe40000011410 */
[----:B------:R-:W-:Y:S01]  /*a060*/  LEA.HI R2, R17, R17, RZ, 0x1 ;  /* 0x0000001111027211 */ /* 0x000fe200078f08ff */
[----:B------:R-:W-:Y:S01]  /*a070*/  UIADD3 UR8, UR11, UR8, URZ ;  /* 0x000000080b087290 */ /* 0x000fe2000fffe03f */
[----:B------:R-:W-:Y:S01]  /*a080*/  MOV R5, UR11 ;  /* 0x0000000b00057c02 */ /* 0x000fe20008000f00 */
[----:B------:R-:W-:Y:S01]  /*a090*/  @P1 FMUL.FTZ R11, R11, 0.69314718246459960938 ;  /* 0x3f3172180b0b1820 */ /* 0x000fe20000410000 */
[----:B------:R-:W-:Y:S01]  /*a0a0*/  MOV R5, UR5 ;  /* 0x0000000500057c02 */ /* 0x000fe20008000f00 */
[----:B------:R-:W-:Y:S01]  /*a0b0*/  IMAD R82, R8, c[0x0][0x3f0], RZ ;  /* 0x0000fc0008527a24 */ /* 0x000fe200078e02ff */
[----:B------:R-:W-:Y:S02]  /*a0c0*/  LOP3.LUT R3, R3, 0xffffff8, RZ, 0xc0, !PT ;  /* 0x0ffffff803037812 */ /* 0x000fe400078ec0ff */
[----:B------:R-:W-:-:S02]  /*a0d0*/  LOP3.LUT R2, R2, 0x1ffffffe, RZ, 0xc0, !PT ;  /* 0x1ffffffe02027812 */ /* 0x000fc400078ec0ff */
[----:B------:R-:W-:Y:S01]  /*a0e0*/  MOV R81, 0xff800000 ;  /* 0xff80000000517802 */ /* 0x000fe20000000f00 */
[----:B------:R-:W-:Y:S01]  /*a0f0*/  @P1 FFMA.FTZ R81, R9, R132, R11 ;  /* 0x0000008409511223 */ /* 0x000fe2000001000b */
[----:B------:R-:W-:Y:S02]  /*a100*/  F2FP.BF16.PACK_AB R50, R47, R12 ;  /* 0x0000000c2f32723e */ /* 0x000fe400000010ff */
[----:B------:R-:W-:Y:S01]  /*a110*/  F2FP.BF16.PACK_AB R34, R79, R34 ;  /* 0x000000224f22723e */ /* 0x000fe200000010ff */
[----:B------:R-:W-:Y:S01]  /*a120*/  IMAD R79, R8, c[0x0][0x498], RZ ;  /* 0x00012600084f7a24 */ /* 0x000fe200078e02ff */
[----:B------:R-:W-:Y:S02]  /*a130*/  MOV R7, UR8 ;  /* 0x0000000800077c02 */ /* 0x000fe40008000f00 */
[C---:B------:R-:W-:Y:S02]  /*a140*/  IADD3 R9, R0.reuse, -R3, RZ ;  /* 0x8000000300097210 */ /* 0x040fe40007ffe0ff */
[----:B------:R-:W-:Y:S01]  /*a150*/  LEA R12, R0, R17, 0x9 ;  /* 0x00000011000c7211 */ /* 0x000fe200078e48ff */
[C---:B------:R-:W-:Y:S01]  /*a160*/  IMAD R0, R16.reuse, c[0x0][0x3f4], R82 ;  /* 0x0000fd0010007a24 */ /* 0x040fe200078e0252 */
[----:B------:R-:W-:Y:S01]  /*a170*/  IADD3 R11, R17, -R2, RZ ;  /* 0x80000002110b7210 */ /* 0x000fe20007ffe0ff */
[----:B------:R-:W-:Y:S01]  /*a180*/  IMAD.WIDE.U32 R2, R16, c[0x0][0x3f0], R4 ;  /* 0x0000fc0010027a25 */ /* 0x000fe200078e0004 */
[----:B------:R-:W-:-:S02]  /*a190*/  SHF.L.U32 R4, R10, 0x6, RZ ;  /* 0x000000060a047819 */ /* 0x000fc400000006ff */
[----:B------:R-:W-:Y:S01]  /*a1a0*/  SHF.R.S32.HI R8, RZ, 0x2, R179 ;  /* 0x00000002ff087819 */ /* 0x000fe200000114b3 */
[----:B------:R-:W-:Y:S01]  /*a1b0*/  IMAD R79, R16, c[0x0][0x49c], R79 ;  /* 0x00012700104f7a24 */ /* 0x000fe200078e024f */
[----:B------:R-:W-:Y:S01]  /*a1c0*/  LOP3.LUT R5, R10, 0x1, RZ, 0xc0, !PT ;  /* 0x000000010a057812 */ /* 0x000fe200078ec0ff */
[----:B------:R-:W-:Y:S01]  /*a1d0*/  IMAD.WIDE.U32 R16, R16, c[0x0][0x498], R6 ;  /* 0x0001260010107a25 */ /* 0x000fe200078e0006 */
[----:B------:R-:W-:Y:S02]  /*a1e0*/  IADD3 R3, R3, R0, RZ ;  /* 0x0000000003037210 */ /* 0x000fe40007ffe0ff */
[----:B------:R-:W-:Y:S02]  /*a1f0*/  LOP3.LUT R7, R4, 0x1c0, RZ, 0xc0, !PT ;  /* 0x000001c004077812 */ /* 0x000fe400078ec0ff */
[----:B------:R-:W-:Y:S02]  /*a200*/  LEA R0, R9, R8, 0x4 ;  /* 0x0000000809007211 */ /* 0x000fe400078e20ff */
[----:B------:R-:W-:-:S02]  /*a210*/  R2P PR, R10, 0x6 ;  /* 0x000000060a007804 */ /* 0x000fc40000000000 */
[----:B------:R-:W-:Y:S02]  /*a220*/  ISETP.NE.U32.AND P0, PT, R5, 0x1, PT ;  /* 0x000000010500780c */ /* 0x000fe40003f05070 */
[----:B------:R-:W-:Y:S02]  /*a230*/  LEA.HI R7, R7, R7, RZ, 0x1d ;  /* 0x0000000707077211 */ /* 0x000fe400078fe8ff */
[----:B------:R-:W-:Y:S02]  /*a240*/  SHF.R.S32.HI R5, RZ, 0x1f, R15 ;  /* 0x0000001fff057819 */ /* 0x000fe4000001140f */
[----:B------:R-:W-:Y:S02]  /*a250*/  LEA R4, R11, R0, 0x3 ;  /* 0x000000000b047211 */ /* 0x000fe400078e18ff */
[----:B------:R-:W-:Y:S01]  /*a260*/  F2FP.BF16.PACK_AB R32, R83, R32 ;  /* 0x000000205320723e */ /* 0x000fe200000010ff */
[----:B------:R-:W-:Y:S01]  /*a270*/  IMAD R83, R178, c[0x0][0x388], RZ ;  /* 0x0000e200b2537a24 */ /* 0x000fe200078e02ff */
[----:B------:R-:W-:-:S02]  /*a280*/  LEA R7, R12, R7, 0x1 ;  /* 0x000000070c077211 */ /* 0x000fc400078e08ff */
[C---:B----4-:R-:W-:Y:S01]  /*a290*/  LEA R12, R84.reuse, R4, 0x7 ;  /* 0x00000004540c7211 */ /* 0x050fe200078e38ff */
[----:B------:R-:W-:Y:S01]  /*a2a0*/  IMAD R4, R5, c[0x0][0x3e0], RZ ;  /* 0x0000f80005047a24 */ /* 0x000fe200078e02ff */
[----:B------:R-:W-:Y:S01]  /*a2b0*/  LEA R0, R84, R0, 0x7 ;  /* 0x0000000054007211 */ /* 0x000fe200078e38ff */
[----:B------:R-:W-:-:S03]  /*a2c0*/  IMAD.WIDE.U32 R2, R15, c[0x0][0x3e0], R2 ;  /* 0x0000f8000f027a25 */ /* 0x000fc600078e0002 */
[CC--:B------:R-:W-:Y:S01]  /*a2d0*/  ISETP.GE.OR P5, PT, R0.reuse, R83.reuse, P3 ;  /* 0x000000530000720c */ /* 0x0c0fe20001fa6670 */
[----:B------:R-:W-:Y:S01]  /*a2e0*/  IMAD R4, R15, c[0x0][0x3e4], R4 ;  /* 0x0000f9000f047a24 */ /* 0x000fe200078e0204 */
[----:B------:R-:W-:Y:S01]  /*a2f0*/  IADD3 R0, R0, 0x8, RZ ;  /* 0x0000000800007810 */ /* 0x000fe20007ffe0ff */
[----:B------:R-:W-:Y:S01]  /*a300*/  @P4 IMAD.HI.U32 R8, R12, c[0x0][0x4ec], RZ ;  /* 0x00013b000c084a27 */ /* 0x000fe200078e00ff */
[----:B------:R-:W-:Y:S02]  /*a310*/  F2FP.BF16.PACK_AB R14, R176, R14 ;  /* 0x0000000eb00e723e */ /* 0x000fe400000010ff */
[----:B------:R-:W-:Y:S02]  /*a320*/  SHF.L.U32 R7, R7, 0x1, RZ ;  /* 0x0000000107077819 */ /* 0x000fe400000006ff */
[----:B------:R-:W-:Y:S02]  /*a330*/  ISETP.GE.OR P3, PT, R0, R83, P3 ;  /* 0x000000530000720c */ /* 0x000fe40001f66670 */
[----:B------:R-:W-:-:S02]  /*a340*/  IADD3 R3, R3, R4, RZ ;  /* 0x0000000403037210 */ /* 0x000fc40007ffe0ff */
[----:B------:R-:W-:Y:S02]  /*a350*/  MOV R0, R12 ;  /* 0x0000000c00007202 */ /* 0x000fe40000000f00 */
[----:B------:R-:W-:Y:S01]  /*a360*/  @P4 SHF.R.U32.HI R0, RZ, c[0x0][0x4f0], R8 ;  /* 0x00013c00ff004a19 */ /* 0x000fe20000011608 */
[----:B------:R1:W-:Y:S01]  /*a370*/  STS [R7+0x80], R14 ;  /* 0x0000800e07007388 */ /* 0x0003e20000000800 */
[----:B------:R-:W-:Y:S02]  /*a380*/  SHF.R.S32.HI R5, RZ, 0x1f, R133 ;  /* 0x0000001fff057819 */ /* 0x000fe40000011485 */
[----:B------:R-:W-:-:S03]  /*a390*/  IADD3 R9, R7, 0x80, RZ ;  /* 0x0000008007097810 */ /* 0x000fc60007ffe0ff */
[----:B------:R-:W-:Y:S01]  /*a3a0*/  IMAD R4, R5, c[0x0][0x3d8], RZ ;  /* 0x0000f60005047a24 */ /* 0x000fe200078e02ff */
[----:B------:R-:W-:Y:S02]  /*a3b0*/  MOV R5, 0x20 ;  /* 0x0000002000057802 */ /* 0x000fe40000000f00 */
[----:B------:R-:W-:Y:S01]  /*a3c0*/  IADD3 R6, R7, 0x70, RZ ;  /* 0x0000007007067810 */ /* 0x000fe20007ffe0ff */
[----:B------:R-:W-:Y:S01]  /*a3d0*/  IMAD R82, R133, c[0x0][0x3dc], R4 ;  /* 0x0000f70085527a24 */ /* 0x000fe200078e0204 */
[----:B------:R-:W-:Y:S02]  /*a3e0*/  @P0 IADD3 R6, R9, 0x10, RZ ;  /* 0x0000001009060810 */ /* 0x000fe40007ffe0ff */
[----:B------:R-:W-:Y:S02]  /*a3f0*/  SHF.R.S32.HI R4, RZ, 0x1f, R0 ;  /* 0x0000001fff047819 */ /* 0x000fe40000011400 */
[C---:B------:R-:W-:Y:S01]  /*a400*/  IADD3 R10, P0, R0.reuse, R16, RZ ;  /* 0x00000010000a7210 */ /* 0x040fe20007f1e0ff */
[----:B-1----:R-:W-:Y:S01]  /*a410*/  IMAD.WIDE.U32 R14, R133, c[0x0][0x3d8], R2 ;  /* 0x0000f600850e7a25 */ /* 0x002fe200078e0002 */
[----:B------:R-:W-:-:S05]  /*a420*/  IADD3 R3, -R0, RZ, RZ ;  /* 0x000000ff00037210 */ /* 0x000fca0007ffe1ff */
[----:B------:R-:W-:Y:S01]  /*a430*/  IMAD R3, R3, c[0x0][0x4e8], R12 ;  /* 0x00013a0003037a24 */ /* 0x000fe200078e020c */
[----:B------:R-:W-:-:S04]  /*a440*/  SEL R2, R5, 0xffffffe0, !P1 ;  /* 0xffffffe005027807 */ /* 0x000fc80004800000 */
[----:B------:R-:W-:Y:S02]  /*a450*/  SHF.R.S32.HI R5, RZ, 0x1f, R3 ;  /* 0x0000001fff057819 */ /* 0x000fe40000011403 */
[----:B------:R-:W-:Y:S02]  /*a460*/  IADD3.X R11, R4, R17, R79, P0, !PT ;  /* 0x00000011040b7210 */ /* 0x000fe400007fe44f */
[----:B------:R-:W-:Y:S01]  /*a470*/  MOV R4, 0x40 ;  /* 0x0000004000047802 */ /* 0x000fe20000000f00 */
[----:B------:R-:W-:Y:S01]  /*a480*/  IMAD R5, R5, c[0x0][0x488], RZ ;  /* 0x0001220005057a24 */ /* 0x000fe200078e02ff */
[----:B------:R-:W-:Y:S01]  /*a490*/  F2FP.BF16.PACK_AB R13, R167, R13 ;  /* 0x0000000da70d723e */ /* 0x000fe200000010ff */
[----:B------:R-:W-:Y:S01]  /*a4a0*/  IMAD.WIDE.U32 R10, R3, c[0x0][0x488], R10 ;  /* 0x00012200030a7a25 */ /* 0x000fe200078e000a */
[----:B------:R-:W-:Y:S02]  /*a4b0*/  SEL R12, R4, 0xffffffc0, !P2 ;  /* 0xffffffc0040c7807 */ /* 0x000fe40005000000 */
[----:B------:R-:W-:Y:S01]  /*a4c0*/  F2FP.BF16.PACK_AB R18, R175, R18 ;  /* 0x00000012af12723e */ /* 0x000fe200000010ff */
[----:B------:R-:W-:Y:S01]  /*a4d0*/  IMAD R5, R3, c[0x0][0x48c], R5 ;  /* 0x0001230003057a24 */ /* 0x000fe200078e0205 */
[----:B------:R-:W-:-:S02]  /*a4e0*/  F2FP.BF16.PACK_AB R19, R163, R19 ;  /* 0x00000013a313723e */ /* 0x000fc400000010ff */
[----:B------:R-:W-:Y:S02]  /*a4f0*/  F2FP.BF16.PACK_AB R20, R174, R20 ;  /* 0x00000014ae14723e */ /* 0x000fe400000010ff */
[----:B------:R-:W-:Y:S02]  /*a500*/  F2FP.BF16.PACK_AB R23, R159, R23 ;  /* 0x000000179f17723e */ /* 0x000fe400000010ff */
[----:B------:R-:W-:Y:S02]  /*a510*/  IADD3 R0, R7, R2, RZ ;  /* 0x0000000207007210 */ /* 0x000fe40007ffe0ff */
[----:B------:R-:W-:Y:S02]  /*a520*/  F2FP.BF16.PACK_AB R22, R173, R22 ;  /* 0x00000016ad16723e */ /* 0x000fe400000010ff */
[----:B------:R-:W-:Y:S02]  /*a530*/  F2FP.BF16.PACK_AB R21, R155, R21 ;  /* 0x000000159b15723e */ /* 0x000fe400000010ff */
[----:B------:R-:W-:Y:S01]  /*a540*/  IADD3 R2, R2, R6, RZ ;  /* 0x0000000602027210 */ /* 0x000fe20007ffe0ff */
[----:B------:R-:W-:Y:S01]  /*a550*/  STS [R7+0x480], R13 ;  /* 0x0004800d07007388 */ /* 0x000fe20000000800 */
[----:B------:R-:W-:-:S02]  /*a560*/  F2FP.BF16.PACK_AB R24, R172, R24 ;  /* 0x00000018ac18723e */ /* 0x000fc400000010ff */
[----:B------:R-:W-:Y:S02]  /*a570*/  F2FP.BF16.PACK_AB R25, R151, R25 ;  /* 0x000000199719723e */ /* 0x000fe400000010ff */
[----:B------:R-:W-:Y:S01]  /*a580*/  IADD3 R4, R7, R12, RZ ;  /* 0x0000000c07047210 */ /* 0x000fe20007ffe0ff */
[----:B------:R-:W-:Y:S01]  /*a590*/  STS [R6], R18 ;  /* 0x0000001206007388 */ /* 0x000fe20000000800 */
[----:B------:R-:W-:Y:S02]  /*a5a0*/  F2FP.BF16.PACK_AB R26, R171, R26 ;  /* 0x0000001aab1a723e */ /* 0x000fe400000010ff */
[----:B------:R-:W-:Y:S01]  /*a5b0*/  F2FP.BF16.PACK_AB R27, R147, R27 ;  /* 0x0000001b931b723e */ /* 0x000fe200000010ff */
[----:B------:R-:W-:Y:S01]  /*a5c0*/  STS [R6+0x400], R19 ;  /* 0x0004001306007388 */ /* 0x000fe20000000800 */
[----:B------:R-:W-:Y:S02]  /*a5d0*/  IADD3 R8, R12, R6, RZ ;  /* 0x000000060c087210 */ /* 0x000fe40007ffe0ff */
[----:B------:R-:W-:Y:S01]  /*a5e0*/  F2FP.BF16.PACK_AB R59, R170, R144 ;  /* 0x00000090aa3b723e */ /* 0x000fe200000010ff */
[----:B------:R-:W-:Y:S01]  /*a5f0*/  STS [R0+0x80], R20 ;  /* 0x0000801400007388 */ /* 0x000fe20000000800 */
[----:B------:R-:W-:-:S02]  /*a600*/  F2FP.BF16.PACK_AB R58, R143, R142 ;  /* 0x0000008e8f3a723e */ /* 0x000fc400000010ff */
[----:B------:R-:W-:Y:S01]  /*a610*/  IADD3 R3, R12, R0, RZ ;  /* 0x000000000c037210 */ /* 0x000fe20007ffe0ff */
[----:B------:R-:W-:Y:S01]  /*a620*/  STS [R0+0x480], R23 ;  /* 0x0004801700007388 */ /* 0x000fe20000000800 */
[----:B------:R-:W-:Y:S02]  /*a630*/  IADD3 R11, R11, R5, RZ ;  /* 0x000000050b0b7210 */ /* 0x000fe40007ffe0ff */
[----:B------:R-:W-:Y:S01]  /*a640*/  F2FP.BF16.PACK_AB R57, R169, R141 ;  /* 0x0000008da939723e */ /* 0x000fe200000010ff */
[----:B------:R-:W-:Y:S01]  /*a650*/  STS [R2], R22 ;  /* 0x0000001602007388 */ /* 0x000fe20000000800 */
[----:B------:R-:W-:Y:S02]  /*a660*/  F2FP.BF16.PACK_AB R56, R139, R56 ;  /* 0x000000388b38723e */ /* 0x000fe400000010ff */
[----:B------:R-:W-:Y:S01]  /*a670*/  IADD3 R5, R2, R12, RZ ;  /* 0x0000000c02057210 */ /* 0x000fe20007ffe0ff */
[----:B------:R-:W-:Y:S01]  /*a680*/  STS [R2+0x400], R21 ;  /* 0x0004001502007388 */ /* 0x000fe20000000800 */
[----:B------:R-:W-:-:S02]  /*a690*/  F2FP.BF16.PACK_AB R55, R168, R140 ;  /* 0x0000008ca837723e */ /* 0x000fc400000010ff */
[----:B------:R-:W-:Y:S01]  /*a6a0*/  F2FP.BF16.PACK_AB R53, R165, R137 ;  /* 0x00000089a535723e */ /* 0x000fe200000010ff */
[----:B------:R-:W-:Y:S01]  /*a6b0*/  STS [R4+0x80], R24 ;  /* 0x0000801804007388 */ /* 0x000fe20000000800 */
[----:B------:R-:W-:Y:S02]  /*a6c0*/  F2FP.BF16.PACK_AB R52, R43, R52 ;  /* 0x000000342b34723e */ /* 0x000fe400000010ff */
[----:B------:R-:W-:Y:S01]  /*a6d0*/  F2FP.BF16.PACK_AB R51, R164, R136 ;  /* 0x00000088a433723e */ /* 0x000fe200000010ff */
[----:B------:R-:W-:Y:S01]  /*a6e0*/  STS [R4+0x480], R25 ;  /* 0x0004801904007388 */ /* 0x000fe20000000800 */
[----:B------:R-:W-:Y:S02]  /*a6f0*/  F2FP.BF16.PACK_AB R49, R161, R49 ;  /* 0x00000031a131723e */ /* 0x000fe400000010ff */
[----:B------:R-:W-:Y:S01]  /*a700*/  F2FP.BF16.PACK_AB R48, R33, R48 ;  /* 0x000000302130723e */ /* 0x000fe200000010ff */
[----:B------:R-:W-:Y:S01]  /*a710*/  STS [R8], R26 ;  /* 0x0000001a08007388 */ /* 0x000fe20000000800 */
[----:B------:R-:W-:-:S03]  /*a720*/  F2FP.BF16.PACK_AB R47, R160, R135 ;  /* 0x00000087a02f723e */ /* 0x000fc600000010ff */
[----:B------:R-:W-:Y:S01]  /*a730*/  STS [R8+0x400], R27 ;  /* 0x0004001b08007388 */ /* 0x000fe20000000800 */
[----:B------:R-:W-:-:S03]  /*a740*/  F2FP.BF16.PACK_AB R45, R157, R45 ;  /* 0x0000002d9d2d723e */ /* 0x000fc600000010ff */
[----:B------:R-:W-:Y:S01]  /*a750*/  STS [R3+0x80], R59 ;  /* 0x0000803b03007388 */ /* 0x000fe20000000800 */
[----:B------:R-:W-:-:S03]  /*a760*/  F2FP.BF16.PACK_AB R44, R29, R44 ;  /* 0x0000002c1d2c723e */ /* 0x000fc600000010ff */
[----:B------:R-:W-:Y:S01]  /*a770*/  STS [R3+0x480], R58 ;  /* 0x0004803a03007388 */ /* 0x000fe20000000800 */
[----:B------:R-:W-:-:S03]  /*a780*/  F2FP.BF16.PACK_AB R43, R156, R134 ;  /* 0x000000869c2b723e */ /* 0x000fc600000010ff */
        /* <DEDUP_REMOVED lines=18> */
[----:B------:R-:W-:Y:S04]  /*a8b0*/  STS [R2+0x4400], R48 ;  /* 0x0044003002007388 */ /* 0x000fe80000000800 */
[----:B------:R-:W-:Y:S04]  /*a8c0*/  STS [R4+0x4080], R47 ;  /* 0x0040802f04007388 */ /* 0x000fe80000000800 */
        /* <DEDUP_REMOVED lines=33> */
[----:B------:R-:W-:-:S03]  /*aae0*/  LEA R9, P0, R10, c[0x0][0x450], 0x2 ;  /* 0x000114000a097a11 */ /* 0x000fc600078010ff */
        /* <DEDUP_REMOVED lines=13> */
[----:B------:R-:W-:-:S03]  /*abc0*/  LEA.HI.X R11, R10, c[0x0][0x454], R11, 0x2, P0 ;  /* 0x000115000a0b7a11 */ /* 0x000fc600000f140b */
[----:B------:R-:W-:Y:S04]  /*abd0*/  STS [R7+0xc480], R74 ;  /* 0x00c4804a07007388 */ /* 0x000fe80000000800 */
[----:B------:R-:W-:Y:S04]  /*abe0*/  STS [R6+0xc000], R73 ;  /* 0x00c0004906007388 */ /* 0x000fe80000000800 */
[----:B------:R-:W-:Y:S04]  /*abf0*/  STS [R6+0xc400], R72 ;  /* 0x00c4004806007388 */ /* 0x000fe80000000800 */
[----:B------:R-:W-:Y:S04]  /*ac00*/  STS [R0+0xc080], R71 ;  /* 0x00c0804700007388 */ /* 0x000fe80000000800 */
[----:B------:R2:W-:Y:S04]  /*ac10*/  STS [R0+0xc480], R70 ;  /* 0x00c4804600007388 */ /* 0x0005e80000000800 */
[----:B------:R-:W-:Y:S04]  /*ac20*/  STS [R2+0xc000], R69 ;  /* 0x00c0004502007388 */ /* 0x000fe80000000800 */
        /* <DEDUP_REMOVED lines=9> */
[----:B------:R-:W-:Y:S04]  /*acc0*/  SHFL.IDX PT, R12, R9, RZ, 0x1c1f ;  /* 0x001c1fff090c7589 */ /* 0x000fe800000e0000 */
[----:B------:R-:W1:Y:S04]  /*acd0*/  SHFL.IDX PT, R13, R11, RZ, 0x1c1f ;  /* 0x001c1fff0b0d7589 */ /* 0x000e6800000e0000 */
[----:B------:R-:W-:Y:S06]  /*ace0*/  BAR.SYNC.DEFER_BLOCKING 0x1, 0x100 ;  /* 0x0044000000007b1d */ /* 0x000fec0000010000 */
[----:B------:R-:W-:Y:S04]  /*acf0*/  SHFL.IDX PT, R10, R9, 0x1, 0x1c1f ;  /* 0x003c1f00090a7f89 */ /* 0x000fe800000e0000 */
[----:B------:R-:W4:Y:S01]  /*ad00*/  SHFL.IDX PT, R11, R11, 0x1, 0x1c1f ;  /* 0x003c1f000b0b7f89 */ /* 0x000f2200000e0000 */
[----:B--2---:R-:W-:-:S03]  /*ad10*/  SHF.L.U32 R0, R87, 0x1, RZ ;  /* 0x0000000157007819 */ /* 0x004fc600000006ff */
[----:B-1----:R-:W-:Y:S04]  /*ad20*/  @!P5 ST.E [R12.64], R81 ;  /* 0x000000510c00d985 */ /* 0x002fe8000c10190e */
[----:B----4-:R1:W-:Y:S04]  /*ad30*/  @!P3 ST.E [R10.64], R80 ;  /* 0x000000500a00b985 */ /* 0x0103e8000c10190e */
[----:B------:R2:W4:Y:S04]  /*ad40*/  LDS.128 R40, [R0+0x1080] ;  /* 0x0010800000287984 */ /* 0x0005280000000c00 */
[----:B------:R2:W1:Y:S04]  /*ad50*/  LDS.128 R56, [R0+0x2080] ;  /* 0x0020800000387984 */ /* 0x0004680000000c00 */
[----:B------:R2:W2:Y:S04]  /*ad60*/  LDS.128 R68, [R0+0x3080] ;  /* 0x0030800000447984 */ /* 0x0004a80000000c00 */
        /* <DEDUP_REMOVED lines=8> */
[----:B------:R2:W2:Y:S01]  /*adf0*/  LDS.128 R72, [R0+0xf080] ;  /* 0x00f0800000487984 */ /* 0x0004a20000000c00 */
[----:B------:R-:W-:-:S02]  /*ae00*/  IADD3 R2, R15, R82, RZ ;  /* 0x000000520f027210 */ /* 0x000fc40007ffe0ff */
[----:B-1----:R-:W-:-:S04]  /*ae10*/  LEA R11, P0, R14, c[0x0][0x380], 0x1 ;  /* 0x0000e0000e0b7a11 */ /* 0x002fc800078008ff */
[----:B------:R-:W-:Y:S02]  /*ae20*/  LEA.HI.X R10, R14, c[0x0][0x384], R2, 0x1, P0 ;  /* 0x0000e1000e0a7a11 */ /* 0x000fe400000f0c02 */
[----:B---3--:R-:W-:Y:S01]  /*ae30*/  ISETP.GE.AND P0, PT, R86, R83, PT ;  /* 0x000000535600720c */ /* 0x008fe20003f06270 */
[----:B------:R1:W3:Y:S01]  /*ae40*/  SHFL.IDX PT, R2, R11, RZ, 0x181f ;  /* 0x00181fff0b027589 */ /* 0x0002e200000e0000 */
[----:B------:R-:W-:Y:S03]  /*ae50*/  BSSY B0, `(.L_x_6) ;  /* 0x000001f000007945 */ /* 0x000fe60003800000 */
[----:B------:R1:W1:Y:S08]  /*ae60*/  SHFL.IDX PT, R3, R10, RZ, 0x181f ;  /* 0x00181fff0a037589 */ /* 0x00027000000e0000 */
[----:B------:R-:W-:Y:S05]  /*ae70*/  @P0 BRA `(.L_x_7) ;  /* 0x000001c000000947 */ /* 0x000fea0003800000 */
[----:B----4-:R-:W4:Y:S01]  /*ae80*/  LDS.128 R24, [R0+0x80] ;  /* 0x0000800000187984 */ /* 0x010f220000000c00 */
[----:B-----5:R-:W-:-:S02]  /*ae90*/  IADD3 R6, R85, 0x40, RZ ;  /* 0x0000004055067810 */ /* 0x020fc40007ffe0ff */
[C---:B------:R-:W-:Y:S01]  /*aea0*/  IADD3 R7, R85.reuse, 0x80, RZ ;  /* 0x0000008055077810 */ /* 0x040fe20007ffe0ff */
[----:B------:R-:W3:Y:S01]  /*aeb0*/  LDS.128 R20, [R0+0x4080] ;  /* 0x0040800000147984 */ /* 0x000ee20000000c00 */
[----:B------:R-:W-:Y:S02]  /*aec0*/  IADD3 R8, R85, 0xc0, RZ ;  /* 0x000000c055087810 */ /* 0x000fe40007ffe0ff */
[----:B------:R-:W-:Y:S01]  /*aed0*/  ISETP.GE.AND P2, PT, R6, c[0x0][0x3c8], PT ;  /* 0x0000f20006007a0c */ /* 0x000fe20003f46270 */
[----:B------:R-:W2:Y:S01]  /*aee0*/  LDS.128 R16, [R0+0x8080] ;  /* 0x0080800000107984 */ /* 0x000ea20000000c00 */
[----:B------:R-:W-:Y:S02]  /*aef0*/  ISETP.GE.AND P1, PT, R7, c[0x0][0x3c8], PT ;  /* 0x0000f20007007a0c */ /* 0x000fe40003f26270 */
[----:B------:R-:W-:Y:S01]  /*af00*/  ISETP.GE.AND P0, PT, R8, c[0x0][0x3c8], PT ;  /* 0x0000f20008007a0c */ /* 0x000fe20003f06270 */
[----:B------:R1:W2:Y:S01]  /*af10*/  LDS.128 R12, [R0+0xc080] ;  /* 0x00c08000000c7984 */ /* 0x0002a20000000c00 */
[----:B------:R-:W-:-:S07]  /*af20*/  ISETP.GE.AND P3, PT, R85, c[0x0][0x3c8], PT ;  /* 0x0000f20055007a0c */ /* 0x000fce0003f66270 */
[----:B------:R-:W-:-:S04]  /*af30*/  @!P2 SHF.R.S32.HI R4, RZ, 0x1f, R6 ;  /* 0x0000001fff04a819 */ /* 0x000fc80000011406 */
[----:B------:R-:W-:Y:S02]  /*af40*/  @!P0 SHF.R.S32.HI R5, RZ, 0x1f, R8 ;  /* 0x0000001fff058819 */ /* 0x000fe40000011408 */
[----:B------:R-:W-:-:S04]  /*af50*/  @!P2 LEA.HI R6, R4, R6, RZ, 0x3 ;  /* 0x000000060406a211 */ /* 0x000fc800078f18ff */
[----:B------:R-:W-:Y:S02]  /*af60*/  @!P2 LOP3.LUT R6, R6, 0xfffffff8, RZ, 0xc0, !PT ;  /* 0xfffffff80606a812 */ /* 0x000fe400078ec0ff */
[----:B-12---:R-:W-:-:S04]  /*af70*/  @!P1 SHF.R.S32.HI R0, RZ, 0x1f, R7 ;  /* 0x0000001fff009819 */ /* 0x006fc80000011407 */
[----:B------:R-:W-:Y:S01]  /*af80*/  @!P1 LEA.HI R4, R0, R7, RZ, 0x3 ;  /* 0x0000000700049211 */ /* 0x000fe200078f18ff */
[--C-:B---3--:R-:W-:Y:S01]  /*af90*/  @!P2 IMAD.WIDE R6, R6, 0x2, R2.reuse ;  /* 0x000000020606a825 */ /* 0x108fe200078e0202 */
[----:B------:R-:W-:Y:S02]  /*afa0*/  @!P0 LEA.HI R0, R5, R8, RZ, 0x3 ;  /* 0x0000000805008211 */ /* 0x000fe400078f18ff */
[----:B------:R-:W-:Y:S01]  /*afb0*/  @!P1 LOP3.LUT R4, R4, 0xfffffff8, RZ, 0xc0, !PT ;  /* 0xfffffff804049812 */ /* 0x000fe200078ec0ff */
[----:B------:R-:W-:Y:S01]  /*afc0*/  @!P3 IMAD.WIDE R8, R85, 0x2, R2 ;  /* 0x000000025508b825 */ /* 0x000fe200078e0202 */
[----:B------:R-:W-:-:S03]  /*afd0*/  @!P0 LOP3.LUT R0, R0, 0xfffffff8, RZ, 0xc0, !PT ;  /* 0xfffffff800008812 */ /* 0x000fc600078ec0ff */
[--C-:B------:R-:W-:Y:S01]  /*afe0*/  @!P1 IMAD.WIDE R4, R4, 0x2, R2.reuse ;  /* 0x0000000204049825 */ /* 0x100fe200078e0202 */
[----:B----4-:R1:W-:Y:S03]  /*aff0*/  @!P3 ST.E.128 [R8.64], R24 ;  /* 0x000000180800b985 */ /* 0x0103e6000c101d0e */
[----:B------:R-:W-:Y:S01]  /*b000*/  @!P0 IMAD.WIDE R2, R0, 0x2, R2 ;  /* 0x0000000200028825 */ /* 0x000fe200078e0202 */
[----:B------:R1:W-:Y:S04]  /*b010*/  @!P2 ST.E.128 [R6.64], R20 ;  /* 0x000000140600a985 */ /* 0x0003e8000c101d0e */
[----:B------:R1:W-:Y:S04]  /*b020*/  @!P1 ST.E.128 [R4.64], R16 ;  /* 0x0000001004009985 */ /* 0x0003e8000c101d0e */
[----:B------:R1:W-:Y:S02]  /*b030*/  @!P0 ST.E.128 [R2.64], R12 ;  /* 0x0000000c02008985 */ /* 0x0003e4000c101d0e */
.L_x_7:
[----:B----4-:R-:W-:Y:S05]  /*b040*/  BSYNC B0 ;  /* 0x0000000000007941 */ /* 0x010fea0003800000 */
.L_x_6:
[----:B--2---:R-:W-:Y:S01]  /*b050*/  IADD3 R0, R86, 0x20, RZ ;  /* 0x0000002056007810 */ /* 0x004fe20007ffe0ff */
[----:B-1----:R1:W2:Y:S01]  /*b060*/  SHFL.IDX PT, R3, R10, 0x1, 0x181f ;  /* 0x00381f000a037f89 */ /* 0x0022a200000e0000 */
[----:B------:R-:W-:Y:S02]  /*b070*/  BSSY B0, `(.L_x_8) ;  /* 0x000001c000007945 */ /* 0x000fe40003800000 */
[----:B------:R-:W-:Y:S01]  /*b080*/  ISETP.GE.AND P0, PT, R0, R83, PT ;  /* 0x000000530000720c */ /* 0x000fe20003f06270 */
[----:B---3--:R1:W3:-:S12]  /*b090*/  SHFL.IDX PT, R2, R11, 0x1, 0x181f ;  /* 0x00381f000b027f89 */ /* 0x0082d800000e0000 */
[----:B------:R-:W-:Y:S05]  /*b0a0*/  @P0 BRA `(.L_x_9) ;  /* 0x0000018000000947 */ /* 0x000fea0003800000 */
[C---:B-----5:R-:W-:Y:S02]  /*b0b0*/  IADD3 R6, R85.reuse, 0x40, RZ ;  /* 0x0000004055067810 */ /* 0x060fe40007ffe0ff */
[C---:B------:R-:W-:Y:S02]  /*b0c0*/  IADD3 R7, R85.reuse, 0x80, RZ ;  /* 0x0000008055077810 */ /* 0x040fe40007ffe0ff */
[----:B------:R-:W-:Y:S02]  /*b0d0*/  IADD3 R8, R85, 0xc0, RZ ;  /* 0x000000c055087810 */ /* 0x000fe40007ffe0ff */
[----:B------:R-:W-:Y:S02]  /*b0e0*/  ISETP.GE.AND P2, PT, R6, c[0x0][0x3c8], PT ;  /* 0x0000f20006007a0c */ /* 0x000fe40003f46270 */
[----:B------:R-:W-:Y:S02]  /*b0f0*/  ISETP.GE.AND P1, PT, R7, c[0x0][0x3c8], PT ;  /* 0x0000f20007007a0c */ /* 0x000fe40003f26270 */
[----:B------:R-:W-:-:S02]  /*b100*/  ISETP.GE.AND P0, PT, R8, c[0x0][0x3c8], PT ;  /* 0x0000f20008007a0c */ /* 0x000fc40003f06270 */
[----:B------:R-:W-:-:S07]  /*b110*/  ISETP.GE.AND P3, PT, R85, c[0x0][0x3c8], PT ;  /* 0x0000f20055007a0c */ /* 0x000fce0003f66270 */
[----:B------:R-:W-:Y:S02]  /*b120*/  @!P2 SHF.R.S32.HI R4, RZ, 0x1f, R6 ;  /* 0x0000001fff04a819 */ /* 0x000fe40000011406 */
[----:B------:R-:W-:Y:S02]  /*b130*/  @!P1 SHF.R.S32.HI R0, RZ, 0x1f, R7 ;  /* 0x0000001fff009819 */ /* 0x000fe40000011407 */
[----:B------:R-:W-:Y:S02]  /*b140*/  @!P0 SHF.R.S32.HI R5, RZ, 0x1f, R8 ;  /* 0x0000001fff058819 */ /* 0x000fe40000011408 */
[----:B------:R-:W-:Y:S02]  /*b150*/  @!P2 LEA.HI R6, R4, R6, RZ, 0x3 ;  /* 0x000000060406a211 */ /* 0x000fe400078f18ff */
[----:B------:R-:W-:Y:S02]  /*b160*/  @!P1 LEA.HI R4, R0, R7, RZ, 0x3 ;  /* 0x0000000700049211 */ /* 0x000fe400078f18ff */
[----:B------:R-:W-:Y:S01]  /*b170*/  @!P0 LEA.HI R0, R5, R8, RZ, 0x3 ;  /* 0x0000000805008211 */ /* 0x000fe200078f18ff */
[----:B--23--:R-:W-:Y:S01]  /*b180*/  @!P3 IMAD.WIDE R8, R85, 0x2, R2 ;  /* 0x000000025508b825 */ /* 0x00cfe200078e0202 */
[----:B------:R-:W-:-:S02]  /*b190*/  @!P2 LOP3.LUT R6, R6, 0xfffffff8, RZ, 0xc0, !PT ;  /* 0xfffffff80606a812 */ /* 0x000fc400078ec0ff */
[----:B------:R-:W-:Y:S02]  /*b1a0*/  @!P1 LOP3.LUT R4, R4, 0xfffffff8, RZ, 0xc0, !PT ;  /* 0xfffffff804049812 */ /* 0x000fe400078ec0ff */
[----:B------:R-:W-:Y:S01]  /*b1b0*/  @!P0 LOP3.LUT R0, R0, 0xfffffff8, RZ, 0xc0, !PT ;  /* 0xfffffff800008812 */ /* 0x000fe200078ec0ff */
[--C-:B------:R-:W-:Y:S01]  /*b1c0*/  @!P2 IMAD.WIDE R6, R6, 0x2, R2.reuse ;  /* 0x000000020606a825 */ /* 0x100fe200078e0202 */
[----:B------:R2:W-:Y:S03]  /*b1d0*/  @!P3 ST.E.128 [R8.64], R40 ;  /* 0x000000280800b985 */ /* 0x0005e6000c101d0e */
[--C-:B------:R-:W-:Y:S01]  /*b1e0*/  @!P1 IMAD.WIDE R4, R4, 0x2, R2.reuse ;  /* 0x0000000204049825 */ /* 0x100fe200078e0202 */
[----:B------:R2:W-:Y:S03]  /*b1f0*/  @!P2 ST.E.128 [R6.64], R36 ;  /* 0x000000240600a985 */ /* 0x0005e6000c101d0e */
[----:B------:R-:W-:Y:S01]  /*b200*/  @!P0 IMAD.WIDE R2, R0, 0x2, R2 ;  /* 0x0000000200028825 */ /* 0x000fe200078e0202 */
[----:B------:R2:W-:Y:S04]  /*b210*/  @!P1 ST.E.128 [R4.64], R32 ;  /* 0x0000002004009985 */ /* 0x0005e8000c101d0e */
[----:B------:R2:W-:Y:S02]  /*b220*/  @!P0 ST.E.128 [R2.64], R28 ;  /* 0x0000001c02008985 */ /* 0x0005e4000c101d0e */
.L_x_9:
[----:B------:R-:W-:Y:S05]  /*b230*/  BSYNC B0 ;  /* 0x0000000000007941 */ /* 0x000fea0003800000 */
.L_x_8:
[----:B------:R-:W-:Y:S01]  /*b240*/  IADD3 R0, R86, 0x40, RZ ;  /* 0x0000004056007810 */ /* 0x000fe20007ffe0ff */
[----:B--2---:R2:W4:Y:S01]  /*b250*/  SHFL.IDX PT, R3, R10, 0x2, 0x181f ;  /* 0x00581f000a037f89 */ /* 0x00452200000e0000 */
        /* <DEDUP_REMOVED lines=17> */
[----:B---34-:R-:W-:Y:S01]  /*b370*/  @!P3 IMAD.WIDE R8, R85, 0x2, R2 ;  /* 0x000000025508b825 */ /* 0x018fe200078e0202 */
        /* <DEDUP_REMOVED lines=10> */
.L_x_11:
[----:B------:R-:W-:Y:S05]  /*b420*/  BSYNC B0 ;  /* 0x0000000000007941 */ /* 0x000fea0003800000 */
.L_x_10:
[----:B------:R-:W-:Y:S01]  /*b430*/  IADD3 R0, R86, 0x60, RZ ;  /* 0x0000006056007810 */ /* 0x000fe20007ffe0ff */
[----:B---34-:R3:W4:Y:S03]  /*b440*/  SHFL.IDX PT, R3, R10, 0x3, 0x181f ;  /* 0x00781f000a037f89 */ /* 0x01872600000e0000 */
[----:B------:R-:W-:Y:S01]  /*b450*/  ISETP.GE.AND P0, PT, R0, R83, PT ;  /* 0x000000530000720c */ /* 0x000fe20003f06270 */
[----:B------:R3:W1:-:S12]  /*b460*/  SHFL.IDX PT, R2, R11, 0x3, 0x181f ;  /* 0x00781f000b027f89 */ /* 0x00065800000e0000 */
[----:B------:R-:W-:Y:S05]  /*b470*/  @P0 EXIT ;  /* 0x000000000000094d */ /* 0x000fea0003800000 */
[C---:B-----5:R-:W-:Y:S02]  /*b480*/  IADD3 R5, R85.reuse, 0x40, RZ ;  /* 0x0000004055057810 */ /* 0x060fe40007ffe0ff */
[----:B------:R-:W-:Y:S02]  /*b490*/  IADD3 R6, R85, 0x80, RZ ;  /* 0x0000008055067810 */ /* 0x000fe40007ffe0ff */
[----:B------:R-:W-:Y:S02]  /*b4a0*/  ISETP.GE.AND P1, PT, R5, c[0x0][0x3c8], PT ;  /* 0x0000f20005007a0c */ /* 0x000fe40003f26270 */
[----:B------:R-:W-:Y:S02]  /*b4b0*/  ISETP.GE.AND P0, PT, R6, c[0x0][0x3c8], PT ;  /* 0x0000f20006007a0c */ /* 0x000fe40003f06270 */
[----:B------:R-:W-:-:S09]  /*b4c0*/  ISETP.GE.AND P2, PT, R85, c[0x0][0x3c8], PT ;  /* 0x0000f20055007a0c */ /* 0x000fd20003f46270 */
[----:B------:R-:W-:Y:S02]  /*b4d0*/  @!P1 SHF.R.S32.HI R4, RZ, 0x1f, R5 ;  /* 0x0000001fff049819 */ /* 0x000fe40000011405 */
[----:B------:R-:W-:Y:S02]  /*b4e0*/  @!P0 SHF.R.S32.HI R0, RZ, 0x1f, R6 ;  /* 0x0000001fff008819 */ /* 0x000fe40000011406 */
[----:B------:R-:W-:Y:S01]  /*b4f0*/  @!P1 LEA.HI R4, R4, R5, RZ, 0x3 ;  /* 0x0000000504049211 */ /* 0x000fe200078f18ff */
[--C-:B-1--4-:R-:W-:Y:S01]  /*b500*/  @!P2 IMAD.WIDE R8, R85, 0x2, R2.reuse ;  /* 0x000000025508a825 */ /* 0x112fe200078e0202 */
[----:B------:R-:W-:Y:S02]  /*b510*/  @!P0 LEA.HI R0, R0, R6, RZ, 0x3 ;  /* 0x0000000600008211 */ /* 0x000fe400078f18ff */
[----:B------:R-:W-:Y:S02]  /*b520*/  @!P1 LOP3.LUT R4, R4, 0xfffffff8, RZ, 0xc0, !PT ;  /* 0xfffffff804049812 */ /* 0x000fe400078ec0ff */
[----:B------:R-:W-:Y:S01]  /*b530*/  @!P0 LOP3.LUT R0, R0, 0xfffffff8, RZ, 0xc0, !PT ;  /* 0xfffffff800008812 */ /* 0x000fe200078ec0ff */
[----:B------:R1:W-:Y:S02]  /*b540*/  @!P2 ST.E.128 [R8.64], R68 ;  /* 0x000000440800a985 */ /* 0x0003e4000c101d0e */
[----:B------:R-:W-:-:S04]  /*b550*/  @!P1 IMAD.WIDE R6, R4, 0x2, R2 ;  /* 0x0000000204069825 */ /* 0x000fc800078e0202 */
[----:B------:R-:W-:Y:S01]  /*b560*/  @!P0 IMAD.WIDE R4, R0, 0x2, R2 ;  /* 0x0000000200048825 */ /* 0x000fe200078e0202 */
[----:B------:R-:W-:Y:S01]  /*b570*/  IADD3 R0, R85, 0xc0, RZ ;  /* 0x000000c055007810 */ /* 0x000fe20007ffe0ff */
[----:B------:R1:W-:Y:S04]  /*b580*/  @!P1 ST.E.128 [R6.64], R64 ;  /* 0x0000004006009985 */ /* 0x0003e8000c101d0e */
[----:B------:R1:W-:Y:S01]  /*b590*/  @!P0 ST.E.128 [R4.64], R60 ;  /* 0x0000003c04008985 */ /* 0x0003e2000c101d0e */
[----:B------:R-:W-:-:S13]  /*b5a0*/  ISETP.GE.AND P0, PT, R0, c[0x0][0x3c8], PT ;  /* 0x0000f20000007a0c */ /* 0x000fda0003f06270 */
[----:B------:R-:W-:Y:S05]  /*b5b0*/  @P0 EXIT ;  /* 0x000000000000094d */ /* 0x000fea0003800000 */
[----:B-1----:R-:W-:-:S04]  /*b5c0*/  SHF.R.S32.HI R4, RZ, 0x1f, R0 ;  /* 0x0000001fff047819 */ /* 0x002fc80000011400 */
[----:B------:R-:W-:-:S04]  /*b5d0*/  LEA.HI R0, R4, R0, RZ, 0x3 ;  /* 0x0000000004007211 */ /* 0x000fc800078f18ff */
[----:B------:R-:W-:-:S05]  /*b5e0*/  LOP3.LUT R0, R0, 0xfffffff8, RZ, 0xc0, !PT ;  /* 0xfffffff800007812 */ /* 0x000fca00078ec0ff */
[----:B------:R-:W-:-:S05]  /*b5f0*/  IMAD.WIDE R2, R0, 0x2, R2 ;  /* 0x0000000200027825 */ /* 0x000fca00078e0202 */
[----:B------:R-:W-:Y:S01]  /*b600*/  ST.E.128 [R2.64], R72 ;  /* 0x0000004802007985 */ /* 0x000fe2000c101d0e */
[----:B------:R-:W-:Y:S05]  /*b610*/  EXIT ;  /* 0x000000000000794d */ /* 0x000fea0003800000 */
.L_x_12:
[----:B------:R-:W-:-:S00]  /*b620*/  BRA `(.L_x_12) ;  /* 0xfffffff000007947 */ /* 0x000fc0000383ffff */
[----:B------:R-:W-:-:S00]  /*b630*/  NOP ;  /* 0x0000000000007918 */ /* 0x000fc00000000000 */
        /* <DEDUP_REMOVED lines=12> */
.L_x_1766:


//--------------------- .text._ZN7cutlass13device_kernelIN5flash19enable_sm80_to_sm89INS1_16FlashAttnFwdSm80INS1_25CollectiveMainloopFwdSm80ILi8ELi1ELb1EN4cute5tupleIJNS5_1CILi128EEENS7_ILi64EEENS7_ILi256EEEEEELi256ENS_10bfloat16_tEfNS_4arch4Sm80ELb0ELb0ELb1ELb1ELb1ELb0ELb1ELb0EEENS1_21CollectiveEpilogueFwdINS6_IJS8_SA_S9_EEENS6_IJNS7_ILi1EEESI_SI_EEESC_SE_Li256ELb1ELb1ELb0ELb0EEENS1_19SingleTileSchedulerILb1ELb0ELb1ELi128EEEEEEEEEvNT_6ParamsE --------------------------
	.section	.text._ZN7cutlass13device_kernelIN5flash19enable_sm80_to_sm89INS1_16FlashAttnFwdSm80INS1_25CollectiveMainloopFwdSm80ILi8ELi1ELb1EN4cute5tupleIJNS5_1CILi128EEENS7_ILi64EEENS7_ILi256EEEEEELi256ENS_10bfloat16_tEfNS_4arch4Sm80ELb0ELb0ELb1ELb1ELb1ELb0ELb1ELb0EEENS1_21CollectiveEpilogueFwdINS6_IJS8_SA_S9_EEENS6_IJNS7_ILi1EEESI_SI_EEESC_SE_Li256ELb1ELb1ELb0ELb0EEENS1_19SingleTileSchedulerILb1ELb0ELb1ELi128EEEEEEEEEvNT_6ParamsE,"ax",@progbits
	.sectioninfo	@"SHI_REGISTERS=255"
	.align	128
.text._ZN7cutlass13device_kernelIN5flash19enable_sm80_to_sm89INS1_16FlashAttnFwdSm80INS1_25CollectiveMainloopFwdSm80ILi8ELi1ELb1EN4cute5tupleIJNS5_1CILi128EEENS7_ILi64EEENS7_ILi256EEEEEELi256ENS_10bfloat16_tEfNS_4arch4Sm80ELb0ELb0ELb1ELb1ELb1ELb0ELb1ELb0EEENS1_21CollectiveEpilogueFwdINS6_IJS8_SA_S9_EEENS6_IJNS7_ILi1EEESI_SI_EEESC_SE_Li256ELb1ELb1ELb0ELb0EEENS1_19SingleTileSchedulerILb1ELb0ELb1ELi128EEEEEEEEEvNT_6ParamsE:
        .type           _ZN7cutlass13device_kernelIN5flash19enable_sm80_to_sm89INS1_16FlashAttnFwdSm80INS1_25CollectiveMainloopFwdSm80ILi8ELi1ELb1EN4cute5tupleIJNS5_1CILi128EEENS7_ILi64EEENS7_ILi256EEEEEELi256ENS_10bfloat16_tEfNS_4arch4Sm80ELb0ELb0ELb1ELb1ELb1ELb0ELb1ELb0EEENS1_21CollectiveEpilogueFwdINS6_IJS8_SA_S9_EEENS6_IJNS7_ILi1EEESI_SI_EEESC_SE_Li256ELb1ELb1ELb0ELb0EEENS1_19SingleTileSchedulerILb1ELb0ELb1ELi128EEEEEEEEEvNT_6ParamsE,@function
        .size           _ZN7cutlass13device_kernelIN5flash19enable_sm80_to_sm89INS1_16FlashAttnFwdSm80INS1_25CollectiveMainloopFwdSm80ILi8ELi1ELb1EN4cute5tupleIJNS5_1CILi128EEENS7_ILi64EEENS7_ILi256EEEEEELi256ENS_10bfloat16_tEfNS_4arch4Sm80ELb0ELb0ELb1ELb1ELb1ELb0ELb1ELb0EEENS1_21CollectiveEpilogueFwdINS6_IJS8_SA_S9_EEENS6_IJNS7_ILi1EEESI_SI_EEESC_SE_Li256ELb1ELb1ELb0ELb0EEENS1_19SingleTileSchedulerILb1ELb0ELb1ELi128EEEEEEEEEvNT_6ParamsE,(.L_x_1767 - _ZN7cutlass13device_kernelIN5flash19enable_sm80_to_sm89INS1_16FlashAttnFwdSm80INS1_25CollectiveMainloopFwdSm80ILi8ELi1ELb1EN4cute5tupleIJNS5_1CILi128EEENS7_ILi64EEENS7_ILi256EEEEEELi256ENS_10bfloat16_tEfNS_4arch4Sm80ELb0ELb0ELb1ELb1ELb1ELb0ELb1ELb0EEENS1_21CollectiveEpilogueFwdINS6_IJS8_SA_S9_EEENS6_IJNS7_ILi1EEESI_SI_EEESC_SE_Li256ELb1ELb1ELb0ELb0EEENS1_19SingleTileSchedulerILb1ELb0ELb1ELi128EEEEEEEEEvNT_6ParamsE)
        .other          _ZN7cutlass13device_kernelIN5flash19enable_sm80_to_sm89INS1_16FlashAttnFwdSm80INS1_25CollectiveMainloopFwdSm80ILi8ELi1ELb1EN4cute5tupleIJNS5_1CILi128EEENS7_ILi64EEENS7_ILi256EEEEEELi256ENS_10bfloat16_tEfNS_4arch4Sm80ELb0ELb0ELb1ELb1ELb1ELb0ELb1ELb0EEENS1_21CollectiveEpilogueFwdINS6_IJS8_SA_S9_EEENS6_IJNS7_ILi1EEESI_SI_EEESC_SE_Li256ELb1ELb1ELb0ELb0EEENS1_19SingleTileSchedulerILb1ELb0ELb1ELi128EEEEEEEEEvNT_6ParamsE,@"STO_CUDA_ENTRY STV_DEFAULT"
_ZN7cutlass13device_kernelIN5flash19enable_sm80_to_sm89INS1_16FlashAttnFwdSm80INS1_25CollectiveMainloopFwdSm80ILi8ELi1ELb1EN4cute5tupleIJNS5_1CILi128EEENS7_ILi64EEENS7_ILi256EEEEEELi256ENS_10bfloat16_tEfNS_4arch4Sm80ELb0ELb0ELb1ELb1ELb1ELb0ELb1ELb0EEENS1_21CollectiveEpilogueFwdINS6_IJS8_SA_S9_EEENS6_IJNS7_ILi1EEESI_SI_EEESC_SE_Li256ELb1ELb1ELb0ELb0EEENS1_19SingleTileSchedulerILb1ELb0ELb1ELi128EEEEEEEEEvNT_6ParamsE:
[----:B------:R-:W-:Y:S02]  /*0000*/  MOV R1, c[0x0][0x28] ;  /* 0x00000a0000017a02 */ /* 0x000fe40000000f00 */
[----:B------:R-:W1:Y:S01]  /*0010*/  S2R R85, SR_TID.X ;  /* 0x0000000000557919 */ /* 0x000e620000002100 */
[----:B------:R-:W2:Y:S01]  /*0020*/  S2UR UR11, SR_CTAID.Z ;  /* 0x00000000000b79c3 */ /* 0x000ea20000002700 */
[----:B------:R-:W-:Y:S01]  /*0030*/  UMOV UR14, 0x4 ;  /* 0x00000004000e7882 */ /* 0x000fe20000000000 */
[----:B------:R-:W-:Y:S01]  /*0040*/  IADD3 R1, R1, -0xa8, RZ ;  /* 0xffffff5801017810 */ /* 0x000fe20007ffe0ff */
[----:B------:R-:W-:Y:S02]  /*0050*/  ULDC.64 UR6, c[0x0][0x568] ;  /* 0x00015a0000067ab9 */ /* 0x000fe40000000a00 */
[----:B------:R-:W-:-:S03]  /*0060*/  ULDC.64 UR12, c[0x0][0x118] ;  /* 0x00004600000c7ab9 */ /* 0x000fc60000000a00 */
[----:B------:R-:W3:Y:S01]  /*0070*/  S2UR UR5, SR_CTAID.X ;  /* 0x00000000000579c3 */ /* 0x000ee20000002500 */
[----:B-1----:R-:W-:Y:S01]  /*0080*/  SHF.R.U32.HI R0, RZ, 0x5, R85 ;  /* 0x00000005ff007819 */ /* 0x002fe20000011655 */
[----:B--2---:R-:W-:-:S05]  /*0090*/  UIMAD.WIDE UR6, UR11, UR14, UR6 ;  /* 0x0000000e0b0672a5 */ /* 0x004fca000f8e0206 */
[----:B------:R-:W1:Y:S02]  /*00a0*/  SHFL.IDX PT, R0, R0, RZ, 0x1f ;  /* 0x00001fff00007589 */ /* 0x000e6400000e0000 */
[----:B-1----:R-:W-:-:S13]  /*00b0*/  ISETP.NE.AND P0, PT, R0, RZ, PT ;  /* 0x000000ff0000720c */ /* 0x002fda0003f05270 */
[----:B---3--:R-:W-:Y:S05]  /*00c0*/  @!P0 BRA `(.L_x_13) ;  /* 0x000001c000008947 */ /* 0x008fea0003800000 */
[----:B------:R-:W-:-:S04]  /*00d0*/  ISETP.NE.U32.AND P0, PT, RZ, c[0x0][0x568], PT ;  /* 0x00015a00ff007a0c */ /* 0x000fc80003f05070 */
[----:B------:R-:W-:-:S13]  /*00e0*/  ISETP.NE.AND.EX P0, PT, RZ, c[0x0][0x56c], PT, P0 ;  /* 0x00015b00ff007a0c */ /* 0x000fda0003f05300 */
[----:B------:R-:W-:Y:S05]  /*00f0*/  @!P0 BRA `(.L_x_14) ;  /* 0x0000005000008947 */ /* 0x000fea0003800000 */
[----:B------:R-:W-:Y:S02]  /*0100*/  MOV R2, UR6 ;  /* 0x0000000600027c02 */ /* 0x000fe40008000f00 */
[----:B------:R-:W-:-:S05]  /*0110*/  MOV R3, UR7 ;  /* 0x0000000700037c02 */ /* 0x000fca0008000f00 */
[----:B------:R-:W2:Y:S02]  /*0120*/  LDG.E R0, [R2.64] ;  /* 0x0000000c02007981 */ /* 0x000ea4000c1e1900 */
[----:B--2---:R1:W2:Y:S02]  /*0130*/  R2UR UR6, R0 ;  /* 0x00000000000673c2 */ /* 0x0042a400000e0000 */
[----:B-12---:R-:W-:Y:S05]  /*0140*/  BRA `(.L_x_15) ;  /* 0x000000e000007947 */ /* 0x006fea0003800000 */
.L_x_14:
[----:B------:R-:W-:-:S04]  /*0150*/  ISETP.NE.U32.AND P0, PT, RZ, c[0x0][0x560], PT ;  /* 0x00015800ff007a0c */ /* 0x000fc80003f05070 */
[----:B------:R-:W-:-:S13]  /*0160*/  ISETP.NE.AND.EX P0, PT, RZ, c[0x0][0x564], PT, P0 ;  /* 0x00015900ff007a0c */ /* 0x000fda0003f05300 */
[----:B------:R-:W-:Y:S05]  /*0170*/  @!P0 BRA `(.L_x_16) ;  /* 0x000000a000008947 */ /* 0x000fea0003800000 */
[----:B------:R-:W-:Y:S02]  /*0180*/  ULDC.64 UR6, c[0x0][0x560] ;  /* 0x0001580000067ab9 */ /* 0x000fe40000000a00 */
[----:B------:R-:W-:-:S06]  /*0190*/  UIMAD.WIDE UR6, UR11, UR14, UR6 ;  /* 0x0000000e0b0672a5 */ /* 0x000fcc000f8e0206 */
[----:B------:R-:W-:Y:S02]  /*01a0*/  MOV R2, UR6 ;  /* 0x0000000600027c02 */ /* 0x000fe40008000f00 */
[----:B------:R-:W-:-:S05]  /*01b0*/  MOV R3, UR7 ;  /* 0x0000000700037c02 */ /* 0x000fca0008000f00 */
[----:B------:R1:W2:Y:S04]  /*01c0*/  LDG.E R0, [R2.64] ;  /* 0x0000000c02007981 */ /* 0x0002a8000c1e1900 */
[----:B-1----:R-:W3:Y:S01]  /*01d0*/  LDG.E R2, [R2.64+0x4] ;  /* 0x0000040c02027981 */ /* 0x002ee2000c1e1900 */
[----:B--2---:R-:W1:Y:S08]  /*01e0*/  R2UR UR4, R0 ;  /* 0x00000000000473c2 */ /* 0x004e7000000e0000 */
[----:B---3--:R-:W1:Y:S02]  /*01f0*/  R2UR UR6, R2 ;  /* 0x00000000020673c2 */ /* 0x008e6400000e0000 */
[----:B-1----:R-:W-:Y:S01]  /*0200*/  UIADD3 UR6, -UR4, UR6, URZ ;  /* 0x0000000604067290 */ /* 0x002fe2000fffe13f */
[----:B------:R-:W-:Y:S05]  /*0210*/  BRA `(.L_x_15) ;  /* 0x0000001000007947 */ /* 0x000fea0003800000 */
.L_x_16:
[----:B------:R-:W-:Y:S02]  /*0220*/  ULDC UR6, c[0x0][0x54c] ;  /* 0x0001530000067ab9 */ /* 0x000fe40000000800 */
.L_x_15:
[----:B------:R-:W-:Y:S02]  /*0230*/  ULDC UR4, c[0x0][0x548] ;  /* 0x0001520000047ab9 */ /* 0x000fe40000000800 */
[----:B------:R-:W-:-:S02]  /*0240*/  USHF.L.U32 UR5, UR5, 0x7, URZ ;  /* 0x0000000705057899 */ /* 0x000fc4000800063f */
[----:B------:R-:W-:-:S04]  /*0250*/  UIMAD UR4, UR6, UR4, URZ ;  /* 0x00000004060472a4 */ /* 0x000fc8000f8e023f */
[----:B------:R-:W-:-:S04]  /*0260*/  UISETP.GE.AND UP0, UPT, UR5, UR4, UPT ;  /* 0x000000040500728c */ /* 0x000fc8000bf06270 */
[----:B------:R-:W-:Y:S01]  /*0270*/  USEL UR11, UR11, 0xffffffff, !UP0 ;  /* 0xffffffff0b0b7887 */ /* 0x000fe2000c000000 */
[----:B------:R-:W-:Y:S05]  /*0280*/  BRA `(.L_x_17) ;  /* 0x000001b000007947 */ /* 0x000fea0003800000 */
.L_x_13:
        /* <DEDUP_REMOVED lines=8> */
.L_x_18:
        /* <DEDUP_REMOVED lines=13> */
.L_x_20:
[----:B------:R-:W-:Y:S02]  /*03e0*/  ULDC UR6, c[0x0][0x54c] ;  /* 0x0001530000067ab9 */ /* 0x000fe40000000800 */
.L_x_19:
[----:B------:R-:W-:Y:S02]  /*03f0*/  ULDC UR4, c[0x0][0x548] ;  /* 0x0001520000047ab9 */ /* 0x000fe40000000800 */
[----:B------:R-:W-:-:S02]  /*0400*/  USHF.L.U32 UR5, UR5, 0x7, URZ ;  /* 0x0000000705057899 */ /* 0x000fc4000800063f */
[----:B------:R-:W-:-:S04]  /*0410*/  UIMAD UR4, UR6, UR4, URZ ;  /* 0x00000004060472a4 */ /* 0x000fc8000f8e023f */
[----:B------:R-:W-:-:S04]  /*0420*/  UISETP.GE.AND UP0, UPT, UR5, UR4, UPT ;  /* 0x000000040500728c */ /* 0x000fc8000bf06270 */
[----:B------:R-:W-:-:S06]  /*0430*/  USEL UR11, UR11, 0xffffffff, !UP0 ;  /* 0xffffffff0b0b7887 */ /* 0x000fcc000c000000 */
.L_x_17:
[----:B------:R-:W-:-:S13]  /*0440*/  ISETP.LE.AND P0, PT, RZ, UR11, PT ;  /* 0x0000000bff007c0c */ /* 0x000fda000bf03270 */
[----:B------:R-:W-:Y:S05]  /*0450*/  @!P0 EXIT ;  /* 0x000000000000894d */ /* 0x000fea0003800000 */
[----:B------:R-:W-:Y:S02]  /*0460*/  ULDC.64 UR4, c[0x0][0x370] ;  /* 0x0000dc0000047ab9 */ /* 0x000fe40000000a00 */
[----:B------:R-:W-:Y:S02]  /*0470*/  UISETP.NE.U32.AND UP0, UPT, URZ, UR4, UPT ;  /* 0x000000043f00728c */ /* 0x000fe4000bf05070 */
[----:B------:R-:W-:Y:S02]  /*0480*/  ULDC.64 UR6, c[0x0][0x370] ;  /* 0x0000dc0000067ab9 */ /* 0x000fe40000000a00 */
[----:B------:R-:W-:-:S03]  /*0490*/  UISETP.NE.AND.EX UP0, UPT, URZ, UR5, UPT, UP0 ;  /* 0x000000053f00728c */ /* 0x000fc6000bf05300 */
[----:B------:R-:W-:Y:S02]  /*04a0*/  ULDC.64 UR4, c[0x0][0x348] ;  /* 0x0000d20000047ab9 */ /* 0x000fe40000000a00 */
[----:B------:R-:W-:Y:S01]  /*04b0*/  UISETP.NE.U32.AND UP1, UPT, URZ, UR4, UPT ;  /* 0x000000043f00728c */ /* 0x000fe2000bf25070 */
[----:B------:R-:W-:-:S03]  /*04c0*/  PLOP3.LUT P2, PT, PT, PT, UP0, 0x80, 0x0 ;  /* 0x000000000000781c */ /* 0x000fc60003f4f008 */
[----:B------:R-:W-:Y:S02]  /*04d0*/  UISETP.NE.AND.EX UP1, UPT, URZ, UR5, UPT, UP1 ;  /* 0x000000053f00728c */ /* 0x000fe4000bf25310 */
[----:B------:R-:W-:Y:S02]  /*04e0*/  @UP0 UIMAD.WIDE UR6, UR11, UR14, UR6 ;  /* 0x0000000e0b0602a5 */ /* 0x000fe4000f8e0206 */
[----:B------:R-:W-:Y:S02]  /*04f0*/  ULDC.64 UR4, c[0x0][0x348] ;  /* 0x0000d20000047ab9 */ /* 0x000fe40000000a00 */
[----:B------:R-:W-:Y:S01]  /*0500*/  UIMAD.WIDE UR4, UR11, UR14, UR4 ;  /* 0x0000000e0b0472a5 */ /* 0x000fe2000f8e0204 */
[----:B------:R-:W-:Y:S01]  /*0510*/  PLOP3.LUT P0, PT, PT, PT, UP1, 0x80, 0x0 ;  /* 0x000000000000781c */ /* 0x000fe20003f0f018 */
[----:B------:R-:W-:Y:S02]  /*0520*/  IMAD.U32 R2, RZ, RZ, UR6 ;  /* 0x00000006ff027e24 */ /* 0x000fe4000f8e00ff */
[----:B------:R-:W-:-:S02]  /*0530*/  IMAD.U32 R3, RZ, RZ, UR7 ;  /* 0x00000007ff037e24 */ /* 0x000fc4000f8e00ff */
[----:B------:R-:W-:Y:S01]  /*0540*/  MOV R6, UR4 ;  /* 0x0000000400067c02 */ /* 0x000fe20008000f00 */
[----:B------:R-:W-:Y:S01]  /*0550*/  IMAD.U32 R7, RZ, RZ, UR5 ;  /* 0x00000005ff077e24 */ /* 0x000fe2000f8e00ff */
[----:B------:R-:W-:Y:S01]  /*0560*/  ULDC.64 UR4, c[0x0][0x360] ;  /* 0x0000d80000047ab9 */ /* 0x000fe20000000a00 */
[----:B------:R-:W2:Y:S01]  /*0570*/  @P2 LDG.E R2, [R2.64] ;  /* 0x0000000c02022981 */ /* 0x000ea2000c1e1900 */
[----:B------:R-:W-:-:S04]  /*0580*/  UISETP.NE.U32.AND UP0, UPT, URZ, UR4, UPT ;  /* 0x000000043f00728c */ /* 0x000fc8000bf05070 */
[----:B------:R-:W-:Y:S01]  /*0590*/  UISETP.NE.AND.EX UP0, UPT, URZ, UR5, UPT, UP0 ;  /* 0x000000053f00728c */ /* 0x000fe2000bf05300 */
[----:B------:R-:W3:Y:S02]  /*05a0*/  @P0 LDG.E R0, [R6.64] ;  /* 0x0000000c06000981 */ /* 0x000ee4000c1e1900 */
[----:B------:R-:W-:-:S03]  /*05b0*/  ULDC.64 UR4, c[0x0][0x360] ;  /* 0x0000d80000047ab9 */ /* 0x000fc60000000a00 */
[----:B------:R-:W-:-:S05]  /*05c0*/  PLOP3.LUT P1, PT, PT, PT, UP0, 0x80, 0x0 ;  /* 0x000000000000781c */ /* 0x000fca0003f2f008 */
[----:B------:R-:W-:Y:S01]  /*05d0*/  @UP0 UIMAD.WIDE UR4, UR11, UR14, UR4 ;  /* 0x0000000e0b0402a5 */ /* 0x000fe2000f8e0204 */
[----:B------:R-:W-:-:S05]  /*05e0*/  MOV R13, c[0x0][0x168] ;  /* 0x00005a00000d7a02 */ /* 0x000fca0000000f00 */
[----:B------:R-:W-:Y:S01]  /*05f0*/  IMAD.U32 R4, RZ, RZ, UR4 ;  /* 0x00000004ff047e24 */ /* 0x000fe2000f8e00ff */
[----:B------:R-:W-:-:S05]  /*0600*/  MOV R5, UR5 ;  /* 0x0000000500057c02 */ /* 0x000fca0008000f00 */
[----:B------:R1:W5:Y:S01]  /*0610*/  @P1 LDG.E R13, [R4.64] ;  /* 0x0000000c040d1981 */ /* 0x000362000c1e1900 */
[----:B------:R-:W4:Y:S01]  /*0620*/  S2UR UR9, SR_CTAID.Y ;  /* 0x00000000000979c3 */ /* 0x000f220000002600 */
[----:B------:R-:W-:Y:S02]  /*0630*/  UMOV UR10, URZ ;  /* 0x0000003f000a7c82 */ /* 0x000fe40008000000 */
[----:B------:R-:W-:Y:S02]  /*0640*/  UMOV UR15, URZ ;  /* 0x0000003f000f7c82 */ /* 0x000fe40008000000 */
[----:B------:R-:W-:Y:S02]  /*0650*/  ULDC UR5, c[0x0][0x2ac] ;  /* 0x0000ab0000057ab9 */ /* 0x000fe40000000800 */
[----:B------:R-:W-:Y:S02]  /*0660*/  ULDC UR4, c[0x0][0x1d0] ;  /* 0x0000740000047ab9 */ /* 0x000fe40000000800 */
[----:B------:R-:W-:-:S02]  /*0670*/  UIMAD UR4, UR5, UR4, URZ ;  /* 0x00000004050472a4 */ /* 0x000fc4000f8e023f */
[----:B----4-:R-:W-:Y:S01]  /*0680*/  USHF.R.S32.HI UR8, URZ, 0x1f, UR9 ;  /* 0x0000001f3f087899 */ /* 0x010fe20008011409 */
[----:B--2---:R1:W2:Y:S08]  /*0690*/  @P2 R2UR UR10, R2 ;  /* 0x00000000020a23c2 */ /* 0x0042b000000e0000 */
[----:B---3--:R1:W3:Y:S02]  /*06a0*/  @P0 R2UR UR15, R0 ;  /* 0x00000000000f03c2 */ /* 0x0082e400000e0000 */
[----:B-123--:R-:W-:Y:S05]  /*06b0*/  @P1 BRA `(.L_x_21) ;  /* 0x0000004000001947 */ /* 0x00efea0003800000 */
[----:B------:R-:W-:Y:S05]  /*06c0*/  @!P0 BRA `(.L_x_21) ;  /* 0x0000003000008947 */ /* 0x000fea0003800000 */
[----:B------:R-:W2:Y:S04]  /*06d0*/  LDG.E R0, [R6.64] ;  /* 0x0000000c06007981 */ /* 0x000ea8000c1e1900 */
[----:B------:R-:W2:Y:S02]  /*06e0*/  LDG.E R2, [R6.64+0x4] ;  /* 0x0000040c06027981 */ /* 0x000ea4000c1e1900 */
[----:B--2--5:R-:W-:-:S02]  /*06f0*/  IADD3 R13, -R0, R2, RZ ;  /* 0x00000002000d7210 */ /* 0x024fc40007ffe1ff */
.L_x_21:
[----:B------:R-:W-:-:S04]  /*0700*/  ISETP.NE.U32.AND P0, PT, RZ, c[0x0][0x368], PT ;  /* 0x0000da00ff007a0c */ /* 0x000fc80003f05070 */
[----:B------:R-:W-:-:S13]  /*0710*/  ISETP.NE.AND.EX P0, PT, RZ, c[0x0][0x36c], PT, P0 ;  /* 0x0000db00ff007a0c */ /* 0x000fda0003f05300 */
[----:B------:R-:W-:Y:S05]  /*0720*/  @!P0 BRA `(.L_x_22) ;  /* 0x0000007000008947 */ /* 0x000fea0003800000 */
[----:B------:R-:W-:Y:S02]  /*0730*/  ULDC.64 UR4, c[0x0][0x368] ;  /* 0x0000da0000047ab9 */ /* 0x000fe40000000a00 */
[----:B------:R-:W-:-:S06]  /*0740*/  UIMAD.WIDE UR4, UR11, UR14, UR4 ;  /* 0x0000000e0b0472a5 */ /* 0x000fcc000f8e0204 */
[----:B------:R-:W-:Y:S02]  /*0750*/  MOV R2, UR4 ;  /* 0x0000000400027c02 */ /* 0x000fe40008000f00 */
[----:B------:R-:W-:-:S05]  /*0760*/  MOV R3, UR5 ;  /* 0x0000000500037c02 */ /* 0x000fca0008000f00 */
[----:B------:R-:W2:Y:S02]  /*0770*/  LDG.E R0, [R2.64] ;  /* 0x0000000c02007981 */ /* 0x000ea4000c1e1900 */
[----:B--2---:R1:W2:Y:S02]  /*0780*/  R2UR UR4, R0 ;  /* 0x00000000000473c2 */ /* 0x0042a400000e0000 */
[----:B-12---:R-:W-:Y:S05]  /*0790*/  BRA `(.L_x_23) ;  /* 0x000000c000007947 */ /* 0x006fea0003800000 */
.L_x_22:
[----:B------:R-:W-:-:S04]  /*07a0*/  ISETP.NE.U32.AND P0, PT, RZ, c[0x0][0x350], PT ;  /* 0x0000d400ff007a0c */ /* 0x000fc80003f05070 */
[----:B------:R-:W-:-:S13]  /*07b0*/  ISETP.NE.AND.EX P0, PT, RZ, c[0x0][0x354], PT, P0 ;  /* 0x0000d500ff007a0c */ /* 0x000fda0003f05300 */
[----:B------:R-:W-:Y:S05]  /*07c0*/  @!P0 BRA `(.L_x_23) ;  /* 0x0000009000008947 */ /* 0x000fea0003800000 */
[----:B------:R-:W-:Y:S02]  /*07d0*/  ULDC.64 UR4, c[0x0][0x350] ;  /* 0x0000d40000047ab9 */ /* 0x000fe40000000a00 */
[----:B------:R-:W-:-:S06]  /*07e0*/  UIMAD.WIDE UR4, UR11, UR14, UR4 ;  /* 0x0000000e0b0472a5 */ /* 0x000fcc000f8e0204 */
[----:B------:R-:W-:Y:S02]  /*07f0*/  MOV R2, UR4 ;  /* 0x0000000400027c02 */ /* 0x000fe40008000f00 */
[----:B------:R-:W-:-:S05]  /*0800*/  MOV R3, UR5 ;  /* 0x0000000500037c02 */ /* 0x000fca0008000f00 */
[----:B------:R-:W2:Y:S04]  /*0810*/  LDG.E R4, [R2.64] ;  /* 0x0000000c02047981 */ /* 0x000ea8000c1e1900 */
[----:B------:R-:W3:Y:S01]  /*0820*/  LDG.E R0, [R2.64+0x4] ;  /* 0x0000040c02007981 */ /* 0x000ee2000c1e1900 */
[----:B--2---:R-:W1:Y:S08]  /*0830*/  R2UR UR5, R4 ;  /* 0x00000000040573c2 */ /* 0x004e7000000e0000 */
[----:B---3--:R-:W1:Y:S02]  /*0840*/  R2UR UR4, R0 ;  /* 0x00000000000473c2 */ /* 0x008e6400000e0000 */
[----:B-1----:R-:W-:-:S06]  /*0850*/  UIADD3 UR4, -UR5, UR4, URZ ;  /* 0x0000000405047290 */ /* 0x002fcc000fffe13f */
.L_x_23:
[----:B------:R-:W-:Y:S01]  /*0860*/  UIADD3 UR7, -UR10, UR4, URZ ;  /* 0x000000040a077290 */ /* 0x000fe2000fffe13f */
[----:B------:R-:W-:Y:S01]  /*0870*/  PLOP3.LUT P2, PT, PT, PT, PT, 0x80, 0x0 ;  /* 0x000000000000781c */ /* 0x000fe20003f4f070 */
[----:B------:R-:W-:Y:S01]  /*0880*/  CS2R R10, SRZ ;  /* 0x00000000000a7805 */ /* 0x000fe2000001ff00 */
[----:B------:R-:W-:Y:S01]  /*0890*/  IMAD.MOV.U32 R130, RZ, RZ, RZ ;  /* 0x000000ffff827224 */ /* 0x000fe200078e00ff */
[----:B------:R-:W-:Y:S01]  /*08a0*/  UISETP.GE.AND UP0, UPT, UR7, 0x1, UPT ;  /* 0x000000010700788c */ /* 0x000fe2000bf06270 */
[----:B------:R-:W-:Y:S01]  /*08b0*/  CS2R R128, SRZ ;  /* 0x0000000000807805 */ /* 0x000fe2000001ff00 */
[----:B------:R-:W-:Y:S01]  /*08c0*/  UIADD3 UR4, UR7, 0x3f, URZ ;  /* 0x0000003f07047890 */ /* 0x000fe2000fffe03f */
[----:B------:R-:W-:Y:S01]  /*08d0*/  CS2R R14, SRZ ;  /* 0x00000000000e7805 */ /* 0x000fe2000001ff00 */
[----:B------:R-:W-:Y:S01]  /*08e0*/  IMAD.MOV.U32 R126, RZ, RZ, RZ ;  /* 0x000000ffff7e7224 */ /* 0x000fe200078e00ff */
[----:B------:R-:W-:Y:S01]  /*08f0*/  CS2R R124, SRZ ;  /* 0x00000000007c7805 */ /* 0x000fe2000001ff00 */
[----:B------:R-:W-:Y:S01]  /*0900*/  PLOP3.LUT P0, PT, PT, PT, UP0, 0x80, 0x0 ;  /* 0x000000000000781c */ /* 0x000fe20003f0f008 */
[----:B------:R-:W-:Y:S01]  /*0910*/  USHF.R.S32.HI UR6, URZ, 0x1f, UR4 ;  /* 0x0000001f3f067899 */ /* 0x000fe20008011404 */
[----:B------:R-:W-:Y:S01]  /*0920*/  MOV R122, RZ ;  /* 0x000000ff007a7202 */ /* 0x000fe20000000f00 */
[----:B------:R-:W-:Y:S01]  /*0930*/  CS2R R120, SRZ ;  /* 0x0000000000787805 */ /* 0x000fe2000001ff00 */
[----:B------:R-:W-:Y:S01]  /*0940*/  CS2R R118, SRZ ;  /* 0x0000000000767805 */ /* 0x000fe2000001ff00 */
[----:B------:R-:W-:Y:S01]  /*0950*/  ULEA.HI UR6, UR6, UR4, URZ, 0x6 ;  /* 0x0000000406067291 */ /* 0x000fe2000f8f303f */
[----:B------:R-:W-:Y:S01]  /*0960*/  CS2R R116, SRZ ;  /* 0x0000000000747805 */ /* 0x000fe2000001ff00 */
[----:B------:R-:W-:Y:S01]  /*0970*/  CS2R R16, SRZ ;  /* 0x0000000000107805 */ /* 0x000fe2000001ff00 */
[----:B------:R-:W-:Y:S01]  /*0980*/  IMAD.MOV.U32 R114, RZ, RZ, RZ ;  /* 0x000000ffff727224 */ /* 0x000fe200078e00ff */
[----:B------:R-:W-:Y:S01]  /*0990*/  CS2R R112, SRZ ;  /* 0x0000000000707805 */ /* 0x000fe2000001ff00 */
[----:B------:R-:W-:Y:S01]  /*09a0*/  CS2R R18, SRZ ;  /* 0x0000000000127805 */ /* 0x000fe2000001ff00 */
[----:B------:R-:W-:Y:S01]  /*09b0*/  MOV R110, RZ ;  /* 0x000000ff006e7202 */ /* 0x000fe20000000f00 */
[----:B------:R-:W-:Y:S01]  /*09c0*/  CS2R R108, SRZ ;  /* 0x00000000006c7805 */ /* 0x000fe2000001ff00 */
[----:B------:R-:W-:Y:S01]  /*09d0*/  CS2R R106, SRZ ;  /* 0x00000000006a7805 */ /* 0x000fe2000001ff00 */
[----:B------:R-:W-:Y:S01]  /*09e0*/  CS2R R20, SRZ ;  /* 0x0000000000147805 */ /* 0x000fe2000001ff00 */
[----:B------:R-:W-:Y:S01]  /*09f0*/  IMAD.MOV.U32 R104, RZ, RZ, RZ ;  /* 0x000000ffff687224 */ /* 0x000fe200078e00ff */
[----:B------:R-:W-:Y:S01]  /*0a00*/  CS2R R102, SRZ ;  /* 0x0000000000667805 */ /* 0x000fe2000001ff00 */
[----:B------:R-:W-:Y:S01]  /*0a10*/  MOV R23, RZ ;  /* 0x000000ff00177202 */ /* 0x000fe20000000f00 */
[----:B------:R-:W-:Y:S01]  /*0a20*/  IMAD.MOV.U32 R100, RZ, RZ, RZ ;  /* 0x000000ffff647224 */ /* 0x000fe200078e00ff */
[----:B------:R-:W-:Y:S01]  /*0a30*/  CS2R R98, SRZ ;  /* 0x0000000000627805 */ /* 0x000fe2000001ff00 */
[----:B------:R-:W-:Y:S01]  /*0a40*/  CS2R R24, SRZ ;  /* 0x0000000000187805 */ /* 0x000fe2000001ff00 */
[----:B------:R-:W-:Y:S01]  /*0a50*/  MOV R96, RZ ;  /* 0x000000ff00607202 */ /* 0x000fe20000000f00 */
[----:B------:R-:W-:Y:S01]  /*0a60*/  CS2R R94, SRZ ;  /* 0x00000000005e7805 */ /* 0x000fe2000001ff00 */
        /* <DEDUP_REMOVED lines=27> */
[----:B------:R-:W-:Y:S01]  /*0c20*/  CS2R R46, SRZ ;  /* 0x00000000002e7805 */ /* 0x000fe2000001ff00 */
[----:B------:R-:W-:Y:S01]  /*0c30*/  CS2R R8, SRZ ;  /* 0x0000000000087805 */ /* 0x000fe2000001ff00 */
[----:B------:R-:W-:Y:S01]  /*0c40*/  CS2R R42, SRZ ;  /* 0x00000000002a7805 */ /* 0x000fe2000001ff00 */
[----:B------:R-:W-:Y:S01]  /*0c50*/  IMAD.MOV.U32 R41, RZ, RZ, RZ ;  /* 0x000000ffff297224 */ /* 0x000fe200078e00ff */
        /* <DEDUP_REMOVED lines=19> */
[----:B------:R-:W-:Y:S05]  /*0d90*/  @!P0 BRA `(.L_x_24) ;  /* 0x0000955000008947 */ /* 0x000fea0003800000 */
[----:B------:R-:W-:Y:S02]  /*0da0*/  ULDC.64 UR4, c[0x0][0x340] ;  /* 0x0000d00000047ab9 */ /* 0x000fe40000000a00 */
[----:B------:R-:W-:-:S04]  /*0db0*/  UISETP.NE.U32.AND UP0, UPT, URZ, UR4, UPT ;  /* 0x000000043f00728c */ /* 0x000fc8000bf05070 */
[----:B------:R-:W-:-:S03]  /*0dc0*/  UISETP.NE.AND.EX UP0, UPT, URZ, UR5, UPT, UP0 ;  /* 0x000000053f00728c */ /* 0x000fc6000bf05300 */
[----:B------:R-:W-:-:S03]  /*0dd0*/  ULDC.64 UR4, c[0x0][0x340] ;  /* 0x0000d00000047ab9 */ /* 0x000fc60000000a00 */
[----:B------:R-:W-:-:S05]  /*0de0*/  PLOP3.LUT P0, PT, PT, PT, UP0, 0x80, 0x0 ;  /* 0x000000000000781c */ /* 0x000fca0003f0f008 */
[----:B------:R-:W-:-:S06]  /*0df0*/  @UP0 UIMAD.WIDE UR4, UR11, UR14, UR4 ;  /* 0x0000000e0b0402a5 */ /* 0x000fcc000f8e0204 */
[----:B------:R-:W-:Y:S02]  /*0e00*/  IMAD.U32 R2, RZ, RZ, UR4 ;  /* 0x00000004ff027e24 */ /* 0x000fe4000f8e00ff */
[----:B------:R-:W-:Y:S01]  /*0e10*/  IMAD.U32 R3, RZ, RZ, UR5 ;  /* 0x00000005ff037e24 */ /* 0x000fe2000f8e00ff */
[----:B------:R-:W-:Y:S01]  /*0e20*/  SHF.R.S32.HI R32, RZ, 0x1f, R85 ;  /* 0x0000001fff207819 */ /* 0x000fe20000011455 */
[----:B------:R-:W-:Y:S01]  /*0e30*/  USHF.R.S32.HI UR6, URZ, 0x6, UR6 ;  /* 0x000000063f067899 */ /* 0x000fe20008011406 */
[----:B------:R-:W-:Y:S01]  /*0e40*/  IMAD.MOV.U32 R88, RZ, RZ, c[0x0][0x2b8] ;  /* 0x0000ae00ff587624 */ /* 0x000fe200078e00ff */
[----:B------:R-:W-:Y:S01]  /*0e50*/  ULDC.64 UR4, c[0x0][0x2b0] ;  /* 0x0000ac0000047ab9 */ /* 0x000fe20000000a00 */
[----:B------:R-:W-:Y:S01]  /*0e60*/  LEA.HI R18, R32, R85, RZ, 0x3 ;  /* 0x0000005520127211 */ /* 0x000fe200078f18ff */
[----:B------:R-:W2:Y:S01]  /*0e70*/  @P0 LDG.E R0, [R2.64] ;  /* 0x0000000c02000981 */ /* 0x000ea2000c1e1900 */
[----:B------:R-:W-:-:S03]  /*0e80*/  IMAD.MOV.U32 R19, RZ, RZ, RZ ;  /* 0x000000ffff137224 */ /* 0x000fc600078e00ff */
[----:B------:R-:W-:Y:S01]  /*0e90*/  BAR.SYNC.DEFER_BLOCKING 0x0 ;  /* 0x0000000000007b1d */ /* 0x000fe20000010000 */
[----:B------:R-:W-:Y:S02]  /*0ea0*/  SHF.R.S32.HI R21, RZ, 0x3, R18 ;  /* 0x00000003ff157819 */ /* 0x000fe40000011412 */
[----:B------:R-:W-:-:S03]  /*0eb0*/  ISETP.NE.AND P1, PT, R88, 0x1, PT ;  /* 0x000000015800780c */ /* 0x000fc60003f25270 */
[----:B------:R-:W1:Y:S01]  /*0ec0*/  S2R R17, SR_CTAID.X ;  /* 0x0000000000117919 */ /* 0x000e620000002500 */
[----:B------:R-:W-:Y:S01]  /*0ed0*/  USEL UR19, UR11, URZ, !UP1 ;  /* 0x0000003f0b137287 */ /* 0x000fe2000c800000 */
[----:B-----5:R-:W-:Y:S01]  /*0ee0*/  IMAD R13, R13, c[0x0][0x2c4], RZ ;  /* 0x0000b1000d0d7a24 */ /* 0x020fe200078e02ff */
[----:B--2---:R2:W3:Y:S02]  /*0ef0*/  @P0 R2UR UR18, R0 ;  /* 0x00000000001203c2 */ /* 0x0044e400000e0000 */
[----:B---3--:R-:W-:Y:S02]  /*0f00*/  @!UP0 UMOV UR18, UR11 ;  /* 0x0000000b00128c82 */ /* 0x008fe40008000000 */
[----:B------:R-:W-:Y:S02]  /*0f10*/  USHF.R.S32.HI UR14, URZ, 0x1f, UR18 ;  /* 0x0000001f3f0e7899 */ /* 0x000fe40008011412 */
[----:B------:R-:W-:Y:S02]  /*0f20*/  UIMAD.WIDE.U32 UR16, UR18, UR4, URZ ;  /* 0x00000004121072a5 */ /* 0x000fe4000f8e003f */
[----:B------:R-:W-:-:S04]  /*0f30*/  UIMAD UR14, UR14, UR4, URZ ;  /* 0x000000040e0e72a4 */ /* 0x000fc8000f8e023f */
[----:B------:R-:W-:Y:S01]  /*0f40*/  UIMAD UR14, UR18, UR5, UR14 ;  /* 0x00000005120e72a4 */ /* 0x000fe2000f8e020e */
[----:B--2---:R-:W-:-:S03]  /*0f50*/  LOP3.LUT R0, R18, 0xfffffff8, RZ, 0xc0, !PT ;  /* 0xfffffff812007812 */ /* 0x004fc600078ec0ff */
[----:B------:R-:W-:Y:S02]  /*0f60*/  UIADD3 UR14, UR17, UR14, URZ ;  /* 0x0000000e110e7290 */ /* 0x000fe4000fffe03f */
[----:B------:R-:W-:Y:S01]  /*0f70*/  USHF.R.S32.HI UR18, URZ, 0x1f, UR15 ;  /* 0x0000001f3f127899 */ /* 0x000fe2000801140f */
[----:B------:R-:W-:Y:S01]  /*0f80*/  IMAD.IADD R20, R85, 0x1, -R0 ;  /* 0x0000000155147824 */ /* 0x000fe200078e0a00 */
[----:B------:R-:W-:Y:S01]  /*0f90*/  ULDC.64 UR4, c[0x0][0x178] ;  /* 0x00005e0000047ab9 */ /* 0x000fe20000000a00 */
[----:B------:R-:W-:Y:S02]  /*0fa0*/  IMAD.U32 R0, RZ, RZ, UR6 ;  /* 0x00000006ff007e24 */ /* 0x000fe4000f8e00ff */
[----:B------:R-:W-:-:S04]  /*0fb0*/  IMAD R87, R20, 0x20, R21 ;  /* 0x0000002014577824 */ /* 0x000fc800078e0215 */
[--C-:B------:R-:W-:Y:S01]  /*0fc0*/  IMAD R0, R0, 0x40, R87.reuse ;  /* 0x0000004000007824 */ /* 0x100fe200078e0257 */
[----:B------:R-:W-:Y:S02]  /*0fd0*/  UIMAD UR18, UR18, UR4, URZ ;  /* 0x00000004121272a4 */ /* 0x000fe4000f8e023f */
[----:B------:R-:W-:Y:S01]  /*0fe0*/  UIMAD.WIDE.U32 UR20, UR15, UR4, URZ ;  /* 0x000000040f1472a5 */ /* 0x000fe2000f8e003f */
[----:B-1----:R-:W-:Y:S01]  /*0ff0*/  IMAD R4, R17, 0x80, R87 ;  /* 0x0000008011047824 */ /* 0x002fe200078e0257 */
[----:B------:R-:W-:Y:S01]  /*1000*/  IADD3 R0, R0, -0x40, RZ ;  /* 0xffffffc000007810 */ /* 0x000fe20007ffe0ff */
[----:B------:R-:W-:Y:S01]  /*1010*/  IMAD.SHL.U32 R133, R20, 0x8, RZ ;  /* 0x0000000814857824 */ /* 0x000fe200078e00ff */
[----:B------:R-:W-:Y:S02]  /*1020*/  STL [R1+0x84], R87 ;  /* 0x0000845701007387 */ /* 0x000fe40000100800 */
[C---:B------:R-:W-:Y:S02]  /*1030*/  ISETP.GE.AND P0, PT, R0.reuse, UR7, PT ;  /* 0x0000000700007c0c */ /* 0x040fe4000bf06270 */
[----:B------:R-:W-:-:S02]  /*1040*/  IADD3 R16, R0, UR10, RZ ;  /* 0x0000000a00107c10 */ /* 0x000fc4000fffe0ff */
[----:B------:R-:W-:-:S03]  /*1050*/  ISETP.GT.OR P0, PT, R87, 0x3f, P0 ;  /* 0x0000003f5700780c */ /* 0x000fc60000704670 */
[----:B------:R-:W-:-:S04]  /*1060*/  @P1 IMAD.HI.U32 R0, R16, c[0x0][0x2bc], RZ ;  /* 0x0000af0010001a27 */ /* 0x000fc800078e00ff */
[----:B------:R-:W-:Y:S01]  /*1070*/  IMAD.MOV.U32 R12, RZ, RZ, R16 ;  /* 0x000000ffff0c7224 */ /* 0x000fe200078e0010 */
[----:B------:R-:W-:-:S05]  /*1080*/  @P1 SHF.R.U32.HI R12, RZ, c[0x0][0x2c0], R0 ;  /* 0x0000b000ff0c1a19 */ /* 0x000fca0000011600 */
[----:B------:R-:W-:-:S04]  /*1090*/  @!P0 IADD3 R0, P2, R12, UR16, RZ ;  /* 0x000000100c008c10 */ /* 0x000fc8000ff5e0ff */
[----:B------:R-:W-:Y:S02]  /*10a0*/  @!P0 LEA R2, P1, R0, c[0x0][0x2a0], 0x2 ;  /* 0x0000a80000028a11 */ /* 0x000fe400078210ff */
[----:B------:R-:W-:-:S04]  /*10b0*/  @!P0 LEA.HI.X.SX32 R3, R12, UR14, 0x1, P2 ;  /* 0x0000000e0c038c11 */ /* 0x000fc800090f0eff */
[----:B------:R-:W-:-:S05]  /*10c0*/  @!P0 LEA.HI.X R3, R0, c[0x0][0x2a4], R3, 0x2, P1 ;  /* 0x0000a90000038a11 */ /* 0x000fca00008f1403 */
[----:B------:R1:W2:Y:S01]  /*10d0*/  @!P0 LDG.E R19, [R2.64] ;  /* 0x0000000c02138981 */ /* 0x0002a2000c1e1900 */
[----:B------:R-:W-:Y:S01]  /*10e0*/  IMAD.MOV.U32 R0, RZ, RZ, c[0x0][0x2c4] ;  /* 0x0000b100ff007624 */ /* 0x000fe200078e00ff */
[----:B------:R-:W-:Y:S01]  /*10f0*/  UIMAD UR18, UR15, UR5, UR18 ;  /* 0x000000050f1272a4 */ /* 0x000fe2000f8e0212 */
[----:B------:R-:W-:Y:S01]  /*1100*/  IMAD R17, R17, 0x80, R21 ;  /* 0x0000008011117824 */ /* 0x000fe200078e0215 */
[C---:B------:R-:W-:Y:S01]  /*1110*/  IADD3 R52, R133.reuse, 0x40, RZ ;  /* 0x0000004085347810 */ /* 0x040fe20007ffe0ff */
[----:B------:R-:W-:Y:S01]  /*1120*/  ULDC.64 UR4, c[0x0][0x1b8] ;  /* 0x00006e0000047ab9 */ /* 0x000fe20000000a00 */
[----:B------:R-:W-:Y:S01]  /*1130*/  ISETP.NE.AND P0, PT, R0, 0x1, PT ;  /* 0x000000010000780c */ /* 0x000fe20003f05270 */
[----:B------:R-:W-:Y:S01]  /*1140*/  UIADD3 UR21, UR21, UR18, URZ ;  /* 0x0000001215157290 */ /* 0x000fe2000fffe03f */
[----:B------:R-:W-:Y:S01]  /*1150*/  IMAD.MOV.U32 R0, RZ, RZ, R4 ;  /* 0x000000ffff007224 */ /* 0x000fe200078e0004 */
[----:B------:R-:W-:Y:S01]  /*1160*/  UIMAD UR15, UR8, UR4, URZ ;  /* 0x00000004080f72a4 */ /* 0x000fe2000f8e023f */
[C---:B------:R-:W-:Y:S01]  /*1170*/  IADD3 R53, R133.reuse, 0x80, RZ ;  /* 0x0000008085357810 */ /* 0x040fe20007ffe0ff */
[----:B------:R-:W-:Y:S01]  /*1180*/  USHF.R.S32.HI UR18, URZ, 0x1f, UR11 ;  /* 0x0000001f3f127899 */ /* 0x000fe2000801140b */
[C---:B------:R-:W-:Y:S01]  /*1190*/  IADD3 R23, R133.reuse, 0xc0, RZ ;  /* 0x000000c085177810 */ /* 0x040fe20007ffe0ff */
[----:B------:R-:W-:Y:S01]  /*11a0*/  UIMAD UR15, UR9, UR5, UR15 ;  /* 0x00000005090f72a4 */ /* 0x000fe2000f8e020f */
[----:B------:R-:W-:Y:S01]  /*11b0*/  ISETP.GE.AND P4, PT, R133, c[0x0][0x198], PT ;  /* 0x0000660085007a0c */ /* 0x000fe20003f86270 */
[----:B------:R-:W-:Y:S01]  /*11c0*/  UIMAD.WIDE.U32 UR20, UR9, UR4, UR20 ;  /* 0x00000004091472a5 */ /* 0x000fe2000f8e0014 */
[----:B------:R-:W-:Y:S01]  /*11d0*/  ISETP.GE.AND P3, PT, R52, c[0x0][0x198], PT ;  /* 0x0000660034007a0c */ /* 0x000fe20003f66270 */
[----:B------:R-:W-:Y:S01]  /*11e0*/  USEL UR18, UR18, URZ, !UP1 ;  /* 0x0000003f12127287 */ /* 0x000fe2000c800000 */
[----:B------:R-:W-:Y:S01]  /*11f0*/  ISETP.GE.AND P2, PT, R53, c[0x0][0x198], PT ;  /* 0x0000660035007a0c */ /* 0x000fe20003f46270 */
[----:B------:R-:W-:Y:S01]  /*1200*/  ULDC.64 UR4, c[0x0][0x1c0] ;  /* 0x0000700000047ab9 */ /* 0x000fe20000000a00 */
[----:B------:R-:W-:Y:S01]  /*1210*/  ISETP.GE.AND P5, PT, R23, c[0x0][0x198], PT ;  /* 0x0000660017007a0c */ /* 0x000fe20003fa6270 */
[----:B------:R-:W-:Y:S01]  /*1220*/  UIMAD UR18, UR18, UR4, URZ ;  /* 0x00000004121272a4 */ /* 0x000fe2000f8e023f */
[----:B------:R-:W-:Y:S01]  /*1230*/  LOP3.LUT P6, RZ, R20, 0x2, RZ, 0xc0, !PT ;  /* 0x0000000214ff7812 */ /* 0x000fe200078cc0ff */
[----:B------:R-:W-:Y:S01]  /*1240*/  UIADD3 UR21, UR21, UR15, URZ ;  /* 0x0000000f15157290 */ /* 0x000fe2000fffe03f */
[----:B------:R-:W-:Y:S01]  /*1250*/  LEA.HI R84, R32, R85, RZ, 0x5 ;  /* 0x0000005520547211 */ /* 0x000fe200078f28ff */
[----:B-1----:R-:W-:Y:S01]  /*1260*/  @P0 IMAD.HI.U32 R2, R4, c[0x0][0x2c8], RZ ;  /* 0x0000b20004020a27 */ /* 0x002fe200078e00ff */
[----:B------:R-:W-:-:S02]  /*1270*/  UIMAD UR5, UR19, UR5, UR18 ;  /* 0x00000005130572a4 */ /* 0x000fc4000f8e0212 */
[----:B------:R-:W-:Y:S01]  /*1280*/  UIMAD.WIDE.U32 UR20, UR19, UR4, UR20 ;  /* 0x00000004131472a5 */ /* 0x000fe2000f8e0014 */
[----:B------:R-:W-:Y:S01]  /*1290*/  IMAD.SHL.U32 R232, R84, 0x20, RZ ;  /* 0x0000002054e87824 */ /* 0x000fe200078e00ff */
[----:B------:R-:W-:Y:S01]  /*12a0*/  @P0 SHF.R.U32.HI R0, RZ, c[0x0][0x2cc], R2 ;  /* 0x0000b300ff000a19 */ /* 0x000fe20000011602 */
[----:B------:R-:W-:Y:S02]  /*12b0*/  UISETP.GE.AND UP0, UPT, UR7, 0x41, UPT ;  /* 0x000000410700788c */ /* 0x000fe4000bf06270 */
[----:B------:R-:W-:Y:S01]  /*12c0*/  UIADD3 UR5, UR21, UR5, URZ ;  /* 0x0000000515057290 */ /* 0x000fe2000fffe03f */
[--C-:B------:R-:W-:Y:S01]  /*12d0*/  SHF.R.S32.HI R6, RZ, 0x1f, R0.reuse ;  /* 0x0000001fff067819 */ /* 0x100fe20000011400 */
[----:B------:R-:W-:Y:S01]  /*12e0*/  IMAD.MOV R5, RZ, RZ, -R0 ;  /* 0x000000ffff057224 */ /* 0x000fe200078e0a00 */
[----:B------:R-:W-:Y:S01]  /*12f0*/  LOP3.LUT R232, R232, 0x7ffffc00, RZ, 0xc0, !PT ;  /* 0x7ffffc00e8e87812 */ /* 0x000fe200078ec0ff */
[----:B------:R-:W-:Y:S02]  /*1300*/  IMAD.U32 R3, RZ, RZ, UR21 ;  /* 0x00000015ff037e24 */ /* 0x000fe4000f8e00ff */
[----:B------:R-:W-:-:S02]  /*1310*/  IMAD.U32 R2, RZ, RZ, UR20 ;  /* 0x00000014ff027e24 */ /* 0x000fc4000f8e00ff */
[----:B------:R-:W-:Y:S01]  /*1320*/  IMAD.U32 R3, RZ, RZ, UR5 ;  /* 0x00000005ff037e24 */ /* 0x000fe2000f8e00ff */
[----:B------:R-:W-:Y:S01]  /*1330*/  ULDC.64 UR4, c[0x0][0x1e8] ;  /* 0x00007a0000047ab9 */ /* 0x000fe20000000a00 */
[----:B------:R-:W-:Y:S01]  /*1340*/  IMAD R6, R6, c[0x0][0x1b0], RZ ;  /* 0x00006c0006067a24 */ /* 0x000fe200078e02ff */
[----:B------:R-:W-:Y:S01]  /*1350*/  UIMAD UR15, UR8, UR4, URZ ;  /* 0x00000004080f72a4 */ /* 0x000fe2000f8e023f */
[----:B------:R-:W-:Y:S01]  /*1360*/  IMAD R4, R5, c[0x0][0x2c4], R4 ;  /* 0x0000b10005047a24 */ /* 0x000fe200078e0204 */
[----:B------:R-:W-:Y:S01]  /*1370*/  UIMAD.WIDE.U32 UR18, UR9, UR4, URZ ;  /* 0x00000004091272a5 */ /* 0x000fe2000f8e003f */
[C---:B------:R-:W-:Y:S01]  /*1380*/  IMAD R5, R0.reuse, c[0x0][0x1b4], R6 ;  /* 0x00006d0000057a24 */ /* 0x040fe200078e0206 */
[----:B------:R-:W-:Y:S01]  /*1390*/  UIMAD UR15, UR9, UR5, UR15 ;  /* 0x00000005090f72a4 */ /* 0x000fe2000f8e020f */
[----:B------:R-:W-:Y:S01]  /*13a0*/  IMAD.WIDE.U32 R2, R0, c[0x0][0x1b0], R2 ;  /* 0x00006c0000027a25 */ /* 0x000fe200078e0002 */
[----:B------:R-:W-:Y:S01]  /*13b0*/  SHF.R.S32.HI R0, RZ, 0x1f, R4 ;  /* 0x0000001fff007819 */ /* 0x000fe20000011404 */
[----:B------:R-:W-:-:S02]  /*13c0*/  ULDC.64 UR4, c[0x0][0x210] ;  /* 0x0000840000047ab9 */ /* 0x000fc40000000a00 */
[----:B------:R-:W-:Y:S01]  /*13d0*/  IMAD.IADD R3, R3, 0x1, R5 ;  /* 0x0000000103037824 */ /* 0x000fe200078e0205 */
[----:B------:R-:W-:Y:S01]  /*13e0*/  UIADD3 UR15, UR19, UR15, URZ ;  /* 0x0000000f130f7290 */ /* 0x000fe2000fffe03f */
[----:B------:R-:W-:Y:S01]  /*13f0*/  IMAD R0, R0, c[0x0][0x1a8], RZ ;  /* 0x00006a0000007a24 */ /* 0x000fe200078e02ff */
[----:B------:R-:W-:Y:S01]  /*1400*/  UIMAD.WIDE.U32 UR20, UR9, UR4, URZ ;  /* 0x00000004091472a5 */ /* 0x000fe2000f8e003f */
[----:B------:R-:W-:Y:S01]  /*1410*/  IMAD.SHL.U32 R5, R21, 0x40, RZ ;  /* 0x0000004015057824 */ /* 0x000fe200078e00ff */
[----:B------:R-:W-:Y:S01]  /*1420*/  UIMAD UR4, UR8, UR4, URZ ;  /* 0x00000004080472a4 */ /* 0x000fe2000f8e023f */
[C---:B------:R-:W-:Y:S02]  /*1430*/  IMAD R6, R4.reuse, c[0x0][0x1ac], R0 ;  /* 0x00006b0004067a24 */ /* 0x040fe400078e0200 */
[----:B------:R-:W-:Y:S01]  /*1440*/  IMAD.WIDE.U32 R2, R4, c[0x0][0x1a8], R2 ;  /* 0x00006a0004027a25 */ /* 0x000fe200078e0002 */
[----:B------:R-:W-:Y:S01]  /*1450*/  LOP3.LUT R0, R5, 0x1c0, RZ, 0xc0, !PT ;  /* 0x000001c005007812 */ /* 0x000fe200078ec0ff */
[----:B------:R-:W-:-:S02]  /*1460*/  UIMAD UR5, UR9, UR5, UR4 ;  /* 0x00000005090572a4 */ /* 0x000fc4000f8e0204 */
[----:B------:R-:W-:Y:S01]  /*1470*/  ULEA UR4, UR6, 0xffffffc0, 0x6 ;  /* 0xffffffc006047891 */ /* 0x000fe2000f8e303f */
[----:B------:R-:W-:Y:S01]  /*1480*/  SHF.R.U32.HI R5, RZ, 0x3, R0 ;  /* 0x00000003ff057819 */ /* 0x000fe20000011600 */
[----:B------:R-:W-:Y:S01]  /*1490*/  UIADD3 UR5, UR21, UR5, URZ ;  /* 0x0000000515057290 */ /* 0x000fe2000fffe03f */
[----:B------:R-:W-:Y:S01]  /*14a0*/  LOP3.LUT R4, R0, 0x38, R133, 0xf8, !PT ;  /* 0x0000003800047812 */ /* 0x000fe200078ef885 */
[----:B------:R-:W-:Y:S01]  /*14b0*/  IMAD.IADD R0, R3, 0x1, R6 ;  /* 0x0000000103007824 */ /* 0x000fe200078e0206 */
[----:B------:R-:W-:Y:S01]  /*14c0*/  LEA R15, P0, R2, c[0x0][0x160], 0x1 ;  /* 0x00005800020f7a11 */ /* 0x000fe200078008ff */
[----:B------:R-:W-:Y:S01]  /*14d0*/  UIADD3 UR4, UR7, -UR4, URZ ;  /* 0x8000000407047290 */ /* 0x000fe2000fffe03f */
[----:B------:R-:W-:Y:S02]  /*14e0*/  LEA.HI R3, R32, R85, RZ, 0x6 ;  /* 0x0000005520037211 */ /* 0x000fe400078f30ff */
[----:B------:R-:W-:Y:S02]  /*14f0*/  LEA.HI.X R14, R2, c[0x0][0x164], R0, 0x1, P0 ;  /* 0x00005900020e7a11 */ /* 0x000fe400000f0c00 */
[----:B------:R-:W-:Y:S01]  /*1500*/  SHFL.IDX PT, R2, R15, RZ, 0x181f ;  /* 0x00181fff0f027589 */ /* 0x000fe200000e0000 */
[----:B------:R-:W-:Y:S01]  /*1510*/  IMAD.SHL.U32 R0, R3, 0x8, RZ ;  /* 0x0000000803007824 */ /* 0x000fe200078e00ff */
[----:B------:R-:W-:-:S02]  /*1520*/  LOP3.LUT R4, R4, R5, RZ, 0x3c, !PT ;  /* 0x0000000504047212 */ /* 0x000fc400078e3cff */
[----:B------:R-:W1:Y:S01]  /*1530*/  SHFL.IDX PT, R3, R14, RZ, 0x181f ;  /* 0x00181fff0e037589 */ /* 0x000e6200000e0000 */
[----:B------:R-:W-:Y:S02]  /*1540*/  ISETP.GE.AND P0, PT, R17, R13, PT ;  /* 0x0000000d1100720c */ /* 0x000fe40003f06270 */
[----:B------:R-:W-:Y:S02]  /*1550*/  LOP3.LUT R6, R4, 0xfffffe00, R0, 0xf8, !PT ;  /* 0xfffffe0004067812 */ /* 0x000fe400078ef800 */
[----:B------:R-:W-:Y:S02]  /*1560*/  SHF.R.S32.HI R5, RZ, 0x1f, R52 ;  /* 0x0000001fff057819 */ /* 0x000fe40000011434 */
[----:B------:R-:W-:Y:S01]  /*1570*/  SHF.R.S32.HI R4, RZ, 0x1f, R53 ;  /* 0x0000001fff047819 */ /* 0x000fe20000011435 */
[----:B------:R-:W-:Y:S01]  /*1580*/  IMAD.SHL.U32 R86, R6, 0x2, RZ ;  /* 0x0000000206567824 */ /* 0x000fe200078e00ff */
[----:B------:R-:W-:Y:S02]  /*1590*/  SHF.R.S32.HI R0, RZ, 0x1f, R23 ;  /* 0x0000001fff007819 */ /* 0x000fe40000011417 */
[----:B------:R-:W-:-:S02]  /*15a0*/  LEA.HI R5, R5, R52, RZ, 0x3 ;  /* 0x0000003405057211 */ /* 0x000fc400078f18ff */
[----:B------:R-:W-:Y:S02]  /*15b0*/  LEA.HI R4, R4, R53, RZ, 0x3 ;  /* 0x0000003504047211 */ /* 0x000fe400078f18ff */
[----:B------:R-:W-:Y:S02]  /*15c0*/  LEA.HI R0, R0, R23, RZ, 0x3 ;  /* 0x0000001700007211 */ /* 0x000fe400078f18ff */
[----:B------:R-:W-:Y:S02]  /*15d0*/  LOP3.LUT R134, R5, 0xfffffff8, RZ, 0xc0, !PT ;  /* 0xfffffff805867812 */ /* 0x000fe400078ec0ff */
[----:B------:R-:W-:Y:S01]  /*15e0*/  LOP3.LUT R176, R4, 0xfffffff8, RZ, 0xc0, !PT ;  /* 0xfffffff804b07812 */ /* 0x000fe200078ec0ff */
[----:B------:R-:W-:Y:S01]  /*15f0*/  SHFL.IDX PT, R5, R14, 0x1, 0x181f ;  /* 0x00381f000e057f89 */ /* 0x000fe200000e0000 */
[----:B------:R-:W-:Y:S02]  /*1600*/  LOP3.LUT R177, R0, 0xfffffff8, RZ, 0xc0, !PT ;  /* 0xfffffff800b17812 */ /* 0x000fe400078ec0ff */
[----:B------:R-:W-:Y:S01]  /*1610*/  IADD3 R0, R17, 0x20, RZ ;  /* 0x0000002011007810 */ /* 0x000fe20007ffe0ff */
[----:B------:R-:W3:Y:S01]  /*1620*/  SHFL.IDX PT, R4, R15, 0x1, 0x181f ;  /* 0x00381f000f047f89 */ /* 0x000ee200000e0000 */
[----:B-1----:R-:W-:Y:S01]  /*1630*/  @!P0 IMAD.WIDE R10, R133, 0x2, R2 ;  /* 0x00000002850a8825 */ /* 0x002fe200078e0202 */
[----:B------:R-:W-:-:S02]  /*1640*/  IADD3 R21, -R21, UR4, RZ ;  /* 0x0000000415157c10 */ /* 0x000fc4000fffe1ff */
[----:B------:R-:W-:Y:S01]  /*1650*/  SHF.R.S32.HI R178, RZ, 0x1f, R134 ;  /* 0x0000001fffb27819 */ /* 0x000fe20000011486 */
[----:B------:R-:W-:Y:S01]  /*1660*/  @!P0 IMAD.WIDE R8, R134, 0x2, R2 ;  /* 0x0000000286088825 */ /* 0x000fe200078e0202 */
[----:B------:R1:W-:Y:S01]  /*1670*/  @!P0 LDGSTS.E.BYPASS.LTC128B.128 [R86+0x100], [R10.64], !P4 ;  /* 0x001000000a568fae */ /* 0x0003e2000e101d4c */
[----:B------:R-:W-:Y:S02]  /*1680*/  SHF.R.S32.HI R179, RZ, 0x1f, R176 ;  /* 0x0000001fffb37819 */ /* 0x000fe400000114b0 */
[--C-:B------:R-:W-:Y:S01]  /*1690*/  @!P0 IMAD.WIDE R6, R176, 0x2, R2.reuse ;  /* 0x00000002b0068825 */ /* 0x100fe200078e0202 */
[----:B------:R3:W-:Y:S03]  /*16a0*/  @!P0 LDGSTS.E.BYPASS.LTC128B.128 [R86+0x4100], [R8.64], !P3 ;  /* 0x0410000008568fae */ /* 0x0007e6000d901d4c */
[----:B------:R-:W-:Y:S01]  /*16b0*/  @!P0 IMAD.WIDE R2, R177, 0x2, R2 ;  /* 0x00000002b1028825 */ /* 0x000fe200078e0202 */
[----:B------:R4:W-:Y:S04]  /*16c0*/  @!P0 LDGSTS.E.BYPASS.LTC128B.128 [R86+0x8100], [R6.64], !P2 ;  /* 0x0810000006568fae */ /* 0x0009e8000d101d4c */
[----:B------:R4:W-:Y:S01]  /*16d0*/  @!P0 LDGSTS.E.BYPASS.LTC128B.128 [R86+0xc100], [R2.64], !P5 ;  /* 0x0c10000002568fae */ /* 0x0009e2000e901d4c */
[----:B------:R-:W-:Y:S01]  /*16e0*/  ISETP.GE.AND P0, PT, R0, R13, PT ;  /* 0x0000000d0000720c */ /* 0x000fe20003f06270 */
[----:B------:R-:W-:-:S04]  /*16f0*/  IMAD.MOV R0, RZ, RZ, -R12 ;  /* 0x000000ffff007224 */ /* 0x000fc800078e0a0c */
[----:B------:R-:W-:Y:S01]  /*1700*/  IMAD R22, R0, c[0x0][0x2b8], R16 ;  /* 0x0000ae0000167a24 */ /* 0x000fe200078e0210 */
[----:B------:R-:W-:-:S04]  /*1710*/  IADD3 R0, R17, 0x40, RZ ;  /* 0x0000004011007810 */ /* 0x000fc80007ffe0ff */
[----:B-1----:R-:W-:-:S03]  /*1720*/  SHF.R.S32.HI R10, RZ, 0x1f, R22 ;  /* 0x0000001fff0a7819 */ /* 0x002fc60000011416 */
[----:B---3--:R-:W-:-:S04]  /*1730*/  @!P0 IMAD.WIDE R8, R134, 0x2, R4 ;  /* 0x0000000286088825 */ /* 0x008fc800078e0204 */
[--C-:B----4-:R-:W-:Y:S01]  /*1740*/  @!P0 IMAD.WIDE R6, R133, 0x2, R4.reuse ;  /* 0x0000000285068825 */ /* 0x110fe200078e0204 */
[----:B------:R-:W-:Y:S04]  /*1750*/  SHFL.IDX PT, R2, R15, 0x2, 0x181f ;  /* 0x00581f000f027f89 */ /* 0x000fe800000e0000 */
[----:B------:R-:W1:Y:S04]  /*1760*/  SHFL.IDX PT, R3, R14, 0x2, 0x181f ;  /* 0x00581f000e037f89 */ /* 0x000e6800000e0000 */
[----:B------:R3:W-:Y:S04]  /*1770*/  @!P0 LDGSTS.E.BYPASS.LTC128B.128 [R86+0x1100], [R6.64], !P4 ;  /* 0x0110000006568fae */ /* 0x0007e8000e101d4c */
[----:B------:R1:W-:Y:S01]  /*1780*/  @!P0 LDGSTS.E.BYPASS.LTC128B.128 [R86+0x5100], [R8.64], !P3 ;  /* 0x0510000008568fae */ /* 0x0003e2000d901d4c */
[----:B---3--:R-:W-:-:S04]  /*1790*/  @!P0 IMAD.WIDE R6, R176, 0x2, R4 ;  /* 0x00000002b0068825 */ /* 0x008fc800078e0204 */
[----:B------:R-:W-:Y:S01]  /*17a0*/  @!P0 IMAD.WIDE R4, R177, 0x2, R4 ;  /* 0x00000002b1048825 */ /* 0x000fe200078e0204 */
[----:B------:R3:W-:Y:S04]  /*17b0*/  @!P0 LDGSTS.E.BYPASS.LTC128B.128 [R86+0x9100], [R6.64], !P2 ;  /* 0x0910000006568fae */ /* 0x0007e8000d101d4c */
[----:B------:R4:W-:Y:S01]  /*17c0*/  @!P0 LDGSTS.E.BYPASS.LTC128B.128 [R86+0xd100], [R4.64], !P5 ;  /* 0x0d10000004568fae */ /* 0x0009e2000e901d4c */
[----:B------:R-:W-:Y:S01]  /*17d0*/  ISETP.GE.AND P0, PT, R0, R13, PT ;  /* 0x0000000d0000720c */ /* 0x000fe20003f06270 */
[----:B------:R-:W-:-:S04]  /*17e0*/  IMAD R0, R10, c[0x0][0x1e0], RZ ;  /* 0x000078000a007a24 */ /* 0x000fc800078e02ff */
[----:B------:R-:W-:-:S08]  /*17f0*/  IMAD R0, R22, c[0x0][0x1e4], R0 ;  /* 0x0000790016007a24 */ /* 0x000fd000078e0200 */
[----:B-1----:R-:W-:-:S05]  /*1800*/  @!P0 IMAD.WIDE R8, R133, 0x2, R2 ;  /* 0x0000000285088825 */ /* 0x002fca00078e0202 */
[----:B------:R1:W-:Y:S01]  /*1810*/  @!P0 LDGSTS.E.BYPASS.LTC128B.128 [R86+0x2100], [R8.64], !P4 ;  /* 0x0210000008568fae */ /* 0x0003e2000e101d4c */
[----:B---3--:R-:W-:-:S04]  /*1820*/  @!P0 IMAD.WIDE R6, R134, 0x2, R2 ;  /* 0x0000000286068825 */ /* 0x008fc800078e0202 */
[----:B----4-:R-:W-:Y:S01]  /*1830*/  IMAD.WIDE.U32 R4, R22, c[0x0][0x1e0], RZ ;  /* 0x0000780016047a25 */ /* 0x010fe200078e00ff */
[----:B------:R3:W-:Y:S03]  /*1840*/  @!P0 LDGSTS.E.BYPASS.LTC128B.128 [R86+0x6100], [R6.64], !P3 ;  /* 0x0610000006568fae */ /* 0x0007e6000d901d4c */
[----:B------:R-:W-:Y:S02]  /*1850*/  IMAD.IADD R5, R5, 0x1, R0 ;  /* 0x0000000105057824 */ /* 0x000fe400078e0200 */
[----:B-1----:R-:W-:-:S04]  /*1860*/  @!P0 IMAD.WIDE R8, R176, 0x2, R2 ;  /* 0x00000002b0088825 */ /* 0x002fc800078e0202 */
[----:B------:R-:W-:Y:S01]  /*1870*/  @!P0 IMAD.WIDE R2, R177, 0x2, R2 ;  /* 0x00000002b1028825 */ /* 0x000fe200078e0202 */
[----:B------:R1:W-:Y:S03]  /*1880*/  @!P0 LDGSTS.E.BYPASS.LTC128B.128 [R86+0xa100], [R8.64], !P2 ;  /* 0x0a10000008568fae */ /* 0x0003e6000d101d4c */
[----:B---3--:R-:W-:Y:S01]  /*1890*/  IMAD R6, R10, c[0x0][0x208], RZ ;  /* 0x000082000a067a24 */ /* 0x008fe200078e02ff */
[----:B------:R3:W-:Y:S03]  /*18a0*/  @!P0 LDGSTS.E.BYPASS.LTC128B.128 [R86+0xe100], [R2.64], !P5 ;  /* 0x0e10000002568fae */ /* 0x0007e6000e901d4c */
[----:B------:R-:W-:Y:S01]  /*18b0*/  IMAD R6, R22, c[0x0][0x20c], R6 ;  /* 0x0000830016067a24 */ /* 0x000fe200078e0206 */
[----:B-1----:R-:W-:-:S04]  /*18c0*/  IADD3 R8, R17, 0x60, RZ ;  /* 0x0000006011087810 */ /* 0x002fc80007ffe0ff */
[----:B------:R-:W-:Y:S01]  /*18d0*/  ISETP.GE.AND P1, PT, R8, R13, PT ;  /* 0x0000000d0800720c */ /* 0x000fe20003f26270 */
[----:B---3--:R-:W-:-:S04]  /*18e0*/  IMAD.WIDE.U32 R2, R22, c[0x0][0x208], RZ ;  /* 0x0000820016027a25 */ /* 0x008fc800078e00ff */
[----:B------:R-:W-:Y:S02]  /*18f0*/  IMAD.IADD R3, R3, 0x1, R6 ;  /* 0x0000000103037824 */ /* 0x000fe400078e0206 */
[----:B------:R-:W-:Y:S01]  /*1900*/  SHFL.IDX PT, R6, R15, 0x3, 0x181f ;  /* 0x00781f000f067f89 */ /* 0x000fe200000e0000 */
[----:B--2---:R-:W-:Y:S01]  /*1910*/  SHF.R.S32.HI R9, RZ, 0x1f, R19 ;  /* 0x0000001fff097819 */ /* 0x004fe20000011413 */
[----:B------:R-:W-:Y:S02]  /*1920*/  IMAD.WIDE.U32 R4, R19, c[0x0][0x1f0], R4 ;  /* 0x00007c0013047a25 */ /* 0x000fe400078e0004 */
[----:B------:R1:W-:Y:S02]  /*1930*/  STL [R1+0x50], R19 ;  /* 0x0000501301007387 */ /* 0x0003e40000100800 */
[----:B------:R-:W-:Y:S02]  /*1940*/  IMAD R0, R9, c[0x0][0x1f0], RZ ;  /* 0x00007c0009007a24 */ /* 0x000fe400078e02ff */
[----:B------:R-:W-:Y:S01]  /*1950*/  STL [R1+0x4c], R86 ;  /* 0x00004c5601007387 */ /* 0x000fe20000100800 */
[----:B------:R-:W-:-:S03]  /*1960*/  IMAD.WIDE.U32 R2, R19, c[0x0][0x218], R2 ;  /* 0x0000860013027a25 */ /* 0x000fc600078e0002 */
[----:B------:R-:W-:Y:S01]  /*1970*/  STL [R1+0x54], R22 ;  /* 0x0000541601007387 */ /* 0x000fe20000100800 */
[----:B------:R-:W-:Y:S01]  /*1980*/  IMAD R7, R19, c[0x0][0x1f4], R0 ;  /* 0x00007d0013077a24 */ /* 0x000fe200078e0200 */
[----:B------:R-:W-:-:S04]  /*1990*/  IADD3 R0, P0, R4, UR18, RZ ;  /* 0x0000001204007c10 */ /* 0x000fc8000ff1e0ff */
[----:B------:R-:W-:Y:S02]  /*19a0*/  IADD3.X R4, R5, UR15, R7, P0, !PT ;  /* 0x0000000f05047c10 */ /* 0x000fe400087fe407 */
[----:B------:R-:W-:Y:S01]  /*19b0*/  LEA R13, P0, R0, c[0x0][0x1c8], 0x1 ;  /* 0x00007200000d7a11 */ /* 0x000fe200078008ff */
[----:B------:R-:W2:Y:S01]  /*19c0*/  SHFL.IDX PT, R7, R14, 0x3, 0x181f ;  /* 0x00781f000e077f89 */ /* 0x000ea200000e0000 */
[----:B------:R-:W-:Y:S02]  /*19d0*/  LEA.HI R5, R32, R85, RZ, 0x4 ;  /* 0x0000005520057211 */ /* 0x000fe400078f20ff */
[----:B------:R-:W-:Y:S01]  /*19e0*/  LEA.HI.X R12, R0, c[0x0][0x1cc], R4, 0x1, P0 ;  /* 0x00007300000c7a11 */ /* 0x000fe200000f0c04 */
[----:B------:R-:W-:Y:S01]  /*19f0*/  IMAD R4, R9, c[0x0][0x218], RZ ;  /* 0x0000860009047a24 */ /* 0x000fe200078e02ff */
[----:B------:R-:W-:Y:S01]  /*1a00*/  LOP3.LUT R0, R5, 0xfffffff0, RZ, 0xc0, !PT ;  /* 0xfffffff005007812 */ /* 0x000fe200078ec0ff */
[----:B------:R-:W-:Y:S01]  /*1a10*/  IMAD.SHL.U32 R9, R20, 0x40, RZ ;  /* 0x0000004014097824 */ /* 0x000fe200078e00ff */
[----:B------:R-:W-:Y:S01]  /*1a20*/  SHF.R.S32.HI R10, RZ, 0x4, R5 ;  /* 0x00000004ff0a7819 */ /* 0x000fe20000011405 */
[----:B------:R-:W-:Y:S01]  /*1a30*/  IMAD R4, R19, c[0x0][0x21c], R4 ;  /* 0x0000870013047a24 */ /* 0x000fe200078e0204 */
[----:B------:R-:W-:Y:S01]  /*1a40*/  IADD3 R8, P0, R2, UR20, RZ ;  /* 0x0000001402087c10 */ /* 0x000fe2000ff1e0ff */
[----:B------:R-:W-:Y:S01]  /*1a50*/  IMAD.IADD R2, R85, 0x1, -R0 ;  /* 0x0000000155027824 */ /* 0x000fe200078e0a00 */
[----:B------:R-:W-:-:S02]  /*1a60*/  LEA.HI R5, R5, R10, RZ, 0x1 ;  /* 0x0000000a05057211 */ /* 0x000fc400078f08ff */
[----:B------:R-:W-:Y:S02]  /*1a70*/  LOP3.LUT R0, R9, 0x1c0, RZ, 0xc0, !PT ;  /* 0x000001c009007812 */ /* 0x000fe400078ec0ff */
[----:B------:R-:W-:Y:S02]  /*1a80*/  IADD3.X R9, R3, UR5, R4, P0, !PT ;  /* 0x0000000503097c10 */ /* 0x000fe400087fe404 */
[----:B------:R-:W-:Y:S02]  /*1a90*/  LOP3.LUT R4, R5, 0xfffffffe, RZ, 0xc0, !PT ;  /* 0xfffffffe05047812 */ /* 0x000fe400078ec0ff */
[----:B------:R-:W-:Y:S02]  /*1aa0*/  LOP3.LUT R5, R0, 0x8, R18, 0xf8, !PT ;  /* 0x0000000800057812 */ /* 0x000fe400078ef812 */
[----:B------:R-:W-:Y:S01]  /*1ab0*/  SHF.R.U32.HI R0, RZ, 0x3, R0 ;  /* 0x00000003ff007819 */ /* 0x000fe20000011600 */
[----:B-1----:R-:W-:Y:S01]  /*1ac0*/  IMAD.IADD R19, R10, 0x1, -R4 ;  /* 0x000000010a137824 */ /* 0x002fe200078e0a04 */
[----:B------:R-:W-:-:S02]  /*1ad0*/  LEA R3, P0, R8, c[0x0][0x1f8], 0x1 ;  /* 0x00007e0008037a11 */ /* 0x000fc400078008ff */
[----:B------:R-:W-:Y:S02]  /*1ae0*/  SHF.R.S32.HI R11, RZ, 0x1f, R2 ;  /* 0x0000001fff0b7819 */ /* 0x000fe40000011402 */
[----:B------:R-:W-:Y:S01]  /*1af0*/  LOP3.LUT R5, R5, R0, RZ, 0x3c, !PT ;  /* 0x0000000005057212 */ /* 0x000fe200078e3cff */
[----:B------:R-:W1:Y:S01]  /*1b00*/  SHFL.IDX PT, R17, R3, RZ, 0x181f ;  /* 0x00181fff03117589 */ /* 0x000e6200000e0000 */
[----:B------:R-:W-:Y:S01]  /*1b10*/  LEA.HI.X R0, R8, c[0x0][0x1fc], R9, 0x1, P0 ;  /* 0x00007f0008007a11 */ /* 0x000fe200000f0c09 */
[--C-:B--2---:R-:W-:Y:S01]  /*1b20*/  @!P1 IMAD.WIDE R8, R133, 0x2, R6.reuse ;  /* 0x0000000285089825 */ /* 0x104fe200078e0206 */
[----:B------:R-:W-:Y:S01]  /*1b30*/  LEA.HI R22, R11, R2, RZ, 0x3 ;  /* 0x000000020b167211 */ /* 0x000fe200078f18ff */
[----:B------:R2:W-:Y:S01]  /*1b40*/  SHFL.IDX PT, R15, R3, 0x1, 0x181f ;  /* 0x00381f00030f7f89 */ /* 0x0005e200000e0000 */
[----:B------:R-:W-:Y:S01]  /*1b50*/  ISETP.GE.AND P0, PT, R21, 0x1, PT ;  /* 0x000000011500780c */ /* 0x000fe20003f06270 */
[----:B------:R-:W-:Y:S01]  /*1b60*/  @!P1 IMAD.WIDE R10, R176, 0x2, R6 ;  /* 0x00000002b00a9825 */ /* 0x000fe200078e0206 */
[----:B------:R-:W-:Y:S01]  /*1b70*/  LOP3.LUT R4, R22, 0xfffffff8, RZ, 0xc0, !PT ;  /* 0xfffffff816047812 */ /* 0x000fe200078ec0ff */
[----:B------:R-:W-:Y:S04]  /*1b80*/  SHFL.IDX PT, R16, R0, RZ, 0x181f ;  /* 0x00181fff00107589 */ /* 0x000fe800000e0000 */
[----:B------:R3:W-:Y:S01]  /*1b90*/  SHFL.IDX PT, R14, R0, 0x1, 0x181f ;  /* 0x00381f00000e7f89 */ /* 0x0007e200000e0000 */
[----:B------:R-:W-:-:S03]  /*1ba0*/  IMAD.IADD R18, R2, 0x1, -R4 ;  /* 0x0000000102127824 */ /* 0x000fc600078e0a04 */
[----:B------:R-:W-:Y:S04]  /*1bb0*/  SHFL.IDX PT, R4, R13, RZ, 0x181f ;  /* 0x00181fff0d047589 */ /* 0x000fe800000e0000 */
[----:B------:R4:W-:Y:S01]  /*1bc0*/  @!P1 LDGSTS.E.BYPASS.LTC128B.128 [R86+0x3100], [R8.64], !P4 ;  /* 0x0310000008569fae */ /* 0x0009e2000e101d4c */
[----:B------:R-:W-:Y:S01]  /*1bd0*/  ISETP.GE.AND P4, PT, R52, c[0x0][0x1d4], PT ;  /* 0x0000750034007a0c */ /* 0x000fe20003f86270 */
[----:B--2---:R-:W-:-:S04]  /*1be0*/  @!P1 IMAD.WIDE R2, R134, 0x2, R6 ;  /* 0x0000000286029825 */ /* 0x004fc800078e0206 */
[----:B------:R-:W-:Y:S01]  /*1bf0*/  @!P1 IMAD.WIDE R6, R177, 0x2, R6 ;  /* 0x00000002b1069825 */ /* 0x000fe200078e0206 */
[----:B------:R2:W-:Y:S03]  /*1c00*/  @!P1 LDGSTS.E.BYPASS.LTC128B.128 [R86+0x7100], [R2.64], !P3 ;  /* 0x0710000002569fae */ /* 0x0005e6000d901d4c */
[----:B---3--:R-:W-:Y:S01]  /*1c10*/  IMAD R0, R19, 0x200, R5 ;  /* 0x0000020013007824 */ /* 0x008fe200078e0205 */
[----:B------:R3:W-:Y:S03]  /*1c20*/  @!P1 LDGSTS.E.BYPASS.LTC128B.128 [R86+0xb100], [R10.64], !P2 ;  /* 0x0b1000000a569fae */ /* 0x0007e6000d101d4c */
[----:B------:R-:W-:Y:S01]  /*1c30*/  IMAD.SHL.U32 R135, R0, 0x2, RZ ;  /* 0x0000000200877824 */ /* 0x000fe200078e00ff */
[----:B------:R-:W3:Y:S04]  /*1c40*/  SHFL.IDX PT, R5, R12, RZ, 0x181f ;  /* 0x00181fff0c057589 */ /* 0x000ee800000e0000 */
[----:B------:R4:W-:Y:S01]  /*1c50*/  @!P1 LDGSTS.E.BYPASS.LTC128B.128 [R86+0xf100], [R6.64], !P5 ;  /* 0x0f10000006569fae */ /* 0x0009e2000e901d4c */
[----:B------:R-:W-:-:S02]  /*1c60*/  ISETP.GE.AND P5, PT, R133, c[0x0][0x1d4], PT ;  /* 0x0000750085007a0c */ /* 0x000fc40003fa6270 */
[C---:B------:R-:W-:Y:S01]  /*1c70*/  IADD3 R0, R135.reuse, 0x10100, RZ ;  /* 0x0001010087007810 */ /* 0x040fe20007ffe0ff */
[----:B------:R-:W0:Y:S01]  /*1c80*/  LDGDEPBAR ;  /* 0x00000000000079af */ /* 0x000e220000000000 */
[----:B------:R-:W-:Y:S02]  /*1c90*/  IADD3 R89, R135, 0x10120, RZ ;  /* 0x0001012087597810 */ /* 0x000fe40007ffe0ff */
[----:B------:R-:W-:Y:S01]  /*1ca0*/  @P6 IADD3 R89, R0, -0x20, RZ ;  /* 0xffffffe000596810 */ /* 0x000fe20007ffe0ff */
[----:B------:R-:W-:Y:S01]  /*1cb0*/  IMAD.SHL.U32 R0, R18, 0x40, RZ ;  /* 0x0000004012007824 */ /* 0x000fe200078e00ff */
[----:B------:R-:W-:-:S03]  /*1cc0*/  ISETP.GE.AND P6, PT, R133, c[0x0][0x1d4], PT ;  /* 0x0000750085007a0c */ /* 0x000fc60003fc6270 */
[----:B------:R-:W-:Y:S01]  /*1cd0*/  STL [R1+0x4], R89 ;  /* 0x0000045901007387 */ /* 0x000fe20000100800 */
[----:B------:R-:W-:Y:S01]  /*1ce0*/  LOP3.LUT R0, R0, 0x1c0, RZ, 0xc0, !PT ;  /* 0x000001c000007812 */ /* 0x000fe200078ec0ff */
[----:B--2---:R-:W-:-:S05]  /*1cf0*/  IMAD.WIDE R2, R133, 0x2, RZ ;  /* 0x0000000285027825 */ /* 0x004fca00078e02ff */
[----:B-1----:R-:W-:Y:S01]  /*1d00*/  IADD3 R30, P3, R17, R2, RZ ;  /* 0x00000002111e7210 */ /* 0x002fe20007f7e0ff */
[----:B---3--:R-:W-:Y:S01]  /*1d10*/  @P0 IMAD.WIDE R10, R134, 0x2, R4 ;  /* 0x00000002860a0825 */ /* 0x008fe200078e0204 */
[----:B------:R-:W-:Y:S02]  /*1d20*/  IADD3 R28, P2, R2, R15, RZ ;  /* 0x0000000f021c7210 */ /* 0x000fe40007f5e0ff */
[----:B------:R-:W-:Y:S01]  /*1d30*/  SHFL.IDX PT, R2, R13, 0x1, 0x181f ;  /* 0x00381f000d027f89 */ /* 0x000fe200000e0000 */
[----:B------:R-:W-:Y:S01]  /*1d40*/  IMAD.X R31, R16, 0x1, R3, P3 ;  /* 0x00000001101f7824 */ /* 0x000fe200018e0603 */
[----:B------:R-:W-:Y:S01]  /*1d50*/  ISETP.GE.AND P3, PT, R53, c[0x0][0x1d4], PT ;  /* 0x0000750035007a0c */ /* 0x000fe20003f66270 */
[----:B------:R-:W-:Y:S01]  /*1d60*/  IMAD.X R29, R3, 0x1, R14, P2 ;  /* 0x00000001031d7824 */ /* 0x000fe200010e060e */
[----:B------:R-:W-:Y:S01]  /*1d70*/  ISETP.GE.AND P2, PT, R23, c[0x0][0x1d4], PT ;  /* 0x0000750017007a0c */ /* 0x000fe20003f46270 */
[----:B------:R1:W2:Y:S01]  /*1d80*/  SHFL.IDX PT, R3, R12, 0x1, 0x181f ;  /* 0x00381f000c037f89 */ /* 0x0002a200000e0000 */
[----:B----4-:R-:W-:-:S04]  /*1d90*/  @P0 IMAD.WIDE R8, R176, 0x2, R4 ;  /* 0x00000002b0080825 */ /* 0x010fc800078e0204 */
[----:B------:R-:W-:-:S05]  /*1da0*/  IMAD.WIDE R6, R134, 0x2, RZ ;  /* 0x0000000286067825 */ /* 0x000fca00078e02ff */
[----:B------:R-:W-:-:S05]  /*1db0*/  IADD3 R26, P1, R17, R6, RZ ;  /* 0x00000006111a7210 */ /* 0x000fca0007f3e0ff */
[----:B------:R-:W-:Y:S01]  /*1dc0*/  IMAD.X R27, R16, 0x1, R7, P1 ;  /* 0x00000001101b7824 */ /* 0x000fe200008e0607 */
[----:B------:R-:W-:-:S05]  /*1dd0*/  IADD3 R24, P1, R6, R15, RZ ;  /* 0x0000000f06187210 */ /* 0x000fca0007f3e0ff */
[----:B------:R-:W-:Y:S02]  /*1de0*/  IMAD.X R25, R7, 0x1, R14, P1 ;  /* 0x0000000107197824 */ /* 0x000fe400008e060e */
[----:B-1----:R-:W-:-:S04]  /*1df0*/  @P0 IMAD.WIDE R12, R133, 0x2, R4 ;  /* 0x00000002850c0825 */ /* 0x002fc800078e0204 */
[----:B------:R-:W-:Y:S01]  /*1e00*/  @P0 IMAD.WIDE R4, R177, 0x2, R4 ;  /* 0x00000002b1040825 */ /* 0x000fe200078e0204 */
[----:B------:R1:W-:Y:S04]  /*1e10*/  @P0 LDGSTS.E.BYPASS.LTC128B.128 [R86+0x10100], [R12.64], !P5 ;  /* 0x101000000c560fae */ /* 0x0003e8000e901d4c */
[----:B------:R3:W-:Y:S04]  /*1e20*/  @P0 LDGSTS.E.BYPASS.LTC128B.128 [R86+0x12100], [R10.64], !P4 ;  /* 0x121000000a560fae */ /* 0x0007e8000e101d4c */
[----:B------:R4:W-:Y:S04]  /*1e30*/  @P0 LDGSTS.E.BYPASS.LTC128B.128 [R86+0x14100], [R8.64], !P3 ;  /* 0x1410000008560fae */ /* 0x0009e8000d901d4c */
[----:B------:R1:W-:Y:S01]  /*1e40*/  @P0 LDGSTS.E.BYPASS.LTC128B.128 [R86+0x16100], [R4.64], !P2 ;  /* 0x1610000004560fae */ /* 0x0003e2000d101d4c */
[----:B------:R-:W-:-:S13]  /*1e50*/  ISETP.GT.AND P0, PT, R21, 0x20, PT ;  /* 0x000000201500780c */ /* 0x000fda0003f04270 */
[----:B--2---:R-:W-:-:S05]  /*1e60*/  @P0 IMAD.WIDE R6, R133, 0x2, R2 ;  /* 0x0000000285060825 */ /* 0x004fca00078e0202 */
[----:B------:R2:W-:Y:S01]  /*1e70*/  @P0 LDGSTS.E.BYPASS.LTC128B.128 [R86+0x11100], [R6.64], !P5 ;  /* 0x1110000006560fae */ /* 0x0005e2000e901d4c */
[----:B----4-:R-:W-:Y:S02]  /*1e80*/  IMAD.SHL.U32 R8, R19, 0x8, RZ ;  /* 0x0000000813087824 */ /* 0x010fe400078e00ff */
[----:B-1----:R-:W-:-:S03]  /*1e90*/  IMAD.WIDE R4, R176, 0x2, RZ ;  /* 0x00000002b0047825 */ /* 0x002fc600078e02ff */
[----:B------:R-:W-:Y:S02]  /*1ea0*/  LOP3.LUT R8, R0, 0x8, R8, 0xf8, !PT ;  /* 0x0000000800087812 */ /* 0x000fe400078ef808 */
[----:B------:R-:W-:Y:S02]  /*1eb0*/  SHF.R.U32.HI R0, RZ, 0x3, R0 ;  /* 0x00000003ff007819 */ /* 0x000fe40000011600 */
[----:B------:R-:W-:Y:S02]  /*1ec0*/  IADD3 R12, P1, R17, R4, RZ ;  /* 0x00000004110c7210 */ /* 0x000fe40007f3e0ff */
[----:B------:R-:W-:Y:S01]  /*1ed0*/  LOP3.LUT R0, R8, R0, RZ, 0x3c, !PT ;  /* 0x0000000008007212 */ /* 0x000fe200078e3cff */
[----:B------:R-:W-:-:S04]  /*1ee0*/  @P0 IMAD.WIDE R8, R134, 0x2, R2 ;  /* 0x0000000286080825 */ /* 0x000fc800078e0202 */
[----:B------:R-:W-:Y:S01]  /*1ef0*/  IMAD.X R13, R16, 0x1, R5, P1 ;  /* 0x00000001100d7824 */ /* 0x000fe200008e0605 */
[----:B------:R1:W-:Y:S01]  /*1f00*/  @P0 LDGSTS.E.BYPASS.LTC128B.128 [R86+0x13100], [R8.64], !P4 ;  /* 0x1310000008560fae */ /* 0x0003e2000e101d4c */
[----:B---3--:R-:W-:Y:S01]  /*1f10*/  IADD3 R10, P1, R4, R15, RZ ;  /* 0x0000000f040a7210 */ /* 0x008fe20007f3e0ff */
[----:B--2---:R-:W-:-:S04]  /*1f20*/  @P0 IMAD.WIDE R6, R176, 0x2, R2 ;  /* 0x00000002b0060825 */ /* 0x004fc800078e0202 */
[----:B------:R-:W-:Y:S01]  /*1f30*/  @P0 IMAD.WIDE R2, R177, 0x2, R2 ;  /* 0x00000002b1020825 */ /* 0x000fe200078e0202 */
[----:B------:R2:W-:Y:S03]  /*1f40*/  @P0 LDGSTS.E.BYPASS.LTC128B.128 [R86+0x15100], [R6.64], !P3 ;  /* 0x1510000006560fae */ /* 0x0005e6000d901d4c */
[----:B------:R-:W-:Y:S01]  /*1f50*/  IMAD.X R11, R5, 0x1, R14, P1 ;  /* 0x00000001050b7824 */ /* 0x000fe200008e060e */
[----:B------:R3:W-:Y:S01]  /*1f60*/  @P0 LDGSTS.E.BYPASS.LTC128B.128 [R86+0x17100], [R2.64], !P2 ;  /* 0x1710000002560fae */ /* 0x0007e2000d101d4c */
[----:B------:R-:W-:-:S03]  /*1f70*/  IMAD.WIDE R4, R177, 0x2, RZ ;  /* 0x00000002b1047825 */ /* 0x000fc600078e02ff */
[----:B------:R-:W0:Y:S02]  /*1f80*/  LDGDEPBAR ;  /* 0x00000000000079af */ /* 0x000e240000000000 */
[----:B-1----:R-:W-:-:S05]  /*1f90*/  IADD3 R8, P1, R17, R4, RZ ;  /* 0x0000000411087210 */ /* 0x002fca0007f3e0ff */
[----:B------:R-:W-:Y:S01]  /*1fa0*/  IMAD.X R9, R16, 0x1, R5, P1 ;  /* 0x0000000110097824 */ /* 0x000fe200008e0605 */
[----:B------:R-:W-:Y:S02]  /*1fb0*/  LOP3.LUT P1, RZ, R18, 0x4, RZ, 0xc0, !PT ;  /* 0x0000000412ff7812 */ /* 0x000fe4000782c0ff */
[----:B--2---:R-:W-:Y:S01]  /*1fc0*/  IADD3 R6, P0, R4, R15, RZ ;  /* 0x0000000f04067210 */ /* 0x004fe20007f1e0ff */
[----:B------:R-:W-:Y:S02]  /*1fd0*/  IMAD.MOV.U32 R4, RZ, RZ, 0x10 ;  /* 0x00000010ff047424 */ /* 0x000fe400078e00ff */
[----:B---3--:R-:W-:Y:S01]  /*1fe0*/  IMAD.SHL.U32 R3, R22, 0x40, RZ ;  /* 0x0000004016037824 */ /* 0x008fe200078e00ff */
[----:B------:R-:W-:-:S04]  /*1ff0*/  DEPBAR.LE SB0, 0x1 ;  /* 0x000080400000791a */ /* 0x000fc80000000000 */
[----:B------:R-:W-:Y:S01]  /*2000*/  LOP3.LUT R3, R0, 0xfffffe00, R3, 0xf8, !PT ;  /* 0xfffffe0000037812 */ /* 0x000fe200078ef803 */
[----:B------:R-:W-:Y:S01]  /*2010*/  IMAD.X R7, R5, 0x1, R14, P0 ;  /* 0x0000000105077824 */ /* 0x000fe200000e060e */
[----:B------:R-:W-:Y:S01]  /*2020*/  BAR.SYNC.DEFER_BLOCKING 0x0 ;  /* 0x0000000000007b1d */ /* 0x000fe20000010000 */
[----:B------:R-:W-:Y:S01]  /*2030*/  LOP3.LUT P0, RZ, R18, 0x2, RZ, 0xc0, !PT ;  /* 0x0000000212ff7812 */ /* 0x000fe2000780c0ff */
[----:B------:R-:W-:Y:S01]  /*2040*/  IMAD.MOV.U32 R0, RZ, RZ, 0x20 ;  /* 0x00000020ff007424 */ /* 0x000fe200078e00ff */
[----:B------:R-:W-:Y:S01]  /*2050*/  IADD3 R5, R89, 0x1000, RZ ;  /* 0x0000100059057810 */ /* 0x000fe20007ffe0ff */
[----:B------:R-:W-:Y:S01]  /*2060*/  IMAD.IADD R232, R3, 0x1, R232 ;  /* 0x0000000103e87824 */ /* 0x000fe200078e02e8 */
[----:B------:R-:W-:Y:S01]  /*2070*/  SEL R4, R4, 0xfffffff0, !P0 ;  /* 0xfffffff004047807 */ /* 0x000fe20004000000 */
[----:B------:R-:W-:Y:S01]  /*2080*/  IMAD.MOV.U32 R2, RZ, RZ, 0x40 ;  /* 0x00000040ff027424 */ /* 0x000fe200078e00ff */
[----:B------:R-:W-:Y:S02]  /*2090*/  SEL R0, R0, 0xffffffe0, !P1 ;  /* 0xffffffe000007807 */ /* 0x000fe40004800000 */
[C---:B------:R-:W-:Y:S01]  /*20a0*/  LEA R240, R232.reuse, 0x100, 0x1 ;  /* 0x00000100e8f07811 */ /* 0x040fe200078e08ff */
[----:B------:R-:W-:Y:S01]  /*20b0*/  IMAD.SHL.U32 R232, R232, 0x2, RZ ;  /* 0x00000002e8e87824 */ /* 0x000fe200078e00ff */
[----:B------:R-:W-:-:S02]  /*20c0*/  ISETP.LT.OR P0, PT, R21, 0x1, P6 ;  /* 0x000000011500780c */ /* 0x000fc40003701670 */
[----:B------:R-:W-:Y:S01]  /*20d0*/  ISETP.GE.AND P1, PT, R52, c[0x0][0x1d4], PT ;  /* 0x0000750034007a0c */ /* 0x000fe20003f26270 */
[--C-:B------:R-:W-:Y:S01]  /*20e0*/  IMAD R236, R4, 0x2, R240.reuse ;  /* 0x0000000204ec7824 */ /* 0x100fe200078e02f0 */
[----:B------:R-:W-:Y:S01]  /*20f0*/  ISETP.GE.AND P6, PT, R53, c[0x0][0x1d4], PT ;  /* 0x0000750035007a0c */ /* 0x000fe20003fc6270 */
[C---:B------:R-:W-:Y:S02]  /*2100*/  IMAD R240, R0.reuse, 0x2, R240 ;  /* 0x0000000200f07824 */ /* 0x040fe400078e02f0 */
[----:B------:R-:W-:Y:S01]  /*2110*/  IMAD R244, R0, 0x2, R236 ;  /* 0x0000000200f47824 */ /* 0x000fe200078e02ec */
[----:B------:R-:W-:Y:S04]  /*2120*/  LDSM.16.M88.4 R168, [R232+0x100] ;  /* 0x00010000e8a8783b */ /* 0x000fe80000000200 */
[----:B------:R-:W-:Y:S04]  /*2130*/  LDSM.16.M88.4 R200, [R232+0x4100] ;  /* 0x00410000e8c8783b */ /* 0x000fe80000000200 */
[----:B------:R-:W-:Y:S04]  /*2140*/  LDSM.16.M88.4 R216, [R232+0x8100] ;  /* 0x00810000e8d8783b */ /* 0x000fe80000000200 */
[----:B------:R-:W-:Y:S04]  /*2150*/  LDSM.16.M88.4 R172, [R236] ;  /* 0x00000000ecac783b */ /* 0x000fe80000000200 */
        /* <DEDUP_REMOVED lines=8> */
[----:B------:R-:W-:Y:S04]  /*21e0*/  LDSM.16.M88.4 R232, [R232+0xc100] ;  /* 0x00c10000e8e8783b */ /* 0x000fe80000000200 */
[----:B------:R-:W-:Y:S04]  /*21f0*/  LDSM.16.M88.4 R236, [R236+0xc000] ;  /* 0x00c00000ecec783b */ /* 0x000fe80000000200 */
[----:B------:R-:W-:Y:S04]  /*2200*/  LDSM.16.M88.4 R240, [R240+0xc000] ;  /* 0x00c00000f0f0783b */ /* 0x000fe80000000200 */
[----:B------:R-:W-:Y:S04]  /*2210*/  LDSM.16.M88.4 R244, [R244+0xc000] ;  /* 0x00c00000f4f4783b */ /* 0x000fe80000000200 */
[----:B------:R-:W-:Y:S06]  /*2220*/  BAR.SYNC.DEFER_BLOCKING 0x0 ;  /* 0x0000000000007b1d */ /* 0x000fec0000010000 */
[----:B------:R-:W-:-:S04]  /*2230*/  DEPBAR.LE SB0, 0x0 ;  /* 0x000080000000791a */ /* 0x000fc80000000000 */
[----:B------:R-:W-:Y:S06]  /*2240*/  BAR.SYNC.DEFER_BLOCKING 0x0 ;  /* 0x0000000000007b1d */ /* 0x000fec0000010000 */
[----:B------:R-:W1:Y:S04]  /*2250*/  LDSM.16.M88.4 R32, [R135+0x10100] ;  /* 0x010100008720783b */ /* 0x000e680000000200 */
[----:B------:R-:W-:Y:S04]  /*2260*/  LDSM.16.M88.4 R40, [R135+0x10900] ;  /* 0x010900008728783b */ /* 0x000fe80000000200 */
[----:B------:R-:W-:Y:S04]  /*2270*/  LDSM.16.M88.4 R44, [R135+0x11100] ;  /* 0x01110000872c783b */ /* 0x000fe80000000200 */
[----:B------:R-:W-:Y:S04]  /*2280*/  LDSM.16.M88.4 R48, [R135+0x11900] ;  /* 0x011900008730783b */ /* 0x000fe80000000200 */
[----:B------:R-:W2:Y:S04]  /*2290*/  LDSM.16.M88.4 R36, [R89] ;  /* 0x000000005924783b */ /* 0x000ea80000000200 */
[----:B------:R-:W3:Y:S04]  /*22a0*/  LDSM.16.M88.4 R60, [R89+0x800] ;  /* 0x00080000593c783b */ /* 0x000ee80000000200 */
[----:B------:R-:W4:Y:S04]  /*22b0*/  LDSM.16.M88.4 R68, [R89+0x1000] ;  /* 0x001000005944783b */ /* 0x000f280000000200 */
[----:B------:R-:W3:Y:S04]  /*22c0*/  LDSM.16.M88.4 R76, [R89+0x1800] ;  /* 0x00180000594c783b */ /* 0x000ee80000000200 */
[----:B------:R-:W-:Y:S01]  /*22d0*/  @!PT LDS RZ, [RZ] ;  /* 0x00000000fffff984 */ /* 0x000fe20000000800 */
[----:B------:R-:W-:Y:S01]  /*22e0*/  @!PT LDS RZ, [RZ] ;  /* 0x00000000fffff984 */ /* 0x000fe20000000800 */
[----:B------:R-:W-:Y:S01]  /*22f0*/  @!PT LDS RZ, [RZ] ;  /* 0x00000000fffff984 */ /* 0x000fe20000000800 */
[----:B------:R2:W-:Y:S01]  /*2300*/  LDGSTS.E.BYPASS.LTC128B.128 [R86+0x100], [R30.64], !P0 ;  /* 0x001000001e567fae */ /* 0x0005e2000c101d4c */
[C---:B------:R-:W-:Y:S01]  /*2310*/  ISETP.LT.OR P0, PT, R21.reuse, 0x1, P1 ;  /* 0x000000011500780c */ /* 0x040fe20000f01670 */
[----:B-1----:R-:W-:Y:S11]  /*2320*/  HMMA.16816.F32.BF16 R16, R168, R32, RZ ;  /* 0x00000020a810723c */ /* 0x002ff600000418ff */
[----:B------:R-:W-:Y:S01]  /*2330*/  @!UPT UIADD3 URZ, URZ, URZ, URZ ;  /* 0x0000003f3f3ff290 */ /* 0x000fe2000fffe03f */
[----:B------:R1:W-:Y:S01]  /*2340*/  LDGSTS.E.BYPASS.LTC128B.128 [R86+0x2100], [R26.64], !P0 ;  /* 0x021000001a567fae */ /* 0x0003e2000c101d4c */
[----:B------:R-:W-:Y:S02]  /*2350*/  ISETP.LT.OR P0, PT, R21, 0x1, P6 ;  /* 0x000000011500780c */ /* 0x000fe40003701670 */
[----:B------:R-:W-:-:S11]  /*2360*/  ISETP.GE.AND P6, PT, R23, c[0x0][0x1d4], PT ;  /* 0x0000750017007a0c */ /* 0x000fd60003fc6270 */
[----:B------:R1:W-:Y:S01]  /*2370*/  LDGSTS.E.BYPASS.LTC128B.128 [R86+0x4100], [R12.64], !P0 ;  /* 0x041000000c567fae */ /* 0x0003e2000c101d4c */
[----:B------:R-:W-:Y:S01]  /*2380*/  ISETP.LT.OR P0, PT, R21, 0x1, P6 ;  /* 0x000000011500780c */ /* 0x000fe20003701670 */
[----:B--2---:R-:W-:Y:S08]  /*2390*/  HMMA.16816.F32.BF16 R64, R172, R36, R16 ;  /* 0x00000024ac40723c */ /* 0x004ff00000041810 */
[----:B------:R-:W-:Y:S04]  /*23a0*/  HMMA.16816.F32.BF16 R16, R168, R42, RZ ;  /* 0x0000002aa810723c */ /* 0x000fe800000418ff */
[----:B------:R2:W-:Y:S01]  /*23b0*/  LDGSTS.E.BYPASS.LTC128B.128 [R86+0x6100], [R8.64], !P0 ;  /* 0x0610000008567fae */ /* 0x0005e2000c101d4c */
[----:B------:R-:W-:-:S04]  /*23c0*/  ISETP.GE.AND P0, PT, R133, c[0x0][0x1d4], PT ;  /* 0x0000750085007a0c */ /* 0x000fc80003f06270 */
[C---:B------:R-:W-:Y:S01]  /*23d0*/  ISETP.LT.OR P0, PT, R21.reuse, 0x21, P0 ;  /* 0x000000211500780c */ /* 0x040fe20000701670 */
[C---:B-1----:R-:W-:Y:S11]  /*23e0*/  HMMA.16816.F32.BF16 R12, R168.reuse, R34, RZ ;  /* 0x00000022a80c723c */ /* 0x042ff600000418ff */
[----:B------:R-:W-:Y:S01]  /*23f0*/  @!UPT UIADD3 URZ, URZ, URZ, URZ ;  /* 0x0000003f3f3ff290 */ /* 0x000fe2000fffe03f */
[----:B------:R1:W-:Y:S01]  /*2400*/  LDGSTS.E.BYPASS.LTC128B.128 [R86+0x1100], [R28.64], !P0 ;  /* 0x011000001c567fae */ /* 0x0003e2000c101d4c */
[----:B------:R-:W-:Y:S02]  /*2410*/  ISETP.LT.OR P0, PT, R21, 0x21, P1 ;  /* 0x000000211500780c */ /* 0x000fe40000f01670 */
[----:B------:R-:W-:Y:S01]  /*2420*/  ISETP.GE.AND P1, PT, R53, c[0x0][0x1d4], PT ;  /* 0x0000750035007a0c */ /* 0x000fe20003f26270 */
[----:B------:R-:W-:Y:S03]  /*2430*/  HMMA.16816.F32.BF16 R32, R168, R48, RZ ;  /* 0x00000030a820723c */ /* 0x000fe600000418ff */
[----:B------:R-:W-:-:S05]  /*2440*/  ISETP.LT.OR P1, PT, R21, 0x21, P1 ;  /* 0x000000211500780c */ /* 0x000fca0000f21670 */
[----:B---3--:R-:W-:Y:S02]  /*2450*/  HMMA.16816.F32.BF16 R16, R172, R62, R16 ;  /* 0x0000003eac10723c */ /* 0x008fe40000041810 */
[----:B------:R3:W-:Y:S01]  /*2460*/  LDGSTS.E.BYPASS.LTC128B.128 [R86+0x3100], [R24.64], !P0 ;  /* 0x0310000018567fae */ /* 0x0007e2000c101d4c */
[----:B------:R-:W-:-:S04]  /*2470*/  LOP3.LUT P0, RZ, R20, 0x4, RZ, 0xc0, !PT ;  /* 0x0000000414ff7812 */ /* 0x000fc8000780c0ff */
[----:B------:R-:W-:Y:S01]  /*2480*/  SEL R2, R2, 0xffffffc0, !P0 ;  /* 0xffffffc002027807 */ /* 0x000fe20004000000 */
[----:B------:R-:W-:Y:S01]  /*2490*/  HMMA.16816.F32.BF16 R56, R172, R38, R12 ;  /* 0x00000026ac38723c */ /* 0x000fe2000004180c */
[----:B------:R-:W-:Y:S01]  /*24a0*/  ISETP.LT.OR P0, PT, R21, 0x21, P6 ;  /* 0x000000211500780c */ /* 0x000fe20003701670 */
[----:B------:R2:W-:Y:S01]  /*24b0*/  LDGSTS.E.BYPASS.LTC128B.128 [R86+0x5100], [R10.64], !P1 ;  /* 0x051000000a567fae */ /* 0x0005e2000c901d4c */
[----:B------:R-:W-:Y:S01]  /*24c0*/  ISETP.GT.AND P1, PT, R87, 0x3f, PT ;  /* 0x0000003f5700780c */ /* 0x000fe20003f24270 */
[----:B------:R-:W-:Y:S02]  /*24d0*/  IMAD.IADD R90, R135, 0x1, R2 ;  /* 0x00000001875a7824 */ /* 0x000fe400078e0202 */
[----:B------:R-:W-:Y:S01]  /*24e0*/  IMAD.IADD R250, R2, 0x1, R89 ;  /* 0x0000000102fa7824 */ /* 0x000fe200078e0259 */
[----:B------:R-:W-:Y:S01]  /*24f0*/  IADD3 R2, R86, 0x100, RZ ;  /* 0x0000010056027810 */ /* 0x000fe20007ffe0ff */
[C---:B------:R-:W-:Y:S01]  /*2500*/  HMMA.16816.F32.BF16 R12, R168.reuse, R40, RZ ;  /* 0x00000028a80c723c */ /* 0x040fe200000418ff */
[----:B------:R-:W-:Y:S04]  /*2510*/  STL [R1], R90 ;  /* 0x0000005a01007387 */ /* 0x000fe80000100800 */
[----:B------:R2:W-:Y:S03]  /*2520*/  STL [R1+0x58], R2 ;  /* 0x0000580201007387 */ /* 0x0005e60000100800 */
[----:B-1----:R-:W-:Y:S01]  /*2530*/  HMMA.16816.F32.BF16 R28, R168, R46, RZ ;  /* 0x0000002ea81c723c */ /* 0x002fe200000418ff */
[----:B------:R1:W-:Y:S01]  /*2540*/  LDGSTS.E.BYPASS.LTC128B.128 [R86+0x7100], [R6.64], !P0 ;  /* 0x0710000006567fae */ /* 0x0003e2000c101d4c */
[----:B------:R-:W-:-:S03]  /*2550*/  PLOP3.LUT P0, PT, PT, PT, UP0, 0x40, 0x0 ;  /* 0x000000000000781c */ /* 0x000fc60003f0e808 */
[----:B------:R-:W4:Y:S03]  /*2560*/  LDSM.16.M88.4 R40, [R90+0x10100] ;  /* 0x010100005a28783b */ /* 0x000f260000000200 */
[C---:B---3--:R-:W-:Y:S01]  /*2570*/  HMMA.16816.F32.BF16 R24, R168.reuse, R44, RZ ;  /* 0x0000002ca818723c */ /* 0x048fe200000418ff */
[----:B------:R-:W3:Y:S04]  /*2580*/  LDSM.16.M88.4 R52, [R90+0x11100] ;  /* 0x011100005a34783b */ /* 0x000ee80000000200 */
[----:B------:R-:W3:Y:S03]  /*2590*/  LDSM.16.M88.4 R44, [R90+0x10900] ;  /* 0x010900005a2c783b */ /* 0x000ee60000000200 */
[----:B------:R-:W-:Y:S01]  /*25a0*/  HMMA.16816.F32.BF16 R36, R168, R50, RZ ;  /* 0x00000032a824723c */ /* 0x000fe200000418ff */
[----:B------:R-:W3:Y:S04]  /*25b0*/  LDSM.16.M88.4 R72, [R90+0x11900] ;  /* 0x011900005a48783b */ /* 0x000ee80000000200 */
[----:B------:R-:W3:Y:S01]  /*25c0*/  LDSM.16.M88.4 R48, [R250] ;  /* 0x00000000fa30783b */ /* 0x000ee20000000200 */
[----:B--2---:R-:W-:-:S02]  /*25d0*/  IADD3 R2, R89, 0x1800, RZ ;  /* 0x0000180059027810 */ /* 0x004fc40007ffe0ff */
[----:B------:R-:W-:Y:S01]  /*25e0*/  HMMA.16816.F32.BF16 R8, R172, R60, R12 ;  /* 0x0000003cac08723c */ /* 0x000fe2000004180c */
[----:B------:R-:W2:Y:S01]  /*25f0*/  LDSM.16.M88.4 R60, [R250+0x800] ;  /* 0x00080000fa3c783b */ /* 0x000ea20000000200 */
[----:B-1----:R-:W-:-:S03]  /*2600*/  IADD3 R6, R89, 0x800, RZ ;  /* 0x0000080059067810 */ /* 0x002fc60007ffe0ff */
[----:B------:R-:W-:Y:S03]  /*2610*/  LDSM.16.M88.4 R80, [R250+0x3800] ;  /* 0x00380000fa50783b */ /* 0x000fe60000000200 */
[C---:B----4-:R-:W-:Y:S01]  /*2620*/  HMMA.16816.F32.BF16 R20, R172.reuse, R68, R24 ;  /* 0x00000044ac14723c */ /* 0x050fe20000041818 */
[----:B------:R1:W-:Y:S04]  /*2630*/  STL [R1+0x40], R6 ;  /* 0x0000400601007387 */ /* 0x0003e80000100800 */
[----:B------:R4:W-:Y:S03]  /*2640*/  STL [R1+0x3c], R5 ;  /* 0x00003c0501007387 */ /* 0x0009e60000100800 */
[C---:B------:R-:W-:Y:S01]  /*2650*/  HMMA.16816.F32.BF16 R24, R172.reuse, R70, R28 ;  /* 0x00000046ac18723c */ /* 0x040fe2000004181c */
[----:B------:R-:W2:Y:S04]  /*2660*/  LDSM.16.M88.4 R68, [R250+0x1000] ;  /* 0x00100000fa44783b */ /* 0x000ea80000000200 */
[----:B------:R3:W-:Y:S03]  /*2670*/  STL [R1+0x38], R2 ;  /* 0x0000380201007387 */ /* 0x0007e60000100800 */
[C---:B------:R-:W-:Y:S01]  /*2680*/  HMMA.16816.F32.BF16 R28, R172.reuse, R76, R32 ;  /* 0x0000004cac1c723c */ /* 0x040fe20000041820 */
[----:B------:R-:W0:Y:S07]  /*2690*/  LDGDEPBAR ;  /* 0x00000000000079af */ /* 0x000e2e0000000000 */
[----:B------:R-:W-:Y:S01]  /*26a0*/  HMMA.16816.F32.BF16 R32, R172, R78, R36 ;  /* 0x0000004eac20723c */ /* 0x000fe20000041824 */
[----:B------:R-:W2:Y:S01]  /*26b0*/  LDSM.16.M88.4 R76, [R250+0x1800] ;  /* 0x00180000fa4c783b */ /* 0x000ea20000000200 */
[----:B-1----:R-:W-:-:S02]  /*26c0*/  IADD3 R6, R89, 0x2000, RZ ;  /* 0x0000200059067810 */ /* 0x002fc40007ffe0ff */
[----:B----4-:R-:W-:-:S03]  /*26d0*/  IADD3 R5, R89, 0x2800, RZ ;  /* 0x0000280059057810 */ /* 0x010fc60007ffe0ff */
[----:B------:R1:W-:Y:S01]  /*26e0*/  STL [R1+0x34], R6 ;  /* 0x0000340601007387 */ /* 0x0003e20000100800 */
[----:B------:R-:W-:Y:S03]  /*26f0*/  HMMA.16816.F32.BF16 R36, R192, R40, R64 ;  /* 0x00000028c024723c */ /* 0x000fe60000041840 */
[----:B------:R-:W-:Y:S01]  /*2700*/  LDSM.16.M88.4 R64, [R135+0x13100] ;  /* 0x013100008740783b */ /* 0x000fe20000000200 */
[----:B---3--:R-:W-:-:S03]  /*2710*/  IADD3 R2, R89, 0x3000, RZ ;  /* 0x0000300059027810 */ /* 0x008fc60007ffe0ff */
[----:B------:R3:W-:Y:S01]  /*2720*/  STL [R1+0x30], R5 ;  /* 0x0000300501007387 */ /* 0x0007e20000100800 */
[C---:B------:R-:W-:Y:S03]  /*2730*/  HMMA.16816.F32.BF16 R40, R192.reuse, R42, R56 ;  /* 0x0000002ac028723c */ /* 0x040fe60000041838 */
[----:B------:R-:W-:Y:S04]  /*2740*/  LDSM.16.M88.4 R56, [R135+0x12900] ;  /* 0x012900008738783b */ /* 0x000fe80000000200 */
[----:B------:R4:W-:Y:S01]  /*2750*/  STL [R1+0x2c], R2 ;  /* 0x00002c0201007387 */ /* 0x0009e20000100800 */
[C---:B------:R-:W-:Y:S08]  /*2760*/  HMMA.16816.F32.BF16 R20, R192.reuse, R52, R20 ;  /* 0x00000034c014723c */ /* 0x040ff00000041814 */
[----:B------:R-:W-:Y:S01]  /*2770*/  HMMA.16816.F32.BF16 R24, R192, R54, R24 ;  /* 0x00000036c018723c */ /* 0x000fe20000041818 */
[----:B------:R-:W2:Y:S01]  /*2780*/  LDSM.16.M88.4 R52, [R135+0x12100] ;  /* 0x012100008734783b */ /* 0x000ea20000000200 */
[----:B-1----:R-:W-:-:S05]  /*2790*/  IADD3 R6, R89, 0x3800, RZ ;  /* 0x0000380059067810 */ /* 0x002fca0007ffe0ff */
[----:B------:R1:W-:Y:S01]  /*27a0*/  STL [R1+0x28], R6 ;  /* 0x0000280601007387 */ /* 0x0003e20000100800 */
[----:B------:R-:W-:Y:S01]  /*27b0*/  HMMA.16816.F32.BF16 R12, R192, R44, R8 ;  /* 0x0000002cc00c723c */ /* 0x000fe20000041808 */
[----:B---3--:R-:W-:-:S05]  /*27c0*/  IADD3 R5, R89, 0x4000, RZ ;  /* 0x0000400059057810 */ /* 0x008fca0007ffe0ff */
[----:B------:R3:W-:Y:S02]  /*27d0*/  STL [R1+0x24], R5 ;  /* 0x0000240501007387 */ /* 0x0007e40000100800 */
[C---:B------:R-:W-:Y:S01]  /*27e0*/  HMMA.16816.F32.BF16 R8, R192.reuse, R46, R16 ;  /* 0x0000002ec008723c */ /* 0x040fe20000041810 */
[C---:B----4-:R-:W-:Y:S01]  /*27f0*/  IADD3 R2, R89.reuse, 0x4800, RZ ;  /* 0x0000480059027810 */ /* 0x050fe20007ffe0ff */
[----:B------:R-:W-:Y:S04]  /*2800*/  LDSM.16.M88.4 R44, [R89+0x2000] ;  /* 0x00200000592c783b */ /* 0x000fe80000000200 */
[----:B------:R4:W-:Y:S02]  /*2810*/  STL [R1+0x20], R2 ;  /* 0x0000200201007387 */ /* 0x0009e40000100800 */
[C---:B------:R-:W-:Y:S08]  /*2820*/  HMMA.16816.F32.BF16 R28, R192.reuse, R72, R28 ;  /* 0x00000048c01c723c */ /* 0x040ff0000004181c */
[----:B------:R-:W-:Y:S01]  /*2830*/  HMMA.16816.F32.BF16 R32, R192, R74, R32 ;  /* 0x0000004ac020723c */ /* 0x000fe20000041820 */
[----:B------:R-:W2:Y:S01]  /*2840*/  LDSM.16.M88.4 R72, [R135+0x13900] ;  /* 0x013900008748783b */ /* 0x000ea20000000200 */
[----:B-1----:R-:W-:-:S02]  /*2850*/  IADD3 R6, R89, 0x5000, RZ ;  /* 0x0000500059067810 */ /* 0x002fc40007ffe0ff */
[----:B---3--:R-:W-:-:S04]  /*2860*/  IADD3 R5, R89, 0x5800, RZ ;  /* 0x0000580059057810 */ /* 0x008fc80007ffe0ff */
[C---:B------:R-:W-:Y:S01]  /*2870*/  HMMA.16816.F32.BF16 R36, R196.reuse, R48, R36 ;  /* 0x00000030c424723c */ /* 0x040fe20000041824 */
[----:B------:R1:W-:Y:S04]  /*2880*/  STL [R1+0x1c], R6 ;  /* 0x00001c0601007387 */ /* 0x0003e80000100800 */
[----:B------:R3:W-:Y:S01]  /*2890*/  STL [R1+0x18], R5 ;  /* 0x0000180501007387 */ /* 0x0007e20000100800 */
[C---:B----4-:R-:W-:Y:S02]  /*28a0*/  IADD3 R2, R89.reuse, 0x6000, RZ ;  /* 0x0000600059027810 */ /* 0x050fe40007ffe0ff */
[C---:B------:R-:W-:Y:S01]  /*28b0*/  HMMA.16816.F32.BF16 R40, R196.reuse, R50, R40 ;  /* 0x00000032c428723c */ /* 0x040fe20000041828 */
[----:B------:R-:W-:Y:S04]  /*28c0*/  LDSM.16.M88.4 R48, [R90+0x12100] ;  /* 0x012100005a30783b */ /* 0x000fe80000000200 */
[----:B------:R4:W-:Y:S03]  /*28d0*/  STL [R1+0x14], R2 ;  /* 0x0000140201007387 */ /* 0x0009e60000100800 */
[C---:B--2---:R-:W-:Y:S08]  /*28e0*/  HMMA.16816.F32.BF16 R16, R196.reuse, R60, R12 ;  /* 0x0000003cc410723c */ /* 0x044ff0000004180c */
[----:B------:R-:W-:Y:S01]  /*28f0*/  HMMA.16816.F32.BF16 R12, R196, R62, R8 ;  /* 0x0000003ec40c723c */ /* 0x000fe20000041808 */
[----:B------:R-:W2:Y:S01]  /*2900*/  LDSM.16.M88.4 R60, [R89+0x2800] ;  /* 0x00280000593c783b */ /* 0x000ea20000000200 */
[----:B-1----:R-:W-:-:S02]  /*2910*/  IADD3 R6, R89, 0x6800, RZ ;  /* 0x0000680059067810 */ /* 0x002fc40007ffe0ff */
[----:B---3--:R-:W-:-:S03]  /*2920*/  IADD3 R5, R89, 0x7000, RZ ;  /* 0x0000700059057810 */ /* 0x008fc60007ffe0ff */
[----:B------:R-:W-:Y:S01]  /*2930*/  STL [R1+0x10], R6 ;  /* 0x0000100601007387 */ /* 0x000fe20000100800 */
[----:B------:R-:W-:Y:S01]  /*2940*/  HMMA.16816.F32.BF16 R8, R196, R68, R20 ;  /* 0x00000044c408723c */ /* 0x000fe20000041814 */
[----:B----4-:R-:W-:-:S07]  /*2950*/  IADD3 R2, R89, 0x7800, RZ ;  /* 0x0000780059027810 */ /* 0x010fce0007ffe0ff */
[C---:B------:R-:W-:Y:S01]  /*2960*/  HMMA.16816.F32.BF16 R24, R196.reuse, R70, R24 ;  /* 0x00000046c418723c */ /* 0x040fe20000041818 */
[----:B------:R-:W1:Y:S04]  /*2970*/  LDSM.16.M88.4 R68, [R89+0x3000] ;  /* 0x003000005944783b */ /* 0x000e680000000200 */
[----:B------:R-:W-:Y:S03]  /*2980*/  STL [R1+0x8], R2 ;  /* 0x0000080201007387 */ /* 0x000fe60000100800 */
[C---:B------:R-:W-:Y:S01]  /*2990*/  HMMA.16816.F32.BF16 R28, R196.reuse, R76, R28 ;  /* 0x0000004cc41c723c */ /* 0x040fe2000004181c */
[----:B------:R-:W-:Y:S07]  /*29a0*/  STL [R1+0xc], R5 ;  /* 0x00000c0501007387 */ /* 0x000fee0000100800 */
[----:B------:R-:W-:Y:S01]  /*29b0*/  HMMA.16816.F32.BF16 R32, R196, R78, R32 ;  /* 0x0000004ec420723c */ /* 0x000fe20000041820 */
[----:B------:R-:W3:Y:S07]  /*29c0*/  LDSM.16.M88.4 R76, [R89+0x3800] ;  /* 0x00380000594c783b */ /* 0x000eee0000000200 */
[C---:B------:R-:W-:Y:S08]  /*29d0*/  HMMA.16816.F32.BF16 R36, R200.reuse, R52, R36 ;  /* 0x00000034c824723c */ /* 0x040ff00000041824 */
[C---:B------:R-:W-:Y:S01]  /*29e0*/  HMMA.16816.F32.BF16 R40, R200.reuse, R54, R40 ;  /* 0x00000036c828723c */ /* 0x040fe20000041828 */
[----:B------:R-:W4:Y:S07]  /*29f0*/  LDSM.16.M88.4 R52, [R90+0x12900] ;  /* 0x012900005a34783b */ /* 0x000f2e0000000200 */
[C---:B------:R-:W-:Y:S08]  /*2a00*/  HMMA.16816.F32.BF16 R20, R200.reuse, R56, R16 ;  /* 0x00000038c814723c */ /* 0x040ff00000041810 */
[C---:B------:R-:W-:Y:S01]  /*2a10*/  HMMA.16816.F32.BF16 R16, R200.reuse, R58, R12 ;  /* 0x0000003ac810723c */ /* 0x040fe2000004180c */
[----:B------:R-:W1:Y:S07]  /*2a20*/  LDSM.16.M88.4 R56, [R90+0x13100] ;  /* 0x013100005a38783b */ /* 0x000e6e0000000200 */
[C---:B------:R-:W-:Y:S08]  /*2a30*/  HMMA.16816.F32.BF16 R12, R200.reuse, R64, R8 ;  /* 0x00000040c80c723c */ /* 0x040ff00000041808 */
[C---:B------:R-:W-:Y:S01]  /*2a40*/  HMMA.16816.F32.BF16 R8, R200.reuse, R66, R24 ;  /* 0x00000042c808723c */ /* 0x040fe20000041818 */
[----:B------:R-:W-:Y:S07]  /*2a50*/  LDSM.16.M88.4 R64, [R135+0x15100] ;  /* 0x015100008740783b */ /* 0x000fee0000000200 */
[C---:B------:R-:W-:Y:S08]  /*2a60*/  HMMA.16816.F32.BF16 R28, R200.reuse, R72, R28 ;  /* 0x00000048c81c723c */ /* 0x040ff0000004181c */
[----:B------:R-:W-:Y:S01]  /*2a70*/  HMMA.16816.F32.BF16 R32, R200, R74, R32 ;  /* 0x0000004ac820723c */ /* 0x000fe20000041820 */
[----:B------:R-:W3:Y:S07]  /*2a80*/  LDSM.16.M88.4 R72, [R90+0x13900] ;  /* 0x013900005a48783b */ /* 0x000eee0000000200 */
[C---:B------:R-:W-:Y:S08]  /*2a90*/  HMMA.16816.F32.BF16 R36, R204.reuse, R44, R36 ;  /* 0x0000002ccc24723c */ /* 0x040ff00000041824 */
[C---:B------:R-:W-:Y:S01]  /*2aa0*/  HMMA.16816.F32.BF16 R40, R204.reuse, R46, R40 ;  /* 0x0000002ecc28723c */ /* 0x040fe20000041828 */
[----:B------:R-:W4:Y:S07]  /*2ab0*/  LDSM.16.M88.4 R44, [R250+0x2000] ;  /* 0x00200000fa2c783b */ /* 0x000f2e0000000200 */
[C---:B--2---:R-:W-:Y:S08]  /*2ac0*/  HMMA.16816.F32.BF16 R24, R204.reuse, R60, R20 ;  /* 0x0000003ccc18723c */ /* 0x044ff00000041814 */
[C---:B------:R-:W-:Y:S01]  /*2ad0*/  HMMA.16816.F32.BF16 R20, R204.reuse, R62, R16 ;  /* 0x0000003ecc14723c */ /* 0x040fe20000041810 */
[----:B------:R-:W2:Y:S07]  /*2ae0*/  LDSM.16.M88.4 R60, [R250+0x2800] ;  /* 0x00280000fa3c783b */ /* 0x000eae0000000200 */
[C---:B-1----:R-:W-:Y:S08]  /*2af0*/  HMMA.16816.F32.BF16 R16, R204.reuse, R68, R12 ;  /* 0x00000044cc10723c */ /* 0x042ff0000004180c */
[C---:B------:R-:W-:Y:S01]  /*2b00*/  HMMA.16816.F32.BF16 R12, R204.reuse, R70, R8 ;  /* 0x00000046cc0c723c */ /* 0x040fe20000041808 */
[----:B------:R-:W1:Y:S07]  /*2b10*/  LDSM.16.M88.4 R68, [R250+0x3000] ;  /* 0x00300000fa44783b */ /* 0x000e6e0000000200 */
[C---:B---3--:R-:W-:Y:S08]  /*2b20*/  HMMA.16816.F32.BF16 R8, R204.reuse, R76, R28 ;  /* 0x0000004ccc08723c */ /* 0x048ff0000004181c */
[----:B------:R-:W-:Y:S01]  /*2b30*/  HMMA.16816.F32.BF16 R32, R204, R78, R32 ;  /* 0x0000004ecc20723c */ /* 0x000fe20000041820 */
[----:B------:R-:W-:Y:S07]  /*2b40*/  LDSM.16.M88.4 R76, [R135+0x15900] ;  /* 0x01590000874c783b */ /* 0x000fee0000000200 */
[C---:B------:R-:W-:Y:S08]  /*2b50*/  HMMA.16816.F32.BF16 R36, R208.reuse, R48, R36 ;  /* 0x00000030d024723c */ /* 0x040ff00000041824 */
[C---:B------:R-:W-:Y:S01]  /*2b60*/  HMMA.16816.F32.BF16 R40, R208.reuse, R50, R40 ;  /* 0x00000032d028723c */ /* 0x040fe20000041828 */
[----:B------:R-:W3:Y:S07]  /*2b70*/  LDSM.16.M88.4 R48, [R135+0x14100] ;  /* 0x014100008730783b */ /* 0x000eee0000000200 */
[C---:B----4-:R-:W-:Y:S08]  /*2b80*/  HMMA.16816.F32.BF16 R28, R208.reuse, R52, R24 ;  /* 0x00000034d01c723c */ /* 0x050ff00000041818 */
[C---:B------:R-:W-:Y:S01]  /*2b90*/  HMMA.16816.F32.BF16 R24, R208.reuse, R54, R20 ;  /* 0x00000036d018723c */ /* 0x040fe20000041814 */
[----:B------:R-:W-:Y:S07]  /*2ba0*/  LDSM.16.M88.4 R52, [R89+0x4800] ;  /* 0x004800005934783b */ /* 0x000fee0000000200 */
[C---:B------:R-:W-:Y:S08]  /*2bb0*/  HMMA.16816.F32.BF16 R20, R208.reuse, R56, R16 ;  /* 0x00000038d014723c */ /* 0x040ff00000041810 */
[C---:B------:R-:W-:Y:S01]  /*2bc0*/  HMMA.16816.F32.BF16 R16, R208.reuse, R58, R12 ;  /* 0x0000003ad010723c */ /* 0x040fe2000004180c */
[----:B------:R-:W4:Y:S07]  /*2bd0*/  LDSM.16.M88.4 R56, [R135+0x14900] ;  /* 0x014900008738783b */ /* 0x000f2e0000000200 */
[C---:B------:R-:W-:Y:S08]  /*2be0*/  HMMA.16816.F32.BF16 R12, R208.reuse, R72, R8 ;  /* 0x00000048d00c723c */ /* 0x040ff00000041808 */
[----:B------:R-:W-:Y:S01]  /*2bf0*/  HMMA.16816.F32.BF16 R8, R208, R74, R32 ;  /* 0x0000004ad008723c */ /* 0x000fe20000041820 */
[----:B------:R-:W-:Y:S07]  /*2c00*/  LDSM.16.M88.4 R72, [R89+0x5800] ;  /* 0x005800005948783b */ /* 0x000fee0000000200 */
[C---:B------:R-:W-:Y:S08]  /*2c10*/  HMMA.16816.F32.BF16 R36, R212.reuse, R44, R36 ;  /* 0x0000002cd424723c */ /* 0x040ff00000041824 */
[C---:B------:R-:W-:Y:S01]  /*2c20*/  HMMA.16816.F32.BF16 R40, R212.reuse, R46, R40 ;  /* 0x0000002ed428723c */ /* 0x040fe20000041828 */
[----:B------:R-:W3:Y:S07]  /*2c30*/  LDSM.16.M88.4 R44, [R89+0x4000] ;  /* 0x00400000592c783b */ /* 0x000eee0000000200 */
[C---:B--2---:R-:W-:Y:S08]  /*2c40*/  HMMA.16816.F32.BF16 R32, R212.reuse, R60, R28 ;  /* 0x0000003cd420723c */ /* 0x044ff0000004181c */
[C---:B------:R-:W-:Y:S01]  /*2c50*/  HMMA.16816.F32.BF16 R28, R212.reuse, R62, R24 ;  /* 0x0000003ed41c723c */ /* 0x040fe20000041818 */
[----:B------:R-:W2:Y:S07]  /*2c60*/  LDSM.16.M88.4 R60, [R89+0x5000] ;  /* 0x00500000593c783b */ /* 0x000eae0000000200 */
[C---:B-1----:R-:W-:Y:S08]  /*2c70*/  HMMA.16816.F32.BF16 R24, R212.reuse, R68, R20 ;  /* 0x00000044d418723c */ /* 0x042ff00000041814 */
[C---:B------:R-:W-:Y:S01]  /*2c80*/  HMMA.16816.F32.BF16 R20, R212.reuse, R70, R16 ;  /* 0x00000046d414723c */ /* 0x040fe20000041810 */
[----:B------:R-:W-:Y:S07]  /*2c90*/  LDSM.16.M88.4 R68, [R90+0x14900] ;  /* 0x014900005a44783b */ /* 0x000fee0000000200 */
[C---:B------:R-:W-:Y:S08]  /*2ca0*/  HMMA.16816.F32.BF16 R16, R212.reuse, R80, R12 ;  /* 0x00000050d410723c */ /* 0x040ff0000004180c */
[----:B------:R-:W-:Y:S08]  /*2cb0*/  HMMA.16816.F32.BF16 R12, R212, R82, R8 ;  /* 0x00000052d40c723c */ /* 0x000ff00000041808 */
[C---:B---3--:R-:W-:Y:S08]  /*2cc0*/  HMMA.16816.F32.BF16 R8, R216.reuse, R48, R36 ;  /* 0x00000030d808723c */ /* 0x048ff00000041824 */
[C---:B------:R-:W-:Y:S01]  /*2cd0*/  HMMA.16816.F32.BF16 R40, R216.reuse, R50, R40 ;  /* 0x00000032d828723c */ /* 0x040fe20000041828 */
[----:B------:R-:W1:Y:S07]  /*2ce0*/  LDSM.16.M88.4 R48, [R90+0x14100] ;  /* 0x014100005a30783b */ /* 0x000e6e0000000200 */
[C---:B----4-:R-:W-:Y:S08]  /*2cf0*/  HMMA.16816.F32.BF16 R36, R216.reuse, R56, R32 ;  /* 0x00000038d824723c */ /* 0x050ff00000041820 */
[C---:B------:R-:W-:Y:S01]  /*2d00*/  HMMA.16816.F32.BF16 R32, R216.reuse, R58, R28 ;  /* 0x0000003ad820723c */ /* 0x040fe2000004181c */
[----:B------:R-:W-:Y:S07]  /*2d10*/  LDSM.16.M88.4 R56, [R90+0x15900] ;  /* 0x015900005a38783b */ /* 0x000fee0000000200 */
[C---:B------:R-:W-:Y:S08]  /*2d20*/  HMMA.16816.F32.BF16 R28, R216.reuse, R64, R24 ;  /* 0x00000040d81c723c */ /* 0x040ff00000041818 */
        /* <DEDUP_REMOVED lines=8> */
[----:B-1----:R-:W-:Y:S01]  /*2db0*/  HMMA.16816.F32.BF16 R16, R224, R48, R12 ;  /* 0x00000030e010723c */ /* 0x002fe2000004180c */
        /* <DEDUP_REMOVED lines=70> */
[----:B------:R-:W2:Y:S06]  /*3220*/  MUFU.TANH R65, R29 ;  /* 0x0000001d00417308 */ /* 0x000eac0000002400 */
[----:B------:R-:W-:Y:S01]  /*3230*/  SHF.R.S32.HI R59, RZ, 0x1f, R133 ;  /* 0x0000001fff3b7819 */ /* 0x000fe20000011485 */
[----:B------:R-:W-:Y:S01]  /*3240*/  HMMA.16816.F32.BF16 R8, R232, R66, R68 ;  /* 0x00000042e808723c */ /* 0x000fe20000041844 */
[----:B------:R-:W2:Y:S01]  /*3250*/  MUFU.TANH R64, R30 ;  /* 0x0000001e00407308 */ /* 0x000ea20000002400 */
[----:B------:R-:W-:-:S06]  /*3260*/  SHF.R.S32.HI R58, RZ, 0x1f, R177 ;  /* 0x0000001fff3a7819 */ /* 0x000fcc00000114b1 */
[----:B-1----:R-:W-:Y:S01]  /*3270*/  HMMA.16816.F32.BF16 R32, R236, R54, R36 ;  /* 0x00000036ec20723c */ /* 0x002fe20000041824 */
[----:B------:R-:W1:Y:S07]  /*3280*/  LDSM.16.M88.4 R36, [R90+0x17900] ;  /* 0x017900005a24783b */ /* 0x000e6e0000000200 */
        /* <DEDUP_REMOVED lines=8> */
[----:B------:R-:W-:Y:S02]  /*3310*/  HMMA.16816.F32.BF16 R8, R236, R50, R8 ;  /* 0x00000032ec08723c */ /* 0x000fe40000041808 */
[----:B------:R-:W1:Y:S06]  /*3320*/  MUFU.TANH R49, R13 ;  /* 0x0000000d00317308 */ /* 0x000e6c0000002400 */
[----:B--2---:R-:W-:Y:S01]  /*3330*/  HMMA.16816.F32.BF16 R28, R240, R42, R32 ;  /* 0x0000002af01c723c */ /* 0x004fe20000041820 */
[----:B------:R-:W2:Y:S01]  /*3340*/  LDSM.16.M88.4 R32, [R250+0x7800] ;  /* 0x00780000fa20783b */ /* 0x000ea20000000200 */
[----:B------:R-:W-:Y:S01]  /*3350*/  FMUL.FTZ R24, R24, c[0x0][0x320] ;  /* 0x0000c80018187a20 */ /* 0x000fe20000410000 */
[----:B------:R-:W2:Y:S01]  /*3360*/  MUFU.TANH R48, R14 ;  /* 0x0000000e00307308 */ /* 0x000ea20000002400 */
[----:B------:R-:W-:Y:S01]  /*3370*/  FMUL.FTZ R25, R25, c[0x0][0x320] ;  /* 0x0000c80019197a20 */ /* 0x000fe20000410000 */
[----:B------:R-:W-:-:S04]  /*3380*/  DEPBAR.LE SB0, 0x0 ;  /* 0x000080000000791a */ /* 0x000fc80000000000 */
[----:B------:R-:W-:Y:S02]  /*3390*/  FMUL.FTZ R26, R26, c[0x0][0x320] ;  /* 0x0000c8001a1a7a20 */ /* 0x000fe40000410000 */
[----:B------:R-:W-:Y:S01]  /*33a0*/  FMUL.FTZ R27, R27, c[0x0][0x320] ;  /* 0x0000c8001b1b7a20 */ /* 0x000fe20000410000 */
[----:B------:R-:W2:Y:S04]  /*33b0*/  MUFU.TANH R56, R24 ;  /* 0x0000001800387308 */ /* 0x000ea80000002400 */
[----:B-1----:R-:W-:Y:S04]  /*33c0*/  HMMA.16816.F32.BF16 R8, R240, R38, R8 ;  /* 0x00000026f008723c */ /* 0x002fe80000041808 */
[----:B------:R-:W1:Y:S08]  /*33d0*/  MUFU.TANH R55, R25 ;  /* 0x0000001900377308 */ /* 0x000e700000002400 */
[----:B------:R-:W1:Y:S08]  /*33e0*/  MUFU.TANH R54, R26 ;  /* 0x0000001a00367308 */ /* 0x000e700000002400 */
[----:B------:R1:W1:Y:S04]  /*33f0*/  MUFU.TANH R53, R27 ;  /* 0x0000001b00357308 */ /* 0x0002680000002400 */
[C---:B--2---:R-:W-:Y:S08]  /*3400*/  HMMA.16816.F32.BF16 R8, R244.reuse, R34, R8 ;  /* 0x00000022f408723c */ /* 0x044ff00000041808 */
[----:B-1----:R-:W-:Y:S01]  /*3410*/  HMMA.16816.F32.BF16 R24, R244, R44, R16 ;  /* 0x0000002cf418723c */ /* 0x002fe20000041810 */
[----:B------:R1:W2:Y:S07]  /*3420*/  MUFU.TANH R45, R15 ;  /* 0x0000000f002d7308 */ /* 0x0002ae0000002400 */
[----:B------:R-:W-:Y:S08]  /*3430*/  HMMA.16816.F32.BF16 R16, R240, R36, R20 ;  /* 0x00000024f010723c */ /* 0x000ff00000041814 */
[----:B------:R-:W-:-:S02]  /*3440*/  FMUL.FTZ R8, R8, c[0x0][0x320] ;  /* 0x0000c80008087a20 */ /* 0x000fc40000410000 */
[----:B------:R-:W-:Y:S01]  /*3450*/  FMUL.FTZ R9, R9, c[0x0][0x320] ;  /* 0x0000c80009097a20 */ /* 0x000fe20000410000 */
[----:B------:R-:W-:Y:S01]  /*3460*/  HMMA.16816.F32.BF16 R20, R244, R46, R28 ;  /* 0x0000002ef414723c */ /* 0x000fe2000004181c */
[----:B------:R-:W-:Y:S02]  /*3470*/  FMUL.FTZ R10, R10, c[0x0][0x320] ;  /* 0x0000c8000a0a7a20 */ /* 0x000fe40000410000 */
[----:B------:R-:W-:Y:S01]  /*3480*/  FMUL.FTZ R11, R11, c[0x0][0x320] ;  /* 0x0000c8000b0b7a20 */ /* 0x000fe20000410000 */
[----:B------:R2:W2:Y:S01]  /*3490*/  MUFU.TANH R31, R9 ;  /* 0x00000009001f7308 */ /* 0x0004a20000002400 */
[----:B------:R-:W-:Y:S02]  /*34a0*/  FMUL.FTZ R24, R24, c[0x0][0x320] ;  /* 0x0000c80018187a20 */ /* 0x000fe40000410000 */
[----:B------:R-:W-:Y:S02]  /*34b0*/  FMUL.FTZ R25, R25, c[0x0][0x320] ;  /* 0x0000c80019197a20 */ /* 0x000fe40000410000 */
[----:B------:R-:W-:-:S03]  /*34c0*/  FMUL.FTZ R26, R26, c[0x0][0x320] ;  /* 0x0000c8001a1a7a20 */ /* 0x000fc60000410000 */
[----:B------:R2:W2:Y:S01]  /*34d0*/  MUFU.TANH R44, R24 ;  /* 0x00000018002c7308 */ /* 0x0004a20000002400 */
[----:B------:R-:W-:Y:S01]  /*34e0*/  FMUL.FTZ R27, R27, c[0x0][0x320] ;  /* 0x0000c8001b1b7a20 */ /* 0x000fe20000410000 */
[----:B-1----:R-:W-:Y:S06]  /*34f0*/  HMMA.16816.F32.BF16 R12, R244, R32, R16 ;  /* 0x00000020f40c723c */ /* 0x002fec0000041810 */
[----:B------:R1:W1:Y:S04]  /*3500*/  MUFU.TANH R43, R25 ;  /* 0x00000019002b7308 */ /* 0x0002680000002400 */
[----:B------:R-:W-:-:S02]  /*3510*/  FMUL.FTZ R20, R20, c[0x0][0x320] ;  /* 0x0000c80014147a20 */ /* 0x000fc40000410000 */
[----:B------:R-:W-:Y:S02]  /*3520*/  FMUL.FTZ R21, R21, c[0x0][0x320] ;  /* 0x0000c80015157a20 */ /* 0x000fe40000410000 */
[----:B------:R-:W-:Y:S01]  /*3530*/  FMUL.FTZ R22, R22, c[0x0][0x320] ;  /* 0x0000c80016167a20 */ /* 0x000fe20000410000 */
[----:B------:R1:W1:Y:S01]  /*3540*/  MUFU.TANH R42, R26 ;  /* 0x0000001a002a7308 */ /* 0x0002620000002400 */
[----:B------:R-:W-:-:S07]  /*3550*/  FMUL.FTZ R23, R23, c[0x0][0x320] ;  /* 0x0000c80017177a20 */ /* 0x000fce0000410000 */
[----:B------:R1:W1:Y:S01]  /*3560*/  MUFU.TANH R41, R27 ;  /* 0x0000001b00297308 */ /* 0x0002620000002400 */
[----:B------:R-:W-:Y:S02]  /*3570*/  FMUL.FTZ R12, R12, c[0x0][0x320] ;  /* 0x0000c8000c0c7a20 */ /* 0x000fe40000410000 */
[----:B------:R-:W-:Y:S02]  /*3580*/  FMUL.FTZ R13, R13, c[0x0][0x320] ;  /* 0x0000c8000d0d7a20 */ /* 0x000fe40000410000 */
[----:B------:R-:W-:-:S03]  /*3590*/  FMUL.FTZ R14, R14, c[0x0][0x320] ;  /* 0x0000c8000e0e7a20 */ /* 0x000fc60000410000 */
[----:B------:R1:W1:Y:S01]  /*35a0*/  MUFU.TANH R40, R20 ;  /* 0x0000001400287308 */ /* 0x0002620000002400 */
[----:B------:R-:W-:-:S07]  /*35b0*/  FMUL.FTZ R15, R15, c[0x0][0x320] ;  /* 0x0000c8000f0f7a20 */ /* 0x000fce0000410000 */
        /* <DEDUP_REMOVED lines=12> */
[----:B--234-:R-:W-:Y:S01]  /*3680*/  ULEA UR7, UR6, UR10, 0x6 ;  /* 0x0000000a06077291 */ /* 0x01cfe2000f8e303f */
[----:B------:R-:W-:Y:S01]  /*3690*/  ISETP.NE.AND P6, PT, R88, 0x1, PT ;  /* 0x000000015800780c */ /* 0x000fe20003fc5270 */
[----:B------:R-:W-:-:S04]  /*36a0*/  IMAD.MOV.U32 R9, RZ, RZ, RZ ;  /* 0x000000ffff097224 */ /* 0x000fc800078e00ff */
[----:B------:R-:W-:-:S05]  /*36b0*/  IMAD.U32 R5, RZ, RZ, UR7 ;  /* 0x00000007ff057e24 */ /* 0x000fca000f8e00ff */
[----:B------:R-:W-:-:S05]  /*36c0*/  IADD3 R5, R5, -0x80, R87 ;  /* 0xffffff8005057810 */ /* 0x000fca0007ffe057 */
[----:B------:R-:W-:-:S04]  /*36d0*/  @P6 IMAD.HI.U32 R6, R5, c[0x0][0x2bc], RZ ;  /* 0x0000af0005066a27 */ /* 0x000fc800078e00ff */
[----:B------:R-:W-:Y:S01]  /*36e0*/  IMAD.MOV.U32 R2, RZ, RZ, R5 ;  /* 0x000000ffff027224 */ /* 0x000fe200078e0005 */
[----:B------:R-:W-:-:S04]  /*36f0*/  @P6 SHF.R.U32.HI R2, RZ, c[0x0][0x2c0], R6 ;  /* 0x0000b000ff026a19 */ /* 0x000fc80000011606 */
[----:B------:R-:W-:-:S04]  /*3700*/  @!P1 IADD3 R7, P0, R2, UR16, RZ ;  /* 0x0000001002079c10 */ /* 0x000fc8000ff1e0ff */
[----:B-1----:R-:W-:Y:S02]  /*3710*/  @!P1 LEA.HI.X.SX32 R8, R2, UR14, 0x1, P0 ;  /* 0x0000000e02089c11 */ /* 0x002fe400080f0eff */
[----:B------:R-:W-:-:S04]  /*3720*/  @!P1 LEA R6, P0, R7, c[0x0][0x2a0], 0x2 ;  /* 0x0000a80007069a11 */ /* 0x000fc800078010ff */
[----:B------:R-:W-:-:S05]  /*3730*/  @!P1 LEA.HI.X R7, R7, c[0x0][0x2a4], R8, 0x2, P0 ;  /* 0x0000a90007079a11 */ /* 0x000fca00000f1408 */
[----:B------:R1:W2:Y:S01]  /*3740*/  @!P1 LDG.E R9, [R6.64] ;  /* 0x0000000c06099981 */ /* 0x0002a2000c1e1900 */
[----:B------:R-:W-:Y:S01]  /*3750*/  IMAD.MOV R2, RZ, RZ, -R2 ;  /* 0x000000ffff027224 */ /* 0x000fe200078e0a02 */
[----:B------:R-:W-:Y:S01]  /*3760*/  SEL R28, RZ, 0x10, P5 ;  /* 0x00000010ff1c7807 */ /* 0x000fe20002800000 */
[----:B------:R-:W-:Y:S01]  /*3770*/  IMAD.SHL.U32 R12, R133, 0x2, RZ ;  /* 0x00000002850c7824 */ /* 0x000fe200078e00ff */
[----:B------:R-:W-:Y:S01]  /*3780*/  SEL R27, RZ, 0x10, P4 ;  /* 0x00000010ff1b7807 */ /* 0x000fe20002000000 */
[----:B------:R-:W-:Y:S01]  /*3790*/  IMAD R10, R2, c[0x0][0x2b8], R5 ;  /* 0x0000ae00020a7a24 */ /* 0x000fe200078e0205 */
[----:B------:R-:W-:Y:S01]  /*37a0*/  IADD3 R20, -R28, 0x10, RZ ;  /* 0x000000101c147810 */ /* 0x000fe20007ffe1ff */
[----:B------:R-:W-:Y:S01]  /*37b0*/  IMAD.SHL.U32 R22, R177, 0x2, RZ ;  /* 0x00000002b1167824 */ /* 0x000fe200078e00ff */
[----:B------:R-:W-:Y:S02]  /*37c0*/  IADD3 R18, -R27, 0x10, RZ ;  /* 0x000000101b127810 */ /* 0x000fe40007ffe1ff */
[----:B------:R-:W-:Y:S01]  /*37d0*/  SHF.R.S32.HI R2, RZ, 0x1f, R10 ;  /* 0x0000001fff027819 */ /* 0x000fe2000001140a */
[----:B------:R3:W-:Y:S01]  /*37e0*/  STL [R1+0x54], R10 ;  /* 0x0000540a01007387 */ /* 0x0007e20000100800 */
[----:B------:R-:W-:-:S02]  /*37f0*/  LOP3.LUT R20, R20, 0xf, RZ, 0xc0, !PT ;  /* 0x0000000f14147812 */ /* 0x000fc400078ec0ff */
[----:B------:R-:W-:Y:S01]  /*3800*/  SEL R26, RZ, 0x10, P3 ;  /* 0x00000010ff1a7807 */ /* 0x000fe20001800000 */
[----:B------:R-:W-:Y:S01]  /*3810*/  IMAD R2, R2, c[0x0][0x1e0], RZ ;  /* 0x0000780002027a24 */ /* 0x000fe200078e02ff */
[----:B------:R-:W-:Y:S02]  /*3820*/  SHF.L.U64.HI R8, R133, 0x1, R59 ;  /* 0x0000000185087819 */ /* 0x000fe4000001023b */
[----:B------:R-:W-:Y:S01]  /*3830*/  LOP3.LUT R18, R18, 0xf, RZ, 0xc0, !PT ;  /* 0x0000000f12127812 */ /* 0x000fe200078ec0ff */
[----:B------:R-:W-:Y:S01]  /*3840*/  IMAD R2, R10, c[0x0][0x1e4], R2 ;  /* 0x000079000a027a24 */ /* 0x000fe200078e0202 */
[----:B------:R-:W-:Y:S02]  /*3850*/  IADD3 R16, -R26, 0x10, RZ ;  /* 0x000000101a107810 */ /* 0x000fe40007ffe1ff */
[----:B------:R-:W-:Y:S02]  /*3860*/  SEL R25, RZ, 0x10, P2 ;  /* 0x00000010ff197807 */ /* 0x000fe40001000000 */
[----:B------:R-:W-:Y:S01]  /*3870*/  SHF.L.U64.HI R11, R134, 0x1, R178 ;  /* 0x00000001860b7819 */ /* 0x000fe200000102b2 */
[----:B-1----:R-:W-:Y:S01]  /*3880*/  IMAD.WIDE.U32 R6, R10, c[0x0][0x1e0], RZ ;  /* 0x000078000a067a25 */ /* 0x002fe200078e00ff */
[----:B------:R-:W-:-:S02]  /*3890*/  LOP3.LUT R16, R16, 0xf, RZ, 0xc0, !PT ;  /* 0x0000000f10107812 */ /* 0x000fc400078ec0ff */
[----:B------:R-:W-:Y:S01]  /*38a0*/  IADD3 R14, -R25, 0x10, RZ ;  /* 0x00000010190e7810 */ /* 0x000fe20007ffe1ff */
[----:B------:R-:W-:Y:S01]  /*38b0*/  IMAD.IADD R7, R7, 0x1, R2 ;  /* 0x0000000107077824 */ /* 0x000fe200078e0202 */
[----:B------:R-:W-:Y:S02]  /*38c0*/  SHF.L.U64.HI R23, R176, 0x1, R179 ;  /* 0x00000001b0177819 */ /* 0x000fe400000102b3 */
[----:B------:R-:W-:Y:S02]  /*38d0*/  LOP3.LUT R14, R14, 0xf, RZ, 0xc0, !PT ;  /* 0x0000000f0e0e7812 */ /* 0x000fe400078ec0ff */
[----:B------:R-:W-:Y:S01]  /*38e0*/  SHF.L.U64.HI R24, R177, 0x1, R58 ;  /* 0x00000001b1187819 */ /* 0x000fe2000001023a */
[----:B---3--:R-:W-:Y:S01]  /*38f0*/  IMAD.SHL.U32 R10, R134, 0x2, RZ ;  /* 0x00000002860a7824 */ /* 0x008fe200078e00ff */
[----:B--2---:R-:W-:Y:S01]  /*3900*/  SHF.R.S32.HI R2, RZ, 0x1f, R9 ;  /* 0x0000001fff027819 */ /* 0x004fe20000011409 */
[----:B------:R-:W-:Y:S01]  /*3910*/  IMAD.WIDE.U32 R6, R9, c[0x0][0x1f0], R6 ;  /* 0x00007c0009067a25 */ /* 0x000fe200078e0006 */
[----:B------:R1:W-:Y:S03]  /*3920*/  STL [R1+0x50], R9 ;  /* 0x0000500901007387 */ /* 0x0003e60000100800 */
[----:B------:R-:W-:-:S04]  /*3930*/  IMAD R2, R2, c[0x0][0x1f0], RZ ;  /* 0x00007c0002027a24 */ /* 0x000fc800078e02ff */
[----:B------:R-:W-:Y:S01]  /*3940*/  IMAD R5, R9, c[0x0][0x1f4], R2 ;  /* 0x00007d0009057a24 */ /* 0x000fe200078e0202 */
[----:B------:R-:W-:-:S04]  /*3950*/  IADD3 R2, P0, R6, UR18, RZ ;  /* 0x0000001206027c10 */ /* 0x000fc8000ff1e0ff */
[----:B------:R-:W-:Y:S02]  /*3960*/  IADD3.X R6, R7, UR15, R5, P0, !PT ;  /* 0x0000000f07067c10 */ /* 0x000fe400087fe405 */
[----:B------:R-:W-:-:S04]  /*3970*/  LEA R7, P0, R2, c[0x0][0x1c8], 0x1 ;  /* 0x0000720002077a11 */ /* 0x000fc800078008ff */
[----:B------:R-:W-:Y:S02]  /*3980*/  LEA.HI.X R6, R2, c[0x0][0x1cc], R6, 0x1, P0 ;  /* 0x0000730002067a11 */ /* 0x000fe400000f0c06 */
[----:B------:R-:W2:Y:S04]  /*3990*/  SHFL.IDX PT, R2, R7, 0x1, 0x181f ;  /* 0x00381f0007027f89 */ /* 0x000ea800000e0000 */
[----:B------:R-:W3:Y:S01]  /*39a0*/  SHFL.IDX PT, R5, R6, 0x1, 0x181f ;  /* 0x00381f0006057f89 */ /* 0x000ee200000e0000 */
[----:B-1----:R-:W-:Y:S01]  /*39b0*/  IMAD.SHL.U32 R9, R176, 0x2, RZ ;  /* 0x00000002b0097824 */ /* 0x002fe200078e00ff */
[----:B--2---:R-:W-:-:S04]  /*39c0*/  IADD3 R20, P6, P0, R20, R2, R12 ;  /* 0x0000000214147210 */ /* 0x004fc800078de00c */
[----:B---3--:R-:W-:Y:S02]  /*39d0*/  IADD3.X R21, RZ, R5, R8, P6, P0 ;  /* 0x00000005ff157210 */ /* 0x008fe400037e0408 */
[----:B------:R-:W-:-:S04]  /*39e0*/  IADD3 R18, P6, P0, R18, R2, R10 ;  /* 0x0000000212127210 */ /* 0x000fc800078de00a */
[----:B------:R-:W-:Y:S02]  /*39f0*/  IADD3.X R19, RZ, R5, R11, P6, P0 ;  /* 0x00000005ff137210 */ /* 0x000fe400037e040b */
[----:B------:R-:W-:-:S04]  /*3a00*/  IADD3 R16, P6, P0, R16, R2, R9 ;  /* 0x0000000210107210 */ /* 0x000fc800078de009 */
[-C--:B------:R-:W-:Y:S02]  /*3a10*/  IADD3.X R17, RZ, R5.reuse, R23, P6, P0 ;  /* 0x00000005ff117210 */ /* 0x080fe400037e0417 */
[----:B------:R-:W-:Y:S02]  /*3a20*/  IADD3 R14, P6, P0, R14, R2, R22 ;  /* 0x000000020e0e7210 */ /* 0x000fe400078de016 */
[----:B------:R-:W1:Y:S02]  /*3a30*/  SHFL.IDX PT, R2, R7, RZ, 0x181f ;  /* 0x00181fff07027589 */ /* 0x000e6400000e0000 */
[----:B------:R-:W-:Y:S02]  /*3a40*/  IADD3.X R15, RZ, R5, R24, P6, P0 ;  /* 0x00000005ff0f7210 */ /* 0x000fe400037e0418 */
[----:B------:R-:W2:Y:S01]  /*3a50*/  SHFL.IDX PT, R5, R6, RZ, 0x181f ;  /* 0x00181fff06057589 */ /* 0x000ea200000e0000 */
[----:B-1----:R-:W-:-:S05]  /*3a60*/  IADD3 R12, P0, R2, R12, RZ ;  /* 0x0000000c020c7210 */ /* 0x002fca0007f1e0ff */
[----:B--2---:R-:W-:Y:S01]  /*3a70*/  IMAD.X R13, R5, 0x1, R8, P0 ;  /* 0x00000001050d7824 */ /* 0x004fe200000e0608 */
[----:B------:R-:W-:-:S04]  /*3a80*/  IADD3 R10, P0, R2, R10, RZ ;  /* 0x0000000a020a7210 */ /* 0x000fc80007f1e0ff */
[----:B------:R1:W-:Y:S01]  /*3a90*/  LDGSTS.E.BYPASS.LTC128B.128 [R86+0x10100], [R12.64], !P5 ;  /* 0x101000000c567fae */ /* 0x0003e2000e901d4c */
[----:B------:R-:W-:Y:S01]  /*3aa0*/  IMAD.X R11, R5, 0x1, R11, P0 ;  /* 0x00000001050b7824 */ /* 0x000fe200000e060b */
[----:B------:R-:W-:-:S04]  /*3ab0*/  IADD3 R8, P0, R2, R9, RZ ;  /* 0x0000000902087210 */ /* 0x000fc80007f1e0ff */
[----:B------:R1:W-:Y:S01]  /*3ac0*/  LDGSTS.E.BYPASS.LTC128B.128 [R86+0x12100], [R10.64], !P4 ;  /* 0x121000000a567fae */ /* 0x0003e2000e101d4c */
[----:B------:R-:W-:Y:S01]  /*3ad0*/  IMAD.X R9, R5, 0x1, R23, P0 ;  /* 0x0000000105097824 */ /* 0x000fe200000e0617 */
[----:B------:R-:W-:-:S04]  /*3ae0*/  IADD3 R6, P0, R2, R22, RZ ;  /* 0x0000001602067210 */ /* 0x000fc80007f1e0ff */
[----:B------:R1:W-:Y:S01]  /*3af0*/  LDGSTS.E.BYPASS.LTC128B.128 [R86+0x14100], [R8.64], !P3 ;  /* 0x1410000008567fae */ /* 0x0003e2000d901d4c */
[----:B------:R-:W-:Y:S01]  /*3b00*/  IMAD.X R7, R5, 0x1, R24, P0 ;  /* 0x0000000105077824 */ /* 0x000fe200000e0618 */
[----:B------:R-:W-:-:S04]  /*3b10*/  ISETP.NE.U32.AND P0, PT, R28, RZ, PT ;  /* 0x000000ff1c00720c */ /* 0x000fc80003f05070 */
[----:B------:R1:W-:Y:S09]  /*3b20*/  LDGSTS.E.BYPASS.LTC128B.128 [R86+0x16100], [R6.64], !P2 ;  /* 0x1610000006567fae */ /* 0x0003f2000d101d4c */
[----:B------:R1:W-:Y:S01]  /*3b30*/  LDGSTS.E.BYPASS.LTC128B.128.ZFILL [R86+0x11100], [R20.64], P0 ;  /* 0x1110000014567fae */ /* 0x0003e20008141d4c */
[----:B------:R-:W-:-:S13]  /*3b40*/  ISETP.NE.U32.AND P0, PT, R27, RZ, PT ;  /* 0x000000ff1b00720c */ /* 0x000fda0003f05070 */
[----:B------:R1:W-:Y:S01]  /*3b50*/  LDGSTS.E.BYPASS.LTC128B.128.ZFILL [R86+0x13100], [R18.64], P0 ;  /* 0x1310000012567fae */ /* 0x0003e20008141d4c */
[----:B------:R-:W-:-:S13]  /*3b60*/  ISETP.NE.U32.AND P0, PT, R26, RZ, PT ;  /* 0x000000ff1a00720c */ /* 0x000fda0003f05070 */
[----:B------:R1:W-:Y:S01]  /*3b70*/  LDGSTS.E.BYPASS.LTC128B.128.ZFILL [R86+0x15100], [R16.64], P0 ;  /* 0x1510000010567fae */ /* 0x0003e20008141d4c */
[----:B------:R-:W-:-:S13]  /*3b80*/  ISETP.NE.U32.AND P0, PT, R25, RZ, PT ;  /* 0x000000ff1900720c */ /* 0x000fda0003f05070 */
[----:B------:R1:W-:Y:S02]  /*3b90*/  LDGSTS.E.BYPASS.LTC128B.128.ZFILL [R86+0x17100], [R14.64], P0 ;  /* 0x171000000e567fae */ /* 0x0003e40008141d4c */
.L_x_25:
[----:B--234-:R-:W-:Y:S01]  /*3ba0*/  LOP3.LUT R2, R84, 0xffffffe0, RZ, 0xc0, !PT ;  /* 0xffffffe054027812 */ /* 0x01cfe200078ec0ff */
[----:B-1----:R-:W-:Y:S01]  /*3bb0*/  IMAD.U32 R6, RZ, RZ, UR4 ;  /* 0x00000004ff067e24 */ /* 0x002fe2000f8e00ff */
[----:B------:R-:W0:Y:S01]  /*3bc0*/  LDGDEPBAR ;  /* 0x00000000000079af */ /* 0x000e220000000000 */
[----:B------:R-:W-:Y:S02]  /*3bd0*/  IMAD.SHL.U32 R248, R3, 0x2, RZ ;  /* 0x0000000203f87824 */ /* 0x000fe400078e00ff */
[----:B------:R-:W-:Y:S02]  /*3be0*/  IMAD.IADD R2, R85, 0x1, -R2 ;  /* 0x0000000155027824 */ /* 0x000fe400078e0a02 */
[----:B------:R-:W-:Y:S01]  /*3bf0*/  IMAD R249, R4, 0x2, R248 ;  /* 0x0000000204f97824 */ /* 0x000fe200078e02f8 */
[C---:B------:R-:W-:Y:S01]  /*3c00*/  LEA R252, R0.reuse, R248, 0x1 ;  /* 0x000000f800fc7211 */ /* 0x040fe200078e08ff */
[----:B------:R-:W-:Y:S01]  /*3c10*/  LDSM.16.MT88.4 R60, [R248+0x2900] ;  /* 0x00290000f83c783b */ /* 0x000fe20000004200 */
[----:B------:R-:W-:Y:S01]  /*3c20*/  SHF.R.S32.HI R5, RZ, 0x1f, R2 ;  /* 0x0000001fff057819 */ /* 0x000fe20000011402 */
[----:B------:R-:W-:-:S02]  /*3c30*/  IMAD R251, R0, 0x2, R249 ;  /* 0x0000000200fb7824 */ /* 0x000fc400078e02f9 */
[----:B------:R-:W-:Y:S01]  /*3c40*/  LDSM.16.MT88.4 R24, [R252+0x100] ;  /* 0x00010000fc18783b */ /* 0x000fe20000004200 */
[----:B------:R-:W-:-:S03]  /*3c50*/  LEA.HI R5, R5, R2, RZ, 0x2 ;  /* 0x0000000205057211 */ /* 0x000fc600078f10ff */
[----:B------:R-:W-:Y:S01]  /*3c60*/  LDSM.16.MT88.4 R84, [R249+0x2900] ;  /* 0x00290000f954783b */ /* 0x000fe20000004200 */
[----:B------:R-:W-:-:S03]  /*3c70*/  LOP3.LUT R5, R5, 0x7ffffffc, RZ, 0xc0, !PT ;  /* 0x7ffffffc05057812 */ /* 0x000fc600078ec0ff */
[----:B------:R-:W-:Y:S01]  /*3c80*/  LDSM.16.MT88.4 R76, [R249+0x900] ;  /* 0x00090000f94c783b */ /* 0x000fe20000004200 */
[----:B------:R-:W-:-:S03]  /*3c90*/  IADD3 R2, R2, -R5, RZ ;  /* 0x8000000502027210 */ /* 0x000fc60007ffe0ff */
[----:B------:R-:W-:Y:S02]  /*3ca0*/  LDSM.16.MT88.4 R68, [R252+0x900] ;  /* 0x00090000fc44783b */ /* 0x000fe40000004200 */
[----:B------:R-:W-:-:S05]  /*3cb0*/  IMAD R2, R2, -0x2, R6 ;  /* 0xfffffffe02027824 */ /* 0x000fca00078e0206 */
[----:B------:R-:W-:-:S04]  /*3cc0*/  ISETP.GT.AND P0, PT, R2, RZ, PT ;  /* 0x000000ff0200720c */ /* 0x000fc80003f04270 */
[----:B------:R-:W-:Y:S02]  /*3cd0*/  FSEL R15, R74, -INF , P0 ;  /* 0xff8000004a0f7808 */ /* 0x000fe40000000000 */
[----:B------:R-:W-:Y:S02]  /*3ce0*/  FSEL R10, R80, -INF , P0 ;  /* 0xff800000500a7808 */ /* 0x000fe40000000000 */
[----:B------:R-:W-:Y:S01]  /*3cf0*/  ISETP.GT.AND P0, PT, R2, 0x1, PT ;  /* 0x000000010200780c */ /* 0x000fe20003f04270 */
[----:B------:R-:W-:Y:S03]  /*3d00*/  LDSM.16.MT88.4 R80, [R249+0x2100] ;  /* 0x00210000f950783b */ /* 0x000fe60000004200 */
        /* <DEDUP_REMOVED lines=54> */
[----:B------:R-:W-:Y:S02]  /*4070*/  FMNMX.FTZ R13, R19, R13, !PT ;  /* 0x0000000d130d7209 */ /* 0x000fe40007810000 */
[----:B------:R-:W-:Y:S02]  /*4080*/  ISETP.GT.AND P0, PT, R2, 0x38, PT ;  /* 0x000000380200780c */ /* 0x000fe40003f04270 */
[----:B------:R-:W-:Y:S02]  /*4090*/  FMNMX.FTZ R5, R106, R5, !PT ;  /* 0x000000056a057209 */ /* 0x000fe40007810000 */
[----:B------:R-:W-:Y:S02]  /*40a0*/  FMNMX.FTZ R13, R18, R13, !PT ;  /* 0x0000000d120d7209 */ /* 0x000fe40007810000 */
[----:B------:R-:W-:Y:S02]  /*40b0*/  FSEL R108, R29, -INF , P0 ;  /* 0xff8000001d6c7808 */ /* 0x000fe40000000000 */
[----:B------:R-:W-:-:S02]  /*40c0*/  FSEL R104, R33, -INF , P0 ;  /* 0xff80000021687808 */ /* 0x000fc40000000000 */
[----:B------:R-:W-:Y:S01]  /*40d0*/  ISETP.GT.AND P0, PT, R2, 0x39, PT ;  /* 0x000000390200780c */ /* 0x000fe20003f04270 */
[----:B------:R-:W-:Y:S01]  /*40e0*/  LDSM.16.MT88.4 R32, [R248+0x900] ;  /* 0x00090000f820783b */ /* 0x000fe20000004200 */
[----:B------:R-:W-:Y:S02]  /*40f0*/  FMNMX.FTZ R2, R105, R5, !PT ;  /* 0x0000000569027209 */ /* 0x000fe40007810000 */
[----:B------:R-:W-:Y:S02]  /*4100*/  FMNMX.FTZ R5, R17, R13, !PT ;  /* 0x0000000d11057209 */ /* 0x000fe40007810000 */
[----:B------:R-:W-:Y:S02]  /*4110*/  FSEL R102, R31, -INF , P0 ;  /* 0xff8000001f667808 */ /* 0x000fe40000000000 */
[----:B------:R-:W-:Y:S01]  /*4120*/  FMNMX.FTZ R5, R16, R5, !PT ;  /* 0x0000000510057209 */ /* 0x000fe20007810000 */
[----:B------:R-:W-:Y:S01]  /*4130*/  LDSM.16.MT88.4 R28, [R249+0x100] ;  /* 0x00010000f91c783b */ /* 0x000fe20000004200 */
[----:B------:R-:W-:-:S02]  /*4140*/  FMNMX.FTZ R2, R104, R2, !PT ;  /* 0x0000000268027209 */ /* 0x000fc40007810000 */
        /* <DEDUP_REMOVED lines=14> */
[----:B------:R-:W1:Y:S01]  /*4230*/  SHFL.BFLY PT, R132, R2, 0x1, 0x1f ;  /* 0x0c201f0002847f89 */ /* 0x000e6200000e0000 */
[----:B------:R-:W-:-:S05]  /*4240*/  FMNMX.FTZ R5, R101, R5, !PT ;  /* 0x0000000565057209 */ /* 0x000fca0007810000 */
[----:B------:R-:W2:Y:S01]  /*4250*/  SHFL.BFLY PT, R23, R5, 0x2, 0x1f ;  /* 0x0c401f0005177f89 */ /* 0x000ea200000e0000 */
[----:B-1----:R-:W-:-:S04]  /*4260*/  FMNMX.FTZ R132, R2, R132, !PT ;  /* 0x0000008402847209 */ /* 0x002fc80007810000 */
[C---:B------:R-:W-:Y:S01]  /*4270*/  FSETP.NEU.FTZ.AND P0, PT, R132.reuse, -INF , PT ;  /* 0xff8000008400780b */ /* 0x040fe20003f1d000 */
[----:B------:R-:W-:Y:S01]  /*4280*/  FMUL.FTZ R13, R132, c[0x0][0x2d0] ;  /* 0x0000b400840d7a20 */ /* 0x000fe20000410000 */
[----:B--2---:R-:W-:-:S04]  /*4290*/  FMNMX.FTZ R2, R5, R23, !PT ;  /* 0x0000001705027209 */ /* 0x004fc80007810000 */
[----:B------:R-:W-:Y:S01]  /*42a0*/  FSEL R13, R13, RZ, P0 ;  /* 0x000000ff0d0d7208 */ /* 0x000fe20000000000 */
[----:B------:R-:W1:Y:S04]  /*42b0*/  SHFL.BFLY PT, R5, R2, 0x1, 0x1f ;  /* 0x0c201f0002057f89 */ /* 0x000e6800000e0000 */
[--C-:B------:R-:W-:Y:S02]  /*42c0*/  FFMA.FTZ R12, R12, c[0x0][0x2d0], -R13.reuse ;  /* 0x0000b4000c0c7a23 */ /* 0x100fe4000001080d */
[--C-:B------:R-:W-:Y:S02]  /*42d0*/  FFMA.FTZ R14, R14, c[0x0][0x2d0], -R13.reuse ;  /* 0x0000b4000e0e7a23 */ /* 0x100fe4000001080d */
[----:B------:R2:W-:Y:S01]  /*42e0*/  MUFU.EX2 R98, R12 ;  /* 0x0000000c00627308 */ /* 0x0005e20000000800 */
[----:B------:R-:W-:-:S02]  /*42f0*/  FFMA.FTZ R10, R10, c[0x0][0x2d0], -R13 ;  /* 0x0000b4000a0a7a23 */ /* 0x000fc4000001080d */
[--C-:B------:R-:W-:Y:S02]  /*4300*/  FFMA.FTZ R9, R9, c[0x0][0x2d0], -R13.reuse ;  /* 0x0000b40009097a23 */ /* 0x100fe4000001080d */
[--C-:B------:R-:W-:Y:S02]  /*4310*/  FFMA.FTZ R8, R8, c[0x0][0x2d0], -R13.reuse ;  /* 0x0000b40008087a23 */ /* 0x100fe4000001080d */
[--C-:B------:R-:W-:Y:S01]  /*4320*/  FFMA.FTZ R7, R7, c[0x0][0x2d0], -R13.reuse ;  /* 0x0000b40007077a23 */ /* 0x100fe2000001080d */
[----:B------:R-:W-:Y:S01]  /*4330*/  MUFU.EX2 R100, R14 ;  /* 0x0000000e00647308 */ /* 0x000fe20000000800 */
[--C-:B------:R-:W-:Y:S02]  /*4340*/  FFMA.FTZ R11, R11, c[0x0][0x2d0], -R13.reuse ;  /* 0x0000b4000b0b7a23 */ /* 0x100fe4000001080d */
[----:B------:R-:W-:Y:S01]  /*4350*/  FFMA.FTZ R6, R6, c[0x0][0x2d0], -R13 ;  /* 0x0000b40006067a23 */ /* 0x000fe2000001080d */
[----:B-1----:R-:W-:-:S04]  /*4360*/  FMNMX.FTZ R2, R5, R2, !PT ;  /* 0x0000000205027209 */ /* 0x002fc80007810000 */
[----:B------:R-:W-:Y:S01]  /*4370*/  MUFU.EX2 R91, R10 ;  /* 0x0000000a005b7308 */ /* 0x000fe20000000800 */
[C---:B------:R-:W-:Y:S01]  /*4380*/  FSETP.NEU.FTZ.AND P0, PT, R2.reuse, -INF , PT ;  /* 0xff8000000200780b */ /* 0x040fe20003f1d000 */
[----:B--2---:R-:W-:-:S06]  /*4390*/  FMUL.FTZ R12, R2, c[0x0][0x2d0] ;  /* 0x0000b400020c7a20 */ /* 0x004fcc0000410000 */
[----:B------:R-:W1:Y:S01]  /*43a0*/  MUFU.EX2 R90, R9 ;  /* 0x00000009005a7308 */ /* 0x000e620000000800 */
[----:B------:R-:W-:Y:S02]  /*43b0*/  FSEL R12, R12, RZ, P0 ;  /* 0x000000ff0c0c7208 */ /* 0x000fe40000000000 */
[----:B------:R-:W-:-:S03]  /*43c0*/  PLOP3.LUT P0, PT, PT, PT, UP0, 0x40, 0x0 ;  /* 0x000000000000781c */ /* 0x000fc60003f0e808 */
[--C-:B------:R-:W-:Y:S02]  /*43d0*/  FFMA.FTZ R3, R19, c[0x0][0x2d0], -R12.reuse ;  /* 0x0000b40013037a23 */ /* 0x100fe4000001080c */
[--C-:B------:R-:W-:Y:S01]  /*43e0*/  FFMA.FTZ R15, R15, c[0x0][0x2d0], -R12.reuse ;  /* 0x0000b4000f0f7a23 */ /* 0x100fe2000001080c */
[----:B------:R1:W-:Y:S01]  /*43f0*/  MUFU.EX2 R93, R8 ;  /* 0x00000008005d7308 */ /* 0x0003e20000000800 */
[----:B------:R-:W-:-:S07]  /*4400*/  FFMA.FTZ R20, R20, c[0x0][0x2d0], -R12 ;  /* 0x0000b40014147a23 */ /* 0x000fce000001080c */
[----:B------:R2:W-:Y:S08]  /*4410*/  MUFU.EX2 R14, R3 ;  /* 0x00000003000e7308 */ /* 0x0005f00000000800 */
[----:B------:R-:W-:Y:S01]  /*4420*/  MUFU.EX2 R88, R15 ;  /* 0x0000000f00587308 */ /* 0x000fe20000000800 */
[----:B-1----:R-:W-:Y:S01]  /*4430*/  F2FP.BF16.PACK_AB R8, R90, R91 ;  /* 0x0000005b5a08723e */ /* 0x002fe200000010ff */
[----:B--2---:R-:W-:-:S06]  /*4440*/  FFMA.FTZ R3, R18, c[0x0][0x2d0], -R12 ;  /* 0x0000b40012037a23 */ /* 0x004fcc000001080c */
[----:B------:R-:W1:Y:S08]  /*4450*/  MUFU.EX2 R92, R7 ;  /* 0x00000007005c7308 */ /* 0x000e700000000800 */
[----:B------:R-:W2:Y:S08]  /*4460*/  MUFU.EX2 R15, R20 ;  /* 0x00000014000f7308 */ /* 0x000eb00000000800 */
[----:B------:R3:W4:Y:S01]  /*4470*/  MUFU.EX2 R89, R3 ;  /* 0x0000000300597308 */ /* 0x0007220000000800 */
[----:B-1----:R-:W-:-:S07]  /*4480*/  F2FP.BF16.PACK_AB R10, R92, R93 ;  /* 0x0000005d5c0a723e */ /* 0x002fce00000010ff */
[----:B------:R4:W-:Y:S01]  /*4490*/  MUFU.EX2 R99, R11 ;  /* 0x0000000b00637308 */ /* 0x0009e20000000800 */
[----:B--2---:R-:W-:Y:S01]  /*44a0*/  F2FP.BF16.PACK_AB R9, R15, R88 ;  /* 0x000000580f09723e */ /* 0x004fe200000010ff */
[----:B---3--:R-:W-:-:S06]  /*44b0*/  FFMA.FTZ R3, R17, c[0x0][0x2d0], -R12 ;  /* 0x0000b40011037a23 */ /* 0x008fcc000001080c */
[----:B------:R-:W1:Y:S01]  /*44c0*/  MUFU.EX2 R96, R6 ;  /* 0x0000000600607308 */ /* 0x000e620000000800 */
[----:B----4-:R-:W-:-:S07]  /*44d0*/  F2FP.BF16.PACK_AB R11, R89, R14 ;  /* 0x0000000e590b723e */ /* 0x010fce00000010ff */
[----:B------:R2:W-:Y:S01]  /*44e0*/  MUFU.EX2 R94, R3 ;  /* 0x00000003005e7308 */ /* 0x0005e20000000800 */
[----:B------:R-:W-:Y:S01]  /*44f0*/  HMMA.16816.F32.BF16 R40, R8, R24, RZ ;  /* 0x000000180828723c */ /* 0x000fe200000418ff */
[----:B-1----:R-:W-:Y:S02]  /*4500*/  F2FP.BF16.PACK_AB R4, R98, R96 ;  /* 0x000000606204723e */ /* 0x002fe400000010ff */
[----:B------:R-:W-:-:S05]  /*4510*/  F2FP.BF16.PACK_AB R6, R100, R99 ;  /* 0x000000636406723e */ /* 0x000fca00000010ff */
[----:B------:R-:W-:Y:S01]  /*4520*/  HMMA.16816.F32.BF16 R56, R8, R28, RZ ;  /* 0x0000001c0838723c */ /* 0x000fe200000418ff */
[----:B--2---:R-:W-:-:S04]  /*4530*/  FFMA.FTZ R3, R16, c[0x0][0x2d0], -R12 ;  /* 0x0000b40010037a23 */ /* 0x004fc8000001080c */
[----:B------:R1:W2:Y:S03]  /*4540*/  MUFU.EX2 R95, R3 ;  /* 0x00000003005f7308 */ /* 0x0002a60000000800 */
[C---:B------:R-:W-:Y:S08]  /*4550*/  HMMA.16816.F32.BF16 R16, R8.reuse, R38, RZ ;  /* 0x000000260810723c */ /* 0x040ff000000418ff */
[----:B------:R-:W-:Y:S01]  /*4560*/  HMMA.16816.F32.BF16 R44, R8, R30, RZ ;  /* 0x0000001e082c723c */ /* 0x000fe200000418ff */
[----:B-1----:R-:W-:Y:S01]  /*4570*/  FFMA.FTZ R3, R21, c[0x0][0x2d0], -R12 ;  /* 0x0000b40015037a23 */ /* 0x002fe2000001080c */
[----:B--2---:R-:W-:-:S06]  /*4580*/  F2FP.BF16.PACK_AB R5, R95, R94 ;  /* 0x0000005e5f05723e */ /* 0x004fcc00000010ff */
[----:B------:R-:W-:Y:S01]  /*4590*/  HMMA.16816.F32.BF16 R28, R8, R50, RZ ;  /* 0x00000032081c723c */ /* 0x000fe200000418ff */
[----:B------:R1:W-:Y:S02]  /*45a0*/  MUFU.EX2 R97, R3 ;  /* 0x0000000300617308 */ /* 0x0003e40000000800 */
[----:B-1----:R-:W-:-:S05]  /*45b0*/  FFMA.FTZ R3, R22, c[0x0][0x2d0], -R12 ;  /* 0x0000b40016037a23 */ /* 0x002fca000001080c */
[C---:B------:R-:W-:Y:S01]  /*45c0*/  HMMA.16816.F32.BF16 R20, R8.reuse, R36, RZ ;  /* 0x000000240814723c */ /* 0x040fe200000418ff */
[----:B------:R-:W1:Y:S07]  /*45d0*/  MUFU.EX2 R103, R3 ;  /* 0x0000000300677308 */ /* 0x000e6e0000000800 */
[C---:B------:R-:W-:Y:S08]  /*45e0*/  HMMA.16816.F32.BF16 R36, R8.reuse, R26, RZ ;  /* 0x0000001a0824723c */ /* 0x040ff000000418ff */
[----:B------:R-:W-:Y:S01]  /*45f0*/  HMMA.16816.F32.BF16 R24, R8, R52, RZ ;  /* 0x000000340818723c */ /* 0x000fe200000418ff */
[----:B-1----:R-:W-:-:S07]  /*4600*/  F2FP.BF16.PACK_AB R7, R103, R97 ;  /* 0x000000616707723e */ /* 0x002fce00000010ff */
[----:B------:R-:W-:Y:S08]  /*4610*/  HMMA.16816.F32.BF16 R120, R4, R34, R16 ;  /* 0x000000220478723c */ /* 0x000ff00000041810 */
[----:B------:R-:W-:Y:S08]  /*4620*/  HMMA.16816.F32.BF16 R16, R8, R80, RZ ;  /* 0x000000500810723c */ /* 0x000ff000000418ff */
[----:B------:R-:W-:Y:S08]  /*4630*/  HMMA.16816.F32.BF16 R164, R4, R32, R20 ;  /* 0x0000002004a4723c */ /* 0x000ff00000041814 */
[----:B------:R-:W-:Y:S01]  /*4640*/  HMMA.16816.F32.BF16 R32, R8, R48, RZ ;  /* 0x000000300820723c */ /* 0x000fe200000418ff */
[----:B------:R-:W1:Y:S01]  /*4650*/  LDSM.16.MT88.4 R48, [R252+0x2100] ;  /* 0x00210000fc30783b */ /* 0x000e620000004200 */
[----:B------:R-:W-:Y:S01]  /*4660*/  IMAD.MOV.U32 R130, RZ, RZ, R122 ;  /* 0x000000ffff827224 */ /* 0x000fe200078e007a */
[----:B------:R-:W-:Y:S01]  /*4670*/  MOV R129, R123 ;  /* 0x0000007b00817202 */ /* 0x000fe20000000f00 */
[----:B------:R-:W-:-:S02]  /*4680*/  IMAD.MOV.U32 R128, RZ, RZ, R120 ;  /* 0x000000ffff807224 */ /* 0x000fc400078e0078 */
[----:B------:R-:W-:Y:S02]  /*4690*/  IMAD.MOV.U32 R127, RZ, RZ, R121 ;  /* 0x000000ffff7f7224 */ /* 0x000fe400078e0079 */
[C---:B------:R-:W-:Y:S08]  /*46a0*/  HMMA.16816.F32.BF16 R24, R4.reuse, R60, R24 ;  /* 0x0000003c0418723c */ /* 0x040ff00000041818 */
[C---:B------:R-:W-:Y:S08]  /*46b0*/  HMMA.16816.F32.BF16 R16, R4.reuse, R84, R16 ;  /* 0x000000540410723c */ /* 0x040ff00000041810 */
[----:B------:R-:W-:Y:S01]  /*46c0*/  HMMA.16816.F32.BF16 R148, R4, R78, R44 ;  /* 0x0000004e0494723c */ /* 0x000fe2000004182c */
[----:B------:R-:W-:Y:S07]  /*46d0*/  LDSM.16.MT88.4 R44, [R248+0x4100] ;  /* 0x00410000f82c783b */ /* 0x000fee0000004200 */
[----:B------:R-:W-:Y:S01]  /*46e0*/  MOV R145, R25 ;  /* 0x0000001900917202 */ /* 0x000fe20000000f00 */
[----:B------:R-:W-:Y:S01]  /*46f0*/  IMAD.MOV.U32 R144, RZ, RZ, R26 ;  /* 0x000000ffff907224 */ /* 0x000fe200078e001a */
[----:B------:R-:W-:Y:S01]  /*4700*/  MOV R138, R24 ;  /* 0x00000018008a7202 */ /* 0x000fe20000000f00 */
[----:B------:R-:W-:Y:S01]  /*4710*/  IMAD.MOV.U32 R139, RZ, RZ, R27 ;  /* 0x000000ffff8b7224 */ /* 0x000fe200078e001b */
[----:B------:R-:W-:Y:S01]  /*4720*/  HMMA.16816.F32.BF16 R20, R8, R54, RZ ;  /* 0x000000360814723c */ /* 0x000fe200000418ff */
[----:B------:R-:W2:Y:S03]  /*4730*/  LDSM.16.MT88.4 R24, [R252+0x2900] ;  /* 0x00290000fc18783b */ /* 0x000ea60000004200 */
[----:B------:R-:W-:Y:S01]  /*4740*/  IMAD.MOV.U32 R137, RZ, RZ, R19 ;  /* 0x000000ffff897224 */ /* 0x000fe200078e0013 */
[----:B------:R-:W-:Y:S01]  /*4750*/  MOV R131, R17 ;  /* 0x0000001100837202 */ /* 0x000fe20000000f00 */
[----:B------:R-:W-:Y:S01]  /*4760*/  IMAD.MOV.U32 R136, RZ, RZ, R18 ;  /* 0x000000ffff887224 */ /* 0x000fe200078e0012 */
[----:B------:R-:W-:Y:S01]  /*4770*/  LDSM.16.MT88.4 R52, [R249+0x4100] ;  /* 0x00410000f934783b */ /* 0x000fe20000004200 */
[----:B------:R-:W-:Y:S01]  /*4780*/  HMMA.16816.F32.BF16 R120, R4, R68, R40 ;  /* 0x000000440478723c */ /* 0x000fe20000041828 */
[----:B------:R-:W-:-:S02]  /*4790*/  IMAD.MOV.U32 R80, RZ, RZ, R16 ;  /* 0x000000ffff507224 */ /* 0x000fc400078e0010 */
[----:B------:R-:W3:Y:S05]  /*47a0*/  LDSM.16.MT88.4 R40, [R251+0x2900] ;  /* 0x00290000fb28783b */ /* 0x000eea0000004200 */
[C---:B------:R-:W-:Y:S08]  /*47b0*/  HMMA.16816.F32.BF16 R28, R4.reuse, R66, R28 ;  /* 0x00000042041c723c */ /* 0x040ff0000004181c */
[----:B------:R-:W-:Y:S08]  /*47c0*/  HMMA.16816.F32.BF16 R32, R4, R64, R32 ;  /* 0x000000400420723c */ /* 0x000ff00000041820 */
[----:B-1----:R-:W-:Y:S01]  /*47d0*/  HMMA.16816.F32.BF16 R16, R8, R48, RZ ;  /* 0x000000300810723c */ /* 0x002fe200000418ff */
[----:B------:R-:W-:Y:S01]  /*47e0*/  IMAD.MOV.U32 R124, RZ, RZ, R120 ;  /* 0x000000ffff7c7224 */ /* 0x000fe200078e0078 */
[----:B------:R-:W-:Y:S01]  /*47f0*/  MOV R126, R122 ;  /* 0x0000007a007e7202 */ /* 0x000fe20000000f00 */
[----:B------:R-:W-:Y:S01]  /*4800*/  IMAD.MOV.U32 R125, RZ, RZ, R123 ;  /* 0x000000ffff7d7224 */ /* 0x000fe200078e007b */
[----:B------:R-:W-:-:S04]  /*4810*/  MOV R123, R121 ;  /* 0x00000079007b7202 */ /* 0x000fc80000000f00 */
[C---:B------:R-:W-:Y:S01]  /*4820*/  HMMA.16816.F32.BF16 R156, R4.reuse, R76, R56 ;  /* 0x0000004c049c723c */ /* 0x040fe20000041838 */
[----:B------:R-:W1:Y:S01]  /*4830*/  LDSM.16.MT88.4 R56, [R248+0x4900] ;  /* 0x00490000f838783b */ /* 0x000e620000004200 */
[----:B------:R-:W-:Y:S01]  /*4840*/  IMAD.MOV.U32 R153, RZ, RZ, R29 ;  /* 0x000000ffff997224 */ /* 0x000fe200078e001d */
[----:B------:R-:W-:Y:S01]  /*4850*/  MOV R152, R30 ;  /* 0x0000001e00987202 */ /* 0x000fe20000000f00 */
[----:B------:R-:W-:Y:S02]  /*4860*/  IMAD.MOV.U32 R147, RZ, RZ, R31 ;  /* 0x000000ffff937224 */ /* 0x000fe400078e001f */
[----:B------:R-:W-:Y:S02]  /*4870*/  IMAD.MOV.U32 R146, RZ, RZ, R28 ;  /* 0x000000ffff927224 */ /* 0x000fe400078e001c */
[----:B------:R-:W-:Y:S01]  /*4880*/  HMMA.16816.F32.BF16 R140, R4, R70, R36 ;  /* 0x00000046048c723c */ /* 0x000fe20000041824 */
[----:B------:R-:W-:Y:S01]  /*4890*/  IMAD.MOV.U32 R120, RZ, RZ, R32 ;  /* 0x000000ffff787224 */ /* 0x000fe200078e0020 */
[----:B------:R-:W-:Y:S01]  /*48a0*/  MOV R118, R34 ;  /* 0x0000002200767202 */ /* 0x000fe20000000f00 */
[----:B------:R-:W-:-:S02]  /*48b0*/  IMAD.MOV.U32 R81, RZ, RZ, R33 ;  /* 0x000000ffff517224 */ /* 0x000fc400078e0021 */
[----:B------:R-:W-:-:S03]  /*48c0*/  IMAD.MOV.U32 R119, RZ, RZ, R35 ;  /* 0x000000ffff777224 */ /* 0x000fc600078e0023 */
[----:B------:R-:W-:Y:S01]  /*48d0*/  HMMA.16816.F32.BF16 R64, R4, R62, R20 ;  /* 0x0000003e0440723c */ /* 0x000fe20000041814 */
[----:B------:R-:W4:Y:S07]  /*48e0*/  LDSM.16.MT88.4 R60, [R252+0x4100] ;  /* 0x00410000fc3c783b */ /* 0x000f2e0000004200 */
[C---:B------:R-:W-:Y:S08]  /*48f0*/  HMMA.16816.F32.BF16 R20, R8.reuse, R82, RZ ;  /* 0x000000520814723c */ /* 0x040ff000000418ff */
[C---:B------:R-:W-:Y:S01]  /*4900*/  HMMA.16816.F32.BF16 R36, R8.reuse, R50, RZ ;  /* 0x000000320824723c */ /* 0x040fe200000418ff */
[----:B------:R-:W5:Y:S07]  /*4910*/  LDSM.16.MT88.4 R48, [R249+0x4900] ;  /* 0x00490000f930783b */ /* 0x000f6e0000004200 */
[C---:B------:R-:W-:Y:S08]  /*4920*/  HMMA.16816.F32.BF16 R28, R8.reuse, R74, RZ ;  /* 0x0000004a081c723c */ /* 0x040ff000000418ff */
[----:B------:R-:W-:Y:S08]  /*4930*/  HMMA.16816.F32.BF16 R32, R8, R72, RZ ;  /* 0x000000480820723c */ /* 0x000ff000000418ff */
[----:B--2---:R-:W-:Y:S08]  /*4940*/  HMMA.16816.F32.BF16 R72, R4, R24, R16 ;  /* 0x000000180448723c */ /* 0x004ff00000041810 */
[----:B------:R-:W-:Y:S07]  /*4950*/  HMMA.16816.F32.BF16 R16, R8, R44, RZ ;  /* 0x0000002c0810723c */ /* 0x000fee00000418ff */
[----:B------:R-:W-:Y:S01]  /*4960*/  IMAD.MOV.U32 R44, RZ, RZ, R130 ;  /* 0x000000ffff2c7224 */ /* 0x000fe200078e0082 */
[----:B------:R-:W-:Y:S01]  /*4970*/  HMMA.16816.F32.BF16 R68, R4, R86, R20 ;  /* 0x000000560444723c */ /* 0x000fe20000041814 */
[----:B------:R-:W-:-:S07]  /*4980*/  IMAD.MOV.U32 R45, RZ, RZ, R129 ;  /* 0x000000ffff2d7224 */ /* 0x000fce00078e0081 */
[C---:B------:R-:W-:Y:S01]  /*4990*/  HMMA.16816.F32.BF16 R76, R4.reuse, R26, R36 ;  /* 0x0000001a044c723c */ /* 0x040fe20000041824 */
[----:B------:R-:W2:Y:S07]  /*49a0*/  LDSM.16.MT88.4 R36, [R252+0x4900] ;  /* 0x00490000fc24783b */ /* 0x000eae0000004200 */
[C---:B---3--:R-:W-:Y:S08]  /*49b0*/  HMMA.16816.F32.BF16 R160, R4.reuse, R42, R28 ;  /* 0x0000002a04a0723c */ /* 0x048ff0000004181c */
[----:B------:R-:W-:Y:S01]  /*49c0*/  HMMA.16816.F32.BF16 R84, R4, R40, R32 ;  /* 0x000000280454723c */ /* 0x000fe20000041820 */
[----:B------:R-:W3:Y:S07]  /*49d0*/  LDSM.16.MT88.4 R40, [R251+0x4100] ;  /* 0x00410000fb28783b */ /* 0x000eee0000004200 */
[----:B------:R-:W-:Y:S07]  /*49e0*/  HMMA.16816.F32.BF16 R24, R8, R54, RZ ;  /* 0x000000360818723c */ /* 0x000fee00000418ff */
[----:B------:R-:W-:Y:S01]  /*49f0*/  MOV R54, R144 ;  /* 0x0000009000367202 */ /* 0x000fe20000000f00 */
[----:B-1----:R-:W-:Y:S01]  /*4a00*/  HMMA.16816.F32.BF16 R16, R4, R56, R16 ;  /* 0x000000380410723c */ /* 0x002fe20000041810 */
[----:B------:R-:W-:Y:S01]  /*4a10*/  IMAD.MOV.U32 R122, RZ, RZ, R163 ;  /* 0x000000ffff7a7224 */ /* 0x000fe200078e00a3 */
[----:B------:R-:W-:Y:S01]  /*4a20*/  MOV R121, R161 ;  /* 0x000000a100797202 */ /* 0x000fe20000000f00 */
[----:B------:R-:W-:-:S02]  /*4a30*/  IMAD.MOV.U32 R83, RZ, RZ, R162 ;  /* 0x000000ffff537224 */ /* 0x000fc400078e00a2 */
[----:B------:R-:W-:Y:S02]  /*4a40*/  IMAD.MOV.U32 R82, RZ, RZ, R160 ;  /* 0x000000ffff527224 */ /* 0x000fe400078e00a0 */
[----:B------:R-:W-:Y:S01]  /*4a50*/  IMAD.MOV.U32 R55, RZ, RZ, R139 ;  /* 0x000000ffff377224 */ /* 0x000fe200078e008b */
[C---:B----4-:R-:W-:Y:S07]  /*4a60*/  HMMA.16816.F32.BF16 R20, R8.reuse, R60, RZ ;  /* 0x0000003c0814723c */ /* 0x050fee00000418ff */
[----:B------:R-:W-:Y:S01]  /*4a70*/  IMAD.MOV.U32 R61, RZ, RZ, R153 ;  /* 0x000000ffff3d7224 */ /* 0x000fe200078e0099 */
[----:B------:R-:W-:Y:S01]  /*4a80*/  HMMA.16816.F32.BF16 R28, R8, R52, RZ ;  /* 0x00000034081c723c */ /* 0x000fe200000418ff */
[----:B------:R-:W-:-:S06]  /*4a90*/  IMAD.MOV.U32 R60, RZ, RZ, R146 ;  /* 0x000000ffff3c7224 */ /* 0x000fcc00078e0092 */
[----:B------:R-:W-:Y:S01]  /*4aa0*/  IMAD.MOV.U32 R53, RZ, RZ, R145 ;  /* 0x000000ffff357224 */ /* 0x000fe200078e0091 */
[----:B-----5:R-:W-:Y:S01]  /*4ab0*/  HMMA.16816.F32.BF16 R160, R4, R50, R24 ;  /* 0x0000003204a0723c */ /* 0x020fe20000041818 */
[----:B------:R-:W1:Y:S01]  /*4ac0*/  LDSM.16.MT88.4 R24, [R251+0x4900] ;  /* 0x00490000fb18783b */ /* 0x000e620000004200 */
[----:B------:R-:W-:Y:S01]  /*4ad0*/  MOV R57, R19 ;  /* 0x0000001300397202 */ /* 0x000fe20000000f00 */
[----:B------:R-:W-:Y:S01]  /*4ae0*/  IMAD.MOV.U32 R56, RZ, RZ, R17 ;  /* 0x000000ffff387224 */ /* 0x000fe200078e0011 */
[----:B------:R-:W-:Y:S01]  /*4af0*/  MOV R3, R16 ;  /* 0x0000001000037202 */ /* 0x000fe20000000f00 */
[----:B------:R-:W-:Y:S02]  /*4b00*/  IMAD.MOV.U32 R0, RZ, RZ, R18 ;  /* 0x000000ffff007224 */ /* 0x000fe400078e0012 */
[----:B------:R-:W-:Y:S01]  /*4b10*/  IMAD.MOV.U32 R52, RZ, RZ, R138 ;  /* 0x000000ffff347224 */ /* 0x000fe200078e008a */
[----:B------:R-:W-:Y:S01]  /*4b20*/  HMMA.16816.F32.BF16 R16, R8, R62, RZ ;  /* 0x0000003e0810723c */ /* 0x000fe200000418ff */
[----:B------:R-:W-:Y:S01]  /*4b30*/  IMAD.MOV.U32 R50, RZ, RZ, R136 ;  /* 0x000000ffff327224 */ /* 0x000fe200078e0088 */
[----:B------:R-:W-:-:S05]  /*4b40*/  MOV R51, R122 ;  /* 0x0000007a00337202 */ /* 0x000fca0000000f00 */
[----:B------:R-:W-:Y:S01]  /*4b50*/  IMAD.MOV.U32 R62, RZ, RZ, R152 ;  /* 0x000000ffff3e7224 */ /* 0x000fe200078e0098 */
[----:B--2---:R-:W-:Y:S01]  /*4b60*/  HMMA.16816.F32.BF16 R184, R4, R36, R20 ;  /* 0x0000002404b8723c */ /* 0x004fe20000041814 */
[----:B------:R-:W-:-:S06]  /*4b70*/  MOV R63, R147 ;  /* 0x00000093003f7202 */ /* 0x000fcc0000000f00 */
[----:B------:R-:W-:Y:S01]  /*4b80*/  MOV R36, R80 ;  /* 0x0000005000247202 */ /* 0x000fe20000000f00 */
[----:B------:R-:W-:Y:S01]  /*4b90*/  HMMA.16816.F32.BF16 R188, R4, R48, R28 ;  /* 0x0000003004bc723c */ /* 0x000fe2000004181c */
[----:B------:R-:W2:Y:S01]  /*4ba0*/  LDSM.16.MT88.4 R28, [R248+0x6100] ;  /* 0x00610000f81c783b */ /* 0x000ea20000004200 */
[----:B------:R-:W-:Y:S01]  /*4bb0*/  IMAD.MOV.U32 R37, RZ, RZ, R131 ;  /* 0x000000ffff257224 */ /* 0x000fe200078e0083 */
[----:B------:R-:W-:-:S04]  /*4bc0*/  MOV R80, R128 ;  /* 0x0000008000507202 */ /* 0x000fc80000000f00 */
[----:B------:R-:W-:Y:S01]  /*4bd0*/  MOV R49, R137 ;  /* 0x0000008900317202 */ /* 0x000fe20000000f00 */
[----:B---3--:R-:W-:Y:S01]  /*4be0*/  HMMA.16816.F32.BF16 R20, R8, R40, RZ ;  /* 0x000000280814723c */ /* 0x008fe200000418ff */
[----:B------:R-:W-:-:S06]  /*4bf0*/  IMAD.MOV.U32 R48, RZ, RZ, R123 ;  /* 0x000000ffff307224 */ /* 0x000fcc00078e007b */
[----:B------:R-:W-:Y:S01]  /*4c00*/  MOV R40, R57 ;  /* 0x0000003900287202 */ /* 0x000fe20000000f00 */
[----:B------:R-:W-:Y:S01]  /*4c10*/  HMMA.16816.F32.BF16 R152, R4, R38, R16 ;  /* 0x000000260498723c */ /* 0x000fe20000041810 */
[----:B------:R-:W-:Y:S01]  /*4c20*/  MOV R41, R82 ;  /* 0x0000005200297202 */ /* 0x000fe20000000f00 */
[----:B------:R-:W-:-:S05]  /*4c30*/  FFMA.FTZ R82, R105, c[0x0][0x2d0], -R13 ;  /* 0x0000b40069527a23 */ /* 0x000fca000001080d */
[----:B------:R-:W-:Y:S01]  /*4c40*/  IMAD.MOV.U32 R38, RZ, RZ, R121 ;  /* 0x000000ffff267224 */ /* 0x000fe200078e0079 */
[----:B------:R-:W-:Y:S01]  /*4c50*/  HMMA.16816.F32.BF16 R16, R8, R42, RZ ;  /* 0x0000002a0810723c */ /* 0x000fe200000418ff */
[----:B------:R-:W-:Y:S02]  /*4c60*/  IMAD.MOV.U32 R39, RZ, RZ, R83 ;  /* 0x000000ffff277224 */ /* 0x000fe400078e0053 */
[----:B------:R-:W-:-:S04]  /*4c70*/  FFMA.FTZ R83, R106, c[0x0][0x2d0], -R13 ;  /* 0x0000b4006a537a23 */ /* 0x000fc8000001080d */
[----:B------:R-:W-:Y:S01]  /*4c80*/  IMAD.MOV.U32 R42, RZ, RZ, R56 ;  /* 0x000000ffff2a7224 */ /* 0x000fe200078e0038 */
[----:B-1----:R-:W-:Y:S01]  /*4c90*/  HMMA.16816.F32.BF16 R144, R4, R24, R20 ;  /* 0x000000180490723c */ /* 0x002fe20000041814 */
[----:B------:R-:W1:Y:S01]  /*4ca0*/  LDSM.16.MT88.4 R20, [R248+0x6900] ;  /* 0x00690000f814783b */ /* 0x000e620000004200 */
[----:B------:R-:W-:Y:S02]  /*4cb0*/  IMAD.MOV.U32 R43, RZ, RZ, R0 ;  /* 0x000000ffff2b7224 */ /* 0x000fe400078e0000 */
[----:B------:R-:W-:Y:S01]  /*4cc0*/  FADD.FTZ R0, R91, R90 ;  /* 0x0000005a5b007221 */ /* 0x000fe20000010000 */
[----:B------:R-:W-:Y:S01]  /*4cd0*/  MOV R90, R3 ;  /* 0x00000003005a7202 */ /* 0x000fe20000000f00 */
[----:B------:R-:W-:Y:S01]  /*4ce0*/  FADD.FTZ R3, R88, R15 ;  /* 0x0000000f58037221 */ /* 0x000fe20000010000 */
[----:B------:R-:W-:Y:S01]  /*4cf0*/  MOV R106, R43 ;  /* 0x0000002b006a7202 */ /* 0x000fe20000000f00 */
[----:B------:R-:W-:Y:S01]  /*4d00*/  HMMA.16816.F32.BF16 R32, R8, R46, RZ ;  /* 0x0000002e0820723c */ /* 0x000fe200000418ff */
[----:B------:R-:W-:-:S02]  /*4d10*/  IMAD.MOV.U32 R91, RZ, RZ, R51 ;  /* 0x000000ffff5b7224 */ /* 0x000fc400078e0033 */
[----:B------:R-:W-:Y:S02]  /*4d20*/  FADD.FTZ R3, R14, R3 ;  /* 0x000000030e037221 */ /* 0x000fe40000010000 */
[----:B------:R-:W-:Y:S02]  /*4d30*/  IMAD.MOV.U32 R105, RZ, RZ, R42 ;  /* 0x000000ffff697224 */ /* 0x000fe400078e002a */
[----:B------:R-:W-:Y:S01]  /*4d40*/  IMAD.MOV.U32 R47, RZ, RZ, R127 ;  /* 0x000000ffff2f7224 */ /* 0x000fe200078e007f */
[----:B------:R-:W-:Y:S01]  /*4d50*/  HMMA.16816.F32.BF16 R136, R4, R26, R16 ;  /* 0x0000001a0488723c */ /* 0x000fe20000041810 */
[----:B------:R-:W3:Y:S01]  /*4d60*/  LDSM.16.MT88.4 R24, [R249+0x6100] ;  /* 0x00610000f918783b */ /* 0x000ee20000004200 */
[----:B------:R-:W-:Y:S02]  /*4d70*/  IMAD.MOV.U32 R46, RZ, RZ, R124 ;  /* 0x000000ffff2e7224 */ /* 0x000fe400078e007c */
[----:B------:R-:W-:Y:S01]  /*4d80*/  FADD.FTZ R3, R89, R3 ;  /* 0x0000000359037221 */ /* 0x000fe20000010000 */
[----:B------:R-:W-:Y:S01]  /*4d90*/  MOV R89, R38 ;  /* 0x0000002600597202 */ /* 0x000fe20000000f00 */
[----:B------:R-:W-:Y:S01]  /*4da0*/  IMAD.MOV.U32 R88, RZ, RZ, R41 ;  /* 0x000000ffff587224 */ /* 0x000fe200078e0029 */
[----:B------:R-:W-:Y:S01]  /*4db0*/  MOV R51, R46 ;  /* 0x0000002e00337202 */ /* 0x000fe20000000f00 */
[----:B--2---:R-:W-:Y:S01]  /*4dc0*/  HMMA.16816.F32.BF16 R16, R8, R28, RZ ;  /* 0x0000001c0810723c */ /* 0x004fe200000418ff */
[----:B------:R-:W-:-:S02]  /*4dd0*/  FADD.FTZ R3, R94, R3 ;  /* 0x000000035e037221 */ /* 0x000fc40000010000 */
[----:B------:R-:W-:Y:S02]  /*4de0*/  IMAD.MOV.U32 R46, RZ, RZ, R80 ;  /* 0x000000ffff2e7224 */ /* 0x000fe400078e0050 */
[----:B------:R-:W-:Y:S02]  /*4df0*/  FADD.FTZ R3, R95, R3 ;  /* 0x000000035f037221 */ /* 0x000fe40000010000 */
[----:B------:R-:W-:Y:S01]  /*4e00*/  IMAD.MOV.U32 R95, RZ, RZ, R49 ;  /* 0x000000ffff5f7224 */ /* 0x000fe200078e0031 */
[----:B------:R-:W-:Y:S01]  /*4e10*/  HMMA.16816.F32.BF16 R180, R4, R58, R32 ;  /* 0x0000003a04b4723c */ /* 0x000fe20000041820 */
[--C-:B------:R-:W-:Y:S02]  /*4e20*/  FFMA.FTZ R28, R116, c[0x0][0x2d0], -R12.reuse ;  /* 0x0000b400741c7a23 */ /* 0x100fe4000001080c */
[----:B------:R-:W-:Y:S01]  /*4e30*/  FFMA.FTZ R49, R113, c[0x0][0x2d0], -R12 ;  /* 0x0000b40071317a23 */ /* 0x000fe2000001080c */
[----:B------:R-:W-:Y:S01]  /*4e40*/  MOV R113, R48 ;  /* 0x0000003000717202 */ /* 0x000fe20000000f00 */
[----:B------:R-:W-:-:S02]  /*4e50*/  IMAD.MOV.U32 R94, RZ, RZ, R50 ;  /* 0x000000ffff5e7224 */ /* 0x000fc400078e0032 */
[----:B------:R-:W-:Y:S01]  /*4e60*/  IMAD.MOV.U32 R34, RZ, RZ, R126 ;  /* 0x000000ffff227224 */ /* 0x000fe200078e007e */
[----:B------:R-:W-:Y:S01]  /*4e70*/  MOV R35, R125 ;  /* 0x0000007d00237202 */ /* 0x000fe20000000f00 */
[----:B------:R-:W-:Y:S02]  /*4e80*/  IMAD.MOV.U32 R32, RZ, RZ, R120 ;  /* 0x000000ffff207224 */ /* 0x000fe400078e0078 */
[----:B------:R-:W-:Y:S02]  /*4e90*/  IMAD.MOV.U32 R33, RZ, RZ, R81 ;  /* 0x000000ffff217224 */ /* 0x000fe400078e0051 */
[--C-:B------:R-:W-:Y:S01]  /*4ea0*/  FFMA.FTZ R29, R110, c[0x0][0x2d0], -R13.reuse ;  /* 0x0000b4006e1d7a23 */ /* 0x100fe2000001080d */
[----:B------:R-:W-:Y:S01]  /*4eb0*/  MOV R116, R32 ;  /* 0x0000002000747202 */ /* 0x000fe20000000f00 */
[--C-:B------:R-:W-:Y:S01]  /*4ec0*/  FFMA.FTZ R81, R104, c[0x0][0x2d0], -R13.reuse ;  /* 0x0000b40068517a23 */ /* 0x100fe2000001080d */
[----:B-1----:R-:W-:Y:S01]  /*4ed0*/  HMMA.16816.F32.BF16 R128, R4, R20, R16 ;  /* 0x000000140480723c */ /* 0x002fe20000041810 */
[----:B------:R-:W-:-:S02]  /*4ee0*/  FFMA.FTZ R80, R102, c[0x0][0x2d0], -R13 ;  /* 0x0000b40066507a23 */ /* 0x000fc4000001080d */
[--C-:B------:R-:W-:Y:S02]  /*4ef0*/  FFMA.FTZ R32, R115, c[0x0][0x2d0], -R12.reuse ;  /* 0x0000b40073207a23 */ /* 0x100fe4000001080c */
[--C-:B------:R-:W-:Y:S01]  /*4f00*/  FFMA.FTZ R48, R111, c[0x0][0x2d0], -R12.reuse ;  /* 0x0000b4006f307a23 */ /* 0x100fe2000001080c */
[----:B------:R-:W-:Y:S01]  /*4f10*/  MOV R111, R45 ;  /* 0x0000002d006f7202 */ /* 0x000fe20000000f00 */
[----:B------:R-:W-:Y:S01]  /*4f20*/  FFMA.FTZ R50, R108, c[0x0][0x2d0], -R12 ;  /* 0x0000b4006c327a23 */ /* 0x000fe2000001080c */
[----:B------:R-:W-:Y:S01]  /*4f30*/  HMMA.16816.F32.BF16 R16, R8, R30, RZ ;  /* 0x0000001e0810723c */ /* 0x000fe200000418ff */
[----:B------:R-:W-:Y:S01]  /*4f40*/  MOV R108, R46 ;  /* 0x0000002e006c7202 */ /* 0x000fe20000000f00 */
[----:B------:R-:W-:Y:S02]  /*4f50*/  IMAD.MOV.U32 R110, RZ, RZ, R44 ;  /* 0x000000ffff6e7224 */ /* 0x000fe400078e002c */
[----:B------:R-:W-:Y:S01]  /*4f60*/  FADD.FTZ R0, R93, R0 ;  /* 0x000000005d007221 */ /* 0x000fe20000010000 */
[----:B------:R-:W-:Y:S01]  /*4f70*/  MOV R93, R37 ;  /* 0x00000025005d7202 */ /* 0x000fe20000000f00 */
[----:B------:R-:W-:-:S02]  /*4f80*/  IMAD.MOV.U32 R104, RZ, RZ, R90 ;  /* 0x000000ffff687224 */ /* 0x000fc400078e005a */
[--C-:B------:R-:W-:Y:S02]  /*4f90*/  FFMA.FTZ R30, R109, c[0x0][0x2d0], -R13.reuse ;  /* 0x0000b4006d1e7a23 */ /* 0x100fe4000001080d */
[----:B------:R-:W-:Y:S02]  /*4fa0*/  FFMA.FTZ R31, R107, c[0x0][0x2d0], -R13 ;  /* 0x0000b4006b1f7a23 */ /* 0x000fe4000001080d */
[----:B------:R-:W-:Y:S02]  /*4fb0*/  IMAD.MOV.U32 R109, RZ, RZ, R47 ;  /* 0x000000ffff6d7224 */ /* 0x000fe400078e002f */
[----:B------:R-:W-:Y:S02]  /*4fc0*/  IMAD.MOV.U32 R107, RZ, RZ, R40 ;  /* 0x000000ffff6b7224 */ /* 0x000fe400078e0028 */
[----:B------:R-:W-:Y:S02]  /*4fd0*/  FADD.FTZ R0, R92, R0 ;  /* 0x000000005c007221 */ /* 0x000fe40000010000 */
[----:B------:R-:W-:-:S02]  /*4fe0*/  IMAD.MOV.U32 R90, RZ, RZ, R39 ;  /* 0x000000ffff5a7224 */ /* 0x000fc400078e0027 */
[----:B------:R-:W-:Y:S02]  /*4ff0*/  FADD.FTZ R0, R96, R0 ;  /* 0x0000000060007221 */ /* 0x000fe40000010000 */
[----:B------:R-:W-:Y:S02]  /*5000*/  IMAD.MOV.U32 R92, RZ, RZ, R36 ;  /* 0x000000ffff5c7224 */ /* 0x000fe400078e0024 */
[----:B------:R-:W-:Y:S01]  /*5010*/  HMMA.16816.F32.BF16 R124, R4, R22, R16 ;  /* 0x00000016047c723c */ /* 0x000fe20000041810 */
[----:B------:R-:W1:Y:S01]  /*5020*/  LDSM.16.MT88.4 R20, [R249+0x6900] ;  /* 0x00690000f914783b */ /* 0x000e620000004200 */
[----:B------:R-:W-:Y:S02]  /*5030*/  FADD.FTZ R0, R98, R0 ;  /* 0x0000000062007221 */ /* 0x000fe40000010000 */
[----:B------:R-:W-:Y:S02]  /*5040*/  IMAD.MOV.U32 R115, RZ, RZ, R35 ;  /* 0x000000ffff737224 */ /* 0x000fe400078e0023 */
[----:B------:R-:W-:-:S02]  /*5050*/  FADD.FTZ R0, R99, R0 ;  /* 0x0000000063007221 */ /* 0x000fc40000010000 */
[----:B---3--:R-:W-:Y:S07]  /*5060*/  HMMA.16816.F32.BF16 R16, R8, R24, RZ ;  /* 0x000000180810723c */ /* 0x008fee00000418ff */
[--C-:B------:R-:W-:Y:S02]  /*5070*/  FFMA.FTZ R25, R117, c[0x0][0x2d0], -R12.reuse ;  /* 0x0000b40075197a23 */ /* 0x100fe4000001080c */
[----:B------:R-:W-:Y:S02]  /*5080*/  IMAD.MOV.U32 R117, RZ, RZ, R33 ;  /* 0x000000ffff757224 */ /* 0x000fe400078e0021 */
[----:B------:R-:W-:-:S02]  /*5090*/  FFMA.FTZ R33, R114, c[0x0][0x2d0], -R12 ;  /* 0x0000b40072217a23 */ /* 0x000fc4000001080c */
[----:B------:R-:W-:Y:S02]  /*50a0*/  FADD.FTZ R24, R100, R0 ;  /* 0x0000000064187221 */ /* 0x000fe40000010000 */
[----:B------:R-:W-:Y:S01]  /*50b0*/  MUFU.EX2 R0, R29 ;  /* 0x0000001d00007308 */ /* 0x000fe20000000800 */
[----:B------:R-:W-:-:S08]  /*50c0*/  IMAD.MOV.U32 R114, RZ, RZ, R34 ;  /* 0x000000ffff727224 */ /* 0x000fd000078e0022 */
[----:B-1----:R-:W-:Y:S08]  /*50d0*/  HMMA.16816.F32.BF16 R120, R4, R20, R16 ;  /* 0x000000140478723c */ /* 0x002ff00000041810 */
[----:B------:R-:W-:Y:S07]  /*50e0*/  HMMA.16816.F32.BF16 R16, R8, R26, RZ ;  /* 0x0000001a0810723c */ /* 0x000fee00000418ff */
[----:B------:R-:W-:-:S02]  /*50f0*/  FFMA.FTZ R26, R112, c[0x0][0x2d0], -R13 ;  /* 0x0000b400701a7a23 */ /* 0x000fc4000001080d */
[----:B------:R-:W-:Y:S02]  /*5100*/  IMAD.MOV.U32 R112, RZ, RZ, R51 ;  /* 0x000000ffff707224 */ /* 0x000fe400078e0033 */
[----:B------:R-:W-:Y:S02]  /*5110*/  FFMA.FTZ R51, R101, c[0x0][0x2d0], -R12 ;  /* 0x0000b40065337a23 */ /* 0x000fe4000001080c */
[----:B------:R-:W-:Y:S02]  /*5120*/  FADD.FTZ R27, R97, R3 ;  /* 0x00000003611b7221 */ /* 0x000fe40000010000 */
[----:B------:R-:W1:Y:S09]  /*5130*/  MUFU.EX2 R3, R26 ;  /* 0x0000001a00037308 */ /* 0x000e720000000800 */
[----:B------:R-:W-:Y:S01]  /*5140*/  HMMA.16816.F32.BF16 R56, R4, R22, R16 ;  /* 0x000000160438723c */ /* 0x000fe20000041810 */
[----:B------:R-:W2:Y:S04]  /*5150*/  LDSM.16.MT88.4 R20, [R252+0x6100] ;  /* 0x00610000fc14783b */ /* 0x000ea80000004200 */
[----:B------:R-:W3:Y:S03]  /*5160*/  LDSM.16.MT88.4 R16, [R252+0x6900] ;  /* 0x00690000fc10783b */ /* 0x000ee60000004200 */
[----:B--2---:R-:W-:Y:S11]  /*5170*/  HMMA.16816.F32.BF16 R12, R8, R20, RZ ;  /* 0x00000014080c723c */ /* 0x004ff600000418ff */
[----:B------:R-:W-:Y:S11]  /*5180*/  @!UPT UIADD3 URZ, URZ, URZ, URZ ;  /* 0x0000003f3f3ff290 */ /* 0x000ff6000fffe03f */
[----:B------:R-:W-:Y:S02]  /*5190*/  @!UPT UIADD3 URZ, URZ, URZ, URZ ;  /* 0x0000003f3f3ff290 */ /* 0x000fe4000fffe03f */
[----:B---3--:R-:W-:Y:S08]  /*51a0*/  HMMA.16816.F32.BF16 R44, R4, R16, R12 ;  /* 0x00000010042c723c */ /* 0x008ff0000004180c */
[----:B------:R-:W-:Y:S11]  /*51b0*/  HMMA.16816.F32.BF16 R12, R8, R22, RZ ;  /* 0x00000016080c723c */ /* 0x000ff600000418ff */
[----:B------:R-:W-:Y:S11]  /*51c0*/  @!UPT UIADD3 URZ, URZ, URZ, URZ ;  /* 0x0000003f3f3ff290 */ /* 0x000ff6000fffe03f */
[----:B------:R-:W-:Y:S02]  /*51d0*/  @!UPT UIADD3 URZ, URZ, URZ, URZ ;  /* 0x0000003f3f3ff290 */ /* 0x000fe4000fffe03f */
[----:B------:R-:W-:Y:S01]  /*51e0*/  HMMA.16816.F32.BF16 R40, R4, R18, R12 ;  /* 0x000000120428723c */ /* 0x000fe2000004180c */
[----:B------:R-:W2:Y:S07]  /*51f0*/  LDSM.16.MT88.4 R12, [R251+0x6100] ;  /* 0x00610000fb0c783b */ /* 0x000eae0000004200 */
[C---:B--2---:R-:W-:Y:S08]  /*5200*/  HMMA.16816.F32.BF16 R16, R8.reuse, R12, RZ ;  /* 0x0000000c0810723c */ /* 0x044ff000000418ff */
[----:B------:R-:W-:Y:S01]  /*5210*/  HMMA.16816.F32.BF16 R8, R8, R14, RZ ;  /* 0x0000000e0808723c */ /* 0x000fe200000418ff */
[----:B------:R-:W2:Y:S11]  /*5220*/  LDSM.16.MT88.4 R12, [R251+0x6900] ;  /* 0x00690000fb0c783b */ /* 0x000eb60000004200 */
[----:B------:R-:W-:Y:S04]  /*5230*/  @!UPT UIADD3 URZ, URZ, URZ, URZ ;  /* 0x0000003f3f3ff290 */ /* 0x000fe8000fffe03f */
[C---:B--2---:R-:W-:Y:S01]  /*5240*/  HMMA.16816.F32.BF16 R36, R4.reuse, R12, R16 ;  /* 0x0000000c0424723c */ /* 0x044fe20000041810 */
[----:B------:R-:W-:Y:S07]  /*5250*/  MUFU.EX2 R12, R33 ;  /* 0x00000021000c7308 */ /* 0x000fee0000000800 */
[----:B------:R-:W-:Y:S01]  /*5260*/  HMMA.16816.F32.BF16 R20, R4, R14, R8 ;  /* 0x0000000e0414723c */ /* 0x000fe20000041808 */
[----:B------:R-:W2:Y:S06]  /*5270*/  MUFU.EX2 R5, R30 ;  /* 0x0000001e00057308 */ /* 0x000eac0000000800 */
[----:B-1----:R-:W-:-:S02]  /*5280*/  FADD.FTZ R4, R3, R24 ;  /* 0x0000001803047221 */ /* 0x002fc40000010000 */
[----:B------:R-:W1:Y:S01]  /*5290*/  MUFU.EX2 R6, R31 ;  /* 0x0000001f00067308 */ /* 0x000e620000000800 */
[----:B------:R-:W-:Y:S02]  /*52a0*/  FADD.FTZ R10, R103, R27 ;  /* 0x0000001b670a7221 */ /* 0x000fe40000010000 */
[C---:B------:R-:W-:Y:S01]  /*52b0*/  FADD.FTZ R9, R0.reuse, R4 ;  /* 0x0000000400097221 */ /* 0x040fe20000010000 */
[----:B------:R-:W-:-:S04]  /*52c0*/  F2FP.BF16.PACK_AB R4, R0, R3 ;  /* 0x000000030004723e */ /* 0x000fc800000010ff */
[----:B------:R-:W3:Y:S01]  /*52d0*/  MUFU.EX2 R8, R25 ;  /* 0x0000001900087308 */ /* 0x000ee20000000800 */
[----:B--2---:R-:W-:-:S07]  /*52e0*/  FADD.FTZ R0, R5, R9 ;  /* 0x0000000905007221 */ /* 0x004fce0000010000 */
[----:B------:R-:W2:Y:S01]  /*52f0*/  MUFU.EX2 R7, R28 ;  /* 0x0000001c00077308 */ /* 0x000ea20000000800 */
[C---:B-1----:R-:W-:Y:S01]  /*5300*/  FADD.FTZ R14, R6.reuse, R0 ;  /* 0x00000000060e7221 */ /* 0x042fe20000010000 */
[----:B------:R-:W-:Y:S01]  /*5310*/  F2FP.BF16.PACK_AB R6, R6, R5 ;  /* 0x000000050606723e */ /* 0x000fe200000010ff */
[----:B---3--:R-:W-:-:S05]  /*5320*/  FADD.FTZ R3, R8, R10 ;  /* 0x0000000a08037221 */ /* 0x008fca0000010000 */
[----:B------:R-:W1:Y:S01]  /*5330*/  MUFU.EX2 R0, R32 ;  /* 0x0000002000007308 */ /* 0x000e620000000800 */
[C---:B--2---:R-:W-:Y:S01]  /*5340*/  F2FP.BF16.PACK_AB R5, R7.reuse, R8 ;  /* 0x000000080705723e */ /* 0x044fe200000010ff */
[----:B------:R-:W-:Y:S01]  /*5350*/  FADD.FTZ R3, R7, R3 ;  /* 0x0000000307037221 */ /* 0x000fe20000010000 */
[----:B------:R-:W2:Y:S01]  /*5360*/  LDSM.16.MT88.4 R8, [R248+0x1100] ;  /* 0x00110000f808783b */ /* 0x000ea20000004200 */
[----:B-1----:R-:W-:Y:S02]  /*5370*/  F2FP.BF16.PACK_AB R7, R12, R0 ;  /* 0x000000000c07723e */ /* 0x002fe400000010ff */
[----:B------:R-:W-:-:S05]  /*5380*/  FADD.FTZ R13, R0, R3 ;  /* 0x00000003000d7221 */ /* 0x000fca0000010000 */
[C---:B--2---:R-:W-:Y:S08]  /*5390*/  HMMA.16816.F32.BF16 R164, R4.reuse, R8, R164 ;  /* 0x0000000804a4723c */ /* 0x044ff000000418a4 */
        /* <DEDUP_REMOVED lines=28> */
[----:B------:R-:W1:Y:S04]  /*5560*/  LDSM.16.MT88.4 R8, [R252+0x5100] ;  /* 0x00510000fc08783b */ /* 0x000e680000004200 */
[----:B------:R-:W-:Y:S03]  /*5570*/  LDSM.16.MT88.4 R160, [R248+0x1900] ;  /* 0x00190000f8a0783b */ /* 0x000fe60000004200 */
[C---:B-1----:R-:W-:Y:S11]  /*5580*/  HMMA.16816.F32.BF16 R112, R4.reuse, R8, R184 ;  /* 0x000000080470723c */ /* 0x042ff600000418b8 */
[----:B------:R-:W-:Y:S11]  /*5590*/  @!UPT UIADD3 URZ, URZ, URZ, URZ ;  /* 0x0000003f3f3ff290 */ /* 0x000ff6000fffe03f */
[----:B------:R-:W-:Y:S02]  /*55a0*/  @!UPT UIADD3 URZ, URZ, URZ, URZ ;  /* 0x0000003f3f3ff290 */ /* 0x000fe4000fffe03f */
[----:B------:R-:W-:Y:S01]  /*55b0*/  MOV R9, R115 ;  /* 0x0000007300097202 */ /* 0x000fe20000000f00 */
[----:B------:R-:W-:Y:S02]  /*55c0*/  IMAD.MOV.U32 R8, RZ, RZ, R112 ;  /* 0x000000ffff087224 */ /* 0x000fe400078e0070 */
[----:B------:R-:W-:Y:S02]  /*55d0*/  IMAD.MOV.U32 R110, RZ, RZ, R113 ;  /* 0x000000ffff6e7224 */ /* 0x000fe400078e0071 */
[----:B------:R-:W-:Y:S02]  /*55e0*/  IMAD.MOV.U32 R109, RZ, RZ, R114 ;  /* 0x000000ffff6d7224 */ /* 0x000fe400078e0072 */
[C---:B------:R-:W-:Y:S07]  /*55f0*/  HMMA.16816.F32.BF16 R112, R4.reuse, R10, R152 ;  /* 0x0000000a0470723c */ /* 0x040fee0000041898 */
[----:B------:R-:W-:Y:S01]  /*5600*/  IMAD.MOV.U32 R155, RZ, RZ, R9 ;  /* 0x000000ffff9b7224 */ /* 0x000fe200078e0009 */
[----:B------:R-:W-:Y:S01]  /*5610*/  MOV R152, R8 ;  /* 0x0000000800987202 */ /* 0x000fe20000000f00 */
[----:B------:R-:W-:Y:S01]  /*5620*/  IMAD.MOV.U32 R154, RZ, RZ, R109 ;  /* 0x000000ffff9a7224 */ /* 0x000fe200078e006d */
[----:B------:R-:W1:Y:S01]  /*5630*/  LDSM.16.MT88.4 R8, [R251+0x5100] ;  /* 0x00510000fb08783b */ /* 0x000e620000004200 */
[----:B------:R-:W-:Y:S11]  /*5640*/  MOV R153, R110 ;  /* 0x0000006e00997202 */ /* 0x000ff60000000f00 */
[----:B------:R-:W-:Y:S02]  /*5650*/  @!UPT UIADD3 URZ, URZ, URZ, URZ ;  /* 0x0000003f3f3ff290 */ /* 0x000fe4000fffe03f */
[----:B------:R-:W-:Y:S01]  /*5660*/  IMAD.MOV.U32 R108, RZ, RZ, R113 ;  /* 0x000000ffff6c7224 */ /* 0x000fe200078e0071 */
[----:B------:R-:W-:Y:S01]  /*5670*/  MOV R15, R114 ;  /* 0x00000072000f7202 */ /* 0x000fe20000000f00 */
[----:B------:R-:W-:Y:S02]  /*5680*/  IMAD.MOV.U32 R3, RZ, RZ, R115 ;  /* 0x000000ffff037224 */ /* 0x000fe400078e0073 */
[----:B------:R-:W-:Y:S01]  /*5690*/  IMAD.MOV.U32 R0, RZ, RZ, R112 ;  /* 0x000000ffff007224 */ /* 0x000fe200078e0070 */
[C---:B-1----:R-:W-:Y:S07]  /*56a0*/  HMMA.16816.F32.BF16 R188, R4.reuse, R8, R144 ;  /* 0x0000000804bc723c */ /* 0x042fee0000041890 */
[----:B------:R-:W-:Y:S01]  /*56b0*/  IMAD.MOV.U32 R145, RZ, RZ, R108 ;  /* 0x000000ffff917224 */ /* 0x000fe200078e006c */
[C---:B------:R-:W-:Y:S01]  /*56c0*/  HMMA.16816.F32.BF16 R112, R4.reuse, R10, R136 ;  /* 0x0000000a0470723c */ /* 0x040fe20000041888 */
[----:B------:R-:W1:Y:S01]  /*56d0*/  LDSM.16.MT88.4 R8, [R248+0x7100] ;  /* 0x00710000f808783b */ /* 0x000e620000004200 */
[----:B------:R-:W-:Y:S01]  /*56e0*/  IMAD.MOV.U32 R146, RZ, RZ, R15 ;  /* 0x000000ffff927224 */ /* 0x000fe200078e000f */
[----:B------:R-:W-:Y:S01]  /*56f0*/  MOV R147, R3 ;  /* 0x0000000300937202 */ /* 0x000fe20000000f00 */
[----:B------:R-:W-:Y:S01]  /*5700*/  IMAD.MOV.U32 R144, RZ, RZ, R0 ;  /* 0x000000ffff907224 */ /* 0x000fe200078e0000 */
[----:B------:R-:W-:Y:S01]  /*5710*/  MUFU.EX2 R3, R83 ;  /* 0x0000005300037308 */ /* 0x000fe20000000800 */
[----:B------:R-:W-:Y:S07]  /*5720*/  LDSM.16.MT88.4 R136, [R251+0x1900] ;  /* 0x00190000fb88783b */ /* 0x000fee0000004200 */
[----:B------:R-:W2:Y:S01]  /*5730*/  MUFU.EX2 R0, R82 ;  /* 0x0000005200007308 */ /* 0x000ea20000000800 */
[C---:B-1----:R-:W-:Y:S07]  /*5740*/  HMMA.16816.F32.BF16 R108, R4.reuse, R8, R128 ;  /* 0x00000008046c723c */ /* 0x042fee0000041880 */
[----:B--2---:R-:W-:Y:S01]  /*5750*/  F2FP.BF16.PACK_AB R128, R0, R3 ;  /* 0x000000030080723e */ /* 0x004fe200000010ff */
[C---:B------:R-:W-:Y:S01]  /*5760*/  HMMA.16816.F32.BF16 R124, R4.reuse, R10, R124 ;  /* 0x0000000a047c723c */ /* 0x040fe2000004187c */
[----:B------:R-:W1:Y:S07]  /*5770*/  LDSM.16.MT88.4 R8, [R249+0x7100] ;  /* 0x00710000f908783b */ /* 0x000e6e0000004200 */
[C---:B-1----:R-:W-:Y:S08]  /*5780*/  HMMA.16816.F32.BF16 R116, R4.reuse, R8, R120 ;  /* 0x000000080474723c */ /* 0x042ff00000041878 */
[----:B------:R-:W-:Y:S11]  /*5790*/  HMMA.16816.F32.BF16 R8, R4, R10, R56 ;  /* 0x0000000a0408723c */ /* 0x000ff60000041838 */
[----:B------:R-:W-:Y:S05]  /*57a0*/  @!UPT UIADD3 URZ, URZ, URZ, URZ ;  /* 0x0000003f3f3ff290 */ /* 0x000fea000fffe03f */
[----:B------:R-:W-:Y:S01]  /*57b0*/  IMAD.MOV.U32 R123, RZ, RZ, R116 ;  /* 0x000000ffff7b7224 */ /* 0x000fe200078e0074 */
[----:B------:R-:W-:Y:S01]  /*57c0*/  MOV R122, R117 ;  /* 0x00000075007a7202 */ /* 0x000fe20000000f00 */
[----:B------:R-:W-:Y:S02]  /*57d0*/  IMAD.MOV.U32 R121, RZ, RZ, R118 ;  /* 0x000000ffff797224 */ /* 0x000fe400078e0076 */
[----:B------:R-:W-:-:S04]  /*57e0*/  IMAD.MOV.U32 R120, RZ, RZ, R119 ;  /* 0x000000ffff787224 */ /* 0x000fc800078e0077 */
[----:B------:R-:W-:Y:S01]  /*57f0*/  MOV R58, R8 ;  /* 0x00000008003a7202 */ /* 0x000fe20000000f00 */
[----:B------:R-:W-:Y:S01]  /*5800*/  IMAD.MOV.U32 R57, RZ, RZ, R9 ;  /* 0x000000ffff397224 */ /* 0x000fe200078e0009 */
[----:B------:R-:W-:Y:S01]  /*5810*/  MOV R15, R11 ;  /* 0x0000000b000f7202 */ /* 0x000fe20000000f00 */
[----:B------:R-:W-:Y:S02]  /*5820*/  IMAD.MOV.U32 R56, RZ, RZ, R10 ;  /* 0x000000ffff387224 */ /* 0x000fe400078e000a */
[----:B------:R-:W1:Y:S02]  /*5830*/  LDSM.16.MT88.4 R8, [R252+0x7100] ;  /* 0x00710000fc08783b */ /* 0x000e640000004200 */
[C---:B-1----:R-:W-:Y:S08]  /*5840*/  HMMA.16816.F32.BF16 R116, R4.reuse, R8, R44 ;  /* 0x000000080474723c */ /* 0x042ff0000004182c */
[C---:B------:R-:W-:Y:S01]  /*5850*/  HMMA.16816.F32.BF16 R184, R4.reuse, R10, R40 ;  /* 0x0000000a04b8723c */ /* 0x040fe20000041828 */
[----:B------:R-:W1:Y:S04]  /*5860*/  LDSM.16.MT88.4 R8, [R251+0x7100] ;  /* 0x00710000fb08783b */ /* 0x000e680000004200 */
[----:B------:R-:W2:Y:S03]  /*5870*/  LDSM.16.MT88.4 R40, [R248+0x3900] ;  /* 0x00390000f828783b */ /* 0x000ea60000004200 */
[C---:B-1----:R-:W-:Y:S01]  /*5880*/  HMMA.16816.F32.BF16 R180, R4.reuse, R8, R36 ;  /* 0x0000000804b4723c */ /* 0x042fe20000041824 */
[----:B------:R-:W-:Y:S06]  /*5890*/  MUFU.EX2 R8, R50 ;  /* 0x0000003200087308 */ /* 0x000fec0000000800 */
[----:B------:R-:W-:Y:S01]  /*58a0*/  FADD.FTZ R9, R3, R14 ;  /* 0x0000000e03097221 */ /* 0x000fe20000010000 */
[----:B------:R-:W-:Y:S01]  /*58b0*/  HMMA.16816.F32.BF16 R20, R4, R10, R20 ;  /* 0x0000000a0414723c */ /* 0x000fe20000041814 */
[----:B------:R-:W1:Y:S01]  /*58c0*/  MUFU.EX2 R7, R49 ;  /* 0x0000003100077308 */ /* 0x000e620000000800 */
[----:B------:R-:W-:Y:S01]  /*58d0*/  MOV R14, R56 ;  /* 0x00000038000e7202 */ /* 0x000fe20000000f00 */
[----:B------:R-:W-:-:S04]  /*58e0*/  FADD.FTZ R9, R0, R9 ;  /* 0x0000000900097221 */ /* 0x000fc80000010000 */
[----:B------:R-:W-:Y:S02]  /*58f0*/  FADD.FTZ R10, R12, R13 ;  /* 0x0000000d0c0a7221 */ /* 0x000fe40000010000 */
[----:B------:R-:W3:Y:S01]  /*5900*/  MUFU.EX2 R6, R48 ;  /* 0x0000003000067308 */ /* 0x000ee20000000800 */
[----:B------:R-:W-:Y:S02]  /*5910*/  IMAD.MOV.U32 R12, RZ, RZ, R58 ;  /* 0x000000ffff0c7224 */ /* 0x000fe400078e003a */
[----:B------:R-:W-:Y:S02]  /*5920*/  IMAD.MOV.U32 R13, RZ, RZ, R57 ;  /* 0x000000ffff0d7224 */ /* 0x000fe400078e0039 */
[----:B------:R-:W4:Y:S03]  /*5930*/  LDSM.16.MT88.4 R56, [R252+0x3900] ;  /* 0x00390000fc38783b */ /* 0x000f260000004200 */
[----:B------:R5:W2:Y:S01]  /*5940*/  MUFU.EX2 R11, R51 ;  /* 0x00000033000b7308 */ /* 0x000aa20000000800 */
[----:B-1----:R-:W-:-:S07]  /*5950*/  FADD.FTZ R3, R7, R10 ;  /* 0x0000000a07037221 */ /* 0x002fce0000010000 */
[----:B------:R-:W1:Y:S01]  /*5960*/  MUFU.EX2 R5, R81 ;  /* 0x0000005100057308 */ /* 0x000e620000000800 */
[----:B---3--:R-:W-:Y:S02]  /*5970*/  F2FP.BF16.PACK_AB R129, R6, R7 ;  /* 0x000000070681723e */ /* 0x008fe400000010ff */
[----:B------:R-:W-:Y:S01]  /*5980*/  MOV R7, R155 ;  /* 0x0000009b00077202 */ /* 0x000fe20000000f00 */
[----:B-----5:R-:W3:Y:S04]  /*5990*/  LDSM.16.MT88.4 R48, [R249+0x3900] ;  /* 0x00390000f930783b */ /* 0x020ee80000004200 */
[----:B------:R-:W5:Y:S01]  /*59a0*/  MUFU.EX2 R4, R80 ;  /* 0x0000005000047308 */ /* 0x000f620000000800 */
[----:B--2---:R-:W-:Y:S01]  /*59b0*/  F2FP.BF16.PACK_AB R131, R11, R8 ;  /* 0x000000080b83723e */ /* 0x004fe200000010ff */
[----:B-1----:R-:W-:Y:S01]  /*59c0*/  FADD.FTZ R0, R5, R9 ;  /* 0x0000000905007221 */ /* 0x002fe20000010000 */
[C---:B-----5:R-:W-:Y:S01]  /*59d0*/  F2FP.BF16.PACK_AB R130, R4.reuse, R5 ;  /* 0x000000050482723e */ /* 0x060fe200000010ff */
[----:B------:R-:W-:Y:S02]  /*59e0*/  LDSM.16.MT88.4 R80, [R249+0x5900] ;  /* 0x00590000f950783b */ /* 0x000fe40000004200 */
[----:B------:R-:W-:Y:S01]  /*59f0*/  FADD.FTZ R0, R4, R0 ;  /* 0x0000000004007221 */ /* 0x000fe20000010000 */
[----:B------:R-:W-:Y:S01]  /*5a00*/  MOV R5, R153 ;  /* 0x0000009900057202 */ /* 0x000fe20000000f00 */
[----:B------:R-:W-:-:S02]  /*5a10*/  IMAD.MOV.U32 R4, RZ, RZ, R152 ;  /* 0x000000ffff047224 */ /* 0x000fc400078e0098 */
[C---:B------:R-:W-:Y:S01]  /*5a20*/  HMMA.16816.F32.BF16 R36, R128.reuse, R40, R52 ;  /* 0x000000288024723c */ /* 0x040fe20000041834 */
[----:B------:R1:W-:Y:S07]  /*5a30*/  STL [R1+0x5c], R0 ;  /* 0x00005c0001007387 */ /* 0x0003ee0000100800 */
[C---:B----4-:R-:W-:Y:S01]  /*5a40*/  HMMA.16816.F32.BF16 R52, R128.reuse, R56, R72 ;  /* 0x000000388034723c */ /* 0x050fe20000041848 */
[----:B------:R-:W2:Y:S07]  /*5a50*/  LDSM.16.MT88.4 R72, [R248+0x5900] ;  /* 0x00590000f848783b */ /* 0x000eae0000004200 */
[C---:B---3--:R-:W-:Y:S01]  /*5a60*/  HMMA.16816.F32.BF16 R44, R128.reuse, R48, R64 ;  /* 0x00000030802c723c */ /* 0x048fe20000041840 */
[----:B------:R-:W3:Y:S07]  /*5a70*/  LDSM.16.MT88.4 R64, [R251+0x3900] ;  /* 0x00390000fb40783b */ /* 0x000eee0000004200 */
[----:B------:R-:W-:Y:S01]  /*5a80*/  HMMA.16816.F32.BF16 R40, R128, R42, R60 ;  /* 0x0000002a8028723c */ /* 0x000fe2000004183c */
[----:B-1----:R-:W-:-:S02]  /*5a90*/  FADD.FTZ R0, R6, R3 ;  /* 0x0000000306007221 */ /* 0x002fc40000010000 */
[----:B------:R-:W-:Y:S02]  /*5aa0*/  IMAD.MOV.U32 R6, RZ, RZ, R154 ;  /* 0x000000ffff067224 */ /* 0x000fe400078e009a */
[----:B------:R-:W1:Y:S01]  /*5ab0*/  LDSM.16.MT88.4 R152, [R249+0x1900] ;  /* 0x00190000f998783b */ /* 0x000e620000004200 */
[----:B------:R-:W-:Y:S02]  /*5ac0*/  FADD.FTZ R0, R8, R0 ;  /* 0x0000000008007221 */ /* 0x000fe40000010000 */
[----:B------:R-:W-:Y:S02]  /*5ad0*/  HMMA.16816.F32.BF16 R48, R128, R50, R68 ;  /* 0x000000328030723c */ /* 0x000fe40000041844 */
[----:B------:R-:W-:-:S06]  /*5ae0*/  FADD.FTZ R0, R11, R0 ;  /* 0x000000000b007221 */ /* 0x000fcc0000010000 */
[C---:B------:R-:W-:Y:S01]  /*5af0*/  HMMA.16816.F32.BF16 R164, R128.reuse, R160, R164 ;  /* 0x000000a080a4723c */ /* 0x040fe200000418a4 */
[----:B------:R-:W-:Y:S07]  /*5b00*/  STL [R1+0x80], R0 ;  /* 0x0000800001007387 */ /* 0x000fee0000100800 */
[C---:B------:R-:W-:Y:S07]  /*5b10*/  HMMA.16816.F32.BF16 R160, R128.reuse, R162, R16 ;  /* 0x000000a280a0723c */ /* 0x040fee0000041810 */
[----:B------:R-:W-:Y:S01]  /*5b20*/  IMAD.MOV.U32 R16, RZ, RZ, R123 ;  /* 0x000000ffff107224 */ /* 0x000fe200078e007b */
[C---:B--2---:R-:W-:Y:S01]  /*5b30*/  HMMA.16816.F32.BF16 R68, R128.reuse, R72, R92 ;  /* 0x000000488044723c */ /* 0x044fe2000004185c */
[----:B------:R-:W-:Y:S01]  /*5b40*/  MOV R17, R122 ;  /* 0x0000007a00117202 */ /* 0x000fe20000000f00 */
[----:B------:R-:W-:Y:S01]  /*5b50*/  IMAD.MOV.U32 R18, RZ, RZ, R121 ;  /* 0x000000ffff127224 */ /* 0x000fe200078e0079 */
[----:B------:R-:W-:Y:S01]  /*5b60*/  MOV R19, R120 ;  /* 0x0000007800137202 */ /* 0x000fe20000000f00 */
[----:B------:R-:W-:Y:S01]  /*5b70*/  IMAD.MOV.U32 R120, RZ, RZ, R144 ;  /* 0x000000ffff787224 */ /* 0x000fe200078e0090 */
[----:B------:R-:W-:Y:S01]  /*5b80*/  MOV R121, R145 ;  /* 0x0000009100797202 */ /* 0x000fe20000000f00 */
[----:B------:R-:W-:Y:S01]  /*5b90*/  IMAD.MOV.U32 R122, RZ, RZ, R146 ;  /* 0x000000ffff7a7224 */ /* 0x000fe200078e0092 */
[----:B------:R-:W-:Y:S01]  /*5ba0*/  MOV R123, R147 ;  /* 0x00000093007b7202 */ /* 0x000fe20000000f00 */
[C---:B---3--:R-:W-:Y:S01]  /*5bb0*/  HMMA.16816.F32.BF16 R60, R128.reuse, R64, R84 ;  /* 0x00000040803c723c */ /* 0x048fe20000041854 */
[----:B------:R-:W-:Y:S07]  /*5bc0*/  LDSM.16.MT88.4 R144, [R252+0x1900] ;  /* 0x00190000fc90783b */ /* 0x000fee0000004200 */
[C---:B------:R-:W-:Y:S01]  /*5bd0*/  HMMA.16816.F32.BF16 R64, R128.reuse, R66, R88 ;  /* 0x000000428040723c */ /* 0x040fe20000041858 */
[----:B------:R-:W2:Y:S07]  /*5be0*/  LDSM.16.MT88.4 R88, [R252+0x5900] ;  /* 0x00590000fc58783b */ /* 0x000eae0000004200 */
[C---:B------:R-:W-:Y:S01]  /*5bf0*/  HMMA.16816.F32.BF16 R72, R128.reuse, R74, R96 ;  /* 0x0000004a8048723c */ /* 0x040fe20000041860 */
[----:B------:R-:W3:Y:S07]  /*5c00*/  LDSM.16.MT88.4 R96, [R251+0x5900] ;  /* 0x00590000fb60783b */ /* 0x000eee0000004200 */
[C---:B------:R-:W-:Y:S08]  /*5c10*/  HMMA.16816.F32.BF16 R56, R128.reuse, R58, R76 ;  /* 0x0000003a8038723c */ /* 0x040ff0000004184c */
[C---:B------:R-:W-:Y:S08]  /*5c20*/  HMMA.16816.F32.BF16 R76, R128.reuse, R80, R100 ;  /* 0x00000050804c723c */ /* 0x040ff00000041864 */
[C---:B------:R-:W-:Y:S01]  /*5c30*/  HMMA.16816.F32.BF16 R80, R128.reuse, R82, R104 ;  /* 0x000000528050723c */ /* 0x040fe20000041868 */
[----:B------:R-:W4:Y:S07]  /*5c40*/  LDSM.16.MT88.4 R104, [R248+0x7900] ;  /* 0x00790000f868783b */ /* 0x000f2e0000004200 */
[C---:B-1----:R-:W-:Y:S08]  /*5c50*/  HMMA.16816.F32.BF16 R156, R128.reuse, R152, R156 ;  /* 0x00000098809c723c */ /* 0x042ff0000004189c */
[C---:B--2---:R-:W-:Y:S01]  /*5c60*/  HMMA.16816.F32.BF16 R84, R128.reuse, R88, R4 ;  /* 0x000000588054723c */ /* 0x044fe20000041804 */
[----:B------:R-:W-:Y:S07]  /*5c70*/  LDSM.16.MT88.4 R4, [R251+0x7900] ;  /* 0x00790000fb04783b */ /* 0x000fee0000004200 */
[C---:B---3--:R-:W-:Y:S08]  /*5c80*/  HMMA.16816.F32.BF16 R92, R128.reuse, R96, R188 ;  /* 0x00000060805c723c */ /* 0x048ff000000418bc */
[C---:B------:R-:W-:Y:S01]  /*5c90*/  HMMA.16816.F32.BF16 R88, R128.reuse, R90, R120 ;  /* 0x0000005a8058723c */ /* 0x040fe20000041878 */
[----:B------:R-:W1:Y:S07]  /*5ca0*/  LDSM.16.MT88.4 R120, [R252+0x7900] ;  /* 0x00790000fc78783b */ /* 0x000e6e0000004200 */
[C---:B------:R-:W-:Y:S01]  /*5cb0*/  HMMA.16816.F32.BF16 R96, R128.reuse, R98, R112 ;  /* 0x000000628060723c */ /* 0x040fe20000041870 */
[----:B------:R-:W2:Y:S07]  /*5cc0*/  LDSM.16.MT88.4 R112, [R249+0x7900] ;  /* 0x00790000f970783b */ /* 0x000eae0000004200 */
[C---:B----4-:R-:W-:Y:S08]  /*5cd0*/  HMMA.16816.F32.BF16 R100, R128.reuse, R104, R108 ;  /* 0x000000688064723c */ /* 0x050ff0000004186c */
[C---:B------:R-:W-:Y:S08]  /*5ce0*/  HMMA.16816.F32.BF16 R148, R128.reuse, R144, R148 ;  /* 0x000000908094723c */ /* 0x040ff00000041894 */
[C---:B------:R-:W-:Y:S08]  /*5cf0*/  HMMA.16816.F32.BF16 R140, R128.reuse, R136, R140 ;  /* 0x00000088808c723c */ /* 0x040ff0000004188c */
[C---:B------:R-:W-:Y:S08]  /*5d00*/  HMMA.16816.F32.BF16 R104, R128.reuse, R106, R124 ;  /* 0x0000006a8068723c */ /* 0x040ff0000004187c */
[C---:B-1----:R-:W-:Y:S08]  /*5d10*/  HMMA.16816.F32.BF16 R116, R128.reuse, R120, R116 ;  /* 0x000000788074723c */ /* 0x042ff00000041874 */
[C---:B--2---:R-:W-:Y:S08]  /*5d20*/  HMMA.16816.F32.BF16 R108, R128.reuse, R112, R16 ;  /* 0x00000070806c723c */ /* 0x044ff00000041810 */
[C---:B------:R-:W-:Y:S08]  /*5d30*/  HMMA.16816.F32.BF16 R152, R128.reuse, R154, R24 ;  /* 0x0000009a8098723c */ /* 0x040ff00000041818 */
[C---:B------:R-:W-:Y:S08]  /*5d40*/  HMMA.16816.F32.BF16 R144, R128.reuse, R146, R28 ;  /* 0x000000928090723c */ /* 0x040ff0000004181c */
[C---:B------:R-:W-:Y:S08]  /*5d50*/  HMMA.16816.F32.BF16 R136, R128.reuse, R138, R32 ;  /* 0x0000008a8088723c */ /* 0x040ff00000041820 */
[C---:B------:R-:W-:Y:S08]  /*5d60*/  HMMA.16816.F32.BF16 R112, R128.reuse, R114, R12 ;  /* 0x000000728070723c */ /* 0x040ff0000004180c */
[C---:B------:R-:W-:Y:S08]  /*5d70*/  HMMA.16816.F32.BF16 R120, R128.reuse, R122, R184 ;  /* 0x0000007a8078723c */ /* 0x040ff000000418b8 */
[C---:B------:R-:W-:Y:S08]  /*5d80*/  HMMA.16816.F32.BF16 R124, R128.reuse, R4, R180 ;  /* 0x00000004807c723c */ /* 0x040ff000000418b4 */
[----:B------:R-:W-:Y:S01]  /*5d90*/  HMMA.16816.F32.BF16 R128, R128, R6, R20 ;  /* 0x000000068080723c */ /* 0x000fe20000041814 */
[----:B------:R-:W-:Y:S07]  /*5da0*/  @P0 BRA `(.L_x_26) ;  /* 0x00003b7000000947 */ /* 0x000fee0003800000 */
[----:B------:R-:W-:Y:S01]  /*5db0*/  SHF.R.S32.HI R15, RZ, 0x1f, R133 ;  /* 0x0000001fff0f7819 */ /* 0x000fe20000011485 */
[C---:B------:R-:W-:Y:S01]  /*5dc0*/  IMAD.SHL.U32 R3, R133.reuse, 0x2, RZ ;  /* 0x0000000285037824 */ /* 0x040fe200078e00ff */
[----:B------:R-:W-:Y:S01]  /*5dd0*/  SHF.L.U64.HI R0, R134, 0x1, R178 ;  /* 0x0000000186007819 */ /* 0x000fe200000102b2 */
[----:B------:R-:W-:Y:S01]  /*5de0*/  UIADD3 UR6, UR6, -0x2, URZ ;  /* 0xfffffffe06067890 */ /* 0x000fe2000fffe03f */
[----:B------:R-:W-:Y:S01]  /*5df0*/  SHF.L.U64.HI R4, R133, 0x1, R15 ;  /* 0x0000000185047819 */ /* 0x000fe2000001020f */
[----:B------:R-:W-:Y:S01]  /*5e00*/  IMAD.MOV.U32 R133, RZ, RZ, R132 ;  /* 0x000000ffff857224 */ /* 0x000fe200078e0084 */
[----:B------:R-:W-:-:S03]  /*5e10*/  SHF.R.S32.HI R15, RZ, 0x1f, R177 ;  /* 0x0000001fff0f7819 */ /* 0x000fc600000114b1 */
[----:B------:R1:W-:Y:S04]  /*5e20*/  STL [R1+0x7c], R4 ;  /* 0x00007c0401007387 */ /* 0x0003e80000100800 */
[----:B------:R2:W-:Y:S04]  /*5e30*/  STL [R1+0x78], R3 ;  /* 0x0000780301007387 */ /* 0x0005e80000100800 */
[----:B------:R3:W-:Y:S01]  /*5e40*/  STL [R1+0x74], R0 ;  /* 0x0000740001007387 */ /* 0x0007e20000100800 */
[----:B-1----:R-:W-:Y:S02]  /*5e50*/  IMAD.SHL.U32 R4, R134, 0x2, RZ ;  /* 0x0000000286047824 */ /* 0x002fe400078e00ff */
[----:B------:R-:W-:Y:S01]  /*5e60*/  IMAD.MOV.U32 R134, RZ, RZ, R2 ;  /* 0x000000ffff867224 */ /* 0x000fe200078e0002 */
[----:B------:R-:W-:-:S02]  /*5e70*/  SHF.L.U64.HI R2, R177, 0x1, R15 ;  /* 0x00000001b1027819 */ /* 0x000fc4000001020f */
[C---:B--2---:R-:W-:Y:S01]  /*5e80*/  SHF.L.U64.HI R3, R176.reuse, 0x1, R179 ;  /* 0x00000001b0037819 */ /* 0x044fe200000102b3 */
[----:B------:R-:W-:Y:S01]  /*5e90*/  STL [R1+0x70], R4 ;  /* 0x0000700401007387 */ /* 0x000fe20000100800 */
[----:B---3--:R-:W-:-:S03]  /*5ea0*/  IMAD.SHL.U32 R0, R176, 0x2, RZ ;  /* 0x00000002b0007824 */ /* 0x008fc600078e00ff */
[----:B------:R-:W-:Y:S04]  /*5eb0*/  STL [R1+0x6c], R3 ;  /* 0x00006c0301007387 */ /* 0x000fe80000100800 */
[----:B------:R1:W-:Y:S02]  /*5ec0*/  STL [R1+0x68], R0 ;  /* 0x0000680001007387 */ /* 0x0003e40000100800 */
[----:B-1----:R-:W-:-:S05]  /*5ed0*/  IMAD.SHL.U32 R0, R177, 0x2, RZ ;  /* 0x00000002b1007824 */ /* 0x002fca00078e00ff */
[----:B------:R1:W-:Y:S04]  /*5ee0*/  STL [R1+0x60], R0 ;  /* 0x0000600001007387 */ /* 0x0003e80000100800 */
[----:B------:R1:W-:Y:S01]  /*5ef0*/  STL [R1+0x64], R2 ;  /* 0x0000640201007387 */ /* 0x0003e20000100800 */
[----:B------:R-:W-:Y:S05]  /*5f00*/  BRA `(.L_x_27) ;  /* 0x0000045000007947 */ /* 0x000fea0003800000 */
.L_x_29:
[----:B------:R-:W2:Y:S01]  /*5f10*/  LDL R5, [R1+0x84] ;  /* 0x0000840001057983 */ /* 0x000ea20000100800 */
[----:B------:R-:W-:Y:S01]  /*5f20*/  IMAD.MOV.U32 R2, RZ, RZ, c[0x0][0x2b8] ;  /* 0x0000ae00ff027624 */ /* 0x000fe200078e00ff */
[----:B------:R-:W-:Y:S01]  /*5f30*/  ULEA UR4, UR6, UR10, 0x6 ;  /* 0x0000000a06047291 */ /* 0x000fe2000f8e303f */
[----:B------:R-:W-:Y:S01]  /*5f40*/  IMAD.MOV.U32 R8, RZ, RZ, RZ ;  /* 0x000000ffff087224 */ /* 0x000fe200078e00ff */
[----:B------:R-:W3:Y:S02]  /*5f50*/  LDL R31, [R1+0x78] ;  /* 0x00007800011f7983 */ /* 0x000ee40000100800 */
[----:B------:R-:W-:Y:S02]  /*5f60*/  ISETP.NE.AND P6, PT, R2, 0x1, PT ;  /* 0x000000010200780c */ /* 0x000fe40003fc5270 */
[----:B------:R-:W4:Y:S01]  /*5f70*/  LDL R30, [R1+0x7c] ;  /* 0x00007c00011e7983 */ /* 0x000f220000100800 */
[----:B------:R-:W-:Y:S03]  /*5f80*/  IMAD.U32 R2, RZ, RZ, UR4 ;  /* 0x00000004ff027e24 */ /* 0x000fe6000f8e00ff */
[----:B------:R-:W5:Y:S04]  /*5f90*/  LDL R29, [R1+0x70] ;  /* 0x00007000011d7983 */ /* 0x000f680000100800 */
[----:B------:R-:W3:Y:S04]  /*5fa0*/  LDL R28, [R1+0x74] ;  /* 0x00007400011c7983 */ /* 0x000ee80000100800 */
        /* <DEDUP_REMOVED lines=29> */
[----:B------:R-:W-:Y:S01]  /*6180*/  LEA.HI.X R7, R0, c[0x0][0x1cc], R7, 0x1, P0 ;  /* 0x0000730000077a11 */ /* 0x000fe200000f0c07 */
[----:B------:R-:W3:Y:S04]  /*6190*/  SHFL.IDX PT, R5, R2, RZ, 0x181f ;  /* 0x00181fff02057589 */ /* 0x000ee800000e0000 */
[----:B------:R-:W4:Y:S04]  /*61a0*/  SHFL.IDX PT, R6, R7, RZ, 0x181f ;  /* 0x00181fff07067589 */ /* 0x000f2800000e0000 */
[----:B------:R-:W1:Y:S04]  /*61b0*/  SHFL.IDX PT, R0, R2, 0x1, 0x181f ;  /* 0x00381f0002007f89 */ /* 0x000e6800000e0000 */
[----:B------:R-:W2:Y:S01]  /*61c0*/  SHFL.IDX PT, R2, R7, 0x1, 0x181f ;  /* 0x00381f0007027f89 */ /* 0x000ea200000e0000 */
[C---:B---3--:R-:W-:Y:S05]  /*61d0*/  IADD3 R8, P0, R5.reuse, R31, RZ ;  /* 0x0000001f05087210 */ /* 0x048fea0007f1e0ff */
[C---:B----4-:R-:W-:Y:S05]  /*61e0*/  IMAD.X R9, R6.reuse, 0x1, R30, P0 ;  /* 0x0000000106097824 */ /* 0x050fea00000e061e */
[----:B------:R5:W-:Y:S02]  /*61f0*/  LDGSTS.E.BYPASS.LTC128B.128 [R132+0x10100], [R8.64], !P5 ;  /* 0x1010000008847fae */ /* 0x000be4000e901d4c */
[C---:B-----5:R-:W-:Y:S04]  /*6200*/  IADD3 R8, P0, R5.reuse, R29, RZ ;  /* 0x0000001d05087210 */ /* 0x060fe80007f1e0ff */
[CC--:B------:R-:W-:Y:S02]  /*6210*/  IADD3.X R9, R6.reuse, R28.reuse, RZ, P0, !PT ;  /* 0x0000001c06097210 */ /* 0x0c0fe400007fe4ff */
[C---:B------:R-:W-:Y:S03]  /*6220*/  IADD3 R10, P0, R5.reuse, R27, RZ ;  /* 0x0000001b050a7210 */ /* 0x040fe60007f1e0ff */
[----:B------:R3:W-:Y:S02]  /*6230*/  LDGSTS.E.BYPASS.LTC128B.128 [R132+0x12100], [R8.64], !P4 ;  /* 0x1210000008847fae */ /* 0x0007e4000e101d4c */
[C---:B------:R-:W-:Y:S05]  /*6240*/  IMAD.X R11, R6.reuse, 0x1, R26, P0 ;  /* 0x00000001060b7824 */ /* 0x040fea00000e061a */
[----:B------:R4:W-:Y:S01]  /*6250*/  LDGSTS.E.BYPASS.LTC128B.128 [R132+0x14100], [R10.64], !P3 ;  /* 0x141000000a847fae */ /* 0x0009e2000d901d4c */
[----:B---3--:R-:W-:Y:S05]  /*6260*/  IADD3 R8, P0, R5, R25, RZ ;  /* 0x0000001905087210 */ /* 0x008fea0007f1e0ff */
[----:B------:R-:W-:Y:S01]  /*6270*/  IMAD.X R9, R6, 0x1, R24, P0 ;  /* 0x0000000106097824 */ /* 0x000fe200000e0618 */
[----:B-1----:R-:W-:Y:S04]  /*6280*/  IADD3 R6, P0, R0, R31, RZ ;  /* 0x0000001f00067210 */ /* 0x002fe80007f1e0ff */
[----:B------:R1:W-:Y:S01]  /*6290*/  LDGSTS.E.BYPASS.LTC128B.128 [R132+0x16100], [R8.64], !P2 ;  /* 0x1610000008847fae */ /* 0x0003e2000d101d4c */
[----:B--2---:R-:W-:Y:S05]  /*62a0*/  IMAD.X R7, R2, 0x1, R30, P0 ;  /* 0x0000000102077824 */ /* 0x004fea00000e061e */
        /* <DEDUP_REMOVED lines=11> */
.L_x_27:
[----:B------:R-:W2:Y:S01]  /*6360*/  LDL R4, [R1+0x54] ;  /* 0x0000540001047983 */ /* 0x000ea20000100800 */
[----:B------:R-:W-:Y:S04]  /*6370*/  DEPBAR.LE SB0, 0x0 ;  /* 0x000080000000791a */ /* 0x000fe80000000000 */
[----:B------:R-:W3:Y:S01]  /*6380*/  LDL R6, [R1+0x50] ;  /* 0x0000500001067983 */ /* 0x000ee20000100800 */
[----:B------:R-:W-:Y:S04]  /*6390*/  UISETP.GE.AND UP0, UPT, UR6, 0x1, UPT ;  /* 0x000000010600788c */ /* 0x000fe8000bf06270 */
[----:B------:R4:W-:Y:S05]  /*63a0*/  STL [R1+0xa0], R42 ;  /* 0x0000a02a01007387 */ /* 0x0009ea0000100800 */
[----:B------:R1:W-:Y:S05]  /*63b0*/  STL [R1+0x9c], R41 ;  /* 0x00009c2901007387 */ /* 0x0003ea0000100800 */
[----:B------:R1:W-:Y:S05]  /*63c0*/  STL [R1+0x98], R40 ;  /* 0x0000982801007387 */ /* 0x0003ea0000100800 */
[----:B------:R1:W-:Y:S05]  /*63d0*/  STL [R1+0x94], R39 ;  /* 0x0000942701007387 */ /* 0x0003ea0000100800 */
[----:B------:R1:W-:Y:S05]  /*63e0*/  STL [R1+0x90], R38 ;  /* 0x0000902601007387 */ /* 0x0003ea0000100800 */
[----:B------:R1:W-:Y:S05]  /*63f0*/  STL [R1+0x8c], R37 ;  /* 0x00008c2501007387 */ /* 0x0003ea0000100800 */
[----:B------:R1:W-:Y:S05]  /*6400*/  STL [R1+0x88], R36 ;  /* 0x0000882401007387 */ /* 0x0003ea0000100800 */
[----:B------:R-:W3:Y:S05]  /*6410*/  LDL R22, [R1+0x3c] ;  /* 0x00003c0001167983 */ /* 0x000eea0000100800 */
[----:B------:R-:W3:Y:S05]  /*6420*/  LDL R23, [R1+0x40] ;  /* 0x0000400001177983 */ /* 0x000eea0000100800 */
[----:B------:R-:W3:Y:S05]  /*6430*/  LDL R20, [R1+0x78] ;  /* 0x0000780001147983 */ /* 0x000eea0000100800 */
[----:B------:R-:W3:Y:S05]  /*6440*/  LDL R21, [R1+0x38] ;  /* 0x0000380001157983 */ /* 0x000eea0000100800 */
[----:B----4-:R-:W4:Y:S05]  /*6450*/  LDL R42, [R1+0x7c] ;  /* 0x00007c00012a7983 */ /* 0x010f2a0000100800 */
[----:B------:R-:W4:Y:S05]  /*6460*/  LDL R5, [R1+0x4] ;  /* 0x0000040001057983 */ /* 0x000f2a0000100800 */
[----:B-1----:R-:W4:Y:S05]  /*6470*/  LDL R41, [R1+0x70] ;  /* 0x0000700001297983 */ /* 0x002f2a0000100800 */
[----:B------:R-:W4:Y:S05]  /*6480*/  LDL R40, [R1+0x74] ;  /* 0x0000740001287983 */ /* 0x000f2a0000100800 */
[----:B------:R-:W4:Y:S05]  /*6490*/  LDL R29, [R1+0x58] ;  /* 0x00005800011d7983 */ /* 0x000f2a0000100800 */
[----:B------:R-:W4:Y:S05]  /*64a0*/  LDL R39, [R1+0x68] ;  /* 0x0000680001277983 */ /* 0x000f2a0000100800 */
[----:B------:R-:W4:Y:S05]  /*64b0*/  LDL R132, [R1+0x4c] ;  /* 0x00004c0001847983 */ /* 0x000f2a0000100800 */
[----:B------:R-:W4:Y:S05]  /*64c0*/  LDL R38, [R1+0x6c] ;  /* 0x00006c0001267983 */ /* 0x000f2a0000100800 */
[----:B------:R-:W4:Y:S05]  /*64d0*/  LDL R37, [R1+0x60] ;  /* 0x0000600001257983 */ /* 0x000f2a0000100800 */
[----:B------:R-:W4:Y:S05]  /*64e0*/  LDL R36, [R1+0x64] ;  /* 0x0000640001247983 */ /* 0x000f2a0000100800 */
[----:B------:R-:W-:Y:S06]  /*64f0*/  BAR.SYNC.DEFER_BLOCKING 0x0 ;  /* 0x0000000000007b1d */ /* 0x000fec0000010000 */
[----:B------:R-:W-:Y:S05]  /*6500*/  LDSM.16.M88.4 R8, [R135+0x10100] ;  /* 0x010100008708783b */ /* 0x000fea0000000200 */
[----:B------:R-:W-:Y:S05]  /*6510*/  LDSM.16.M88.4 R16, [R135+0x10900] ;  /* 0x010900008710783b */ /* 0x000fea0000000200 */
[----:B------:R-:W-:Y:S05]  /*6520*/  LDSM.16.M88.4 R24, [R135+0x11100] ;  /* 0x011100008718783b */ /* 0x000fea0000000200 */
[----:B------:R-:W-:Y:S01]  /*6530*/  LDSM.16.M88.4 R32, [R135+0x11900] ;  /* 0x011900008720783b */ /* 0x000fe20000000200 */
[----:B--2---:R-:W-:Y:S01]  /*6540*/  SHF.R.S32.HI R0, RZ, 0x1f, R4 ;  /* 0x0000001fff007819 */ /* 0x004fe20000011404 */
[----:B------:R-:W-:Y:S04]  /*6550*/  IMAD.WIDE.U32 R2, R4, c[0x0][0x208], RZ ;  /* 0x0000820004027a25 */ /* 0x000fe800078e00ff */
[----:B------:R-:W-:Y:S04]  /*6560*/  IMAD R0, R0, c[0x0][0x208], RZ ;  /* 0x0000820000007a24 */ /* 0x000fe800078e02ff */
[----:B------:R-:W-:Y:S01]  /*6570*/  IMAD R0, R4, c[0x0][0x20c], R0 ;  /* 0x0000830004007a24 */ /* 0x000fe200078e0200 */
[----:B---3--:R-:W-:Y:S04]  /*6580*/  SHF.R.S32.HI R4, RZ, 0x1f, R6 ;  /* 0x0000001fff047819 */ /* 0x008fe80000011406 */
        /* <DEDUP_REMOVED lines=8> */
[----:B------:R-:W1:Y:S05]  /*6610*/  SHFL.IDX PT, R0, R3, RZ, 0x181f ;  /* 0x00181fff03007589 */ /* 0x000e6a00000e0000 */
[----:B------:R-:W4:Y:S05]  /*6620*/  SHFL.IDX PT, R2, R28, RZ, 0x181f ;  /* 0x00181fff1c027589 */ /* 0x000f2a00000e0000 */
[----:B------:R2:W-:Y:S05]  /*6630*/  LDSM.16.M88.4 R184, [R22] ;  /* 0x0000000016b8783b */ /* 0x0005ea0000000200 */
[----:B------:R-:W-:Y:S05]  /*6640*/  LDSM.16.M88.4 R180, [R23] ;  /* 0x0000000017b4783b */ /* 0x000fea0000000200 */
[----:B------:R-:W3:Y:S01]  /*6650*/  SHFL.IDX PT, R3, R3, 0x1, 0x181f ;  /* 0x00381f0003037f89 */ /* 0x000ee200000e0000 */
[----:B-1----:R-:W-:Y:S04]  /*6660*/  IADD3 R12, P0, R0, R20, RZ ;  /* 0x00000014000c7210 */ /* 0x002fe80007f1e0ff */
[----:B------:R-:W1:Y:S01]  /*6670*/  SHFL.IDX PT, R28, R28, 0x1, 0x181f ;  /* 0x00381f001c1c7f89 */ /* 0x000e6200000e0000 */
[----:B----4-:R-:W-:Y:S04]  /*6680*/  IADD3.X R13, R2, R42, RZ, P0, !PT ;  /* 0x0000002a020d7210 */ /* 0x010fe800007fe4ff */
[----:B------:R-:W-:Y:S05]  /*6690*/  LDSM.16.M88.4 R188, [R21] ;  /* 0x0000000015bc783b */ /* 0x000fea0000000200 */
[----:B------:R4:W1:Y:S01]  /*66a0*/  LDSM.16.M88.4 R176, [R5] ;  /* 0x0000000005b0783b */ /* 0x0008620000000200 */
[----:B------:R-:W-:Y:S04]  /*66b0*/  IADD3 R14, P0, R0, R41, RZ ;  /* 0x00000029000e7210 */ /* 0x000fe80007f1e0ff */
[----:B------:R-:W-:Y:S01]  /*66c0*/  IADD3.X R15, R2, R40, RZ, P0, !PT ;  /* 0x00000028020f7210 */ /* 0x000fe200007fe4ff */
[----:B------:R-:W-:Y:S01]  /*66d0*/  @!PT LDS RZ, [RZ] ;  /* 0x00000000fffff984 */ /* 0x000fe20000000800 */
[----:B------:R-:W-:Y:S01]  /*66e0*/  @!PT LDS RZ, [RZ] ;  /* 0x00000000fffff984 */ /* 0x000fe20000000800 */
[----:B------:R-:W-:Y:S01]  /*66f0*/  @!PT LDS RZ, [RZ] ;  /* 0x00000000fffff984 */ /* 0x000fe20000000800 */
[----:B------:R1:W-:Y:S01]  /*6700*/  LDGSTS.E.BYPASS.LTC128B.128 [R29], [R12.64], !P5 ;  /* 0x000000000c1d7fae */ /* 0x0003e2000e901d4c */
[----:B--2---:R-:W-:Y:S01]  /*6710*/  IADD3 R22, P0, R0, R39, RZ ;  /* 0x0000002700167210 */ /* 0x004fe20007f1e0ff */
[C---:B----4-:R-:W-:Y:S03]  /*6720*/  HMMA.16816.F32.BF16 R4, R168.reuse, R8, RZ ;  /* 0x00000008a804723c */ /* 0x050fe600000418ff */
[----:B------:R2:W-:Y:S01]  /*6730*/  LDGSTS.E.BYPASS.LTC128B.128 [R132+0x2100], [R14.64], !P4 ;  /* 0x021000000e847fae */ /* 0x0005e2000e101d4c */
[----:B------:R-:W-:Y:S04]  /*6740*/  IADD3.X R23, R2, R38, RZ, P0, !PT ;  /* 0x0000002602177210 */ /* 0x000fe800007fe4ff */
[C---:B------:R-:W-:Y:S01]  /*6750*/  HMMA.16816.F32.BF16 R8, R168.reuse, R10, RZ ;  /* 0x0000000aa808723c */ /* 0x040fe200000418ff */
[----:B------:R4:W-:Y:S03]  /*6760*/  LDGSTS.E.BYPASS.LTC128B.128 [R132+0x4100], [R22.64], !P3 ;  /* 0x0410000016847fae */ /* 0x0009e6000d901d4c */
[----:B------:R-:W-:Y:S04]  /*6770*/  IADD3 R30, P0, R0, R37, RZ ;  /* 0x00000025001e7210 */ /* 0x000fe80007f1e0ff */
[----:B------:R-:W-:Y:S04]  /*6780*/  IADD3.X R31, R2, R36, RZ, P0, !PT ;  /* 0x00000024021f7210 */ /* 0x000fe800007fe4ff */
[C---:B---3--:R-:W-:Y:S01]  /*6790*/  IADD3 R20, P0, R3.reuse, R20, RZ ;  /* 0x0000001403147210 */ /* 0x048fe20007f1e0ff */
[----:B------:R3:W-:Y:S03]  /*67a0*/  LDGSTS.E.BYPASS.LTC128B.128 [R132+0x6100], [R30.64], !P2 ;  /* 0x061000001e847fae */ /* 0x0007e6000d101d4c */
[C---:B-1----:R-:W-:Y:S02]  /*67b0*/  IADD3.X R21, R28.reuse, R42, RZ, P0, !PT ;  /* 0x0000002a1c157210 */ /* 0x042fe400007fe4ff */
[----:B------:R1:W5:Y:S01]  /*67c0*/  LDL.LU R42, [R1+0xa0] ;  /* 0x0000a000012a7983 */ /* 0x0003620000300800 */
[C---:B--2---:R-:W-:Y:S04]  /*67d0*/  HMMA.16816.F32.BF16 R12, R168.reuse, R16, RZ ;  /* 0x00000010a80c723c */ /* 0x044fe800000418ff */
[----:B------:R2:W-:Y:S04]  /*67e0*/  LDGSTS.E.BYPASS.LTC128B.128 [R29+0x1000], [R20.64], !P5 ;  /* 0x01000000141d7fae */ /* 0x0005e8000e901d4c */
[C---:B------:R-:W-:Y:S01]  /*67f0*/  HMMA.16816.F32.BF16 R16, R168.reuse, R18, RZ ;  /* 0x00000012a810723c */ /* 0x040fe200000418ff */
[C---:B----4-:R-:W-:Y:S02]  /*6800*/  IADD3 R22, P0, R3.reuse, R41, RZ ;  /* 0x0000002903167210 */ /* 0x050fe40007f1e0ff */
[----:B------:R1:W5:Y:S02]  /*6810*/  LDL.LU R41, [R1+0x9c] ;  /* 0x00009c0001297983 */ /* 0x0003640000300800 */
[C---:B------:R-:W-:Y:S03]  /*6820*/  IADD3.X R23, R28.reuse, R40, RZ, P0, !PT ;  /* 0x000000281c177210 */ /* 0x040fe600007fe4ff */
[----:B------:R1:W5:Y:S05]  /*6830*/  LDL.LU R40, [R1+0x98] ;  /* 0x0000980001287983 */ /* 0x00036a0000300800 */
[----:B------:R4:W-:Y:S01]  /*6840*/  LDGSTS.E.BYPASS.LTC128B.128 [R29+0x3000], [R22.64], !P4 ;  /* 0x03000000161d7fae */ /* 0x0009e2000e101d4c */
[C---:B--2---:R-:W-:Y:S04]  /*6850*/  IADD3 R20, P0, R3.reuse, R39, RZ ;  /* 0x0000002703147210 */ /* 0x044fe80007f1e0ff */
[----:B------:R1:W5:Y:S01]  /*6860*/  LDL.LU R39, [R1+0x94] ;  /* 0x0000940001277983 */ /* 0x0003620000300800 */
[C---:B------:R-:W-:Y:S02]  /*6870*/  IADD3.X R21, R28.reuse, R38, RZ, P0, !PT ;  /* 0x000000261c157210 */ /* 0x040fe400007fe4ff */
[----:B------:R-:W-:Y:S02]  /*6880*/  IADD3 R2, P0, R3, R37, RZ ;  /* 0x0000002503027210 */ /* 0x000fe40007f1e0ff */
[----:B------:R-:W2:Y:S02]  /*6890*/  LDL R0, [R1] ;  /* 0x0000000001007983 */ /* 0x000ea40000100800 */
[----:B------:R-:W-:Y:S03]  /*68a0*/  IADD3.X R3, R28, R36, RZ, P0, !PT ;  /* 0x000000241c037210 */ /* 0x000fe600007fe4ff */
[----:B------:R4:W-:Y:S01]  /*68b0*/  LDGSTS.E.BYPASS.LTC128B.128 [R29+0x5000], [R20.64], !P3 ;  /* 0x05000000141d7fae */ /* 0x0009e2000d901d4c */
[----:B------:R-:W-:Y:S04]  /*68c0*/  PLOP3.LUT P0, PT, PT, PT, UP0, 0x80, 0x0 ;  /* 0x000000000000781c */ /* 0x000fe80003f0f008 */
[----:B------:R1:W-:Y:S05]  /*68d0*/  LDGSTS.E.BYPASS.LTC128B.128 [R29+0x7000], [R2.64], !P2 ;  /* 0x07000000021d7fae */ /* 0x0003ea000d101d4c */
[----:B------:R-:W0:Y:S05]  /*68e0*/  LDGDEPBAR ;  /* 0x00000000000079af */ /* 0x000e2a0000000000 */
[----:B------:R2:W5:Y:S05]  /*68f0*/  LDL.LU R38, [R1+0x90] ;  /* 0x0000900001267983 */ /* 0x00056a0000300800 */
[----:B------:R2:W5:Y:S05]  /*6900*/  LDL.LU R37, [R1+0x8c] ;  /* 0x00008c0001257983 */ /* 0x00056a0000300800 */
[----:B------:R2:W5:Y:S01]  /*6910*/  LDL.LU R36, [R1+0x88] ;  /* 0x0000880001247983 */ /* 0x0005620000300800 */
[C---:B----4-:R-:W-:Y:S04]  /*6920*/  HMMA.16816.F32.BF16 R20, R168.reuse, R24, RZ ;  /* 0x00000018a814723c */ /* 0x050fe800000418ff */
[----:B-1----:R-:W4:Y:S04]  /*6930*/  LDL R3, [R1+0x28] ;  /* 0x0000280001037983 */ /* 0x002f280000100800 */
[C---:B------:R-:W-:Y:S01]  /*6940*/  HMMA.16816.F32.BF16 R24, R168.reuse, R26, RZ ;  /* 0x0000001aa818723c */ /* 0x040fe200000418ff */
[----:B------:R-:W4:Y:S07]  /*6950*/  LDL R2, [R1+0x2c] ;  /* 0x00002c0001027983 */ /* 0x000f2e0000100800 */
[C---:B---3--:R-:W-:Y:S08]  /*6960*/  HMMA.16816.F32.BF16 R28, R168.reuse, R32, RZ ;  /* 0x00000020a81c723c */ /* 0x048ff000000418ff */
        /* <DEDUP_REMOVED lines=8> */
[----:B------:R-:W3:Y:S05]  /*69f0*/  LDL R188, [R1+0x34] ;  /* 0x0000340001bc7983 */ /* 0x000eea0000100800 */
[----:B------:R-:W3:Y:S02]  /*6a00*/  LDL R189, [R1+0x30] ;  /* 0x0000300001bd7983 */ /* 0x000ee40000100800 */
[----:B------:R-:W-:Y:S03]  /*6a10*/  HMMA.16816.F32.BF16 R32, R172, R190, R32 ;  /* 0x000000beac20723c */ /* 0x000fe60000041820 */
[----:B--2---:R-:W1:Y:S05]  /*6a20*/  LDSM.16.M88.4 R176, [R0+0x10100] ;  /* 0x0101000000b0783b */ /* 0x004e6a0000000200 */
[----:B------:R-:W2:Y:S05]  /*6a30*/  LDSM.16.M88.4 R180, [R0+0x10900] ;  /* 0x0109000000b4783b */ /* 0x000eaa0000000200 */
[----:B------:R-:W-:Y:S01]  /*6a40*/  LDSM.16.M88.4 R184, [R0+0x11900] ;  /* 0x0119000000b8783b */ /* 0x000fe20000000200 */
[C---:B-1----:R-:W-:Y:S08]  /*6a50*/  HMMA.16816.F32.BF16 R4, R192.reuse, R176, R4 ;  /* 0x000000b0c004723c */ /* 0x042ff00000041804 */
[C---:B------:R-:W-:Y:S01]  /*6a60*/  HMMA.16816.F32.BF16 R8, R192.reuse, R178, R8 ;  /* 0x000000b2c008723c */ /* 0x040fe20000041808 */
[----:B------:R-:W1:Y:S07]  /*6a70*/  LDSM.16.M88.4 R176, [R0+0x11100] ;  /* 0x0111000000b0783b */ /* 0x000e6e0000000200 */
[C---:B--2---:R-:W-:Y:S08]  /*6a80*/  HMMA.16816.F32.BF16 R12, R192.reuse, R180, R12 ;  /* 0x000000b4c00c723c */ /* 0x044ff0000004180c */
[C---:B------:R-:W-:Y:S01]  /*6a90*/  HMMA.16816.F32.BF16 R16, R192.reuse, R182, R16 ;  /* 0x000000b6c010723c */ /* 0x040fe20000041810 */
[----:B------:R-:W2:Y:S07]  /*6aa0*/  LDSM.16.M88.4 R180, [R250] ;  /* 0x00000000fab4783b */ /* 0x000eae0000000200 */
[C---:B-1----:R-:W-:Y:S08]  /*6ab0*/  HMMA.16816.F32.BF16 R20, R192.reuse, R176, R20 ;  /* 0x000000b0c014723c */ /* 0x042ff00000041814 */
[C---:B------:R-:W-:Y:S01]  /*6ac0*/  HMMA.16816.F32.BF16 R24, R192.reuse, R178, R24 ;  /* 0x000000b2c018723c */ /* 0x040fe20000041818 */
[----:B------:R-:W1:Y:S07]  /*6ad0*/  LDSM.16.M88.4 R176, [R250+0x800] ;  /* 0x00080000fab0783b */ /* 0x000e6e0000000200 */
[C---:B------:R-:W-:Y:S08]  /*6ae0*/  HMMA.16816.F32.BF16 R28, R192.reuse, R184, R28 ;  /* 0x000000b8c01c723c */ /* 0x040ff0000004181c */
[----:B------:R-:W-:Y:S01]  /*6af0*/  HMMA.16816.F32.BF16 R32, R192, R186, R32 ;  /* 0x000000bac020723c */ /* 0x000fe20000041820 */
        /* <DEDUP_REMOVED lines=8> */
[C---:B------:R-:W-:Y:S01]  /*6b80*/  HMMA.16816.F32.BF16 R24, R196.reuse, R186, R24 ;  /* 0x000000bac418723c */ /* 0x040fe20000041818 */
[----:B------:R-:W3:Y:S07]  /*6b90*/  LDSM.16.M88.4 R184, [R135+0x12900] ;  /* 0x0129000087b8783b */ /* 0x000eee0000000200 */
[C---:B--2---:R-:W-:Y:S08]  /*6ba0*/  HMMA.16816.F32.BF16 R28, R196.reuse, R180, R28 ;  /* 0x000000b4c41c723c */ /* 0x044ff0000004181c */
[----:B------:R-:W-:Y:S01]  /*6bb0*/  HMMA.16816.F32.BF16 R32, R196, R182, R32 ;  /* 0x000000b6c420723c */ /* 0x000fe20000041820 */
[----:B------:R-:W2:Y:S07]  /*6bc0*/  LDSM.16.M88.4 R180, [R135+0x13100] ;  /* 0x0131000087b4783b */ /* 0x000eae0000000200 */
[C---:B-1----:R-:W-:Y:S08]  /*6bd0*/  HMMA.16816.F32.BF16 R4, R200.reuse, R176, R4 ;  /* 0x000000b0c804723c */ /* 0x042ff00000041804 */
[C---:B------:R-:W-:Y:S01]  /*6be0*/  HMMA.16816.F32.BF16 R8, R200.reuse, R178, R8 ;  /* 0x000000b2c808723c */ /* 0x040fe20000041808 */
[----:B------:R-:W1:Y:S07]  /*6bf0*/  LDSM.16.M88.4 R176, [R135+0x13900] ;  /* 0x0139000087b0783b */ /* 0x000e6e0000000200 */
[C---:B---3--:R-:W-:Y:S08]  /*6c00*/  HMMA.16816.F32.BF16 R12, R200.reuse, R184, R12 ;  /* 0x000000b8c80c723c */ /* 0x048ff0000004180c */
[C---:B------:R-:W-:Y:S01]  /*6c10*/  HMMA.16816.F32.BF16 R16, R200.reuse, R186, R16 ;  /* 0x000000bac810723c */ /* 0x040fe20000041810 */
[----:B------:R3:W4:Y:S07]  /*6c20*/  LDSM.16.M88.4 R184, [R188] ;  /* 0x00000000bcb8783b */ /* 0x00072e0000000200 */
[C---:B--2---:R-:W-:Y:S08]  /*6c30*/  HMMA.16816.F32.BF16 R20, R200.reuse, R180, R20 ;  /* 0x000000b4c814723c */ /* 0x044ff00000041814 */
[C---:B------:R-:W-:Y:S01]  /*6c40*/  HMMA.16816.F32.BF16 R24, R200.reuse, R182, R24 ;  /* 0x000000b6c818723c */ /* 0x040fe20000041818 */
[----:B------:R2:W4:Y:S05]  /*6c50*/  LDSM.16.M88.4 R180, [R189] ;  /* 0x00000000bdb4783b */ /* 0x00052a0000000200 */
[----:B---3--:R-:W3:Y:S02]  /*6c60*/  LDL R188, [R1+0x20] ;  /* 0x0000200001bc7983 */ /* 0x008ee40000100800 */
[C---:B-1----:R-:W-:Y:S08]  /*6c70*/  HMMA.16816.F32.BF16 R28, R200.reuse, R176, R28 ;  /* 0x000000b0c81c723c */ /* 0x042ff0000004181c */
[----:B------:R-:W-:Y:S01]  /*6c80*/  HMMA.16816.F32.BF16 R32, R200, R178, R32 ;  /* 0x000000b2c820723c */ /* 0x000fe20000041820 */
[----:B----4-:R1:W4:Y:S05]  /*6c90*/  LDSM.16.M88.4 R176, [R2] ;  /* 0x0000000002b0783b */ /* 0x01032a0000000200 */
[----:B--2---:R-:W2:Y:S02]  /*6ca0*/  LDL R189, [R1+0x24] ;  /* 0x0000240001bd7983 */ /* 0x004ea40000100800 */
[C---:B------:R-:W-:Y:S08]  /*6cb0*/  HMMA.16816.F32.BF16 R4, R204.reuse, R184, R4 ;  /* 0x000000b8cc04723c */ /* 0x040ff00000041804 */
[C---:B------:R-:W-:Y:S01]  /*6cc0*/  HMMA.16816.F32.BF16 R8, R204.reuse, R186, R8 ;  /* 0x000000bacc08723c */ /* 0x040fe20000041808 */
[----:B------:R4:W4:Y:S07]  /*6cd0*/  LDSM.16.M88.4 R184, [R3] ;  /* 0x0000000003b8783b */ /* 0x00092e0000000200 */
[C---:B------:R-:W-:Y:S01]  /*6ce0*/  HMMA.16816.F32.BF16 R12, R204.reuse, R180, R12 ;  /* 0x000000b4cc0c723c */ /* 0x040fe2000004180c */
[----:B-1----:R-:W2:Y:S07]  /*6cf0*/  LDL R2, [R1+0x18] ;  /* 0x0000180001027983 */ /* 0x002eae0000100800 */
[C---:B------:R-:W-:Y:S01]  /*6d00*/  HMMA.16816.F32.BF16 R16, R204.reuse, R182, R16 ;  /* 0x000000b6cc10723c */ /* 0x040fe20000041810 */
[----:B------:R-:W1:Y:S05]  /*6d10*/  LDSM.16.M88.4 R180, [R0+0x12100] ;  /* 0x0121000000b4783b */ /* 0x000e6a0000000200 */
[----:B----4-:R-:W4:Y:S02]  /*6d20*/  LDL R3, [R1+0x1c] ;  /* 0x00001c0001037983 */ /* 0x010f240000100800 */
        /* <DEDUP_REMOVED lines=39> */
[----:B---3--:R1:W-:Y:S05]  /*6fa0*/  LDSM.16.M88.4 R176, [R188] ;  /* 0x00000000bcb0783b */ /* 0x0083ea0000000200 */
[----:B--2---:R2:W2:Y:S05]  /*6fb0*/  LDSM.16.M88.4 R180, [R189] ;  /* 0x00000000bdb4783b */ /* 0x0044aa0000000200 */
[----:B-1----:R-:W3:Y:S05]  /*6fc0*/  LDL R188, [R1+0x10] ;  /* 0x0000100001bc7983 */ /* 0x002eea0000100800 */
[----:B--2---:R-:W2:Y:S05]  /*6fd0*/  LDL R189, [R1+0x14] ;  /* 0x0000140001bd7983 */ /* 0x004eaa0000100800 */
[----:B----4-:R1:W4:Y:S01]  /*6fe0*/  LDSM.16.M88.4 R184, [R3] ;  /* 0x0000000003b8783b */ /* 0x0103220000000200 */
        /* <DEDUP_REMOVED lines=47> */
[----:B---3--:R-:W-:Y:S05]  /*72e0*/  LDSM.16.M88.4 R184, [R188] ;  /* 0x00000000bcb8783b */ /* 0x008fea0000000200 */
[----:B--2---:R-:W1:Y:S05]  /*72f0*/  LDSM.16.M88.4 R176, [R189] ;  /* 0x00000000bdb0783b */ /* 0x004e6a0000000200 */
[----:B------:R-:W2:Y:S01]  /*7300*/  LDSM.16.M88.4 R180, [R3] ;  /* 0x0000000003b4783b */ /* 0x000ea20000000200 */
[C---:B-1----:R-:W-:Y:S08]  /*7310*/  HMMA.16816.F32.BF16 R4, R236.reuse, R176, R4 ;  /* 0x000000b0ec04723c */ /* 0x042ff00000041804 */
[C---:B------:R-:W-:Y:S01]  /*7320*/  HMMA.16816.F32.BF16 R8, R236.reuse, R178, R8 ;  /* 0x000000b2ec08723c */ /* 0x040fe20000041808 */
[----:B----4-:R-:W1:Y:S07]  /*7330*/  LDSM.16.M88.4 R176, [R2] ;  /* 0x0000000002b0783b */ /* 0x010e6e0000000200 */
        /* <DEDUP_REMOVED lines=30> */
[----:B------:R-:W-:Y:S01]  /*7520*/  MUFU.TANH R183, R4 ;  /* 0x0000000400b77308 */ /* 0x000fe20000002400 */
        /* <DEDUP_REMOVED lines=8> */
[----:B-1----:R1:W-:Y:S01]  /*75b0*/  STL [R1+0x48], R0 ;  /* 0x0000480001007387 */ /* 0x0023e20000100800 */
[----:B------:R-:W-:Y:S02]  /*75c0*/  FMUL.FTZ R16, R16, c[0x0][0x320] ;  /* 0x0000c80010107a20 */ /* 0x000fe40000410000 */
[----:B------:R-:W-:Y:S02]  /*75d0*/  FMUL.FTZ R17, R17, c[0x0][0x320] ;  /* 0x0000c80011117a20 */ /* 0x000fe40000410000 */
[----:B------:R-:W-:Y:S01]  /*75e0*/  FMUL.FTZ R18, R18, c[0x0][0x320] ;  /* 0x0000c80012127a20 */ /* 0x000fe20000410000 */
[----:B------:R2:W-:Y:S01]  /*75f0*/  MUFU.TANH R191, R6 ;  /* 0x0000000600bf7308 */ /* 0x0005e20000002400 */
[----:B------:R-:W-:Y:S09]  /*7600*/  FMUL.FTZ R19, R19, c[0x0][0x320] ;  /* 0x0000c80013137a20 */ /* 0x000ff20000410000 */
[----:B------:R-:W-:Y:S10]  /*7610*/  MUFU.TANH R184, R8 ;  /* 0x0000000800b87308 */ /* 0x000ff40000002400 */
[----:B------:R-:W-:Y:S01]  /*7620*/  MUFU.TANH R182, R9 ;  /* 0x0000000900b67308 */ /* 0x000fe20000002400 */
[----:B--2---:R-:W2:Y:S09]  /*7630*/  LDSM.16.M88.4 R4, [R250+0x7000] ;  /* 0x00700000fa04783b */ /* 0x004eb20000000200 */
[----:B-1----:R-:W1:Y:S10]  /*7640*/  MUFU.TANH R0, R10 ;  /* 0x0000000a00007308 */ /* 0x002e740000002400 */
[----:B------:R3:W4:Y:S10]  /*7650*/  MUFU.TANH R190, R11 ;  /* 0x0000000b00be7308 */ /* 0x0007340000002400 */
[----:B------:R-:W4:Y:S01]  /*7660*/  MUFU.TANH R181, R12 ;  /* 0x0000000c00b57308 */ /* 0x000f220000002400 */
[----:B-1----:R-:W-:Y:S09]  /*7670*/  STL [R1+0x44], R0 ;  /* 0x0000440001007387 */ /* 0x002ff20000100800 */
[----:B------:R-:W1:Y:S01]  /*7680*/  MUFU.TANH R180, R13 ;  /* 0x0000000d00b47308 */ /* 0x000e620000002400 */
[----:B---3--:R-:W3:Y:S01]  /*7690*/  LDSM.16.M88.4 R8, [R250+0x7800] ;  /* 0x00780000fa08783b */ /* 0x008ee20000000200 */
[----:B------:R-:W-:Y:S08]  /*76a0*/  DEPBAR.LE SB0, 0x0 ;  /* 0x000080000000791a */ /* 0x000ff00000000000 */
[----:B------:R-:W1:Y:S01]  /*76b0*/  MUFU.TANH R189, R14 ;  /* 0x0000000e00bd7308 */ /* 0x000e620000002400 */
[----:B------:R-:W-:Y:S01]  /*76c0*/  BAR.SYNC.DEFER_BLOCKING 0x0 ;  /* 0x0000000000007b1d */ /* 0x000fe20000010000 */
[C---:B--2---:R-:W-:Y:S08]  /*76d0*/  HMMA.16816.F32.BF16 R20, R244.reuse, R4, R20 ;  /* 0x00000004f414723c */ /* 0x044ff00000041814 */
[----:B------:R-:W2:Y:S01]  /*76e0*/  MUFU.TANH R188, R15 ;  /* 0x0000000f00bc7308 */ /* 0x000ea20000002400 */
[C---:B------:R-:W-:Y:S09]  /*76f0*/  HMMA.16816.F32.BF16 R24, R244.reuse, R6, R24 ;  /* 0x00000006f418723c */ /* 0x040ff20000041818 */
[----:B------:R1:W1:Y:S06]  /*7700*/  MUFU.TANH R178, R16 ;  /* 0x0000001000b27308 */ /* 0x00026c0000002400 */
[----:B------:R-:W-:Y:S02]  /*7710*/  FMUL.FTZ R20, R20, c[0x0][0x320] ;  /* 0x0000c80014147a20 */ /* 0x000fe40000410000 */
[----:B------:R-:W-:Y:S02]  /*7720*/  FMUL.FTZ R22, R22, c[0x0][0x320] ;  /* 0x0000c80016167a20 */ /* 0x000fe40000410000 */
[----:B------:R2:W2:Y:S01]  /*7730*/  MUFU.TANH R177, R17 ;  /* 0x0000001100b17308 */ /* 0x0004a20000002400 */
[----:B------:R-:W-:Y:S01]  /*7740*/  FMUL.FTZ R23, R23, c[0x0][0x320] ;  /* 0x0000c80017177a20 */ /* 0x000fe20000410000 */
[C---:B---3--:R-:W-:Y:S08]  /*7750*/  HMMA.16816.F32.BF16 R28, R244.reuse, R8, R28 ;  /* 0x00000008f41c723c */ /* 0x048ff0000004181c */
[----:B------:R3:W3:Y:S01]  /*7760*/  MUFU.TANH R187, R18 ;  /* 0x0000001200bb7308 */ /* 0x0006e20000002400 */
[----:B------:R-:W-:Y:S03]  /*7770*/  HMMA.16816.F32.BF16 R32, R244, R10, R32 ;  /* 0x0000000af420723c */ /* 0x000fe60000041820 */
[----:B-1----:R-:W-:Y:S06]  /*7780*/  FMUL.FTZ R16, R25, c[0x0][0x320] ;  /* 0x0000c80019107a20 */ /* 0x002fec0000410000 */
[----:B------:R1:W1:Y:S06]  /*7790*/  MUFU.TANH R186, R19 ;  /* 0x0000001300ba7308 */ /* 0x00026c0000002400 */
[----:B------:R-:W-:Y:S04]  /*77a0*/  FMUL.FTZ R15, R28, c[0x0][0x320] ;  /* 0x0000c8001c0f7a20 */ /* 0x000fe80000410000 */
[----:B------:R4:W4:Y:S01]  /*77b0*/  MUFU.TANH R176, R20 ;  /* 0x0000001400b07308 */ /* 0x0009220000002400 */
[----:B------:R-:W-:Y:S02]  /*77c0*/  FMUL.FTZ R14, R29, c[0x0][0x320] ;  /* 0x0000c8001d0e7a20 */ /* 0x000fe40000410000 */
[----:B--2---:R-:W-:Y:S02]  /*77d0*/  FMUL.FTZ R17, R31, c[0x0][0x320] ;  /* 0x0000c8001f117a20 */ /* 0x004fe40000410000 */
[----:B---3--:R-:W-:Y:S02]  /*77e0*/  FMUL.FTZ R18, R24, c[0x0][0x320] ;  /* 0x0000c80018127a20 */ /* 0x008fe40000410000 */
[----:B------:R-:W-:Y:S02]  /*77f0*/  FMUL.FTZ R13, R32, c[0x0][0x320] ;  /* 0x0000c800200d7a20 */ /* 0x000fe40000410000 */
[----:B------:R-:W-:Y:S01]  /*7800*/  FMUL.FTZ R12, R33, c[0x0][0x320] ;  /* 0x0000c800210c7a20 */ /* 0x000fe20000410000 */
[----:B------:R2:W3:Y:S01]  /*7810*/  MUFU.TANH R179, R22 ;  /* 0x0000001600b37308 */ /* 0x0004e20000002400 */
[----:B------:R-:W-:Y:S02]  /*7820*/  FMUL.FTZ R4, R34, c[0x0][0x320] ;  /* 0x0000c80022047a20 */ /* 0x000fe40000410000 */
[----:B------:R-:W-:Y:S02]  /*7830*/  FMUL.FTZ R0, R35, c[0x0][0x320] ;  /* 0x0000c80023007a20 */ /* 0x000fe40000410000 */
[----:B-1----:R-:W-:Y:S05]  /*7840*/  FMUL.FTZ R19, R30, c[0x0][0x320] ;  /* 0x0000c8001e137a20 */ /* 0x002fea0000410000 */
[----:B------:R-:W1:Y:S01]  /*7850*/  MUFU.TANH R23, R23 ;  /* 0x0000001700177308 */ /* 0x000e620000002400 */
[----:B----4-:R-:W-:Y:S02]  /*7860*/  FMUL.FTZ R20, R21, c[0x0][0x320] ;  /* 0x0000c80015147a20 */ /* 0x010fe40000410000 */
[----:B------:R-:W-:Y:S07]  /*7870*/  FMUL.FTZ R21, R27, c[0x0][0x320] ;  /* 0x0000c8001b157a20 */ /* 0x000fee0000410000 */
[----:B------:R-:W4:Y:S01]  /*7880*/  MUFU.TANH R20, R20 ;  /* 0x0000001400147308 */ /* 0x000f220000002400 */
[----:B--2---:R-:W-:Y:S09]  /*7890*/  FMUL.FTZ R22, R26, c[0x0][0x320] ;  /* 0x0000c8001a167a20 */ /* 0x004ff20000410000 */
[----:B------:R-:W2:Y:S10]  /*78a0*/  MUFU.TANH R18, R18 ;  /* 0x0000001200127308 */ /* 0x000eb40000002400 */
        /* <DEDUP_REMOVED lines=11> */
[----:B-12345:R-:W-:-:S05]  /*7960*/  @P0 BRA `(.L_x_29) ;  /* 0xffffe5a000000947 */ /* 0x03efca000383ffff */
.L_x_28:
[----:B----4-:R-:W2:Y:S01]  /*7970*/  LDL.LU R8, [R1+0x5c] ;  /* 0x00005c0001087983 */ /* 0x010ea20000300800 */
[----:B------:R-:W-:Y:S02]  /*7980*/  FMNMX.FTZ R0, R183, R133, !PT ;  /* 0x00000085b7007209 */ /* 0x000fe40007810000 */
[----:B------:R-:W-:Y:S01]  /*7990*/  ISETP.LT.AND P0, PT, RZ, UR6, PT ;  /* 0x00000006ff007c0c */ /* 0x000fe2000bf01270 */
[----:B------:R-:W3:Y:S01]  /*79a0*/  LDL.LU R24, [R1+0x48] ;  /* 0x0000480001187983 */ /* 0x000ee20000300800 */
[----:B------:R-:W-:Y:S01]  /*79b0*/  FMNMX.FTZ R0, R185, R0, !PT ;  /* 0x00000000b9007209 */ /* 0x000fe20007810000 */
[----:B------:R-:W-:Y:S02]  /*79c0*/  UIADD3 UR6, UR6, -0x1, URZ ;  /* 0xffffffff06067890 */ /* 0x000fe4000fffe03f */
[----:B------:R-:W4:Y:S01]  /*79d0*/  LDL.LU R10, [R1+0x44] ;  /* 0x00004400010a7983 */ /* 0x000f220000300800 */
[----:B------:R-:W-:Y:S03]  /*79e0*/  FMNMX.FTZ R0, R184, R0, !PT ;  /* 0x00000000b8007209 */ /* 0x000fe60007810000 */
        /* <DEDUP_REMOVED lines=19> */
[C---:B------:R-:W-:Y:S02]  /*7b20*/  FMUL.FTZ R2, R132.reuse, c[0x0][0x2d0] ;  /* 0x0000b40084027a20 */ /* 0x040fe40000410000 */
[----:B------:R-:W-:Y:S02]  /*7b30*/  FADD.FTZ R0, -R132, R133 ;  /* 0x0000008584007221 */ /* 0x000fe40000010100 */
[--C-:B------:R-:W-:Y:S02]  /*7b40*/  FFMA.FTZ R183, R183, c[0x0][0x2d0], -R2.reuse ;  /* 0x0000b400b7b77a23 */ /* 0x100fe40000010802 */
        /* <DEDUP_REMOVED lines=18> */
[----:B------:R-:W-:Y:S02]  /*7c70*/  FFMA.FTZ R11, R18, c[0x0][0x2d0], -R2 ;  /* 0x0000b400120b7a23 */ /* 0x000fe40000010802 */
[C---:B-1----:R-:W-:Y:S02]  /*7c80*/  FMUL.FTZ R32, R6.reuse, R136 ;  /* 0x0000008806207220 */ /* 0x042fe40000410000 */
[C---:B------:R-:W-:Y:S01]  /*7c90*/  FMUL.FTZ R33, R6.reuse, R137 ;  /* 0x0000008906217220 */ /* 0x040fe20000410000 */
[----:B------:R-:W1:Y:S01]  /*7ca0*/  MUFU.EX2 R7, R7 ;  /* 0x0000000700077308 */ /* 0x000e620000000800 */
[C---:B------:R-:W-:Y:S01]  /*7cb0*/  FMUL.FTZ R12, R6.reuse, R156 ;  /* 0x0000009c060c7220 */ /* 0x040fe20000410000 */
[----:B------:R-:W-:Y:S01]  /*7cc0*/  MOV R156, R25 ;  /* 0x00000019009c7202 */ /* 0x000fe20000000f00 */
[C---:B------:R-:W-:Y:S02]  /*7cd0*/  FMUL.FTZ R25, R6.reuse, R145 ;  /* 0x0000009106197220 */ /* 0x040fe40000410000 */
[C---:B------:R-:W-:Y:S01]  /*7ce0*/  FMUL.FTZ R13, R6.reuse, R157 ;  /* 0x0000009d060d7220 */ /* 0x040fe20000410000 */
[----:B------:R-:W-:Y:S01]  /*7cf0*/  MOV R157, R28 ;  /* 0x0000001c009d7202 */ /* 0x000fe20000000f00 */
[C---:B------:R-:W-:Y:S02]  /*7d00*/  FMUL.FTZ R28, R6.reuse, R140 ;  /* 0x0000008c061c7220 */ /* 0x040fe40000410000 */
[C---:B------:R-:W-:Y:S01]  /*7d10*/  FMUL.FTZ R16, R6.reuse, R152 ;  /* 0x0000009806107220 */ /* 0x040fe20000410000 */
[----:B------:R-:W1:Y:S01]  /*7d20*/  MUFU.EX2 R178, R182 ;  /* 0x000000b600b27308 */ /* 0x000e620000000800 */
[C---:B------:R-:W-:Y:S01]  /*7d30*/  FMUL.FTZ R20, R6.reuse, R148 ;  /* 0x0000009406147220 */ /* 0x040fe20000410000 */
[----:B------:R-:W-:Y:S01]  /*7d40*/  MOV R148, R11 ;  /* 0x0000000b00947202 */ /* 0x000fe20000000f00 */
        /* <DEDUP_REMOVED lines=50> */
[C---:B------:R-:W-:Y:S03]  /*8070*/  F2FP.BF16.PACK_AB R176, R5.reuse, R176 ;  /* 0x000000b005b0723e */ /* 0x040fe600000010ff */
[----:B------:R-:W-:Y:S04]  /*8080*/  FADD.FTZ R0, R5, R0 ;  /* 0x0000000005007221 */ /* 0x000fe80000010000 */
[----:B-1----:R-:W-:Y:S04]  /*8090*/  FADD.FTZ R0, R7, R0 ;  /* 0x0000000007007221 */ /* 0x002fe80000010000 */
[C---:B------:R-:W-:Y:S01]  /*80a0*/  FADD.FTZ R182, R178.reuse, R0 ;  /* 0x00000000b2b67221 */ /* 0x040fe20000010000 */
[----:B------:R-:W-:Y:S02]  /*80b0*/  FMNMX.FTZ R0, R191, R134, !PT ;  /* 0x00000086bf007209 */ /* 0x000fe40007810000 */
[----:B------:R-:W-:Y:S02]  /*80c0*/  F2FP.BF16.PACK_AB R178, R178, R7 ;  /* 0x00000007b2b2723e */ /* 0x000fe400000010ff */
[----:B---3--:R-:W-:Y:S04]  /*80d0*/  FMNMX.FTZ R0, R24, R0, !PT ;  /* 0x0000000018007209 */ /* 0x008fe80007810000 */
[----:B----4-:R-:W-:Y:S04]  /*80e0*/  FMNMX.FTZ R0, R10, R0, !PT ;  /* 0x000000000a007209 */ /* 0x010fe80007810000 */
        /* <DEDUP_REMOVED lines=31> */
[----:B------:R-:W5:Y:S01]  /*82e0*/  MUFU.EX2 R8, R8 ;  /* 0x0000000800087308 */ /* 0x000f620000000800 */
[--C-:B------:R-:W-:Y:S02]  /*82f0*/  FFMA.FTZ R19, R19, c[0x0][0x2d0], -R5.reuse ;  /* 0x0000b40013137a23 */ /* 0x100fe40000010805 */
[--C-:B------:R-:W-:Y:S02]  /*8300*/  FFMA.FTZ R18, R4, c[0x0][0x2d0], -R5.reuse ;  /* 0x0000b40004127a23 */ /* 0x100fe40000010805 */
[C---:B------:R-:W-:Y:S01]  /*8310*/  FMUL.FTZ R4, R6.reuse, R164 ;  /* 0x000000a406047220 */ /* 0x040fe20000410000 */
[----:B------:R-:W-:Y:S01]  /*8320*/  MOV R164, R15 ;  /* 0x0000000f00a47202 */ /* 0x000fe20000000f00 */
[C---:B------:R-:W-:Y:S01]  /*8330*/  FMUL.FTZ R17, R6.reuse, R153 ;  /* 0x0000009906117220 */ /* 0x040fe20000410000 */
[----:B------:R-:W-:Y:S01]  /*8340*/  MOV R153, R29 ;  /* 0x0000001d00997202 */ /* 0x000fe20000000f00 */
[----:B------:R-:W-:Y:S01]  /*8350*/  FMUL.FTZ R29, R6, R141 ;  /* 0x0000008d061d7220 */ /* 0x000fe20000410000 */
[----:B------:R-:W2:Y:S01]  /*8360*/  MUFU.EX2 R7, R7 ;  /* 0x0000000700077308 */ /* 0x000ea20000000800 */
[--C-:B------:R-:W-:Y:S02]  /*8370*/  FFMA.FTZ R189, R189, c[0x0][0x2d0], -R5.reuse ;  /* 0x0000b400bdbd7a23 */ /* 0x100fe40000010805 */
[--C-:B------:R-:W-:Y:S02]  /*8380*/  FFMA.FTZ R188, R188, c[0x0][0x2d0], -R5.reuse ;  /* 0x0000b400bcbc7a23 */ /* 0x100fe40000010805 */
[C---:B-1----:R-:W-:Y:S02]  /*8390*/  FMUL.FTZ R34, R0.reuse, R138 ;  /* 0x0000008a00227220 */ /* 0x042fe40000410000 */
[----:B------:R-:W-:Y:S02]  /*83a0*/  FMUL.FTZ R35, R0, R139 ;  /* 0x0000008b00237220 */ /* 0x000fe40000410000 */
[----:B------:R-:W1:Y:S01]  /*83b0*/  LDSM.16.MT88.4 R136, [R248+0x100] ;  /* 0x00010000f888783b */ /* 0x000e620000004200 */
[----:B------:R-:W3:Y:S01]  /*83c0*/  MUFU.EX2 R179, R133 ;  /* 0x0000008500b37308 */ /* 0x000ee20000000800 */
[--C-:B------:R-:W-:Y:S02]  /*83d0*/  FFMA.FTZ R187, R187, c[0x0][0x2d0], -R5.reuse ;  /* 0x0000b400bbbb7a23 */ /* 0x100fe40000010805 */
[--C-:B------:R-:W-:Y:S02]  /*83e0*/  FFMA.FTZ R186, R186, c[0x0][0x2d0], -R5.reuse ;  /* 0x0000b400baba7a23 */ /* 0x100fe40000010805 */
[----:B-----5:R-:W-:Y:S02]  /*83f0*/  FFMA.FTZ R3, R0, R9, R8 ;  /* 0x0000000900037223 */ /* 0x020fe40000010008 */
[C---:B------:R-:W-:Y:S01]  /*8400*/  FMUL.FTZ R9, R6.reuse, R161 ;  /* 0x000000a106097220 */ /* 0x040fe20000410000 */
[----:B------:R-:W-:Y:S01]  /*8410*/  MOV R161, R19 ;  /* 0x0000001300a17202 */ /* 0x000fe20000000f00 */
[----:B------:R-:W-:Y:S01]  /*8420*/  FFMA.FTZ R14, R21, c[0x0][0x2d0], -R5 ;  /* 0x0000b400150e7a23 */ /* 0x000fe20000010805 */
[----:B------:R-:W4:Y:S01]  /*8430*/  MUFU.EX2 R190, R190 ;  /* 0x000000be00be7308 */ /* 0x000f220000000800 */
[C---:B------:R-:W-:Y:S01]  /*8440*/  FMUL.FTZ R5, R6.reuse, R165 ;  /* 0x000000a506057220 */ /* 0x040fe20000410000 */
[----:B------:R-:W-:Y:S01]  /*8450*/  MOV R165, R18 ;  /* 0x0000001200a57202 */ /* 0x000fe20000000f00 */
[C---:B------:R-:W-:Y:S01]  /*8460*/  FMUL.FTZ R21, R6.reuse, R149 ;  /* 0x0000009506157220 */ /* 0x040fe20000410000 */
[C---:B--2---:R-:W-:Y:S01]  /*8470*/  F2FP.BF16.PACK_AB R177, R7.reuse, R8 ;  /* 0x0000000807b1723e */ /* 0x044fe200000010ff */
[----:B------:R-:W-:Y:S01]  /*8480*/  FADD.FTZ R3, R7, R3 ;  /* 0x0000000307037221 */ /* 0x000fe20000010000 */
[----:B------:R-:W-:Y:S01]  /*8490*/  MOV R149, R31 ;  /* 0x0000001f00957202 */ /* 0x000fe20000000f00 */
[C---:B------:R-:W-:Y:S01]  /*84a0*/  FMUL.FTZ R8, R6.reuse, R160 ;  /* 0x000000a006087220 */ /* 0x040fe20000410000 */
[----:B------:R-:W-:Y:S01]  /*84b0*/  MOV R160, R24 ;  /* 0x0000001800a07202 */ /* 0x000fe20000000f00 */
[----:B------:R-:W-:Y:S01]  /*84c0*/  FMUL.FTZ R24, R6, R144 ;  /* 0x0000009006187220 */ /* 0x000fe20000410000 */
[----:B------:R-:W-:Y:S01]  /*84d0*/  MUFU.EX2 R191, R191 ;  /* 0x000000bf00bf7308 */ /* 0x000fe20000000800 */
[C---:B------:R-:W-:Y:S01]  /*84e0*/  FMUL.FTZ R6, R0.reuse, R166 ;  /* 0x000000a600067220 */ /* 0x040fe20000410000 */
[----:B------:R-:W-:Y:S01]  /*84f0*/  MOV R166, R14 ;  /* 0x0000000e00a67202 */ /* 0x000fe20000000f00 */
[C---:B------:R-:W-:Y:S01]  /*8500*/  FMUL.FTZ R7, R0.reuse, R167 ;  /* 0x000000a700077220 */ /* 0x040fe20000410000 */
[----:B------:R-:W-:Y:S01]  /*8510*/  MOV R167, R10 ;  /* 0x0000000a00a77202 */ /* 0x000fe20000000f00 */
[----:B---3--:R-:W-:Y:S02]  /*8520*/  FADD.FTZ R152, R179, R3 ;  /* 0x00000003b3987221 */ /* 0x008fe40000010000 */
[C---:B------:R-:W-:Y:S01]  /*8530*/  FMUL.FTZ R10, R0.reuse, R162 ;  /* 0x000000a2000a7220 */ /* 0x040fe20000410000 */
[----:B------:R-:W-:Y:S01]  /*8540*/  MOV R162, R30 ;  /* 0x0000001e00a27202 */ /* 0x000fe20000000f00 */
[C---:B------:R-:W-:Y:S01]  /*8550*/  FMUL.FTZ R11, R0.reuse, R163 ;  /* 0x000000a3000b7220 */ /* 0x040fe20000410000 */
[----:B------:R-:W-:Y:S01]  /*8560*/  MOV R163, R27 ;  /* 0x0000001b00a37202 */ /* 0x000fe20000000f00 */
[C---:B------:R-:W-:Y:S01]  /*8570*/  FMUL.FTZ R14, R0.reuse, R158 ;  /* 0x0000009e000e7220 */ /* 0x040fe20000410000 */
[----:B------:R-:W-:Y:S01]  /*8580*/  MOV R158, R26 ;  /* 0x0000001a009e7202 */ /* 0x000fe20000000f00 */
[----:B------:R-:W-:Y:S01]  /*8590*/  FMUL.FTZ R15, R0, R159 ;  /* 0x0000009f000f7220 */ /* 0x000fe20000410000 */
[----:B----4-:R-:W-:Y:S01]  /*85a0*/  F2FP.BF16.PACK_AB R179, R190, R179 ;  /* 0x000000b3beb3723e */ /* 0x010fe200000010ff */
[C---:B------:R-:W-:Y:S01]  /*85b0*/  FMUL.FTZ R18, R0.reuse, R154 ;  /* 0x0000009a00127220 */ /* 0x040fe20000410000 */
[----:B------:R-:W-:Y:S01]  /*85c0*/  MUFU.EX2 R144, R181 ;  /* 0x000000b500907308 */ /* 0x000fe20000000800 */
[C---:B------:R-:W-:Y:S02]  /*85d0*/  FMUL.FTZ R19, R0.reuse, R155 ;  /* 0x0000009b00137220 */ /* 0x040fe40000410000 */
[C---:B------:R-:W-:Y:S02]  /*85e0*/  FMUL.FTZ R22, R0.reuse, R150 ;  /* 0x0000009600167220 */ /* 0x040fe40000410000 */
[C---:B-1----:R-:W-:Y:S05]  /*85f0*/  HMMA.16816.F32.BF16 R4, R176.reuse, R136, R4 ;  /* 0x00000088b004723c */ /* 0x042fea0000041804 */
[C---:B------:R-:W-:Y:S01]  /*8600*/  FMUL.FTZ R23, R0.reuse, R151 ;  /* 0x0000009700177220 */ /* 0x040fe20000410000 */
[----:B------:R-:W-:Y:S01]  /*8610*/  MUFU.EX2 R181, R161 ;  /* 0x000000a100b57308 */ /* 0x000fe20000000800 */
[C---:B------:R-:W-:Y:S01]  /*8620*/  FMUL.FTZ R26, R0.reuse, R146 ;  /* 0x00000092001a7220 */ /* 0x040fe20000410000 */
[C---:B------:R-:W-:Y:S01]  /*8630*/  HMMA.16816.F32.BF16 R8, R176.reuse, R138, R8 ;  /* 0x0000008ab008723c */ /* 0x040fe20000041808 */
[----:B------:R-:W1:Y:S03]  /*8640*/  LDSM.16.MT88.4 R136, [R249+0x100] ;  /* 0x00010000f988783b */ /* 0x000e660000004200 */
[C---:B------:R-:W-:Y:S02]  /*8650*/  FMUL.FTZ R27, R0.reuse, R147 ;  /* 0x00000093001b7220 */ /* 0x040fe40000410000 */
[C---:B------:R-:W-:Y:S02]  /*8660*/  FMUL.FTZ R30, R0.reuse, R142 ;  /* 0x0000008e001e7220 */ /* 0x040fe40000410000 */
[C---:B------:R-:W-:Y:S01]  /*8670*/  FMUL.FTZ R31, R0.reuse, R143 ;  /* 0x0000008f001f7220 */ /* 0x040fe20000410000 */
[----:B------:R-:W-:Y:S01]  /*8680*/  MUFU.EX2 R180, R160 ;  /* 0x000000a000b47308 */ /* 0x000fe20000000800 */
[----:B------:R-:W-:Y:S02]  /*8690*/  LDSM.16.MT88.4 R140, [R248+0x900] ;  /* 0x00090000f88c783b */ /* 0x000fe40000004200 */
        /* <DEDUP_REMOVED lines=17> */
[C---:B------:R-:W-:Y:S01]  /*87b0*/  FMUL.FTZ R66, R0.reuse, R66 ;  /* 0x0000004200427220 */ /* 0x040fe20000410000 */
[C---:B-1----:R-:W-:Y:S03]  /*87c0*/  HMMA.16816.F32.BF16 R12, R176.reuse, R136, R12 ;  /* 0x00000088b00c723c */ /* 0x042fe6000004180c */
[C---:B------:R-:W-:Y:S02]  /*87d0*/  FMUL.FTZ R67, R0.reuse, R67 ;  /* 0x0000004300437220 */ /* 0x040fe40000410000 */
[C---:B------:R-:W-:Y:S02]  /*87e0*/  FMUL.FTZ R70, R0.reuse, R70 ;  /* 0x0000004600467220 */ /* 0x040fe40000410000 */
[C---:B------:R-:W-:Y:S01]  /*87f0*/  FMUL.FTZ R71, R0.reuse, R71 ;  /* 0x0000004700477220 */ /* 0x040fe20000410000 */
[C---:B------:R-:W-:Y:S01]  /*8800*/  HMMA.16816.F32.BF16 R16, R176.reuse, R138, R16 ;  /* 0x0000008ab010723c */ /* 0x040fe20000041810 */
[----:B------:R-:W1:Y:S01]  /*8810*/  LDSM.16.MT88.4 R136, [R252+0x100] ;  /* 0x00010000fc88783b */ /* 0x000e620000004200 */
[----:B------:R-:W2:Y:S02]  /*8820*/  MUFU.EX2 R133, R185 ;  /* 0x000000b900857308 */ /* 0x000ea40000000800 */
[C---:B------:R-:W-:Y:S02]  /*8830*/  FMUL.FTZ R74, R0.reuse, R74 ;  /* 0x0000004a004a7220 */ /* 0x040fe40000410000 */
[C---:B------:R-:W-:Y:S02]  /*8840*/  FMUL.FTZ R75, R0.reuse, R75 ;  /* 0x0000004b004b7220 */ /* 0x040fe40000410000 */
[C---:B------:R-:W-:Y:S04]  /*8850*/  FMUL.FTZ R78, R0.reuse, R78 ;  /* 0x0000004e004e7220 */ /* 0x040fe80000410000 */
        /* <DEDUP_REMOVED lines=17> */
[C---:B------:R-:W-:Y:S01]  /*8970*/  FMUL.FTZ R107, R0.reuse, R107 ;  /* 0x0000006b006b7220 */ /* 0x040fe20000410000 */
[C---:B-1----:R-:W-:Y:S02]  /*8980*/  HMMA.16816.F32.BF16 R20, R176.reuse, R136, R20 ;  /* 0x00000088b014723c */ /* 0x042fe40000041814 */
[----:B------:R-:W1:Y:S01]  /*8990*/  MUFU.EX2 R186, R186 ;  /* 0x000000ba00ba7308 */ /* 0x000e620000000800 */
[C---:B------:R-:W-:Y:S02]  /*89a0*/  FMUL.FTZ R110, R0.reuse, R110 ;  /* 0x0000006e006e7220 */ /* 0x040fe40000410000 */
[C---:B------:R-:W-:Y:S02]  /*89b0*/  FMUL.FTZ R111, R0.reuse, R111 ;  /* 0x0000006f006f7220 */ /* 0x040fe40000410000 */
[C---:B------:R-:W-:Y:S01]  /*89c0*/  FMUL.FTZ R114, R0.reuse, R114 ;  /* 0x0000007200727220 */ /* 0x040fe20000410000 */
[C---:B------:R-:W-:Y:S01]  /*89d0*/  HMMA.16816.F32.BF16 R24, R176.reuse, R138, R24 ;  /* 0x0000008ab018723c */ /* 0x040fe20000041818 */
[----:B------:R-:W4:Y:S03]  /*89e0*/  LDSM.16.MT88.4 R136, [R251+0x100] ;  /* 0x00010000fb88783b */ /* 0x000f260000004200 */
[C---:B------:R-:W-:Y:S02]  /*89f0*/  FMUL.FTZ R115, R0.reuse, R115 ;  /* 0x0000007300737220 */ /* 0x040fe40000410000 */
[C---:B------:R-:W-:Y:S02]  /*8a00*/  FMUL.FTZ R118, R0.reuse, R118 ;  /* 0x0000007600767220 */ /* 0x040fe40000410000 */
[C---:B------:R-:W-:Y:S04]  /*8a10*/  FMUL.FTZ R119, R0.reuse, R119 ;  /* 0x0000007700777220 */ /* 0x040fe80000410000 */
[C---:B------:R-:W-:Y:S02]  /*8a20*/  FMUL.FTZ R122, R0.reuse, R122 ;  /* 0x0000007a007a7220 */ /* 0x040fe40000410000 */
[C---:B------:R-:W-:Y:S02]  /*8a30*/  FMUL.FTZ R123, R0.reuse, R123 ;  /* 0x0000007b007b7220 */ /* 0x040fe40000410000 */
[C---:B------:R-:W-:Y:S02]  /*8a40*/  FMUL.FTZ R126, R0.reuse, R126 ;  /* 0x0000007e007e7220 */ /* 0x040fe40000410000 */
[C---:B------:R-:W-:Y:S02]  /*8a50*/  FMUL.FTZ R127, R0.reuse, R127 ;  /* 0x0000007f007f7220 */ /* 0x040fe40000410000 */
[C---:B------:R-:W-:Y:S02]  /*8a60*/  FMUL.FTZ R130, R0.reuse, R130 ;  /* 0x0000008200827220 */ /* 0x040fe40000410000 */
[----:B------:R-:W-:Y:S02]  /*8a70*/  FMUL.FTZ R131, R0, R131 ;  /* 0x0000008300837220 */ /* 0x000fe40000410000 */
[----:B--2---:R-:W-:Y:S02]  /*8a80*/  FADD.FTZ R0, R133, R182 ;  /* 0x000000b685007221 */ /* 0x004fe40000010000 */
[----:B------:R2:W-:Y:S02]  /*8a90*/  MUFU.EX2 R182, R166 ;  /* 0x000000a600b67308 */ /* 0x0005e40000000800 */
[C---:B------:R-:W-:Y:S04]  /*8aa0*/  FADD.FTZ R0, R3.reuse, R0 ;  /* 0x0000000003007221 */ /* 0x040fe80000010000 */
[----:B------:R-:W-:Y:S04]  /*8ab0*/  FADD.FTZ R0, R144, R0 ;  /* 0x0000000090007221 */ /* 0x000fe80000010000 */
[----:B------:R-:W-:Y:S01]  /*8ac0*/  FADD.FTZ R0, R134, R0 ;  /* 0x0000000086007221 */ /* 0x000fe20000010000 */
[C---:B----4-:R-:W-:Y:S08]  /*8ad0*/  HMMA.16816.F32.BF16 R28, R176.reuse, R136, R28 ;  /* 0x00000088b01c723c */ /* 0x050ff0000004181c */
[C---:B------:R-:W-:Y:S01]  /*8ae0*/  HMMA.16816.F32.BF16 R32, R176.reuse, R138, R32 ;  /* 0x0000008ab020723c */ /* 0x040fe20000041820 */
[----:B------:R-:W4:Y:S03]  /*8af0*/  LDSM.16.MT88.4 R136, [R248+0x2100] ;  /* 0x00210000f888783b */ /* 0x000f260000004200 */
[----:B--2---:R-:W-:Y:S04]  /*8b00*/  MOV R166, R149 ;  /* 0x0000009500a67202 */ /* 0x004fe80000000f00 */
[C---:B----4-:R-:W-:Y:S08]  /*8b10*/  HMMA.16816.F32.BF16 R36, R176.reuse, R136, R36 ;  /* 0x00000088b024723c */ /* 0x050ff00000041824 */
[C---:B------:R-:W-:Y:S01]  /*8b20*/  HMMA.16816.F32.BF16 R40, R176.reuse, R138, R40 ;  /* 0x0000008ab028723c */ /* 0x040fe20000041828 */
[----:B------:R-:W2:Y:S07]  /*8b30*/  LDSM.16.MT88.4 R136, [R249+0x2100] ;  /* 0x00210000f988783b */ /* 0x000eae0000004200 */
[C---:B--2---:R-:W-:Y:S08]  /*8b40*/  HMMA.16816.F32.BF16 R44, R176.reuse, R136, R44 ;  /* 0x00000088b02c723c */ /* 0x044ff0000004182c */
        /* <DEDUP_REMOVED lines=29> */
[C---:B--2---:R-:W-:Y:S07]  /*8d20*/  HMMA.16816.F32.BF16 R124, R176.reuse, R136, R124 ;  /* 0x00000088b07c723c */ /* 0x044fee000004187c */
[----:B------:R-:W-:Y:S01]  /*8d30*/  F2FP.BF16.PACK_AB R136, R3, R133 ;  /* 0x000000850388723e */ /* 0x000fe200000010ff */
[----:B------:R-:W-:Y:S01]  /*8d40*/  HMMA.16816.F32.BF16 R128, R176, R138, R128 ;  /* 0x0000008ab080723c */ /* 0x000fe20000041880 */
[----:B------:R-:W-:Y:S03]  /*8d50*/  MUFU.EX2 R3, R163 ;  /* 0x000000a300037308 */ /* 0x000fe60000000800 */
[----:B---3--:R-:W-:Y:S03]  /*8d60*/  F2FP.BF16.PACK_AB R137, R188, R189 ;  /* 0x000000bdbc89723e */ /* 0x008fe600000010ff */
[----:B------:R-:W-:Y:S02]  /*8d70*/  F2FP.BF16.PACK_AB R138, R134, R144 ;  /* 0x00000090868a723e */ /* 0x000fe400000010ff */
[----:B------:R-:W2:Y:S02]  /*8d80*/  LDSM.16.MT88.4 R144, [R249+0x900] ;  /* 0x00090000f990783b */ /* 0x000ea40000004200 */
[----:B------:R3:W-:Y:S01]  /*8d90*/  MUFU.EX2 R134, R162 ;  /* 0x000000a200867308 */ /* 0x0007e20000000800 */
[----:B-1----:R-:W-:Y:S02]  /*8da0*/  F2FP.BF16.PACK_AB R139, R186, R187 ;  /* 0x000000bbba8b723e */ /* 0x002fe400000010ff */
[----:B------:R-:W-:Y:S05]  /*8db0*/  F2FP.BF16.PACK_AB R177, R180, R181 ;  /* 0x000000b5b4b1723e */ /* 0x000fea00000010ff */
[C---:B------:R-:W-:Y:S02]  /*8dc0*/  HMMA.16816.F32.BF16 R4, R136.reuse, R140, R4 ;  /* 0x0000008c8804723c */ /* 0x040fe40000041804 */
[----:B------:R-:W-:Y:S06]  /*8dd0*/  MUFU.EX2 R176, R153 ;  /* 0x0000009900b07308 */ /* 0x000fec0000000800 */
[C---:B------:R-:W-:Y:S01]  /*8de0*/  HMMA.16816.F32.BF16 R8, R136.reuse, R142, R8 ;  /* 0x0000008e8808723c */ /* 0x040fe20000041808 */
[----:B------:R-:W1:Y:S03]  /*8df0*/  LDSM.16.MT88.4 R140, [R252+0x900] ;  /* 0x00090000fc8c783b */ /* 0x000e660000004200 */
[----:B------:R-:W4:Y:S05]  /*8e00*/  MUFU.EX2 R133, R158 ;  /* 0x0000009e00857308 */ /* 0x000f2a0000000800 */
[----:B---3--:R-:W-:Y:S05]  /*8e10*/  LDSM.16.MT88.4 R160, [R248+0x1900] ;  /* 0x00190000f8a0783b */ /* 0x008fea0000004200 */
[----:B------:R-:W-:Y:S01]  /*8e20*/  MUFU.EX2 R178, R156 ;  /* 0x0000009c00b27308 */ /* 0x000fe20000000800 */
[C---:B--2---:R-:W-:Y:S03]  /*8e30*/  HMMA.16816.F32.BF16 R12, R136.reuse, R144, R12 ;  /* 0x00000090880c723c */ /* 0x044fe6000004180c */
[----:B----4-:R-:W-:Y:S05]  /*8e40*/  FADD.FTZ R0, R133, R0 ;  /* 0x0000000085007221 */ /* 0x010fea0000010000 */
[C---:B------:R-:W-:Y:S01]  /*8e50*/  HMMA.16816.F32.BF16 R16, R136.reuse, R146, R16 ;  /* 0x000000928810723c */ /* 0x040fe20000041810 */
[----:B------:R-:W2:Y:S03]  /*8e60*/  LDSM.16.MT88.4 R144, [R251+0x900] ;  /* 0x00090000fb90783b */ /* 0x000ea60000004200 */
[C---:B------:R-:W-:Y:S04]  /*8e70*/  FADD.FTZ R0, R3.reuse, R0 ;  /* 0x0000000003007221 */ /* 0x040fe80000010000 */
[----:B------:R-:W-:Y:S01]  /*8e80*/  FADD.FTZ R0, R148, R0 ;  /* 0x0000000094007221 */ /* 0x000fe20000010000 */
[C---:B-1----:R-:W-:Y:S03]  /*8e90*/  HMMA.16816.F32.BF16 R20, R136.reuse, R140, R20 ;  /* 0x0000008c8814723c */ /* 0x042fe60000041814 */
[C---:B------:R-:W-:Y:S05]  /*8ea0*/  FADD.FTZ R0, R134.reuse, R0 ;  /* 0x0000000086007221 */ /* 0x040fea0000010000 */
        /* <DEDUP_REMOVED lines=39> */
[----:B------:R-:W-:Y:S01]  /*9120*/  HMMA.16816.F32.BF16 R128, R136, R146, R128 ;  /* 0x000000928880723c */ /* 0x000fe20000041880 */
[----:B------:R-:W2:Y:S06]  /*9130*/  LDSM.16.MT88.4 R144, [R249+0x1100] ;  /* 0x00110000f990783b */ /* 0x000eac0000004200 */
[----:B------:R-:W-:Y:S02]  /*9140*/  F2FP.BF16.PACK_AB R138, R134, R148 ;  /* 0x00000094868a723e */ /* 0x000fe400000010ff */
[----:B------:R-:W3:Y:S01]  /*9150*/  LDSM.16.MT88.4 R148, [R252+0x1100] ;  /* 0x00110000fc94783b */ /* 0x000ee20000004200 */
[----:B------:R-:W4:Y:S02]  /*9160*/  MUFU.EX2 R134, R166 ;  /* 0x000000a600867308 */ /* 0x000f240000000800 */
[----:B------:R-:W-:Y:S02]  /*9170*/  F2FP.BF16.PACK_AB R136, R3, R133 ;  /* 0x000000850388723e */ /* 0x000fe400000010ff */
[----:B------:R-:W-:Y:S02]  /*9180*/  F2FP.BF16.PACK_AB R137, R184, R191 ;  /* 0x000000bfb889723e */ /* 0x000fe400000010ff */
[----:B------:R-:W-:Y:S04]  /*9190*/  F2FP.BF16.PACK_AB R139, R182, R183 ;  /* 0x000000b7b68b723e */ /* 0x000fe800000010ff */
[----:B------:R-:W5:Y:S03]  /*91a0*/  MUFU.EX2 R133, R157 ;  /* 0x0000009d00857308 */ /* 0x000f660000000800 */
[C---:B-1----:R-:W-:Y:S08]  /*91b0*/  HMMA.16816.F32.BF16 R4, R136.reuse, R140, R4 ;  /* 0x0000008c8804723c */ /* 0x042ff00000041804 */
[C---:B------:R-:W-:Y:S01]  /*91c0*/  HMMA.16816.F32.BF16 R8, R136.reuse, R142, R8 ;  /* 0x0000008e8808723c */ /* 0x040fe20000041808 */
[----:B------:R-:W1:Y:S03]  /*91d0*/  LDSM.16.MT88.4 R140, [R251+0x1100] ;  /* 0x00110000fb8c783b */ /* 0x000e660000004200 */
[----:B----4-:R-:W-:Y:S04]  /*91e0*/  FADD.FTZ R0, R134, R0 ;  /* 0x0000000086007221 */ /* 0x010fe80000010000 */
[C---:B------:R-:W-:Y:S01]  /*91f0*/  FADD.FTZ R0, R176.reuse, R0 ;  /* 0x00000000b0007221 */ /* 0x040fe20000010000 */
[----:B------:R-:W-:Y:S01]  /*9200*/  F2FP.BF16.PACK_AB R176, R176, R134 ;  /* 0x00000086b0b0723e */ /* 0x000fe200000010ff */
[C---:B--2---:R-:W-:Y:S03]  /*9210*/  HMMA.16816.F32.BF16 R12, R136.reuse, R144, R12 ;  /* 0x00000090880c723c */ /* 0x044fe6000004180c */
[----:B-----5:R-:W-:Y:S01]  /*9220*/  FADD.FTZ R3, R133, R0 ;  /* 0x0000000085037221 */ /* 0x020fe20000010000 */
[----:B------:R-:W-:Y:S01]  /*9230*/  MOV R134, R2 ;  /* 0x0000000200867202 */ /* 0x000fe20000000f00 */
[----:B------:R-:W-:Y:S02]  /*9240*/  FADD.FTZ R0, R190, R152 ;  /* 0x00000098be007221 */ /* 0x000fe40000010000 */
[----:B------:R-:W-:Y:S01]  /*9250*/  LDSM.16.MT88.4 R152, [R249+0x1900] ;  /* 0x00190000f998783b */ /* 0x000fe20000004200 */
[C---:B------:R-:W-:Y:S04]  /*9260*/  HMMA.16816.F32.BF16 R16, R136.reuse, R146, R16 ;  /* 0x000000928810723c */ /* 0x040fe80000041810 */
[C---:B------:R-:W-:Y:S01]  /*9270*/  FADD.FTZ R3, R178.reuse, R3 ;  /* 0x00000003b2037221 */ /* 0x040fe20000010000 */
[----:B------:R-:W-:Y:S01]  /*9280*/  F2FP.BF16.PACK_AB R178, R178, R133 ;  /* 0x00000085b2b2723e */ /* 0x000fe200000010ff */
[----:B------:R-:W-:Y:S01]  /*9290*/  FADD.FTZ R0, R189, R0 ;  /* 0x00000000bd007221 */ /* 0x000fe20000010000 */
[----:B------:R-:W2:Y:S01]  /*92a0*/  LDSM.16.MT88.4 R144, [R248+0x3100] ;  /* 0x00310000f890783b */ /* 0x000ea20000004200 */
[C---:B---3--:R-:W-:Y:S01]  /*92b0*/  HMMA.16816.F32.BF16 R20, R136.reuse, R148, R20 ;  /* 0x000000948814723c */ /* 0x048fe20000041814 */
[----:B------:R-:W-:Y:S03]  /*92c0*/  MUFU.EX2 R133, R165 ;  /* 0x000000a500857308 */ /* 0x000fe60000000800 */
[----:B------:R-:W-:Y:S03]  /*92d0*/  FADD.FTZ R0, R188, R0 ;  /* 0x00000000bc007221 */ /* 0x000fe60000010000 */
[----:B------:R3:W-:Y:S01]  /*92e0*/  STL [R1+0x5c], R3 ;  /* 0x00005c0301007387 */ /* 0x0007e20000100800 */
[C---:B------:R-:W-:Y:S03]  /*92f0*/  HMMA.16816.F32.BF16 R24, R136.reuse, R150, R24 ;  /* 0x000000968818723c */ /* 0x040fe60000041818 */
[----:B------:R-:W4:Y:S01]  /*9300*/  LDSM.16.MT88.4 R148, [R249+0x3100] ;  /* 0x00310000f994783b */ /* 0x000f220000004200 */
[----:B------:R-:W-:Y:S04]  /*9310*/  FADD.FTZ R0, R187, R0 ;  /* 0x00000000bb007221 */ /* 0x000fe80000010000 */
[C---:B-1----:R-:W-:Y:S04]  /*9320*/  HMMA.16816.F32.BF16 R28, R136.reuse, R140, R28 ;  /* 0x0000008c881c723c */ /* 0x042fe8000004181c */
[----:B------:R-:W-:Y:S04]  /*9330*/  FADD.FTZ R0, R186, R0 ;  /* 0x00000000ba007221 */ /* 0x000fe80000010000 */
[C---:B------:R-:W-:Y:S01]  /*9340*/  HMMA.16816.F32.BF16 R32, R136.reuse, R142, R32 ;  /* 0x0000008e8820723c */ /* 0x040fe20000041820 */
[----:B------:R-:W1:Y:S03]  /*9350*/  LDSM.16.MT88.4 R140, [R252+0x3100] ;  /* 0x00310000fc8c783b */ /* 0x000e660000004200 */
[----:B------:R-:W-:Y:S01]  /*9360*/  FADD.FTZ R0, R191, R0 ;  /* 0x00000000bf007221 */ /* 0x000fe20000010000 */
[----:B---3--:R-:W3:Y:S03]  /*9370*/  MUFU.EX2 R3, R164 ;  /* 0x000000a400037308 */ /* 0x008ee60000000800 */
[----:B------:R-:W-:Y:S04]  /*9380*/  FADD.FTZ R0, R184, R0 ;  /* 0x00000000b8007221 */ /* 0x000fe80000010000 */
[----:B------:R-:W-:Y:S01]  /*9390*/  FADD.FTZ R0, R183, R0 ;  /* 0x00000000b7007221 */ /* 0x000fe20000010000 */
[C---:B--2---:R-:W-:Y:S03]  /*93a0*/  HMMA.16816.F32.BF16 R36, R136.reuse, R144, R36 ;  /* 0x000000908824723c */ /* 0x044fe60000041824 */
[----:B------:R-:W-:Y:S04]  /*93b0*/  FADD.FTZ R0, R182, R0 ;  /* 0x00000000b6007221 */ /* 0x000fe80000010000 */
[----:B------:R-:W-:Y:S01]  /*93c0*/  FADD.FTZ R0, R181, R0 ;  /* 0x00000000b5007221 */ /* 0x000fe20000010000 */
[C---:B------:R-:W-:Y:S01]  /*93d0*/  HMMA.16816.F32.BF16 R40, R136.reuse, R146, R40 ;  /* 0x000000928828723c */ /* 0x040fe20000041828 */
[----:B------:R-:W2:Y:S03]  /*93e0*/  LDSM.16.MT88.4 R144, [R251+0x3100] ;  /* 0x00310000fb90783b */ /* 0x000ea60000004200 */
[----:B------:R-:W-:Y:S04]  /*93f0*/  FADD.FTZ R0, R180, R0 ;  /* 0x00000000b4007221 */ /* 0x000fe80000010000 */
[C---:B----4-:R-:W-:Y:S04]  /*9400*/  HMMA.16816.F32.BF16 R44, R136.reuse, R148, R44 ;  /* 0x00000094882c723c */ /* 0x050fe8000004182c */
[----:B---3--:R-:W-:Y:S01]  /*9410*/  F2FP.BF16.PACK_AB R179, R3, R133 ;  /* 0x0000008503b3723e */ /* 0x008fe200000010ff */
[----:B------:R-:W-:Y:S01]  /*9420*/  FADD.FTZ R0, R133, R0 ;  /* 0x0000000085007221 */ /* 0x000fe20000010000 */
[----:B------:R-:W-:Y:S02]  /*9430*/  MOV R133, R132 ;  /* 0x0000008400857202 */ /* 0x000fe40000000f00 */
[C---:B------:R-:W-:Y:S01]  /*9440*/  HMMA.16816.F32.BF16 R48, R136.reuse, R150, R48 ;  /* 0x000000968830723c */ /* 0x040fe20000041830 */
[----:B------:R-:W3:Y:S03]  /*9450*/  LDSM.16.MT88.4 R148, [R248+0x5100] ;  /* 0x00510000f894783b */ /* 0x000ee60000004200 */
[----:B------:R-:W-:Y:S04]  /*9460*/  FADD.FTZ R0, R3, R0 ;  /* 0x0000000003007221 */ /* 0x000fe80000010000 */
        /* <DEDUP_REMOVED lines=26> */
[C---:B------:R-:W-:Y:S08]  /*9610*/  HMMA.16816.F32.BF16 R120, R136.reuse, R150, R120 ;  /* 0x000000968878723c */ /* 0x040ff00000041878 */
[C---:B-1----:R-:W-:Y:S08]  /*9620*/  HMMA.16816.F32.BF16 R124, R136.reuse, R140, R124 ;  /* 0x0000008c887c723c */ /* 0x042ff0000004187c */
[----:B------:R-:W-:Y:S01]  /*9630*/  HMMA.16816.F32.BF16 R128, R136, R142, R128 ;  /* 0x0000008e8880723c */ /* 0x000fe20000041880 */
[----:B------:R-:W1:Y:S07]  /*9640*/  LDSM.16.MT88.4 R136, [R251+0x1900] ;  /* 0x00190000fb88783b */ /* 0x000e6e0000004200 */
        /* <DEDUP_REMOVED lines=8> */
[C---:B--2---:R-:W-:Y:S08]  /*96d0*/  HMMA.16816.F32.BF16 R148, R176.reuse, R144, R20 ;  /* 0x00000090b094723c */ /* 0x044ff00000041814 */
[C---:B------:R-:W-:Y:S08]  /*96e0*/  HMMA.16816.F32.BF16 R144, R176.reuse, R146, R24 ;  /* 0x00000092b090723c */ /* 0x040ff00000041818 */
[C---:B-1----:R-:W-:Y:S08]  /*96f0*/  HMMA.16816.F32.BF16 R140, R176.reuse, R136, R28 ;  /* 0x00000088b08c723c */ /* 0x042ff0000004181c */
        /* <DEDUP_REMOVED lines=34> */
.L_x_26:
[----:B------:R-:W2:Y:S04]  /*9920*/  LDL.LU R5, [R1+0x5c] ;  /* 0x00005c0001057983 */ /* 0x000ea80000300800 */
[----:B------:R-:W3:Y:S01]  /*9930*/  LDL.LU R3, [R1+0x80] ;  /* 0x0000800001037983 */ /* 0x000ee20000300800 */
[----:B------:R-:W-:-:S03]  /*9940*/  PLOP3.LUT P2, PT, PT, PT, PT, 0x8, 0x0 ;  /* 0x000000000000781c */ /* 0x000fc60003f4e170 */
[----:B--2---:R-:W1:Y:S04]  /*9950*/  SHFL.BFLY PT, R0, R5, 0x2, 0x1f ;  /* 0x0c401f0005007f89 */ /* 0x004e6800000e0000 */
[----:B---3--:R-:W2:Y:S01]  /*9960*/  SHFL.BFLY PT, R4, R3, 0x2, 0x1f ;  /* 0x0c401f0003047f89 */ /* 0x008ea200000e0000 */
[----:B-1----:R-:W-:Y:S02]  /*9970*/  FADD.FTZ R0, R0, R5 ;  /* 0x0000000500007221 */ /* 0x002fe40000010000 */
[----:B--2---:R-:W-:-:S03]  /*9980*/  FADD.FTZ R4, R4, R3 ;  /* 0x0000000304047221 */ /* 0x004fc60000010000 */
[----:B------:R-:W1:Y:S01]  /*9990*/  SHFL.BFLY PT, R6, R0, 0x1, 0x1f ;  /* 0x0c201f0000067f89 */ /* 0x000e6200000e0000 */
[----:B------:R-:W-:-:S03]  /*99a0*/  MOV R3, RZ ;  /* 0x000000ff00037202 */ /* 0x000fc60000000f00 */
[----:B------:R-:W2:Y:S01]  /*99b0*/  SHFL.BFLY PT, R5, R4, 0x1, 0x1f ;  /* 0x0c201f0004057f89 */ /* 0x000ea200000e0000 */
[----:B-1----:R-:W-:Y:S01]  /*99c0*/  FADD.FTZ R6, R0, R6 ;  /* 0x0000000600067221 */ /* 0x002fe20000010000 */
[----:B------:R-:W-:Y:S01]  /*99d0*/  MOV R0, RZ ;  /* 0x000000ff00007202 */ /* 0x000fe20000000f00 */
[----:B--2---:R-:W-:-:S03]  /*99e0*/  FADD.FTZ R4, R5, R4 ;  /* 0x0000000405047221 */ /* 0x004fc60000010000 */
[----:B------:R-:W-:Y:S02]  /*99f0*/  FSETP.NE.FTZ.AND P1, PT, R6, RZ, PT ;  /* 0x000000ff0600720b */ /* 0x000fe40003f35000 */
[----:B------:R-:W-:-:S11]  /*9a00*/  FSETP.NE.FTZ.AND P0, PT, R4, RZ, PT ;  /* 0x000000ff0400720b */ /* 0x000fd60003f15000 */
[----:B------:R-:W1:Y:S08]  /*9a10*/  @P1 MUFU.RCP R3, R6 ;  /* 0x0000000600031308 */ /* 0x000e700000001000 */
[----:B------:R-:W2:Y:S08]  /*9a20*/  @P1 MUFU.LG2 R6, R6 ;  /* 0x0000000600061308 */ /* 0x000eb00000000c00 */
[----:B------:R-:W3:Y:S01]  /*9a30*/  @P0 MUFU.LG2 R7, R4 ;  /* 0x0000000400070308 */ /* 0x000ee20000000c00 */
[----:B-1----:R-:W-:-:S02]  /*9a40*/  FMUL.FTZ R12, R3, R36 ;  /* 0x00000024030c7220 */ /* 0x002fc40000410000 */
[C---:B------:R-:W-:Y:S02]  /*9a50*/  FMUL.FTZ R164, R3.reuse, R164 ;  /* 0x000000a403a47220 */ /* 0x040fe40000410000 */
[C---:B------:R-:W-:Y:S02]  /*9a60*/  FMUL.FTZ R8, R3.reuse, R165 ;  /* 0x000000a503087220 */ /* 0x040fe40000410000 */
[C---:B------:R-:W-:Y:S01]  /*9a70*/  FMUL.FTZ R160, R3.reuse, R160 ;  /* 0x000000a003a07220 */ /* 0x040fe20000410000 */
[----:B------:R1:W4:Y:S01]  /*9a80*/  @P0 MUFU.RCP R0, R4 ;  /* 0x0000000400000308 */ /* 0x0003220000001000 */
[C---:B------:R-:W-:Y:S02]  /*9a90*/  FMUL.FTZ R161, R3.reuse, R161 ;  /* 0x000000a103a17220 */ /* 0x040fe40000410000 */
[C---:B------:R-:W-:Y:S02]  /*9aa0*/  FMUL.FTZ R156, R3.reuse, R156 ;  /* 0x0000009c039c7220 */ /* 0x040fe40000410000 */
[----:B------:R-:W-:-:S02]  /*9ab0*/  FMUL.FTZ R157, R3, R157 ;  /* 0x0000009d039d7220 */ /* 0x000fc40000410000 */
[C---:B------:R-:W-:Y:S02]  /*9ac0*/  FMUL.FTZ R152, R3.reuse, R152 ;  /* 0x0000009803987220 */ /* 0x040fe40000410000 */
[C---:B------:R-:W-:Y:S02]  /*9ad0*/  FMUL.FTZ R153, R3.reuse, R153 ;  /* 0x0000009903997220 */ /* 0x040fe40000410000 */
[C---:B------:R-:W-:Y:S02]  /*9ae0*/  FMUL.FTZ R148, R3.reuse, R148 ;  /* 0x0000009403947220 */ /* 0x040fe40000410000 */
[C---:B------:R-:W-:Y:S02]  /*9af0*/  FMUL.FTZ R149, R3.reuse, R149 ;  /* 0x0000009503957220 */ /* 0x040fe40000410000 */
[C---:B------:R-:W-:Y:S01]  /*9b00*/  FMUL.FTZ R144, R3.reuse, R144 ;  /* 0x0000009003907220 */ /* 0x040fe20000410000 */
[----:B-1----:R-:W-:Y:S01]  /*9b10*/  @P1 MOV R4, 0x3f317218 ;  /* 0x3f31721800041802 */ /* 0x002fe20000000f00 */
        /* <DEDUP_REMOVED lines=12> */
[C---:B------:R-:W-:Y:S01]  /*9be0*/  FMUL.FTZ R20, R3.reuse, R52 ;  /* 0x0000003403147220 */ /* 0x040fe20000410000 */
[----:B------:R-:W-:Y:S01]  /*9bf0*/  MOV R52, 0xff800000 ;  /* 0xff80000000347802 */ /* 0x000fe20000000f00 */
[C---:B------:R-:W-:Y:S01]  /*9c00*/  FMUL.FTZ R35, R3.reuse, R53 ;  /* 0x0000003503237220 */ /* 0x040fe20000410000 */
[----:B------:R-:W-:Y:S01]  /*9c10*/  MOV R53, 0xff800000 ;  /* 0xff80000000357802 */ /* 0x000fe20000000f00 */
        /* <DEDUP_REMOVED lines=38> */
[----:B------:R-:W-:Y:S01]  /*9e80*/  @P0 MOV R3, 0x3f317218 ;  /* 0x3f31721800030802 */ /* 0x000fe20000000f00 */
[----:B------:R-:W-:Y:S02]  /*9e90*/  @P1 FMUL.FTZ R5, R4, c[0x0][0x2d0] ;  /* 0x0000b40004051a20 */ /* 0x000fe40000410000 */
[----:B--2---:R-:W-:Y:S02]  /*9ea0*/  @P1 FMUL.FTZ R6, R6, 0.69314718246459960938 ;  /* 0x3f31721806061820 */ /* 0x004fe40000410000 */
[----:B---3--:R-:W-:Y:S02]  /*9eb0*/  @P0 FMUL.FTZ R4, R7, 0.69314718246459960938 ;  /* 0x3f31721807040820 */ /* 0x008fe40000410000 */
[----:B------:R-:W-:Y:S02]  /*9ec0*/  @P0 FMUL.FTZ R3, R3, c[0x0][0x2d0] ;  /* 0x0000b40003030a20 */ /* 0x000fe40000410000 */
[----:B----4-:R-:W-:-:S02]  /*9ed0*/  FMUL.FTZ R166, R0, R166 ;  /* 0x000000a600a67220 */ /* 0x010fc40000410000 */
        /* <DEDUP_REMOVED lines=62> */
[----:B------:R-:W-:Y:S02]  /*a2c0*/  FMUL.FTZ R10, R0, R131 ;  /* 0x00000083000a7220 */ /* 0x000fe40000410000 */
[----:B------:R-:W-:Y:S02]  /*a2d0*/  @P1 FFMA.FTZ R52, R5, R132, R6 ;  /* 0x0000008405341223 */ /* 0x000fe40000010006 */
[----:B------:R-:W-:Y:S02]  /*a2e0*/  @P0 FFMA.FTZ R53, R3, R2, R4 ;  /* 0x0000000203350223 */ /* 0x000fe40000010004 */
.L_x_24:
[----:B------:R-:W-:Y:S01]  /*a2f0*/  USHF.R.S32.HI UR8, URZ, 0x1f, UR9 ;  /* 0x0000001f3f087899 */ /* 0x000fe20008011409 */
[----:B------:R-:W-:Y:S05]  /*a300*/  @P2 BRA `(.L_x_30) ;  /* 0x00001be000002947 */ /* 0x000fea0003800000 */
[----:B------:R-:W1:Y:S01]  /*a310*/  S2R R57, SR_TID.X ;  /* 0x0000000000397919 */ /* 0x000e620000002100 */
[----:B------:R-:W-:Y:S01]  /*a320*/  F2FP.BF16.PACK_AB R46, R47, R46 ;  /* 0x0000002e2f2e723e */ /* 0x000fe200000010ff */
[----:B------:R-:W-:Y:S01]  /*a330*/  ULDC.64 UR4, c[0x0][0x500] ;  /* 0x0001400000047ab9 */ /* 0x000fe20000000a00 */
[----:B------:R-:W-:Y:S01]  /*a340*/  F2FP.BF16.PACK_AB R42, R43, R42 ;  /* 0x0000002a2b2a723e */ /* 0x000fe200000010ff */
[----:B------:R-:W-:Y:S01]  /*a350*/  UISETP.NE.U32.AND UP1, UPT, URZ, UR4, UPT ;  /* 0x000000043f00728c */ /* 0x000fe2000bf25070 */
[----:B------:R-:W-:Y:S01]  /*a360*/  F2FP.BF16.PACK_AB R39, R39, R38 ;  /* 0x000000262727723e */ /* 0x000fe200000010ff */
[----:B------:R-:W-:Y:S01]  /*a370*/  UMOV UR6, 0x4 ;  /* 0x0000000400067882 */ /* 0x000fe20000000000 */
[----:B------:R-:W-:Y:S01]  /*a380*/  F2FP.BF16.PACK_AB R38, R41, R14 ;  /* 0x0000000e2926723e */ /* 0x000fe200000010ff */
[----:B------:R-:W-:Y:S01]  /*a390*/  UISETP.NE.AND.EX UP1, UPT, URZ, UR5, UPT, UP1 ;  /* 0x000000053f00728c */ /* 0x000fe2000bf25310 */
[----:B------:R-:W-:-:S02]  /*a3a0*/  F2FP.BF16.PACK_AB R8, R8, R164 ;  /* 0x000000a40808723e */ /* 0x000fc400000010ff */
[----:B------:R-:W-:Y:S01]  /*a3b0*/  F2FP.BF16.PACK_AB R167, R167, R166 ;  /* 0x000000a6a7a7723e */ /* 0x000fe200000010ff */
[----:B------:R-:W-:Y:S01]  /*a3c0*/  ULDC.64 UR4, c[0x0][0x500] ;  /* 0x0001400000047ab9 */ /* 0x000fe20000000a00 */
[----:B------:R-:W-:Y:S01]  /*a3d0*/  F2FP.BF16.PACK_AB R6, R161, R160 ;  /* 0x000000a0a106723e */ /* 0x000fe200000010ff */
[----:B------:R-:W-:Y:S01]  /*a3e0*/  UIMAD.WIDE UR4, UR11, UR6, UR4 ;  /* 0x000000060b0472a5 */ /* 0x000fe2000f8e0204 */
[----:B------:R-:W-:Y:S02]  /*a3f0*/  F2FP.BF16.PACK_AB R162, R163, R162 ;  /* 0x000000a2a3a2723e */ /* 0x000fe400000010ff */
[----:B------:R-:W-:Y:S02]  /*a400*/  F2FP.BF16.PACK_AB R5, R157, R156 ;  /* 0x0000009c9d05723e */ /* 0x000fe400000010ff */
[----:B------:R-:W-:Y:S02]  /*a410*/  F2FP.BF16.PACK_AB R158, R159, R158 ;  /* 0x0000009e9f9e723e */ /* 0x000fe400000010ff */
[----:B------:R-:W-:-:S02]  /*a420*/  F2FP.BF16.PACK_AB R7, R153, R152 ;  /* 0x000000989907723e */ /* 0x000fc400000010ff */
[----:B------:R-:W-:Y:S02]  /*a430*/  F2FP.BF16.PACK_AB R154, R155, R154 ;  /* 0x0000009a9b9a723e */ /* 0x000fe400000010ff */
[----:B-1----:R-:W-:Y:S02]  /*a440*/  SHF.R.S32.HI R47, RZ, 0x1f, R57 ;  /* 0x0000001fff2f7819 */ /* 0x002fe40000011439 */
[----:B------:R-:W-:Y:S02]  /*a450*/  F2FP.BF16.PACK_AB R49, R149, R148 ;  /* 0x000000949531723e */ /* 0x000fe400000010ff */
[CC--:B------:R-:W-:Y:S02]  /*a460*/  LEA.HI R2, R47.reuse, R57.reuse, RZ, 0x2 ;  /* 0x000000392f027211 */ /* 0x0c0fe400078f10ff */
[----:B------:R-:W-:Y:S02]  /*a470*/  LEA.HI R43, R47, R57, RZ, 0x5 ;  /* 0x000000392f2b7211 */ /* 0x000fe400078f28ff */
[----:B------:R-:W-:-:S02]  /*a480*/  SHF.R.S32.HI R4, RZ, 0x2, R2 ;  /* 0x00000002ff047819 */ /* 0x000fc40000011402 */
[----:B------:R-:W-:Y:S02]  /*a490*/  SHF.R.S32.HI R0, RZ, 0x1f, R2 ;  /* 0x0000001fff007819 */ /* 0x000fe40000011402 */
[----:B------:R-:W-:Y:S02]  /*a4a0*/  SHF.R.S32.HI R41, RZ, 0x5, R43 ;  /* 0x00000005ff297819 */ /* 0x000fe4000001142b */
[----:B------:R-:W-:Y:S02]  /*a4b0*/  LEA.HI R0, R0, R4, RZ, 0x3 ;  /* 0x0000000400007211 */ /* 0x000fe400078f18ff */
[----:B------:R-:W-:Y:S02]  /*a4c0*/  F2FP.BF16.PACK_AB R150, R151, R150 ;  /* 0x000000969796723e */ /* 0x000fe400000010ff */
[----:B------:R-:W-:Y:S02]  /*a4d0*/  LOP3.LUT R0, R0, 0xfffffff8, RZ, 0xc0, !PT ;  /* 0xfffffff800007812 */ /* 0x000fe400078ec0ff */
[----:B------:R-:W-:-:S02]  /*a4e0*/  F2FP.BF16.PACK_AB R48, R145, R144 ;  /* 0x000000909130723e */ /* 0x000fc400000010ff */
[----:B------:R-:W-:Y:S01]  /*a4f0*/  F2FP.BF16.PACK_AB R146, R147, R146 ;  /* 0x000000929392723e */ /* 0x000fe200000010ff */
[----:B------:R-:W-:Y:S01]  /*a500*/  IMAD.IADD R4, R4, 0x1, -R0 ;  /* 0x0000000104047824 */ /* 0x000fe200078e0a00 */
[----:B------:R-:W-:Y:S02]  /*a510*/  LOP3.LUT R0, R2, 0xfffffffc, RZ, 0xc0, !PT ;  /* 0xfffffffc02007812 */ /* 0x000fe400078ec0ff */
[----:B------:R-:W-:Y:S01]  /*a520*/  F2FP.BF16.PACK_AB R45, R141, R140 ;  /* 0x0000008c8d2d723e */ /* 0x000fe200000010ff */
[C---:B------:R-:W-:Y:S01]  /*a530*/  IMAD.SHL.U32 R2, R4.reuse, 0x40, RZ ;  /* 0x0000004004027824 */ /* 0x040fe200078e00ff */
[----:B------:R-:W-:Y:S01]  /*a540*/  LOP3.LUT R3, R4, 0x1, RZ, 0xc0, !PT ;  /* 0x0000000104037812 */ /* 0x000fe200078ec0ff */
[----:B------:R-:W-:Y:S01]  /*a550*/  IMAD.IADD R22, R57, 0x1, -R0 ;  /* 0x0000000139167824 */ /* 0x000fe200078e0a00 */
[----:B------:R-:W-:Y:S02]  /*a560*/  F2FP.BF16.PACK_AB R142, R143, R142 ;  /* 0x0000008e8f8e723e */ /* 0x000fe400000010ff */
[----:B------:R-:W-:Y:S01]  /*a570*/  LOP3.LUT R0, R2, 0x1c0, RZ, 0xc0, !PT ;  /* 0x000001c002007812 */ /* 0x000fe200078ec0ff */
[----:B------:R-:W-:Y:S01]  /*a580*/  IMAD R2, R41, 0x200, R22 ;  /* 0x0000020029027824 */ /* 0x000fe200078e0216 */
[----:B------:R-:W-:-:S02]  /*a590*/  ISETP.NE.U32.AND P0, PT, R3, 0x1, PT ;  /* 0x000000010300780c */ /* 0x000fc40003f05070 */
[----:B------:R-:W-:Y:S02]  /*a5a0*/  LEA.HI R0, R0, R0, RZ, 0x1d ;  /* 0x0000000000007211 */ /* 0x000fe400078fe8ff */
[----:B------:R-:W-:Y:S01]  /*a5b0*/  R2P PR, R4, 0x6 ;  /* 0x0000000604007804 */ /* 0x000fe20000000000 */
[----:B------:R-:W-:Y:S01]  /*a5c0*/  IMAD.MOV.U32 R4, RZ, RZ, 0x20 ;  /* 0x00000020ff047424 */ /* 0x000fe200078e00ff */
[----:B------:R-:W-:Y:S01]  /*a5d0*/  F2FP.BF16.PACK_AB R44, R137, R136 ;  /* 0x00000088892c723e */ /* 0x000fe200000010ff */
[----:B------:R-:W-:Y:S01]  /*a5e0*/  IMAD.U32 R0, R2, 0x2, R0 ;  /* 0x0000000202007824 */ /* 0x000fe200078e0000 */
[----:B------:R-:W-:Y:S02]  /*a5f0*/  F2FP.BF16.PACK_AB R138, R139, R138 ;  /* 0x0000008a8b8a723e */ /* 0x000fe400000010ff */
[----:B------:R-:W-:Y:S01]  /*a600*/  SEL R4, R4, 0xffffffe0, !P1 ;  /* 0xffffffe004047807 */ /* 0x000fe20004800000 */
[----:B------:R-:W-:Y:S01]  /*a610*/  IMAD.SHL.U32 R0, R0, 0x2, RZ ;  /* 0x0000000200007824 */ /* 0x000fe200078e00ff */
[----:B------:R-:W-:Y:S01]  /*a620*/  BAR.SYNC.DEFER_BLOCKING 0x1, 0x100 ;  /* 0x0044000000007b1d */ /* 0x000fe20000010000 */
[----:B------:R-:W-:-:S02]  /*a630*/  F2FP.BF16.PACK_AB R40, R37, R12 ;  /* 0x0000000c2528723e */ /* 0x000fc400000010ff */
[----:B------:R-:W-:Y:S02]  /*a640*/  F2FP.BF16.PACK_AB R37, R9, R16 ;  /* 0x000000100925723e */ /* 0x000fe400000010ff */
[C---:B------:R-:W-:Y:S02]  /*a650*/  IADD3 R3, R0.reuse, 0x80, RZ ;  /* 0x0000008000037810 */ /* 0x040fe40007ffe0ff */
[C---:B------:R-:W-:Y:S02]  /*a660*/  IADD3 R2, R0.reuse, 0x70, RZ ;  /* 0x0000007000027810 */ /* 0x040fe40007ffe0ff */
[----:B------:R-:W-:Y:S01]  /*a670*/  @P0 IADD3 R2, R3, 0x10, RZ ;  /* 0x0000001003020810 */ /* 0x000fe20007ffe0ff */
[----:B------:R-:W-:Y:S01]  /*a680*/  IMAD.IADD R3, R0, 0x1, R4 ;  /* 0x0000000100037824 */ /* 0x000fe200078e0204 */
[----:B------:R-:W-:Y:S02]  /*a690*/  F2FP.BF16.PACK_AB R36, R36, R18 ;  /* 0x000000122424723e */ /* 0x000fe400000010ff */
[----:B------:R-:W-:-:S02]  /*a6a0*/  F2FP.BF16.PACK_AB R50, R51, R50 ;  /* 0x000000323332723e */ /* 0x000fc400000010ff */
[----:B------:R-:W-:Y:S02]  /*a6b0*/  F2FP.BF16.PACK_AB R35, R35, R20 ;  /* 0x000000142323723e */ /* 0x000fe400000010ff */
[----:B------:R-:W-:Y:S02]  /*a6c0*/  F2FP.BF16.PACK_AB R54, R55, R54 ;  /* 0x000000363736723e */ /* 0x000fe400000010ff */
[----:B------:R-:W-:Y:S02]  /*a6d0*/  F2FP.BF16.PACK_AB R34, R34, R56 ;  /* 0x000000382222723e */ /* 0x000fe400000010ff */
[----:B------:R-:W-:Y:S02]  /*a6e0*/  F2FP.BF16.PACK_AB R58, R59, R58 ;  /* 0x0000003a3b3a723e */ /* 0x000fe400000010ff */
[----:B------:R-:W-:Y:S01]  /*a6f0*/  F2FP.BF16.PACK_AB R33, R33, R60 ;  /* 0x0000003c2121723e */ /* 0x000fe200000010ff */
[----:B------:R1:W-:Y:S01]  /*a700*/  STS [R0+0x80], R8 ;  /* 0x0000800800007388 */ /* 0x0003e20000000800 */
[----:B------:R-:W-:-:S02]  /*a710*/  F2FP.BF16.PACK_AB R62, R63, R62 ;  /* 0x0000003e3f3e723e */ /* 0x000fc400000010ff */
[----:B------:R-:W-:Y:S01]  /*a720*/  F2FP.BF16.PACK_AB R32, R32, R64 ;  /* 0x000000402020723e */ /* 0x000fe200000010ff */
[----:B------:R-:W-:Y:S01]  /*a730*/  STS [R0+0x480], R167 ;  /* 0x000480a700007388 */ /* 0x000fe20000000800 */
[----:B------:R-:W-:Y:S02]  /*a740*/  F2FP.BF16.PACK_AB R66, R67, R66 ;  /* 0x000000424342723e */ /* 0x000fe400000010ff */
[----:B------:R-:W-:Y:S01]  /*a750*/  F2FP.BF16.PACK_AB R31, R31, R68 ;  /* 0x000000441f1f723e */ /* 0x000fe200000010ff */
[----:B------:R2:W-:Y:S01]  /*a760*/  STS [R2], R6 ;  /* 0x0000000602007388 */ /* 0x0005e20000000800 */
[----:B------:R-:W-:Y:S02]  /*a770*/  F2FP.BF16.PACK_AB R70, R71, R70 ;  /* 0x000000464746723e */ /* 0x000fe400000010ff */
[----:B------:R-:W-:Y:S01]  /*a780*/  F2FP.BF16.PACK_AB R30, R30, R72 ;  /* 0x000000481e1e723e */ /* 0x000fe200000010ff */
[----:B------:R-:W-:Y:S01]  /*a790*/  STS [R2+0x400], R162 ;  /* 0x000400a202007388 */ /* 0x000fe20000000800 */
[----:B------:R-:W-:-:S02]  /*a7a0*/  F2FP.BF16.PACK_AB R74, R75, R74 ;  /* 0x0000004a4b4a723e */ /* 0x000fc400000010ff */
[----:B------:R-:W-:Y:S01]  /*a7b0*/  F2FP.BF16.PACK_AB R29, R29, R76 ;  /* 0x0000004c1d1d723e */ /* 0x000fe200000010ff */
[----:B------:R3:W-:Y:S01]  /*a7c0*/  STS [R3+0x80], R5 ;  /* 0x0000800503007388 */ /* 0x0007e20000000800 */
[----:B------:R-:W-:Y:S02]  /*a7d0*/  F2FP.BF16.PACK_AB R78, R79, R78 ;  /* 0x0000004e4f4e723e */ /* 0x000fe400000010ff */
[----:B------:R-:W-:Y:S01]  /*a7e0*/  F2FP.BF16.PACK_AB R28, R28, R80 ;  /* 0x000000501c1c723e */ /* 0x000fe200000010ff */
[----:B------:R-:W-:Y:S01]  /*a7f0*/  STS [R3+0x480], R158 ;  /* 0x0004809e03007388 */ /* 0x000fe20000000800 */
[----:B------:R-:W-:Y:S02]  /*a800*/  F2FP.BF16.PACK_AB R82, R83, R82 ;  /* 0x000000525352723e */ /* 0x000fe400000010ff */
[----:B------:R-:W-:Y:S01]  /*a810*/  F2FP.BF16.PACK_AB R27, R27, R84 ;  /* 0x000000541b1b723e */ /* 0x000fe200000010ff */
[----:B-1----:R-:W-:Y:S01]  /*a820*/  IMAD.MOV.U32 R8, RZ, RZ, 0x40 ;  /* 0x00000040ff087424 */ /* 0x002fe200078e00ff */
[----:B------:R-:W-:-:S02]  /*a830*/  F2FP.BF16.PACK_AB R86, R87, R86 ;  /* 0x000000565756723e */ /* 0x000fc400000010ff */
[----:B------:R-:W-:Y:S02]  /*a840*/  F2FP.BF16.PACK_AB R26, R26, R88 ;  /* 0x000000581a1a723e */ /* 0x000fe400000010ff */
[----:B------:R-:W-:Y:S02]  /*a850*/  F2FP.BF16.PACK_AB R90, R91, R90 ;  /* 0x0000005a5b5a723e */ /* 0x000fe400000010ff */
[----:B------:R-:W-:Y:S02]  /*a860*/  F2FP.BF16.PACK_AB R25, R25, R92 ;  /* 0x0000005c1919723e */ /* 0x000fe400000010ff */
[----:B--2---:R-:W-:Y:S01]  /*a870*/  SEL R6, R8, 0xffffffc0, !P2 ;  /* 0xffffffc008067807 */ /* 0x004fe20005000000 */
[----:B------:R-:W-:Y:S01]  /*a880*/  IMAD.IADD R8, R4, 0x1, R2 ;  /* 0x0000000104087824 */ /* 0x000fe200078e0202 */
[----:B------:R-:W-:Y:S02]  /*a890*/  F2FP.BF16.PACK_AB R94, R95, R94 ;  /* 0x0000005e5f5e723e */ /* 0x000fe400000010ff */
[----:B------:R-:W-:Y:S01]  /*a8a0*/  F2FP.BF16.PACK_AB R24, R24, R96 ;  /* 0x000000601818723e */ /* 0x000fe200000010ff */
[----:B------:R-:W-:Y:S01]  /*a8b0*/  IMAD.IADD R4, R6, 0x1, R3 ;  /* 0x0000000106047824 */ /* 0x000fe200078e0203 */
[----:B------:R1:W-:Y:S01]  /*a8c0*/  STS [R8], R7 ;  /* 0x0000000708007388 */ /* 0x0003e20000000800 */
[----:B---3--:R-:W-:Y:S01]  /*a8d0*/  IMAD.IADD R5, R0, 0x1, R6 ;  /* 0x0000000100057824 */ /* 0x008fe200078e0206 */
[----:B------:R-:W-:-:S02]  /*a8e0*/  F2FP.BF16.PACK_AB R98, R99, R98 ;  /* 0x000000626362723e */ /* 0x000fc400000010ff */
[----:B------:R-:W-:Y:S01]  /*a8f0*/  STS [R8+0x400], R154 ;  /* 0x0004009a08007388 */ /* 0x000fe20000000800 */
[----:B------:R-:W-:Y:S02]  /*a900*/  F2FP.BF16.PACK_AB R23, R23, R100 ;  /* 0x000000641717723e */ /* 0x000fe400000010ff */
[----:B------:R-:W-:Y:S01]  /*a910*/  F2FP.BF16.PACK_AB R103, R103, R102 ;  /* 0x000000666767723e */ /* 0x000fe200000010ff */
[----:B------:R-:W-:Y:S01]  /*a920*/  STS [R5+0x80], R49 ;  /* 0x0000803105007388 */ /* 0x000fe20000000800 */
[----:B------:R-:W-:Y:S02]  /*a930*/  F2FP.BF16.PACK_AB R21, R21, R104 ;  /* 0x000000681515723e */ /* 0x000fe400000010ff */
[----:B------:R-:W-:Y:S01]  /*a940*/  F2FP.BF16.PACK_AB R107, R107, R106 ;  /* 0x0000006a6b6b723e */ /* 0x000fe200000010ff */
[----:B------:R-:W-:Y:S01]  /*a950*/  STS [R5+0x480], R150 ;  /* 0x0004809605007388 */ /* 0x000fe20000000800 */
[----:B------:R-:W-:Y:S02]  /*a960*/  F2FP.BF16.PACK_AB R20, R109, R108 ;  /* 0x0000006c6d14723e */ /* 0x000fe400000010ff */
[----:B------:R-:W-:-:S02]  /*a970*/  F2FP.BF16.PACK_AB R19, R19, R110 ;  /* 0x0000006e1313723e */ /* 0x000fc400000010ff */
[----:B------:R-:W-:Y:S02]  /*a980*/  F2FP.BF16.PACK_AB R18, R113, R112 ;  /* 0x000000707112723e */ /* 0x000fe400000010ff */
[----:B------:R-:W-:Y:S02]  /*a990*/  F2FP.BF16.PACK_AB R17, R17, R114 ;  /* 0x000000721111723e */ /* 0x000fe400000010ff */
[----:B------:R-:W-:Y:S02]  /*a9a0*/  F2FP.BF16.PACK_AB R16, R117, R116 ;  /* 0x000000747510723e */ /* 0x000fe400000010ff */
[----:B-----5:R-:W-:Y:S01]  /*a9b0*/  F2FP.BF16.PACK_AB R13, R119, R118 ;  /* 0x00000076770d723e */ /* 0x020fe200000010ff */
[----:B-1----:R-:W-:Y:S01]  /*a9c0*/  IMAD.IADD R7, R6, 0x1, R2 ;  /* 0x0000000106077824 */ /* 0x002fe200078e0202 */
[----:B------:R-:W-:Y:S01]  /*a9d0*/  F2FP.BF16.PACK_AB R12, R121, R120 ;  /* 0x00000078790c723e */ /* 0x000fe200000010ff */
[----:B------:R-:W-:Y:S01]  /*a9e0*/  IMAD.IADD R6, R8, 0x1, R6 ;  /* 0x0000000108067824 */ /* 0x000fe200078e0206 */
[----:B------:R-:W-:-:S02]  /*a9f0*/  F2FP.BF16.PACK_AB R11, R11, R122 ;  /* 0x0000007a0b0b723e */ /* 0x000fc400000010ff */
[----:B------:R-:W-:Y:S01]  /*aa00*/  STS [R7], R48 ;  /* 0x0000003007007388 */ /* 0x000fe20000000800 */
[----:B------:R-:W-:Y:S02]  /*aa10*/  F2FP.BF16.PACK_AB R9, R125, R124 ;  /* 0x0000007c7d09723e */ /* 0x000fe400000010ff */
[----:B------:R-:W-:Y:S01]  /*aa20*/  F2FP.BF16.PACK_AB R15, R15, R126 ;  /* 0x0000007e0f0f723e */ /* 0x000fe200000010ff */
[----:B------:R-:W-:Y:S01]  /*aa30*/  STS [R7+0x400], R146 ;  /* 0x0004009207007388 */ /* 0x000fe20000000800 */
[----:B------:R-:W-:Y:S02]  /*aa40*/  F2FP.BF16.PACK_AB R14, R129, R128 ;  /* 0x00000080810e723e */ /* 0x000fe400000010ff */
[----:B------:R-:W-:Y:S01]  /*aa50*/  F2FP.BF16.PACK_AB R10, R10, R130 ;  /* 0x000000820a0a723e */ /* 0x000fe200000010ff */
[----:B------:R-:W-:Y:S01]  /*aa60*/  STS [R4+0x80], R45 ;  /* 0x0000802d04007388 */ /* 0x000fe20000000800 */
[----:B------:R-:W-:-:S03]  /*aa70*/  PLOP3.LUT P0, PT, PT, PT, UP1, 0x80, 0x0 ;  /* 0x000000000000781c */ /* 0x000fc60003f0f018 */
[----:B------:R-:W-:Y:S04]  /*aa80*/  STS [R4+0x480], R142 ;  /* 0x0004808e04007388 */ /* 0x000fe80000000800 */
[----:B------:R-:W-:Y:S04]  /*aa90*/  STS [R6], R44 ;  /* 0x0000002c06007388 */ /* 0x000fe80000000800 */
        /* <DEDUP_REMOVED lines=45> */
[----:B------:R2:W-:Y:S04]  /*ad70*/  STS [R4+0xc080], R9 ;  /* 0x00c0800904007388 */ /* 0x0005e80000000800 */
[----:B------:R3:W-:Y:S01]  /*ad80*/  STS [R4+0xc480], R15 ;  /* 0x00c4800f04007388 */ /* 0x0007e20000000800 */
[----:B-1----:R-:W-:-:S03]  /*ad90*/  IMAD.U32 R8, RZ, RZ, UR4 ;  /* 0x00000004ff087e24 */ /* 0x002fc6000f8e00ff */
[----:B------:R3:W-:Y:S04]  /*ada0*/  STS [R6+0xc000], R14 ;  /* 0x00c0000e06007388 */ /* 0x0007e80000000800 */
[----:B------:R3:W-:Y:S01]  /*adb0*/  STS [R6+0xc400], R10 ;  /* 0x00c4000a06007388 */ /* 0x0007e20000000800 */
[----:B--2---:R-:W-:-:S03]  /*adc0*/  IMAD.U32 R9, RZ, RZ, UR5 ;  /* 0x00000005ff097e24 */ /* 0x004fc6000f8e00ff */
[----:B------:R-:W-:Y:S06]  /*add0*/  BAR.SYNC.DEFER_BLOCKING 0x1, 0x100 ;  /* 0x0044000000007b1d */ /* 0x000fec0000010000 */
[----:B------:R-:W-:Y:S02]  /*ade0*/  ULDC.64 UR4, c[0x0][0x508] ;  /* 0x0001420000047ab9 */ /* 0x000fe40000000a00 */
[----:B------:R-:W-:Y:S01]  /*adf0*/  UISETP.NE.U32.AND UP0, UPT, URZ, UR4, UPT ;  /* 0x000000043f00728c */ /* 0x000fe2000bf05070 */
[----:B------:R-:W2:Y:S03]  /*ae00*/  @P0 LDG.E R0, [R8.64] ;  /* 0x0000000c08000981 */ /* 0x000ea6000c1e1900 */
[----:B------:R-:W-:Y:S01]  /*ae10*/  UISETP.NE.AND.EX UP0, UPT, URZ, UR5, UPT, UP0 ;  /* 0x000000053f00728c */ /* 0x000fe2000bf05300 */
[----:B------:R-:W-:-:S02]  /*ae20*/  IMAD.MOV.U32 R16, RZ, RZ, c[0x0][0x388] ;  /* 0x0000e200ff107624 */ /* 0x000fc400078e00ff */
[----:B------:R-:W-:-:S03]  /*ae30*/  ULDC.64 UR4, c[0x0][0x508] ;  /* 0x0001420000047ab9 */ /* 0x000fc60000000a00 */
[----:B------:R-:W-:-:S05]  /*ae40*/  PLOP3.LUT P1, PT, PT, PT, UP0, 0x80, 0x0 ;  /* 0x000000000000781c */ /* 0x000fca0003f2f008 */
[----:B------:R-:W-:-:S06]  /*ae50*/  @UP0 UIMAD.WIDE UR4, UR11, UR6, UR4 ;  /* 0x000000060b0402a5 */ /* 0x000fcc000f8e0204 */
[----:B------:R-:W-:Y:S02]  /*ae60*/  IMAD.U32 R2, RZ, RZ, UR4 ;  /* 0x00000004ff027e24 */ /* 0x000fe4000f8e00ff */
[----:B------:R-:W-:-:S05]  /*ae70*/  IMAD.U32 R3, RZ, RZ, UR5 ;  /* 0x00000005ff037e24 */ /* 0x000fca000f8e00ff */
[----:B------:R3:W5:Y:S01]  /*ae80*/  @P1 LDG.E R16, [R2.64] ;  /* 0x0000000c02101981 */ /* 0x000762000c1e1900 */
[----:B------:R-:W-:Y:S02]  /*ae90*/  UMOV UR16, URZ ;  /* 0x0000003f00107c82 */ /* 0x000fe40008000000 */
[----:B------:R-:W-:Y:S01]  /*aea0*/  UMOV UR17, URZ ;  /* 0x0000003f00117c82 */ /* 0x000fe20008000000 */
[----:B--2---:R-:W1:Y:S02]  /*aeb0*/  @P0 R2UR UR5, R0 ;  /* 0x00000000000503c2 */ /* 0x004e6400000e0000 */
[----:B-1----:R-:W-:Y:S02]  /*aec0*/  @UP1 USHF.R.S32.HI UR4, URZ, 0x1f, UR5 ;  /* 0x0000001f3f041899 */ /* 0x002fe40008011405 */
[----:B------:R-:W-:-:S05]  /*aed0*/  @UP1 UMOV UR16, UR5 ;  /* 0x0000000500101c82 */ /* 0x000fca0008000000 */
[----:B------:R-:W-:Y:S01]  /*aee0*/  @UP1 UMOV UR17, UR4 ;  /* 0x0000000400111c82 */ /* 0x000fe20008000000 */
[----:B------:R-:W-:Y:S05]  /*aef0*/  @P1 BRA `(.L_x_31) ;  /* 0x0000004000001947 */ /* 0x000fea0003800000 */
[----:B---3--:R-:W-:Y:S05]  /*af00*/  @!P0 BRA `(.L_x_31) ;  /* 0x0000003000008947 */ /* 0x008fea0003800000 */
[----:B------:R-:W2:Y:S04]  /*af10*/  LDG.E R0, [R8.64] ;  /* 0x0000000c08007981 */ /* 0x000ea8000c1e1900 */
[----:B------:R-:W2:Y:S02]  /*af20*/  LDG.E R2, [R8.64+0x4] ;  /* 0x0000040c08027981 */ /* 0x000ea4000c1e1900 */
[----:B--2--5:R-:W-:Y:S02]  /*af30*/  IADD3 R16, -R0, R2, RZ ;  /* 0x0000000200107210 */ /* 0x024fe40007ffe1ff */
.L_x_31:
[----:B---3--:R-:W-:Y:S01]  /*af40*/  SHF.R.S32.HI R0, RZ, 0x1f, R41 ;  /* 0x0000001fff007819 */ /* 0x008fe20000011429 */
[----:B------:R-:W-:Y:S01]  /*af50*/  IMAD.MOV.U32 R2, RZ, RZ, c[0x0][0x4e8] ;  /* 0x00013a00ff027624 */ /* 0x000fe200078e00ff */
[----:B------:R-:W-:Y:S01]  /*af60*/  LOP3.LUT R3, R43, 0xffffffe0, RZ, 0xc0, !PT ;  /* 0xffffffe02b037812 */ /* 0x000fe200078ec0ff */
[----:B------:R-:W1:Y:S01]  /*af70*/  S2R R28, SR_CTAID.X ;  /* 0x00000000001c7919 */ /* 0x000e620000002500 */
[----:B------:R-:W-:Y:S01]  /*af80*/  LEA.HI R0, R0, R41, RZ, 0x3 ;  /* 0x0000002900007211 */ /* 0x000fe200078f18ff */
[----:B------:R-:W-:Y:S01]  /*af90*/  ULDC.64 UR4, c[0x0][0x3a0] ;  /* 0x0000e80000047ab9 */ /* 0x000fe20000000a00 */
[----:B------:R-:W-:Y:S01]  /*afa0*/  ISETP.NE.AND P1, PT, R2, 0x1, PT ;  /* 0x000000010200780c */ /* 0x000fe20003f25270 */
[----:B------:R-:W-:Y:S01]  /*afb0*/  IMAD.IADD R3, R57, 0x1, -R3 ;  /* 0x0000000139037824 */ /* 0x000fe200078e0a03 */
[----:B------:R-:W-:Y:S01]  /*afc0*/  LOP3.LUT R0, R0, 0xffffff8, RZ, 0xc0, !PT ;  /* 0x0ffffff800007812 */ /* 0x000fe200078ec0ff */
[----:B------:R-:W-:Y:S01]  /*afd0*/  UMOV UR15, UR17 ;  /* 0x00000011000f7c82 */ /* 0x000fe20008000000 */
[----:B------:R-:W-:Y:S01]  /*afe0*/  LEA.HI R6, R47, R57, RZ, 0x3 ;  /* 0x000000392f067211 */ /* 0x000fe200078f18ff */
[----:B------:R-:W-:Y:S01]  /*aff0*/  UIMAD UR17, UR17, UR4, URZ ;  /* 0x00000004111172a4 */ /* 0x000fe2000f8e023f */
[----:B------:R-:W-:Y:S01]  /*b000*/  SHF.R.S32.HI R2, RZ, 0x1f, R3 ;  /* 0x0000001fff027819 */ /* 0x000fe20000011403 */
[----:B------:R-:W-:Y:S01]  /*b010*/  IMAD.IADD R4, R41, 0x1, -R0 ;  /* 0x0000000129047824 */ /* 0x000fe200078e0a00 */
[----:B------:R-:W-:Y:S01]  /*b020*/  LEA.HI R0, R22, R22, RZ, 0x1 ;  /* 0x0000001616007211 */ /* 0x000fe200078f08ff */
[----:B------:R-:W-:Y:S01]  /*b030*/  UMOV UR14, UR16 ;  /* 0x00000010000e7c82 */ /* 0x000fe20008000000 */
[----:B------:R-:W-:Y:S01]  /*b040*/  LEA.HI R2, R2, R3, RZ, 0x2 ;  /* 0x0000000302027211 */ /* 0x000fe200078f10ff */
[----:B------:R-:W-:Y:S01]  /*b050*/  ULDC.64 UR6, c[0x0][0x490] ;  /* 0x0001240000067ab9 */ /* 0x000fe20000000a00 */
[----:B------:R-:W-:Y:S01]  /*b060*/  LOP3.LUT R0, R0, 0x1ffffffe, RZ, 0xc0, !PT ;  /* 0x1ffffffe00007812 */ /* 0x000fe200078ec0ff */
[----:B------:R-:W-:Y:S01]  /*b070*/  UIMAD.WIDE.U32 UR18, UR16, UR4, URZ ;  /* 0x00000004101272a5 */ /* 0x000fe2000f8e003f */
[----:B------:R-:W-:Y:S01]  /*b080*/  SHF.R.S32.HI R2, RZ, 0x2, R2 ;  /* 0x00000002ff027819 */ /* 0x000fe20000011402 */
[----:B------:R-:W-:Y:S01]  /*b090*/  UIMAD UR17, UR16, UR5, UR17 ;  /* 0x00000005101172a4 */ /* 0x000fe2000f8e0211 */
[----:B------:R-:W-:Y:S01]  /*b0a0*/  LOP3.LUT P2, RZ, R3, 0x3, RZ, 0xc0, !PT ;  /* 0x0000000303ff7812 */ /* 0x000fe2000784c0ff */
[----:B------:R-:W-:Y:S01]  /*b0b0*/  IMAD.IADD R0, R22, 0x1, -R0 ;  /* 0x0000000116007824 */ /* 0x000fe200078e0a00 */
[----:B------:R-:W-:Y:S01]  /*b0c0*/  USHF.R.S32.HI UR16, URZ, 0x1f, UR11 ;  /* 0x0000001f3f107899 */ /* 0x000fe2000801140b */
[----:B------:R-:W-:Y:S01]  /*b0d0*/  IMAD R15, R4, 0x10, R2 ;  /* 0x00000010040f7824 */ /* 0x000fe200078e0202 */
[----:B------:R-:W-:Y:S01]  /*b0e0*/  UIMAD UR10, UR8, UR6, URZ ;  /* 0x00000006080a72a4 */ /* 0x000fe2000f8e023f */
[----:B------:R-:W-:Y:S01]  /*b0f0*/  LOP3.LUT R4, R6, 0xfffffff8, RZ, 0xc0, !PT ;  /* 0xfffffff806047812 */ /* 0x000fe200078ec0ff */
[----:B------:R-:W-:Y:S01]  /*b100*/  USEL UR16, UR16, URZ, !UP1 ;  /* 0x0000003f10107287 */ /* 0x000fe2000c800000 */
[----:B------:R-:W-:Y:S01]  /*b110*/  IMAD R0, R0, 0x8, R15 ;  /* 0x0000000800007824 */ /* 0x000fe200078e020f */
[----:B------:R-:W-:Y:S01]  /*b120*/  UIMAD.WIDE.U32 UR14, UR9, UR6, UR14 ;  /* 0x00000006090e72a5 */ /* 0x000fe2000f8e000e */
[----:B------:R-:W-:Y:S01]  /*b130*/  SHF.R.S32.HI R14, RZ, 0x3, R6 ;  /* 0x00000003ff0e7819 */ /* 0x000fe20000011406 */
[----:B------:R-:W-:Y:S01]  /*b140*/  UIMAD UR10, UR9, UR7, UR10 ;  /* 0x00000007090a72a4 */ /* 0x000fe2000f8e020a */
[----:B------:R-:W-:Y:S01]  /*b150*/  IMAD.IADD R7, R57, 0x1, -R4 ;  /* 0x0000000139077824 */ /* 0x000fe200078e0a04 */
[----:B-1----:R-:W-:Y:S01]  /*b160*/  LEA R0, R28, R0, 0x7 ;  /* 0x000000001c007211 */ /* 0x002fe200078e38ff */
[----:B------:R-:W-:Y:S01]  /*b170*/  ULDC.64 UR6, c[0x0][0x498] ;  /* 0x0001260000067ab9 */ /* 0x000fe20000000a00 */
[----:B-----5:R-:W-:Y:S01]  /*b180*/  IMAD R29, R16, c[0x0][0x4e8], RZ ;  /* 0x00013a00101d7a24 */ /* 0x020fe200078e02ff */
[----:B------:R-:W-:Y:S01]  /*b190*/  USEL UR11, UR11, URZ, !UP1 ;  /* 0x0000003f0b0b7287 */ /* 0x000fe2000c800000 */
[----:B------:R-:W-:Y:S01]  /*b1a0*/  LEA R6, R7, R14, 0x5 ;  /* 0x0000000e07067211 */ /* 0x000fe200078e28ff */
[----:B------:R-:W-:Y:S01]  /*b1b0*/  @P1 IMAD.HI.U32 R3, R0, c[0x0][0x4ec], RZ ;  /* 0x00013b0000031a27 */ /* 0x000fe200078e00ff */
[----:B------:R-:W-:Y:S01]  /*b1c0*/  UIMAD UR20, UR16, UR6, URZ ;  /* 0x00000006101472a4 */ /* 0x000fe2000f8e023f */
[----:B------:R-:W-:Y:S01]  /*b1d0*/  LEA.HI R18, R47, R57, RZ, 0x6 ;  /* 0x000000392f127211 */ /* 0x000fe200078f30ff */
[----:B------:R-:W-:Y:S01]  /*b1e0*/  UIADD3 UR15, UR15, UR10, URZ ;  /* 0x0000000a0f0f7290 */ /* 0x000fe2000fffe03f */
[----:B------:R-:W-:Y:S01]  /*b1f0*/  IMAD.MOV.U32 R2, RZ, RZ, R0 ;  /* 0x000000ffff027224 */ /* 0x000fe200078e0000 */
[----:B------:R-:W-:Y:S01]  /*b200*/  @P1 SHF.R.U32.HI R2, RZ, c[0x0][0x4f0], R3 ;  /* 0x00013c00ff021a19 */ /* 0x000fe20000011603 */
[----:B------:R-:W-:Y:S01]  /*b210*/  UIMAD UR7, UR11, UR7, UR20 ;  /* 0x000000070b0772a4 */ /* 0x000fe2000f8e0214 */
[----:B------:R-:W-:Y:S01]  /*b220*/  IMAD R6, R28, 0x80, R6 ;  /* 0x000000801c067824 */ /* 0x000fe200078e0206 */
[----:B------:R-:W-:Y:S01]  /*b230*/  UIMAD.WIDE.U32 UR14, UR11, UR6, UR14 ;  /* 0x000000060b0e72a5 */ /* 0x000fe2000f8e000e */
[--C-:B------:R-:W-:Y:S01]  /*b240*/  SHF.R.S32.HI R5, RZ, 0x1f, R2.reuse ;  /* 0x0000001fff057819 */ /* 0x100fe20000011402 */
[----:B------:R-:W-:Y:S01]  /*b250*/  IMAD.MOV R3, RZ, RZ, -R2 ;  /* 0x000000ffff037224 */ /* 0x000fe200078e0a02 */
[----:B------:R-:W-:Y:S01]  /*b260*/  ULDC.64 UR4, c[0x0][0x3e8] ;  /* 0x0000fa0000047ab9 */ /* 0x000fe20000000a00 */
[----:B------:R-:W-:Y:S01]  /*b270*/  @P1 IMAD.HI.U32 R10, R6, c[0x0][0x4ec], RZ ;  /* 0x00013b00060a1a27 */ /* 0x000fe200078e00ff */
[----:B------:R-:W-:Y:S01]  /*b280*/  UIMAD UR8, UR8, UR4, URZ ;  /* 0x00000004080872a4 */ /* 0x000fe2000f8e023f */
[----:B------:R-:W-:Y:S01]  /*b290*/  IADD3 R2, P0, R2, UR14, RZ ;  /* 0x0000000e02027c10 */ /* 0x000fe2000ff1e0ff */
[----:B------:R-:W-:Y:S01]  /*b2a0*/  UIADD3 UR19, UR19, UR17, URZ ;  /* 0x0000001113137290 */ /* 0x000fe2000fffe03f */
[----:B------:R-:W-:Y:S01]  /*b2b0*/  IMAD R0, R3, c[0x0][0x4e8], R0 ;  /* 0x00013a0003007a24 */ /* 0x000fe200078e0200 */
[----:B------:R-:W-:Y:S01]  /*b2c0*/  UIMAD UR5, UR9, UR5, UR8 ;  /* 0x00000005090572a4 */ /* 0x000fe2000f8e0208 */
[----:B------:R-:W-:Y:S01]  /*b2d0*/  IMAD.U32 R3, RZ, RZ, UR7 ;  /* 0x00000007ff037e24 */ /* 0x000fe2000f8e00ff */
[----:B------:R-:W-:Y:S01]  /*b2e0*/  UIMAD.WIDE.U32 UR18, UR9, UR4, UR18 ;  /* 0x00000004091272a5 */ /* 0x000fe2000f8e0012 */
[----:B------:R-:W-:Y:S01]  /*b2f0*/  BSSY B0, `(.L_x_32) ;  /* 0x0000062000007945 */ /* 0x000fe20003800000 */
[----:B------:R-:W-:Y:S01]  /*b300*/  SHF.R.S32.HI R4, RZ, 0x1f, R0 ;  /* 0x0000001fff047819 */ /* 0x000fe20000011400 */
[----:B------:R-:W-:Y:S01]  /*b310*/  ULDC.64 UR6, c[0x0][0x3f0] ;  /* 0x0000fc0000067ab9 */ /* 0x000fe20000000a00 */
[----:B------:R-:W-:Y:S01]  /*b320*/  IADD3.X R3, R5, UR15, R3, P0, !PT ;  /* 0x0000000f05037c10 */ /* 0x000fe200087fe403 */
[----:B------:R-:W-:Y:S01]  /*b330*/  IMAD.SHL.U32 R5, R14, 0x40, RZ ;  /* 0x000000400e057824 */ /* 0x000fe200078e00ff */
[----:B------:R-:W-:Y:S01]  /*b340*/  UIMAD UR16, UR16, UR6, URZ ;  /* 0x00000006101072a4 */ /* 0x000fe2000f8e023f */
[----:B------:R-:W-:Y:S01]  /*b350*/  IMAD R4, R4, c[0x0][0x488], RZ ;  /* 0x0001220004047a24 */ /* 0x000fe200078e02ff */
[----:B------:R-:W-:Y:S01]  /*b360*/  UIADD3 UR19, UR19, UR5, URZ ;  /* 0x0000000513137290 */ /* 0x000fe2000fffe03f */
[----:B------:R-:W-:Y:S01]  /*b370*/  IMAD.WIDE.U32 R2, R0, c[0x0][0x488], R2 ;  /* 0x0001220000027a25 */ /* 0x000fe200078e0002 */
[----:B------:R-:W-:Y:S01]  /*b380*/  LOP3.LUT R5, R5, 0x1c0, RZ, 0xc0, !PT ;  /* 0x000001c005057812 */ /* 0x000fe200078ec0ff */
[----:B------:R-:W-:-:S02]  /*b390*/  UIMAD UR7, UR11, UR7, UR16 ;  /* 0x000000070b0772a4 */ /* 0x000fc4000f8e0210 */
[----:B------:R-:W-:Y:S01]  /*b3a0*/  IMAD R9, R0, c[0x0][0x48c], R4 ;  /* 0x0001230000097a24 */ /* 0x000fe200078e0204 */
[----:B------:R-:W-:Y:S01]  /*b3b0*/  SHF.R.U32.HI R8, RZ, 0x3, R5 ;  /* 0x00000003ff087819 */ /* 0x000fe20000011605 */
[----:B------:R-:W-:Y:S01]  /*b3c0*/  IMAD.SHL.U32 R4, R7, 0x8, RZ ;  /* 0x0000000807047824 */ /* 0x000fe200078e00ff */
[C---:B------:R-:W-:Y:S01]  /*b3d0*/  LEA R7, P0, R2.reuse, c[0x0][0x450], 0x2 ;  /* 0x0001140002077a11 */ /* 0x040fe200078010ff */
[----:B------:R-:W-:Y:S01]  /*b3e0*/  IMAD.IADD R3, R3, 0x1, R9 ;  /* 0x0000000103037824 */ /* 0x000fe200078e0209 */
[----:B------:R-:W-:Y:S01]  /*b3f0*/  UIMAD.WIDE.U32 UR18, UR11, UR6, UR18 ;  /* 0x000000060b1272a5 */ /* 0x000fe2000f8e0012 */
[----:B------:R-:W-:Y:S01]  /*b400*/  IMAD.MOV.U32 R0, RZ, RZ, R6 ;  /* 0x000000ffff007224 */ /* 0x000fe200078e0006 */
[----:B------:R-:W-:Y:S01]  /*b410*/  LOP3.LUT R5, R5, 0x38, R4, 0xf8, !PT ;  /* 0x0000003805057812 */ /* 0x000fe200078ef804 */
[----:B------:R-:W-:Y:S01]  /*b420*/  SHFL.IDX PT, R12, R7, RZ, 0x1c1f ;  /* 0x001c1fff070c7589 */ /* 0x000fe200000e0000 */
[----:B------:R-:W-:Y:S01]  /*b430*/  @P1 SHF.R.U32.HI R0, RZ, c[0x0][0x4f0], R10 ;  /* 0x00013c00ff001a19 */ /* 0x000fe2000001160a */
[----:B------:R-:W-:Y:S01]  /*b440*/  UIADD3 UR7, UR19, UR7, URZ ;  /* 0x0000000713077290 */ /* 0x000fe2000fffe03f */
[----:B------:R-:W-:Y:S01]  /*b450*/  LOP3.LUT R17, R5, R8, RZ, 0x3c, !PT ;  /* 0x0000000805117212 */ /* 0x000fe200078e3cff */
[----:B------:R1:W-:Y:S01]  /*b460*/  SHFL.IDX PT, R10, R7, 0x1, 0x1c1f ;  /* 0x003c1f00070a7f89 */ /* 0x0003e200000e0000 */
[----:B------:R-:W-:Y:S01]  /*b470*/  LEA.HI.X R5, R2, c[0x0][0x454], R3, 0x2, P0 ;  /* 0x0001150002057a11 */ /* 0x000fe200000f1403 */
[--C-:B------:R-:W-:Y:S01]  /*b480*/  IMAD.MOV R8, RZ, RZ, -R0.reuse ;  /* 0x000000ffff087224 */ /* 0x100fe200078e0a00 */
[----:B------:R-:W-:Y:S01]  /*b490*/  SHF.R.S32.HI R9, RZ, 0x1f, R0 ;  /* 0x0000001fff097819 */ /* 0x000fe20000011400 */
[----:B------:R-:W-:Y:S01]  /*b4a0*/  IMAD.U32 R3, RZ, RZ, UR19 ;  /* 0x00000013ff037e24 */ /* 0x000fe2000f8e00ff */
[----:B------:R-:W-:Y:S01]  /*b4b0*/  MOV R2, UR18 ;  /* 0x0000001200027c02 */ /* 0x000fe20008000f00 */
[----:B------:R-:W2:Y:S01]  /*b4c0*/  SHFL.IDX PT, R13, R5, RZ, 0x1c1f ;  /* 0x001c1fff050d7589 */ /* 0x000ea200000e0000 */
[----:B------:R-:W-:-:S02]  /*b4d0*/  IMAD.U32 R3, RZ, RZ, UR7 ;  /* 0x00000007ff037e24 */ /* 0x000fc4000f8e00ff */
[----:B------:R-:W-:Y:S01]  /*b4e0*/  IMAD R6, R8, c[0x0][0x4e8], R6 ;  /* 0x00013a0008067a24 */ /* 0x000fe200078e0206 */
[----:B------:R3:W4:Y:S01]  /*b4f0*/  SHFL.IDX PT, R11, R5, 0x1, 0x1c1f ;  /* 0x003c1f00050b7f89 */ /* 0x00072200000e0000 */
[----:B------:R-:W-:-:S04]  /*b500*/  IMAD.WIDE.U32 R2, R0, c[0x0][0x3e0], R2 ;  /* 0x0000f80000027a25 */ /* 0x000fc800078e0002 */
[----:B-1----:R-:W-:-:S04]  /*b510*/  IMAD R7, R9, c[0x0][0x3e0], RZ ;  /* 0x0000f80009077a24 */ /* 0x002fc800078e02ff */
[----:B------:R-:W-:Y:S01]  /*b520*/  IMAD R7, R0, c[0x0][0x3e4], R7 ;  /* 0x0000f90000077a24 */ /* 0x000fe200078e0207 */
[----:B------:R-:W-:-:S04]  /*b530*/  SHF.R.S32.HI R0, RZ, 0x1f, R6 ;  /* 0x0000001fff007819 */ /* 0x000fc80000011406 */
[----:B------:R-:W-:Y:S01]  /*b540*/  IADD3 R3, R3, R7, RZ ;  /* 0x0000000703037210 */ /* 0x000fe20007ffe0ff */
[----:B---3--:R-:W-:Y:S02]  /*b550*/  IMAD R5, R28, 0x80, R15 ;  /* 0x000000801c057824 */ /* 0x008fe400078e020f */
[----:B------:R-:W-:Y:S02]  /*b560*/  IMAD R0, R0, c[0x0][0x3d8], RZ ;  /* 0x0000f60000007a24 */ /* 0x000fe400078e02ff */
[----:B------:R-:W-:Y:S01]  /*b570*/  IMAD.WIDE.U32 R2, R6, c[0x0][0x3d8], R2 ;  /* 0x0000f60006027a25 */ /* 0x000fe200078e0002 */
[C---:B------:R-:W-:Y:S02]  /*b580*/  IADD3 R8, R5.reuse, 0x8, RZ ;  /* 0x0000000805087810 */ /* 0x040fe40007ffe0ff */
[-C--:B------:R-:W-:Y:S01]  /*b590*/  ISETP.GE.OR P1, PT, R5, R29.reuse, P2 ;  /* 0x0000001d0500720c */ /* 0x080fe20001726670 */
[----:B------:R-:W-:Y:S01]  /*b5a0*/  IMAD.SHL.U32 R5, R18, 0x8, RZ ;  /* 0x0000000812057824 */ /* 0x000fe200078e00ff */
[----:B------:R-:W-:Y:S01]  /*b5b0*/  ISETP.GE.OR P0, PT, R8, R29, P2 ;  /* 0x0000001d0800720c */ /* 0x000fe20001706670 */
[----:B------:R-:W-:-:S03]  /*b5c0*/  IMAD R28, R28, 0x80, R14 ;  /* 0x000000801c1c7824 */ /* 0x000fc600078e020e */
[----:B------:R-:W-:Y:S01]  /*b5d0*/  LOP3.LUT R7, R17, 0x7ffffe00, R5, 0xf8, !PT ;  /* 0x7ffffe0011077812 */ /* 0x000fe200078ef805 */
[----:B------:R-:W-:-:S04]  /*b5e0*/  IMAD R5, R6, c[0x0][0x3dc], R0 ;  /* 0x0000f70006057a24 */ /* 0x000fc800078e0200 */
[----:B------:R-:W-:Y:S02]  /*b5f0*/  IMAD.SHL.U32 R0, R7, 0x2, RZ ;  /* 0x0000000207007824 */ /* 0x000fe400078e00ff */
[----:B--2---:R1:W-:Y:S01]  /*b600*/  @!P1 ST.E [R12.64], R52 ;  /* 0x000000340c009985 */ /* 0x0043e2000c10190c */
[----:B------:R-:W-:-:S03]  /*b610*/  IMAD.IADD R3, R3, 0x1, R5 ;  /* 0x0000000103037824 */ /* 0x000fc600078e0205 */
[----:B----4-:R1:W-:Y:S01]  /*b620*/  @!P0 ST.E [R10.64], R53 ;  /* 0x000000350a008985 */ /* 0x0103e2000c10190c */
[----:B------:R-:W-:-:S03]  /*b630*/  LEA R31, P0, R2, c[0x0][0x380], 0x1 ;  /* 0x0000e000021f7a11 */ /* 0x000fc600078008ff */
[----:B------:R1:W2:Y:S01]  /*b640*/  LDS.128 R44, [R0+0x1080] ;  /* 0x00108000002c7984 */ /* 0x0002a20000000c00 */
[----:B------:R-:W-:Y:S02]  /*b650*/  LEA.HI.X R30, R2, c[0x0][0x384], R3, 0x1, P0 ;  /* 0x0000e100021e7a11 */ /* 0x000fe400000f0c03 */
[----:B------:R-:W-:Y:S01]  /*b660*/  ISETP.GE.AND P0, PT, R28, R29, PT ;  /* 0x0000001d1c00720c */ /* 0x000fe20003f06270 */
[----:B------:R1:W3:Y:S04]  /*b670*/  LDS.128 R60, [R0+0x2080] ;  /* 0x00208000003c7984 */ /* 0x0002e80000000c00 */
[----:B------:R1:W4:Y:S04]  /*b680*/  LDS.128 R72, [R0+0x3080] ;  /* 0x0030800000487984 */ /* 0x0003280000000c00 */
[----:B------:R1:W1:Y:S04]  /*b690*/  LDS.128 R40, [R0+0x5080] ;  /* 0x0050800000287984 */ /* 0x0002680000000c00 */
        /* <DEDUP_REMOVED lines=8> */
[----:B------:R1:W1:Y:S04]  /*b720*/  SHFL.IDX PT, R2, R31, RZ, 0x181f ;  /* 0x00181fff1f027589 */ /* 0x00026800000e0000 */
[----:B------:R1:W1:Y:S01]  /*b730*/  SHFL.IDX PT, R3, R30, RZ, 0x181f ;  /* 0x00181fff1e037589 */ /* 0x00026200000e0000 */
[----:B------:R-:W-:Y:S05]  /*b740*/  @P0 BRA `(.L_x_33) ;  /* 0x000001c000000947 */ /* 0x000fea0003800000 */
[----:B--234-:R-:W2:Y:S01]  /*b750*/  LDS.128 R24, [R0+0x80] ;  /* 0x0000800000187984 */ /* 0x01cea20000000c00 */
[----:B------:R-:W-:-:S02]  /*b760*/  IADD3 R7, R4, 0x40, RZ ;  /* 0x0000004004077810 */ /* 0x000fc40007ffe0ff */
[C---:B------:R-:W-:Y:S01]  /*b770*/  IADD3 R8, R4.reuse, 0x80, RZ ;  /* 0x0000008004087810 */ /* 0x040fe20007ffe0ff */
[----:B------:R-:W3:Y:S01]  /*b780*/  LDS.128 R20, [R0+0x4080] ;  /* 0x0040800000147984 */ /* 0x000ee20000000c00 */
[----:B------:R-:W-:Y:S02]  /*b790*/  IADD3 R9, R4, 0xc0, RZ ;  /* 0x000000c004097810 */ /* 0x000fe40007ffe0ff */
[----:B------:R-:W-:Y:S01]  /*b7a0*/  ISETP.GE.AND P2, PT, R7, c[0x0][0x3c8], PT ;  /* 0x0000f20007007a0c */ /* 0x000fe20003f46270 */
[----:B------:R-:W4:Y:S01]  /*b7b0*/  LDS.128 R16, [R0+0x8080] ;  /* 0x0080800000107984 */ /* 0x000f220000000c00 */
[----:B------:R-:W-:Y:S02]  /*b7c0*/  ISETP.GE.AND P1, PT, R8, c[0x0][0x3c8], PT ;  /* 0x0000f20008007a0c */ /* 0x000fe40003f26270 */
[----:B------:R-:W-:Y:S01]  /*b7d0*/  ISETP.GE.AND P0, PT, R9, c[0x0][0x3c8], PT ;  /* 0x0000f20009007a0c */ /* 0x000fe20003f06270 */
[----:B-1----:R1:W5:Y:S01]  /*b7e0*/  LDS.128 R12, [R0+0xc080] ;  /* 0x00c08000000c7984 */ /* 0x0023620000000c00 */
[----:B------:R-:W-:-:S07]  /*b7f0*/  ISETP.GE.AND P3, PT, R4, c[0x0][0x3c8], PT ;  /* 0x0000f20004007a0c */ /* 0x000fce0003f66270 */
[----:B------:R-:W-:-:S04]  /*b800*/  @!P2 SHF.R.S32.HI R5, RZ, 0x1f, R7 ;  /* 0x0000001fff05a819 */ /* 0x000fc80000011407 */
[----:B------:R-:W-:Y:S02]  /*b810*/  @!P0 SHF.R.S32.HI R6, RZ, 0x1f, R9 ;  /* 0x0000001fff068819 */ /* 0x000fe40000011409 */
[----:B------:R-:W-:Y:S01]  /*b820*/  @!P2 LEA.HI R7, R5, R7, RZ, 0x3 ;  /* 0x000000070507a211 */ /* 0x000fe200078f18ff */
[----:B------:R-:W-:Y:S01]  /*b830*/  @!P3 IMAD.WIDE R10, R4, 0x2, R2 ;  /* 0x00000002040ab825 */ /* 0x000fe200078e0202 */
[----:B-1----:R-:W-:-:S04]  /*b840*/  @!P1 SHF.R.S32.HI R0, RZ, 0x1f, R8 ;  /* 0x0000001fff009819 */ /* 0x002fc80000011408 */
[----:B------:R-:W-:Y:S01]  /*b850*/  @!P1 LEA.HI R5, R0, R8, RZ, 0x3 ;  /* 0x0000000800059211 */ /* 0x000fe200078f18ff */
[----:B--2---:R1:W-:Y:S01]  /*b860*/  @!P3 ST.E.128 [R10.64], R24 ;  /* 0x000000180a00b985 */ /* 0x0043e2000c101d0c */
[----:B------:R-:W-:Y:S02]  /*b870*/  @!P0 LEA.HI R0, R6, R9, RZ, 0x3 ;  /* 0x0000000906008211 */ /* 0x000fe400078f18ff */
[----:B------:R-:W-:Y:S02]  /*b880*/  @!P2 LOP3.LUT R6, R7, 0xfffffff8, RZ, 0xc0, !PT ;  /* 0xfffffff80706a812 */ /* 0x000fe400078ec0ff */
[----:B------:R-:W-:Y:S02]  /*b890*/  @!P1 LOP3.LUT R5, R5, 0xfffffff8, RZ, 0xc0, !PT ;  /* 0xfffffff805059812 */ /* 0x000fe400078ec0ff */
[----:B------:R-:W-:Y:S01]  /*b8a0*/  @!P0 LOP3.LUT R0, R0, 0xfffffff8, RZ, 0xc0, !PT ;  /* 0xfffffff800008812 */ /* 0x000fe200078ec0ff */
[----:B------:R-:W-:-:S04]  /*b8b0*/  @!P2 IMAD.WIDE R8, R6, 0x2, R2 ;  /* 0x000000020608a825 */ /* 0x000fc800078e0202 */
[--C-:B------:R-:W-:Y:S01]  /*b8c0*/  @!P1 IMAD.WIDE R6, R5, 0x2, R2.reuse ;  /* 0x0000000205069825 */ /* 0x100fe200078e0202 */
[----:B---3--:R1:W-:Y:S03]  /*b8d0*/  @!P2 ST.E.128 [R8.64], R20 ;  /* 0x000000140800a985 */ /* 0x0083e6000c101d0c */
[----:B------:R-:W-:Y:S01]  /*b8e0*/  @!P0 IMAD.WIDE R2, R0, 0x2, R2 ;  /* 0x0000000200028825 */ /* 0x000fe200078e0202 */
[----:B----4-:R1:W-:Y:S04]  /*b8f0*/  @!P1 ST.E.128 [R6.64], R16 ;  /* 0x0000001006009985 */ /* 0x0103e8000c101d0c */
[----:B-----5:R1:W-:Y:S02]  /*b900*/  @!P0 ST.E.128 [R2.64], R12 ;  /* 0x0000000c02008985 */ /* 0x0203e4000c101d0c */
.L_x_33:
[----:B--234-:R-:W-:Y:S05]  /*b910*/  BSYNC B0 ;  /* 0x0000000000007941 */ /* 0x01cfea0003800000 */
.L_x_32:
[----:B-1----:R-:W-:Y:S01]  /*b920*/  IADD3 R0, R28, 0x20, RZ ;  /* 0x000000201c007810 */ /* 0x002fe20007ffe0ff */
[----:B------:R1:W2:Y:S01]  /*b930*/  SHFL.IDX PT, R3, R30, 0x1, 0x181f ;  /* 0x00381f001e037f89 */ /* 0x0002a200000e0000 */
[----:B------:R-:W-:Y:S02]  /*b940*/  BSSY B0, `(.L_x_34) ;  /* 0x000001c000007945 */ /* 0x000fe40003800000 */
[----:B------:R-:W-:Y:S01]  /*b950*/  ISETP.GE.AND P0, PT, R0, R29, PT ;  /* 0x0000001d0000720c */ /* 0x000fe20003f06270 */
[----:B------:R1:W3:-:S12]  /*b960*/  SHFL.IDX PT, R2, R31, 0x1, 0x181f ;  /* 0x00381f001f027f89 */ /* 0x0002d800000e0000 */
[----:B------:R-:W-:Y:S05]  /*b970*/  @P0 BRA `(.L_x_35) ;  /* 0x0000018000000947 */ /* 0x000fea0003800000 */
[C---:B------:R-:W-:Y:S02]  /*b980*/  IADD3 R7, R4.reuse, 0x40, RZ ;  /* 0x0000004004077810 */ /* 0x040fe40007ffe0ff */
        /* <DEDUP_REMOVED lines=9> */
[----:B------:R-:W-:Y:S01]  /*ba20*/  @!P2 LEA.HI R7, R5, R7, RZ, 0x3 ;  /* 0x000000070507a211 */ /* 0x000fe200078f18ff */
[----:B--23--:R-:W-:Y:S01]  /*ba30*/  @!P3 IMAD.WIDE R10, R4, 0x2, R2 ;  /* 0x00000002040ab825 */ /* 0x00cfe200078e0202 */
[----:B------:R-:W-:Y:S02]  /*ba40*/  @!P1 LEA.HI R5, R0, R8, RZ, 0x3 ;  /* 0x0000000800059211 */ /* 0x000fe400078f18ff */
[----:B------:R-:W-:-:S02]  /*ba50*/  @!P0 LEA.HI R0, R6, R9, RZ, 0x3 ;  /* 0x0000000906008211 */ /* 0x000fc400078f18ff */
[----:B------:R-:W-:Y:S01]  /*ba60*/  @!P2 LOP3.LUT R6, R7, 0xfffffff8, RZ, 0xc0, !PT ;  /* 0xfffffff80706a812 */ /* 0x000fe200078ec0ff */
[----:B------:R2:W-:Y:S01]  /*ba70*/  @!P3 ST.E.128 [R10.64], R44 ;  /* 0x0000002c0a00b985 */ /* 0x0005e2000c101d0c */
[----:B------:R-:W-:Y:S02]  /*ba80*/  @!P1 LOP3.LUT R5, R5, 0xfffffff8, RZ, 0xc0, !PT ;  /* 0xfffffff805059812 */ /* 0x000fe400078ec0ff */
[----:B------:R-:W-:Y:S01]  /*ba90*/  @!P0 LOP3.LUT R0, R0, 0xfffffff8, RZ, 0xc0, !PT ;  /* 0xfffffff800008812 */ /* 0x000fe200078ec0ff */
[----:B------:R-:W-:-:S04]  /*baa0*/  @!P2 IMAD.WIDE R8, R6, 0x2, R2 ;  /* 0x000000020608a825 */ /* 0x000fc800078e0202 */
[--C-:B------:R-:W-:Y:S01]  /*bab0*/  @!P1 IMAD.WIDE R6, R5, 0x2, R2.reuse ;  /* 0x0000000205069825 */ /* 0x100fe200078e0202 */
[----:B------:R2:W-:Y:S03]  /*bac0*/  @!P2 ST.E.128 [R8.64], R40 ;  /* 0x000000280800a985 */ /* 0x0005e6000c101d0c */
[----:B------:R-:W-:Y:S01]  /*bad0*/  @!P0 IMAD.WIDE R2, R0, 0x2, R2 ;  /* 0x0000000200028825 */ /* 0x000fe200078e0202 */
[----:B------:R2:W-:Y:S04]  /*bae0*/  @!P1 ST.E.128 [R6.64], R36 ;  /* 0x0000002406009985 */ /* 0x0005e8000c101d0c */
[----:B------:R2:W-:Y:S02]  /*baf0*/  @!P0 ST.E.128 [R2.64], R32 ;  /* 0x0000002002008985 */ /* 0x0005e4000c101d0c */
.L_x_35:
[----:B------:R-:W-:Y:S05]  /*bb00*/  BSYNC B0 ;  /* 0x0000000000007941 */ /* 0x000fea0003800000 */
.L_x_34:
[----:B------:R-:W-:Y:S01]  /*bb10*/  IADD3 R0, R28, 0x40, RZ ;  /* 0x000000401c007810 */ /* 0x000fe20007ffe0ff */
[----:B--2---:R2:W4:Y:S01]  /*bb20*/  SHFL.IDX PT, R3, R30, 0x2, 0x181f ;  /* 0x00581f001e037f89 */ /* 0x00452200000e0000 */
[----:B------:R-:W-:Y:S02]  /*bb30*/  BSSY B0, `(.L_x_36) ;  /* 0x000001c000007945 */ /* 0x000fe40003800000 */
[----:B------:R-:W-:Y:S01]  /*bb40*/  ISETP.GE.AND P0, PT, R0, R29, PT ;  /* 0x0000001d0000720c */ /* 0x000fe20003f06270 */
[----:B---3--:R2:W3:-:S12]  /*bb50*/  SHFL.IDX PT, R2, R31, 0x2, 0x181f ;  /* 0x00581f001f027f89 */ /* 0x0084d800000e0000 */
        /* <DEDUP_REMOVED lines=12> */
[----:B---34-:R-:W-:Y:S01]  /*bc20*/  @!P3 IMAD.WIDE R10, R4, 0x2, R2 ;  /* 0x00000002040ab825 */ /* 0x018fe200078e0202 */
        /* <DEDUP_REMOVED lines=12> */
.L_x_37:
[----:B------:R-:W-:Y:S05]  /*bcf0*/  BSYNC B0 ;  /* 0x0000000000007941 */ /* 0x000fea0003800000 */
.L_x_36:
[----:B------:R-:W-:Y:S01]  /*bd00*/  IADD3 R0, R28, 0x60, RZ ;  /* 0x000000601c007810 */ /* 0x000fe20007ffe0ff */
[----:B---34-:R3:W4:Y:S03]  /*bd10*/  SHFL.IDX PT, R3, R30, 0x3, 0x181f ;  /* 0x00781f001e037f89 */ /* 0x01872600000e0000 */
[----:B------:R-:W-:Y:S01]  /*bd20*/  ISETP.GE.AND P0, PT, R0, R29, PT ;  /* 0x0000001d0000720c */ /* 0x000fe20003f06270 */
[----:B------:R3:W1:-:S12]  /*bd30*/  SHFL.IDX PT, R2, R31, 0x3, 0x181f ;  /* 0x00781f001f027f89 */ /* 0x00065800000e0000 */
[----:B------:R-:W-:Y:S05]  /*bd40*/  @P0 EXIT ;  /* 0x000000000000094d */ /* 0x000fea0003800000 */
[C---:B------:R-:W-:Y:S02]  /*bd50*/  IADD3 R6, R4.reuse, 0x40, RZ ;  /* 0x0000004004067810 */ /* 0x040fe40007ffe0ff */
        /* <DEDUP_REMOVED lines=19> */
[----:B------:R-:W-:-:S04]  /*be90*/  SHF.R.S32.HI R4, RZ, 0x1f, R0 ;  /* 0x0000001fff047819 */ /* 0x000fc80000011400 */
[----:B------:R-:W-:-:S04]  /*bea0*/  LEA.HI R0, R4, R0, RZ, 0x3 ;  /* 0x0000000004007211 */ /* 0x000fc800078f18ff */
[----:B------:R-:W-:-:S05]  /*beb0*/  LOP3.LUT R0, R0, 0xfffffff8, RZ, 0xc0, !PT ;  /* 0xfffffff800007812 */ /* 0x000fca00078ec0ff */
[----:B------:R-:W-:-:S05]  /*bec0*/  IMAD.WIDE R2, R0, 0x2, R2 ;  /* 0x0000000200027825 */ /* 0x000fca00078e0202 */
[----:B------:R-:W-:Y:S01]  /*bed0*/  ST.E.128 [R2.64], R76 ;  /* 0x0000004c02007985 */ /* 0x000fe2000c101d0c */
[----:B------:R-:W-:Y:S05]  /*bee0*/  EXIT ;  /* 0x000000000000794d */ /* 0x000fea0003800000 */
.L_x_30:
[----:B------:R-:W-:Y:S02]  /*bef0*/  ULDC.64 UR4, c[0x0][0x500] ;  /* 0x0001400000047ab9 */ /* 0x000fe40000000a00 */
[----:B------:R-:W-:Y:S02]  /*bf00*/  UISETP.NE.U32.AND UP1, UPT, URZ, UR4, UPT ;  /* 0x000000043f00728c */ /* 0x000fe4000bf25070 */
[----:B------:R-:W-:Y:S02]  /*bf10*/  UMOV UR6, 0x4 ;  /* 0x0000000400067882 */ /* 0x000fe40000000000 */
[----:B------:R-:W-:-:S03]  /*bf20*/  UISETP.NE.AND.EX UP1, UPT, URZ, UR5, UPT, UP1 ;  /* 0x000000053f00728c */ /* 0x000fc6000bf25310 */
[----:B------:R-:W-:Y:S02]  /*bf30*/  ULDC.64 UR4, c[0x0][0x500] ;  /* 0x0001400000047ab9 */ /* 0x000fe40000000a00 */
[----:B------:R-:W-:Y:S01]  /*bf40*/  UIMAD.WIDE UR4, UR11, UR6, UR4 ;  /* 0x000000060b0472a5 */ /* 0x000fe2000f8e0204 */
[----:B------:R-:W-:-:S05]  /*bf50*/  PLOP3.LUT P0, PT, PT, PT, UP1, 0x80, 0x0 ;  /* 0x000000000000781c */ /* 0x000fca0003f0f018 */
[----:B------:R-:W-:Y:S01]  /*bf60*/  IMAD.U32 R4, RZ, RZ, UR4 ;  /* 0x00000004ff047e24 */ /* 0x000fe2000f8e00ff */
[----:B------:R-:W-:Y:S01]  /*bf70*/  MOV R5, UR5 ;  /* 0x0000000500057c02 */ /* 0x000fe20008000f00 */
[----:B------:R-:W-:-:S06]  /*bf80*/  ULDC.64 UR4, c[0x0][0x508] ;  /* 0x0001420000047ab9 */ /* 0x000fcc0000000a00 */
[----:B------:R-:W2:Y:S01]  /*bf90*/  @P0 LDG.E R0, [R4.64] ;  /* 0x0000000c04000981 */ /* 0x000ea2000c1e1900 */
[----:B------:R-:W-:Y:S01]  /*bfa0*/  UISETP.NE.U32.AND UP0, UPT, URZ, UR4, UPT ;  /* 0x000000043f00728c */ /* 0x000fe2000bf05070 */
[----:B------:R-:W-:-:S03]  /*bfb0*/  IMAD.MOV.U32 R9, RZ, RZ, c[0x0][0x388] ;  /* 0x0000e200ff097624 */ /* 0x000fc600078e00ff */
[----:B------:R-:W-:-:S03]  /*bfc0*/  UISETP.NE.AND.EX UP0, UPT, URZ, UR5, UPT, UP0 ;  /* 0x000000053f00728c */ /* 0x000fc6000bf05300 */
[----:B------:R-:W-:-:S03]  /*bfd0*/  ULDC.64 UR4, c[0x0][0x508] ;  /* 0x0001420000047ab9 */ /* 0x000fc60000000a00 */
[----:B------:R-:W-:-:S05]  /*bfe0*/  PLOP3.LUT P1, PT, PT, PT, UP0, 0x80, 0x0 ;  /* 0x000000000000781c */ /* 0x000fca0003f2f008 */
[----:B------:R-:W-:-:S06]  /*bff0*/  @UP0 UIMAD.WIDE UR4, UR11, UR6, UR4 ;  /* 0x000000060b0402a5 */ /* 0x000fcc000f8e0204 */
[----:B------:R-:W-:Y:S01]  /*c000*/  MOV R2, UR4 ;  /* 0x0000000400027c02 */ /* 0x000fe20008000f00 */
[----:B------:R-:W-:-:S05]  /*c010*/  IMAD.U32 R3, RZ, RZ, UR5 ;  /* 0x00000005ff037e24 */ /* 0x000fca000f8e00ff */
[----:B------:R1:W5:Y:S01]  /*c020*/  @P1 LDG.E R9, [R2.64] ;  /* 0x0000000c02091981 */ /* 0x000362000c1e1900 */
[----:B------:R-:W-:Y:S02]  /*c030*/  UMOV UR14, URZ ;  /* 0x0000003f000e7c82 */ /* 0x000fe40008000000 */
[----:B------:R-:W-:Y:S01]  /*c040*/  UMOV UR15, URZ ;  /* 0x0000003f000f7c82 */ /* 0x000fe20008000000 */
[----:B--2---:R-:W2:Y:S02]  /*c050*/  @P0 R2UR UR5, R0 ;  /* 0x00000000000503c2 */ /* 0x004ea400000e0000 */
[----:B--2---:R-:W-:Y:S02]  /*c060*/  @UP1 USHF.R.S32.HI UR4, URZ, 0x1f, UR5 ;  /* 0x0000001f3f041899 */ /* 0x004fe40008011405 */
[----:B------:R-:W-:-:S05]  /*c070*/  @UP1 UMOV UR14, UR5 ;  /* 0x00000005000e1c82 */ /* 0x000fca0008000000 */
[----:B------:R-:W-:Y:S01]  /*c080*/  @UP1 UMOV UR15, UR4 ;  /* 0x00000004000f1c82 */ /* 0x000fe20008000000 */
[----:B------:R-:W-:Y:S05]  /*c090*/  @P1 BRA `(.L_x_38) ;  /* 0x0000004000001947 */ /* 0x000fea0003800000 */
[----:B-1----:R-:W-:Y:S05]  /*c0a0*/  @!P0 BRA `(.L_x_38) ;  /* 0x0000003000008947 */ /* 0x002fea0003800000 */
[----:B------:R-:W2:Y:S04]  /*c0b0*/  LDG.E R0, [R4.64] ;  /* 0x0000000c04007981 */ /* 0x000ea8000c1e1900 */
[----:B------:R-:W2:Y:S02]  /*c0c0*/  LDG.E R2, [R4.64+0x4] ;  /* 0x0000040c04027981 */ /* 0x000ea4000c1e1900 */
[----:B--2--5:R-:W-:Y:S02]  /*c0d0*/  IADD3 R9, -R0, R2, RZ ;  /* 0x0000000200097210 */ /* 0x024fe40007ffe1ff */
.L_x_38:
[----:B-1----:R-:W1:Y:S01]  /*c0e0*/  S2R R8, SR_TID.X ;  /* 0x0000000000087919 */ /* 0x002e620000002100 */
[----:B------:R-:W-:Y:S01]  /*c0f0*/  USHF.R.S32.HI UR6, URZ, 0x1f, UR11 ;  /* 0x0000001f3f067899 */ /* 0x000fe2000801140b */
[----:B------:R-:W-:Y:S01]  /*c100*/  BSSY B0, `(.L_x_39) ;  /* 0x0000029000007945 */ /* 0x000fe20003800000 */
[----:B------:R-:W-:-:S02]  /*c110*/  USEL UR11, UR11, URZ, !UP1 ;  /* 0x0000003f0b0b7287 */ /* 0x000fc4000c800000 */
[----:B------:R-:W-:Y:S01]  /*c120*/  USEL UR6, UR6, URZ, !UP1 ;  /* 0x0000003f06067287 */ /* 0x000fe2000c800000 */
[----:B-1----:R-:W-:-:S13]  /*c130*/  ISETP.GE.AND P0, PT, R8, 0x80, PT ;  /* 0x000000800800780c */ /* 0x002fda0003f06270 */
[----:B------:R-:W-:Y:S05]  /*c140*/  @P0 BRA `(.L_x_40) ;  /* 0x0000024000000947 */ /* 0x000fea0003800000 */
[----:B------:R-:W1:Y:S01]  /*c150*/  S2R R3, SR_CTAID.X ;  /* 0x0000000000037919 */ /* 0x000e620000002500 */
[----:B-----5:R-:W-:Y:S01]  /*c160*/  IMAD R0, R9, c[0x0][0x4e8], RZ ;  /* 0x00013a0009007a24 */ /* 0x020fe200078e02ff */
[----:B-1----:R-:W-:-:S04]  /*c170*/  LEA R3, R3, R8, 0x7 ;  /* 0x0000000803037211 */ /* 0x002fc800078e38ff */
[----:B------:R-:W-:-:S13]  /*c180*/  ISETP.GE.AND P0, PT, R3, R0, PT ;  /* 0x000000000300720c */ /* 0x000fda0003f06270 */
[----:B------:R-:W-:Y:S05]  /*c190*/  @P0 BRA `(.L_x_40) ;  /* 0x000001f000000947 */ /* 0x000fea0003800000 */
[----:B------:R-:W-:Y:S01]  /*c1a0*/  IMAD.MOV.U32 R0, RZ, RZ, c[0x0][0x4e8] ;  /* 0x00013a00ff007624 */ /* 0x000fe200078e00ff */
[----:B------:R-:W-:Y:S01]  /*c1b0*/  ULDC.64 UR4, c[0x0][0x490] ;  /* 0x0001240000047ab9 */ /* 0x000fe20000000a00 */
[----:B------:R-:W-:Y:S01]  /*c1c0*/  IMAD.MOV.U32 R2, RZ, RZ, R3 ;  /* 0x000000ffff027224 */ /* 0x000fe200078e0003 */
[----:B------:R-:W-:Y:S02]  /*c1d0*/  UIMAD UR7, UR8, UR4, URZ ;  /* 0x00000004080772a4 */ /* 0x000fe4000f8e023f */
[----:B------:R-:W-:Y:S01]  /*c1e0*/  ISETP.NE.AND P0, PT, R0, 0x1, PT ;  /* 0x000000010000780c */ /* 0x000fe20003f05270 */
[----:B------:R-:W-:Y:S02]  /*c1f0*/  UMOV UR16, UR14 ;  /* 0x0000000e00107c82 */ /* 0x000fe40008000000 */
[----:B------:R-:W-:Y:S02]  /*c200*/  UMOV UR17, UR15 ;  /* 0x0000000f00117c82 */ /* 0x000fe40008000000 */
[----:B------:R-:W-:-:S02]  /*c210*/  UIMAD.WIDE.U32 UR16, UR9, UR4, UR16 ;  /* 0x00000004091072a5 */ /* 0x000fc4000f8e0010 */
[----:B------:R-:W-:-:S03]  /*c220*/  UIMAD UR7, UR9, UR5, UR7 ;  /* 0x00000005090772a4 */ /* 0x000fc6000f8e0207 */
[----:B------:R-:W-:Y:S02]  /*c230*/  ULDC.64 UR4, c[0x0][0x498] ;  /* 0x0001260000047ab9 */ /* 0x000fe40000000a00 */
[----:B------:R-:W-:Y:S01]  /*c240*/  UIADD3 UR17, UR7, UR17, URZ ;  /* 0x0000001107117290 */ /* 0x000fe2000fffe03f */
[----:B------:R-:W-:Y:S01]  /*c250*/  @P0 IMAD.HI.U32 R0, R3, c[0x0][0x4ec], RZ ;  /* 0x00013b0003000a27 */ /* 0x000fe200078e00ff */
[----:B------:R-:W-:Y:S02]  /*c260*/  UIMAD UR7, UR6, UR4, URZ ;  /* 0x00000004060772a4 */ /* 0x000fe4000f8e023f */
[----:B------:R-:W-:Y:S02]  /*c270*/  UIMAD.WIDE.U32 UR16, UR11, UR4, UR16 ;  /* 0x000000040b1072a5 */ /* 0x000fe4000f8e0010 */
[----:B------:R-:W-:Y:S01]  /*c280*/  @P0 SHF.R.U32.HI R2, RZ, c[0x0][0x4f0], R0 ;  /* 0x00013c00ff020a19 */ /* 0x000fe20000011600 */
[----:B------:R-:W-:-:S03]  /*c290*/  UIMAD UR5, UR11, UR5, UR7 ;  /* 0x000000050b0572a4 */ /* 0x000fc6000f8e0207 */
[----:B------:R-:W-:-:S03]  /*c2a0*/  IADD3 R0, -R2, RZ, RZ ;  /* 0x000000ff02007210 */ /* 0x000fc60007ffe1ff */
[----:B------:R-:W-:Y:S02]  /*c2b0*/  IMAD.U32 R5, RZ, RZ, UR5 ;  /* 0x00000005ff057e24 */ /* 0x000fe4000f8e00ff */
[----:B------:R-:W-:Y:S01]  /*c2c0*/  IMAD R0, R0, c[0x0][0x4e8], R3 ;  /* 0x00013a0000007a24 */ /* 0x000fe200078e0203 */
[----:B------:R-:W-:Y:S02]  /*c2d0*/  SHF.R.S32.HI R3, RZ, 0x1f, R2 ;  /* 0x0000001fff037819 */ /* 0x000fe40000011402 */
[----:B------:R-:W-:Y:S02]  /*c2e0*/  IADD3 R2, P0, R2, UR16, RZ ;  /* 0x0000001002027c10 */ /* 0x000fe4000ff1e0ff */
[----:B------:R-:W-:Y:S02]  /*c2f0*/  SHF.R.S32.HI R4, RZ, 0x1f, R0 ;  /* 0x0000001fff047819 */ /* 0x000fe40000011400 */
[----:B------:R-:W-:-:S03]  /*c300*/  IADD3.X R3, R3, UR17, R5, P0, !PT ;  /* 0x0000001103037c10 */ /* 0x000fc600087fe405 */
[----:B------:R-:W-:Y:S02]  /*c310*/  IMAD R4, R4, c[0x0][0x488], RZ ;  /* 0x0001220004047a24 */ /* 0x000fe400078e02ff */
[----:B------:R-:W-:-:S04]  /*c320*/  IMAD.WIDE.U32 R2, R0, c[0x0][0x488], R2 ;  /* 0x0001220000027a25 */ /* 0x000fc800078e0002 */
[----:B------:R-:W-:-:S05]  /*c330*/  IMAD R4, R0, c[0x0][0x48c], R4 ;  /* 0x0001230000047a24 */ /* 0x000fca00078e0204 */
[----:B------:R-:W-:Y:S02]  /*c340*/  IADD3 R0, R3, R4, RZ ;  /* 0x0000000403007210 */ /* 0x000fe40007ffe0ff */
[----:B------:R-:W-:-:S04]  /*c350*/  LEA R4, P0, R2, c[0x0][0x450], 0x2 ;  /* 0x0001140002047a11 */ /* 0x000fc800078010ff */
[----:B------:R-:W-:Y:S01]  /*c360*/  LEA.HI.X R5, R2, c[0x0][0x454], R0, 0x2, P0 ;  /* 0x0001150002057a11 */ /* 0x000fe200000f1400 */
[----:B------:R-:W-:-:S05]  /*c370*/  IMAD.MOV.U32 R0, RZ, RZ, -0x800000 ;  /* 0xff800000ff007424 */ /* 0x000fca00078e00ff */
[----:B------:R1:W-:Y:S03]  /*c380*/  STG.E [R4.64], R0 ;  /* 0x0000000004007986 */ /* 0x0003e6000c10190c */
.L_x_40:
[----:B------:R-:W-:Y:S05]  /*c390*/  BSYNC B0 ;  /* 0x0000000000007941 */ /* 0x000fea0003800000 */
.L_x_39:
[----:B------:R-:W2:Y:S01]  /*c3a0*/  S2R R14, SR_CTAID.X ;  /* 0x00000000000e7919 */ /* 0x000ea20000002500 */
[----:B-1----:R-:W-:Y:S01]  /*c3b0*/  SHF.R.S32.HI R0, RZ, 0x1f, R8 ;  /* 0x0000001fff007819 */ /* 0x002fe20000011408 */
[----:B------:R-:W-:Y:S01]  /*c3c0*/  IMAD.MOV.U32 R3, RZ, RZ, c[0x0][0x4e8] ;  /* 0x00013a00ff037624 */ /* 0x000fe200078e00ff */
[----:B------:R-:W-:Y:S01]  /*c3d0*/  ULDC.64 UR4, c[0x0][0x3a0] ;  /* 0x0000e80000047ab9 */ /* 0x000fe20000000a00 */
[----:B-----5:R-:W-:Y:S01]  /*c3e0*/  IMAD R16, R9, c[0x0][0x4e8], RZ ;  /* 0x00013a0009107a24 */ /* 0x020fe200078e02ff */
[----:B------:R-:W-:Y:S01]  /*c3f0*/  LEA.HI R0, R0, R8, RZ, 0x3 ;  /* 0x0000000800007211 */ /* 0x000fe200078f18ff */
[----:B------:R-:W-:Y:S01]  /*c400*/  UIMAD UR7, UR15, UR4, URZ ;  /* 0x000000040f0772a4 */ /* 0x000fe2000f8e023f */
[----:B------:R-:W-:Y:S01]  /*c410*/  ISETP.NE.AND P0, PT, R3, 0x1, PT ;  /* 0x000000010300780c */ /* 0x000fe20003f05270 */
[----:B------:R-:W-:Y:S01]  /*c420*/  UIMAD.WIDE.U32 UR16, UR14, UR4, URZ ;  /* 0x000000040e1072a5 */ /* 0x000fe2000f8e003f */
[----:B------:R-:W-:Y:S01]  /*c430*/  LOP3.LUT R2, R0, 0xfffffff8, RZ, 0xc0, !PT ;  /* 0xfffffff800027812 */ /* 0x000fe200078ec0ff */
[----:B------:R-:W-:Y:S01]  /*c440*/  UIMAD UR7, UR14, UR5, UR7 ;  /* 0x000000050e0772a4 */ /* 0x000fe2000f8e0207 */
[----:B------:R-:W-:Y:S01]  /*c450*/  SHF.R.S32.HI R7, RZ, 0x3, R0 ;  /* 0x00000003ff077819 */ /* 0x000fe20000011400 */
[----:B------:R-:W-:Y:S01]  /*c460*/  BSSY B0, `(.L_x_41) ;  /* 0x0000041000007945 */ /* 0x000fe20003800000 */
[----:B------:R-:W-:Y:S01]  /*c470*/  ULDC.64 UR4, c[0x0][0x3e8] ;  /* 0x0000fa0000047ab9 */ /* 0x000fe20000000a00 */
[----:B------:R-:W-:Y:S01]  /*c480*/  IMAD.IADD R8, R8, 0x1, -R2 ;  /* 0x0000000108087824 */ /* 0x000fe200078e0a02 */
[----:B------:R-:W-:-:S02]  /*c490*/  UIADD3 UR17, UR17, UR7, URZ ;  /* 0x0000000711117290 */ /* 0x000fc4000fffe03f */
[----:B------:R-:W-:Y:S02]  /*c4a0*/  UIMAD UR7, UR8, UR4, URZ ;  /* 0x00000004080772a4 */ /* 0x000fe4000f8e023f */
[----:B------:R-:W-:Y:S01]  /*c4b0*/  LEA R0, R8, R7, 0x5 ;  /* 0x0000000708007211 */ /* 0x000fe200078e28ff */
[----:B------:R-:W-:Y:S02]  /*c4c0*/  UIMAD.WIDE.U32 UR16, UR9, UR4, UR16 ;  /* 0x00000004091072a5 */ /* 0x000fe4000f8e0010 */
[----:B------:R-:W-:Y:S02]  /*c4d0*/  UIMAD UR7, UR9, UR5, UR7 ;  /* 0x00000005090772a4 */ /* 0x000fe4000f8e0207 */
[C---:B--2---:R-:W-:Y:S01]  /*c4e0*/  IMAD R0, R14.reuse, 0x80, R0 ;  /* 0x000000800e007824 */ /* 0x044fe200078e0200 */
[----:B------:R-:W-:Y:S01]  /*c4f0*/  ULDC.64 UR4, c[0x0][0x3f0] ;  /* 0x0000fc0000047ab9 */ /* 0x000fe20000000a00 */
[----:B------:R-:W-:Y:S01]  /*c500*/  IMAD R14, R14, 0x80, R7 ;  /* 0x000000800e0e7824 */ /* 0x000fe200078e0207 */
[----:B------:R-:W-:Y:S01]  /*c510*/  UIMAD UR6, UR6, UR4, URZ ;  /* 0x00000004060672a4 */ /* 0x000fe2000f8e023f */
[----:B------:R-:W-:Y:S01]  /*c520*/  @P0 IMAD.HI.U32 R2, R0, c[0x0][0x4ec], RZ ;  /* 0x00013b0000020a27 */ /* 0x000fe200078e00ff */
[----:B------:R-:W-:-:S02]  /*c530*/  UIADD3 UR17, UR7, UR17, URZ ;  /* 0x0000001107117290 */ /* 0x000fc4000fffe03f */
[----:B------:R-:W-:Y:S01]  /*c540*/  UIMAD UR5, UR11, UR5, UR6 ;  /* 0x000000050b0572a4 */ /* 0x000fe2000f8e0206 */
[----:B------:R-:W-:Y:S01]  /*c550*/  IMAD.MOV.U32 R4, RZ, RZ, R0 ;  /* 0x000000ffff047224 */ /* 0x000fe200078e0000 */
[----:B------:R-:W-:Y:S01]  /*c560*/  @P0 SHF.R.U32.HI R4, RZ, c[0x0][0x4f0], R2 ;  /* 0x00013c00ff040a19 */ /* 0x000fe20000011602 */
[----:B------:R-:W-:-:S03]  /*c570*/  UIMAD.WIDE.U32 UR16, UR11, UR4, UR16 ;  /* 0x000000040b1072a5 */ /* 0x000fc6000f8e0010 */
[----:B------:R-:W-:Y:S01]  /*c580*/  IADD3 R2, -R4, RZ, RZ ;  /* 0x000000ff04027210 */ /* 0x000fe20007ffe1ff */
[----:B------:R-:W-:Y:S01]  /*c590*/  UIADD3 UR5, UR17, UR5, URZ ;  /* 0x0000000511057290 */ /* 0x000fe2000fffe03f */
[----:B------:R-:W-:-:S03]  /*c5a0*/  SHF.R.S32.HI R3, RZ, 0x1f, R4 ;  /* 0x0000001fff037819 */ /* 0x000fc60000011404 */
[----:B------:R-:W-:Y:S02]  /*c5b0*/  IMAD R5, R2, c[0x0][0x4e8], R0 ;  /* 0x00013a0002057a24 */ /* 0x000fe400078e0200 */
[----:B------:R-:W-:Y:S02]  /*c5c0*/  IMAD R0, R3, c[0x0][0x3e0], RZ ;  /* 0x0000f80003007a24 */ /* 0x000fe400078e02ff */
[----:B------:R-:W-:Y:S01]  /*c5d0*/  IMAD.U32 R3, RZ, RZ, UR17 ;  /* 0x00000011ff037e24 */ /* 0x000fe2000f8e00ff */
[----:B------:R-:W-:Y:S01]  /*c5e0*/  MOV R3, UR5 ;  /* 0x0000000500037c02 */ /* 0x000fe20008000f00 */
[----:B------:R-:W-:Y:S02]  /*c5f0*/  IMAD.U32 R2, RZ, RZ, UR16 ;  /* 0x00000010ff027e24 */ /* 0x000fe4000f8e00ff */
[C---:B------:R-:W-:Y:S01]  /*c600*/  IMAD R6, R4.reuse, c[0x0][0x3e4], R0 ;  /* 0x0000f90004067a24 */ /* 0x040fe200078e0200 */
[----:B------:R-:W-:Y:S01]  /*c610*/  SHF.R.S32.HI R0, RZ, 0x1f, R5 ;  /* 0x0000001fff007819 */ /* 0x000fe20000011405 */
[----:B------:R-:W-:-:S04]  /*c620*/  IMAD.WIDE.U32 R2, R4, c[0x0][0x3e0], R2 ;  /* 0x0000f80004027a25 */ /* 0x000fc800078e0002 */
[----:B------:R-:W-:Y:S02]  /*c630*/  IMAD R0, R0, c[0x0][0x3d8], RZ ;  /* 0x0000f60000007a24 */ /* 0x000fe400078e02ff */
[----:B------:R-:W-:Y:S02]  /*c640*/  IMAD.IADD R3, R3, 0x1, R6 ;  /* 0x0000000103037824 */ /* 0x000fe400078e0206 */
[C---:B------:R-:W-:Y:S02]  /*c650*/  IMAD R0, R5.reuse, c[0x0][0x3dc], R0 ;  /* 0x0000f70005007a24 */ /* 0x040fe400078e0200 */
[----:B------:R-:W-:-:S05]  /*c660*/  IMAD.WIDE.U32 R2, R5, c[0x0][0x3d8], R2 ;  /* 0x0000f60005027a25 */ /* 0x000fca00078e0002 */
[----:B------:R-:W-:Y:S02]  /*c670*/  IADD3 R0, R3, R0, RZ ;  /* 0x0000000003007210 */ /* 0x000fe40007ffe0ff */
[----:B------:R-:W-:-:S04]  /*c680*/  LEA R17, P0, R2, c[0x0][0x380], 0x1 ;  /* 0x0000e00002117a11 */ /* 0x000fc800078008ff */
[----:B------:R-:W-:Y:S02]  /*c690*/  LEA.HI.X R15, R2, c[0x0][0x384], R0, 0x1, P0 ;  /* 0x0000e100020f7a11 */ /* 0x000fe400000f0c00 */
[----:B------:R-:W-:Y:S01]  /*c6a0*/  ISETP.GE.AND P0, PT, R14, R16, PT ;  /* 0x000000100e00720c */ /* 0x000fe20003f06270 */
[----:B------:R1:W2:Y:S01]  /*c6b0*/  SHFL.IDX PT, R2, R17, RZ, 0x181f ;  /* 0x00181fff11027589 */ /* 0x0002a200000e0000 */
[----:B------:R-:W-:-:S03]  /*c6c0*/  SHF.L.U32 R0, R8, 0x3, RZ ;  /* 0x0000000308007819 */ /* 0x000fc600000006ff */
[----:B------:R1:W3:Y:S01]  /*c6d0*/  SHFL.IDX PT, R3, R15, RZ, 0x181f ;  /* 0x00181fff0f037589 */ /* 0x0002e200000e0000 */
[C---:B------:R-:W-:Y:S02]  /*c6e0*/  IADD3 R11, R0.reuse, 0x40, RZ ;  /* 0x00000040000b7810 */ /* 0x040fe40007ffe0ff */
[C---:B------:R-:W-:Y:S02]  /*c6f0*/  IADD3 R12, R0.reuse, 0x80, RZ ;  /* 0x00000080000c7810 */ /* 0x040fe40007ffe0ff */
[----:B------:R-:W-:-:S03]  /*c700*/  IADD3 R13, R0, 0xc0, RZ ;  /* 0x000000c0000d7810 */ /* 0x000fc60007ffe0ff */
[----:B------:R-:W-:Y:S05]  /*c710*/  @P0 BRA `(.L_x_42) ;  /* 0x0000015000000947 */ /* 0x000fea0003800000 */
[----:B------:R-:W-:Y:S02]  /*c720*/  ISETP.GE.AND P2, PT, R11, c[0x0][0x3c8], PT ;  /* 0x0000f2000b007a0c */ /* 0x000fe40003f46270 */
[----:B------:R-:W-:Y:S02]  /*c730*/  ISETP.GE.AND P1, PT, R12, c[0x0][0x3c8], PT ;  /* 0x0000f2000c007a0c */ /* 0x000fe40003f26270 */
[----:B------:R-:W-:Y:S02]  /*c740*/  ISETP.GE.AND P0, PT, R13, c[0x0][0x3c8], PT ;  /* 0x0000f2000d007a0c */ /* 0x000fe40003f06270 */
        /* <DEDUP_REMOVED lines=9> */
[----:B------:R2:W-:Y:S01]  /*c7e0*/  @!P3 ST.E.128 [R8.64], RZ ;  /* 0x000000ff0800b985 */ /* 0x0005e2000c101d0c */
[----:B------:R-:W-:Y:S02]  /*c7f0*/  @!P1 LOP3.LUT R5, R5, 0xfffffff8, RZ, 0xc0, !PT ;  /* 0xfffffff805059812 */ /* 0x000fe400078ec0ff */
[----:B------:R-:W-:Y:S01]  /*c800*/  @!P0 LOP3.LUT R10, R4, 0xfffffff8, RZ, 0xc0, !PT ;  /* 0xfffffff8040a8812 */ /* 0x000fe200078ec0ff */
[----:B------:R-:W-:-:S04]  /*c810*/  @!P2 IMAD.WIDE R6, R6, 0x2, R2 ;  /* 0x000000020606a825 */ /* 0x000fc800078e0202 */
[--C-:B------:R-:W-:Y:S01]  /*c820*/  @!P1 IMAD.WIDE R4, R5, 0x2, R2.reuse ;  /* 0x0000000205049825 */ /* 0x100fe200078e0202 */
[----:B------:R2:W-:Y:S03]  /*c830*/  @!P2 ST.E.128 [R6.64], RZ ;  /* 0x000000ff0600a985 */ /* 0x0005e6000c101d0c */
[----:B------:R-:W-:Y:S01]  /*c840*/  @!P0 IMAD.WIDE R2, R10, 0x2, R2 ;  /* 0x000000020a028825 */ /* 0x000fe200078e0202 */
[----:B------:R2:W-:Y:S04]  /*c850*/  @!P1 ST.E.128 [R4.64], RZ ;  /* 0x000000ff04009985 */ /* 0x0005e8000c101d0c */
[----:B------:R2:W-:Y:S02]  /*c860*/  @!P0 ST.E.128 [R2.64], RZ ;  /* 0x000000ff02008985 */ /* 0x0005e4000c101d0c */
.L_x_42:
[----:B------:R-:W-:Y:S05]  /*c870*/  BSYNC B0 ;  /* 0x0000000000007941 */ /* 0x000fea0003800000 */
.L_x_41:
[----:B--2---:R-:W-:Y:S01]  /*c880*/  IADD3 R4, R14, 0x20, RZ ;  /* 0x000000200e047810 */ /* 0x004fe20007ffe0ff */
[----:B---3--:R2:W3:Y:S01]  /*c890*/  SHFL.IDX PT, R3, R15, 0x1, 0x181f ;  /* 0x00381f000f037f89 */ /* 0x0084e200000e0000 */
[----:B------:R-:W-:Y:S02]  /*c8a0*/  BSSY B0, `(.L_x_43) ;  /* 0x0000019000007945 */ /* 0x000fe40003800000 */
[----:B------:R-:W-:Y:S01]  /*c8b0*/  ISETP.GE.AND P0, PT, R4, R16, PT ;  /* 0x000000100400720c */ /* 0x000fe20003f06270 */
[----:B------:R2:W4:-:S12]  /*c8c0*/  SHFL.IDX PT, R2, R17, 0x1, 0x181f ;  /* 0x00381f0011027f89 */ /* 0x00051800000e0000 */
        /* <DEDUP_REMOVED lines=22> */
.L_x_44:
[----:B------:R-:W-:Y:S05]  /*ca30*/  BSYNC B0 ;  /* 0x0000000000007941 */ /* 0x000fea0003800000 */
.L_x_43:
[----:B---3--:R-:W-:Y:S01]  /*ca40*/  IADD3 R4, R14, 0x40, RZ ;  /* 0x000000400e047810 */ /* 0x008fe20007ffe0ff */
[----:B------:R3:W1:Y:S01]  /*ca50*/  SHFL.IDX PT, R3, R15, 0x2, 0x181f ;  /* 0x00581f000f037f89 */ /* 0x00066200000e0000 */
[----:B------:R-:W-:Y:S02]  /*ca60*/  BSSY B0, `(.L_x_45) ;  /* 0x0000019000007945 */ /* 0x000fe40003800000 */
[----:B------:R-:W-:Y:S01]  /*ca70*/  ISETP.GE.AND P0, PT, R4, R16, PT ;  /* 0x000000100400720c */ /* 0x000fe20003f06270 */
[----:B----4-:R3:W4:-:S12]  /*ca80*/  SHFL.IDX PT, R2, R17, 0x2, 0x181f ;  /* 0x00581f0011027f89 */ /* 0x01071800000e0000 */
        /* <DEDUP_REMOVED lines=9> */
[----:B-1--4-:R-:W-:Y:S01]  /*cb20*/  @!P3 IMAD.WIDE R8, R0, 0x2, R2 ;  /* 0x000000020008b825 */ /* 0x012fe200078e0202 */
        /* <DEDUP_REMOVED lines=12> */
.L_x_46:
[----:B------:R-:W-:Y:S05]  /*cbf0*/  BSYNC B0 ;  /* 0x0000000000007941 */ /* 0x000fea0003800000 */
.L_x_45:
[----:B-1----:R-:W-:Y:S01]  /*cc00*/  IADD3 R4, R14, 0x60, RZ ;  /* 0x000000600e047810 */ /* 0x002fe20007ffe0ff */
[----:B------:R1:W2:Y:S03]  /*cc10*/  SHFL.IDX PT, R3, R15, 0x3, 0x181f ;  /* 0x00781f000f037f89 */ /* 0x0002a600000e0000 */
[----:B------:R-:W-:Y:S01]  /*cc20*/  ISETP.GE.AND P0, PT, R4, R16, PT ;  /* 0x000000100400720c */ /* 0x000fe20003f06270 */
[----:B----4-:R1:W4:-:S12]  /*cc30*/  SHFL.IDX PT, R2, R17, 0x3, 0x181f ;  /* 0x00781f0011027f89 */ /* 0x01031800000e0000 */
[----:B------:R-:W-:Y:S05]  /*cc40*/  @P0 EXIT ;  /* 0x000000000000094d */ /* 0x000fea0003800000 */
[----:B------:R-:W-:Y:S02]  /*cc50*/  ISETP.GE.AND P1, PT, R11, c[0x0][0x3c8], PT ;  /* 0x0000f2000b007a0c */ /* 0x000fe40003f26270 */
[----:B------:R-:W-:Y:S02]  /*cc60*/  ISETP.GE.AND P0, PT, R12, c[0x0][0x3c8], PT ;  /* 0x0000f2000c007a0c */ /* 0x000fe40003f06270 */
[----:B------:R-:W-:-:S09]  /*cc70*/  ISETP.GE.AND P2, PT, R0, c[0x0][0x3c8], PT ;  /* 0x0000f20000007a0c */ /* 0x000fd20003f46270 */
[----:B------:R-:W-:Y:S02]  /*cc80*/  @!P1 SHF.R.S32.HI R5, RZ, 0x1f, R11 ;  /* 0x0000001fff059819 */ /* 0x000fe4000001140b */
[----:B------:R-:W-:Y:S02]  /*cc90*/  @!P0 SHF.R.S32.HI R4, RZ, 0x1f, R12 ;  /* 0x0000001fff048819 */ /* 0x000fe4000001140c */
[----:B------:R-:W-:Y:S01]  /*cca0*/  @!P1 LEA.HI R5, R5, R11, RZ, 0x3 ;  /* 0x0000000b05059211 */ /* 0x000fe200078f18ff */
[--C-:B--2-4-:R-:W-:Y:S01]  /*ccb0*/  @!P2 IMAD.WIDE R8, R0, 0x2, R2.reuse ;  /* 0x000000020008a825 */ /* 0x114fe200078e0202 */
[----:B------:R-:W-:Y:S02]  /*ccc0*/  @!P0 LEA.HI R4, R4, R12, RZ, 0x3 ;  /* 0x0000000c04048211 */ /* 0x000fe400078f18ff */
[----:B------:R-:W-:Y:S02]  /*ccd0*/  @!P1 LOP3.LUT R5, R5, 0xfffffff8, RZ, 0xc0, !PT ;  /* 0xfffffff805059812 */ /* 0x000fe400078ec0ff */
[----:B------:R-:W-:Y:S01]  /*cce0*/  @!P0 LOP3.LUT R4, R4, 0xfffffff8, RZ, 0xc0, !PT ;  /* 0xfffffff804048812 */ /* 0x000fe200078ec0ff */
[----:B------:R2:W-:Y:S02]  /*ccf0*/  @!P2 ST.E.128 [R8.64], RZ ;  /* 0x000000ff0800a985 */ /* 0x0005e4000c101d0c */
[----:B------:R-:W-:-:S04]  /*cd00*/  @!P1 IMAD.WIDE R6, R5, 0x2, R2 ;  /* 0x0000000205069825 */ /* 0x000fc800078e0202 */
[----:B------:R-:W-:Y:S01]  /*cd10*/  @!P0 IMAD.WIDE R4, R4, 0x2, R2 ;  /* 0x0000000204048825 */ /* 0x000fe200078e0202 */
[----:B------:R2:W-:Y:S04]  /*cd20*/  @!P1 ST.E.128 [R6.64], RZ ;  /* 0x000000ff06009985 */ /* 0x0005e8000c101d0c */
[----:B------:R2:W-:Y:S01]  /*cd30*/  @!P0 ST.E.128 [R4.64], RZ ;  /* 0x000000ff04008985 */ /* 0x0005e2000c101d0c */
[----:B------:R-:W-:-:S13]  /*cd40*/  ISETP.GE.AND P0, PT, R13, c[0x0][0x3c8], PT ;  /* 0x0000f2000d007a0c */ /* 0x000fda0003f06270 */
[----:B------:R-:W-:Y:S05]  /*cd50*/  @P0 EXIT ;  /* 0x000000000000094d */ /* 0x000fea0003800000 */
[----:B------:R-:W-:-:S04]  /*cd60*/  SHF.R.S32.HI R0, RZ, 0x1f, R13 ;  /* 0x0000001fff007819 */ /* 0x000fc8000001140d */
[----:B------:R-:W-:-:S04]  /*cd70*/  LEA.HI R0, R0, R13, RZ, 0x3 ;  /* 0x0000000d00007211 */ /* 0x000fc800078f18ff */
[----:B------:R-:W-:-:S05]  /*cd80*/  LOP3.LUT R0, R0, 0xfffffff8, RZ, 0xc0, !PT ;  /* 0xfffffff800007812 */ /* 0x000fca00078ec0ff */
[----:B------:R-:W-:-:S05]  /*cd90*/  IMAD.WIDE R2, R0, 0x2, R2 ;  /* 0x0000000200027825 */ /* 0x000fca00078e0202 */
[----:B------:R-:W-:Y:S01]  /*cda0*/  ST.E.128 [R2.64], RZ ;  /* 0x000000ff02007985 */ /* 0x000fe2000c101d0c */
[----:B------:R-:W-:Y:S05]  /*cdb0*/  EXIT ;  /* 0x000000000000794d */ /* 0x000fea0003800000 */
.L_x_47:
        /* <DEDUP_REMOVED lines=12> */
.L_x_1767:


//--------------------- .text._ZN7cutlass13device_kernelIN5flash19enable_sm80_to_sm89INS1_16FlashAttnFwdSm80INS1_25CollectiveMainloopFwdSm80ILi8ELi1ELb0EN4cute5tupleIJNS5_1CILi128EEENS7_ILi32EEENS7_ILi256EEEEEELi256ENS_10bfloat16_tEfNS_4arch4Sm80ELb0ELb0ELb1ELb1ELb1ELb1ELb1ELb0EEENS1_21CollectiveEpilogueFwdINS6_IJS8_SA_S9_EEENS6_IJNS7_ILi1EEESI_SI_EEESC_SE_Li256ELb1ELb1ELb0ELb0EEENS1_19SingleTileSchedulerILb1ELb0ELb1ELi128EEEEEEEEEvNT_6ParamsE --------------------------
	.section	.text._ZN7cutlass13device_kernelIN5flash19enable_sm80_to_sm89INS1_16FlashAttnFwdSm80INS1_25CollectiveMainloopFwdSm80ILi8ELi1ELb0EN4cute5tupleIJNS5_1CILi128EEENS7_ILi32EEENS7_ILi256EEEEEELi256ENS_10bfloat16_tEfNS_4arch4Sm80ELb0ELb0ELb1ELb1ELb1ELb1ELb1ELb0EEENS1_21CollectiveEpilogueFwdINS6_IJS8_SA_S9_EEENS6_IJNS7_ILi1EEESI_SI_EEESC_SE_Li256ELb1ELb1ELb0ELb0EEENS1_19SingleTileSchedulerILb1ELb0ELb1ELi128EEEEEEEEEvNT_6ParamsE,"ax",@progbits
	.sectioninfo	@"SHI_REGISTERS=248"
	.align	128
.text._ZN7cutlass13device_kernelIN5flash19enable_sm80_to_sm89INS1_16FlashAttnFwdSm80INS1_25CollectiveMainloopFwdSm80ILi8ELi1ELb0EN4cute5tupleIJNS5_1CILi128EEENS7_ILi32EEENS7_ILi256EEEEEELi256ENS_10bfloat16_tEfNS_4arch4Sm80ELb0ELb0ELb1ELb1ELb1ELb1ELb1ELb0EEENS1_21CollectiveEpilogueFwdINS6_IJS8_SA_S9_EEENS6_IJNS7_ILi1EEESI_SI_EEESC_SE_Li256ELb1ELb1ELb0ELb0EEENS1_19SingleTileSchedulerILb1ELb0ELb1ELi128EEEEEEEEEvNT_6ParamsE:
        .type           _ZN7cutlass13device_kernelIN5flash19enable_sm80_to_sm89INS1_16FlashAttnFwdSm80INS1_25CollectiveMainloopFwdSm80ILi8ELi1ELb0EN4cute5tupleIJNS5_1CILi128EEENS7_ILi32EEENS7_ILi256EEEEEELi256ENS_10bfloat16_tEfNS_4arch4Sm80ELb0ELb0ELb1ELb1ELb1ELb1ELb1ELb0EEENS1_21CollectiveEpilogueFwdINS6_IJS8_SA_S9_EEENS6_IJNS7_ILi1EEESI_SI_EEESC_SE_Li256ELb1ELb1ELb0ELb0EEENS1_19SingleTileSchedulerILb1ELb0ELb1ELi128EEEEEEEEEvNT_6ParamsE,@function
        .size           _ZN7cutlass13device_kernelIN5flash19enable_sm80_to_sm89INS1_16FlashAttnFwdSm80INS1_25CollectiveMainloopFwdSm80ILi8ELi1ELb0EN4cute5tupleIJNS5_1CILi128EEENS7_ILi32EEENS7_ILi256EEEEEELi256ENS_10bfloat16_tEfNS_4arch4Sm80ELb0ELb0ELb1ELb1ELb1ELb1ELb1ELb0EEENS1_21CollectiveEpilogueFwdINS6_IJS8_SA_S9_EEENS6_IJNS7_ILi1EEESI_SI_EEESC_SE_Li256ELb1ELb1ELb0ELb0EEENS1_19SingleTileSchedulerILb1ELb0ELb1ELi128EEEEEEEEEvNT_6ParamsE,(.L_x_1768 - _ZN7cutlass13device_kernelIN5flash19enable_sm80_to_sm89INS1_16FlashAttnFwdSm80INS1_25CollectiveMainloopFwdSm80ILi8ELi1ELb0EN4cute5tupleIJNS5_1CILi128EEENS7_ILi32EEENS7_ILi256EEEEEELi256ENS_10bfloat16_tEfNS_4arch4Sm80ELb0ELb0ELb1ELb1ELb1ELb1ELb1ELb0EEENS1_21CollectiveEpilogueFwdINS6_IJS8_SA_S9_EEENS6_IJNS7_ILi1EEESI_SI_EEESC_SE_Li256ELb1ELb1ELb0ELb0EEENS1_19SingleTileSchedulerILb1ELb0ELb1ELi128EEEEEEEEEvNT_6ParamsE)
        .other          _ZN7cutlass13device_kernelIN5flash19enable_sm80_to_sm89INS1_16FlashAttnFwdSm80INS1_25CollectiveMainloopFwdSm80ILi8ELi1ELb0EN4cute5tupleIJNS5_1CILi128EEENS7_ILi32EEENS7_ILi256EEEEEELi256ENS_10bfloat16_tEfNS_4arch4Sm80ELb0ELb0ELb1ELb1ELb1ELb1ELb1ELb0EEENS1_21CollectiveEpilogueFwdINS6_IJS8_SA_S9_EEENS6_IJNS7_ILi1EEESI_SI_EEESC_SE_Li256ELb1ELb1ELb0ELb0EEENS1_19SingleTileSchedulerILb1ELb0ELb1ELi128EEEEEEEEEvNT_6ParamsE,@"STO_CUDA_ENTRY STV_DEFAULT"
_ZN7cutlass13device_kernelIN5flash19enable_sm80_to_sm89INS1_16FlashAttnFwdSm80INS1_25CollectiveMainloopFwdSm80ILi8ELi1ELb0EN4cute5tupleIJNS5_1CILi128EEENS7_ILi32EEENS7_ILi256EEEEEELi256ENS_10bfloat16_tEfNS_4arch4Sm80ELb0ELb0ELb1ELb1ELb1ELb1ELb1ELb0EEENS1_21CollectiveEpilogueFwdINS6_IJS8_SA_S9_EEENS6_IJNS7_ILi1EEESI_SI_EEESC_SE_Li256ELb1ELb1ELb0ELb0EEENS1_19SingleTileSchedulerILb1ELb0ELb1ELi128EEEEEEEEEvNT_6ParamsE:
[----:B------:R-:W-:Y:S02]  /*0000*/  MOV R1, c[0x0][0x28] ;  /* 0x00000a0000017a02 */ /* 0x000fe40000000f00 */
[----:B------:R-:W1:Y:S01]  /*0010*/  S2R R66, SR_TID.X ;  /* 0x0000000000427919 */ /* 0x000e620000002100 */
[----:B------:R-:W2:Y:S01]  /*0020*/  S2UR UR20, SR_CTAID.Z ;  /* 0x00000000001479c3 */ /* 0x000ea20000002700 */
[----:B------:R-:W-:Y:S02]  /*0030*/  UMOV UR6, 0x4 ;  /* 0x0000000400067882 */ /* 0x000fe40000000000 */
[----:B------:R-:W-:Y:S02]  /*0040*/  ULDC.64 UR4, c[0x0][0x568] ;  /* 0x00015a0000047ab9 */ /* 0x000fe40000000a00 */
[----:B------:R-:W-:-:S03]  /*0050*/  ULDC.64 UR22, c[0x0][0x118] ;  /* 0x0000460000167ab9 */ /* 0x000fc60000000a00 */
[----:B------:R-:W3:Y:S01]  /*0060*/  S2UR UR14, SR_CTAID.X ;  /* 0x00000000000e79c3 */ /* 0x000ee20000002500 */
[----:B-1----:R-:W-:Y:S01]  /*0070*/  SHF.R.U32.HI R0, RZ, 0x5, R66 ;  /* 0x00000005ff007819 */ /* 0x002fe20000011642 */
[----:B--2---:R-:W-:-:S05]  /*0080*/  UIMAD.WIDE UR4, UR20, UR6, UR4 ;  /* 0x00000006140472a5 */ /* 0x004fca000f8e0204 */
[----:B------:R-:W1:Y:S02]  /*0090*/  SHFL.IDX PT, R0, R0, RZ, 0x1f ;  /* 0x00001fff00007589 */ /* 0x000e6400000e0000 */
[----:B-1----:R-:W-:-:S13]  /*00a0*/  ISETP.NE.AND P0, PT, R0, RZ, PT ;  /* 0x000000ff0000720c */ /* 0x002fda0003f05270 */
[----:B------:R-:W-:Y:S05]  /*00b0*/  @!P0 BRA `(.L_x_48) ;  /* 0x000001c000008947 */ /* 0x000fea0003800000 */
[----:B---3--:R-:W-:-:S04]  /*00c0*/  ISETP.NE.U32.AND P0, PT, RZ, c[0x0][0x568], PT ;  /* 0x00015a00ff007a0c */ /* 0x008fc80003f05070 */
[----:B------:R-:W-:-:S13]  /*00d0*/  ISETP.NE.AND.EX P0, PT, RZ, c[0x0][0x56c], PT, P0 ;  /* 0x00015b00ff007a0c */ /* 0x000fda0003f05300 */
[----:B------:R-:W-:Y:S05]  /*00e0*/  @!P0 BRA `(.L_x_49) ;  /* 0x0000005000008947 */ /* 0x000fea0003800000 */
[----:B------:R-:W-:Y:S02]  /*00f0*/  MOV R2, UR4 ;  /* 0x0000000400027c02 */ /* 0x000fe40008000f00 */
[----:B------:R-:W-:-:S05]  /*0100*/  MOV R3, UR5 ;  /* 0x0000000500037c02 */ /* 0x000fca0008000f00 */
[----:B------:R-:W2:Y:S02]  /*0110*/  LDG.E R2, [R2.64] ;  /* 0x0000001602027981 */ /* 0x000ea4000c1e1900 */
[----:B--2---:R1:W2:Y:S02]  /*0120*/  R2UR UR7, R2 ;  /* 0x00000000020773c2 */ /* 0x0042a400000e0000 */
[----:B-12---:R-:W-:Y:S05]  /*0130*/  BRA `(.L_x_50) ;  /* 0x000000e000007947 */ /* 0x006fea0003800000 */
.L_x_49:
        /* <DEDUP_REMOVED lines=11> */
[----:B-1----:R-:W-:Y:S01]  /*01f0*/  UIADD3 UR7, -UR4, UR7, URZ ;  /* 0x0000000704077290 */ /* 0x002fe2000fffe13f */
[----:B------:R-:W-:Y:S05]  /*0200*/  BRA `(.L_x_50) ;  /* 0x0000001000007947 */ /* 0x000fea0003800000 */
.L_x_51:
[----:B------:R-:W-:Y:S02]  /*0210*/  ULDC UR7, c[0x0][0x54c] ;  /* 0x0001530000077ab9 */ /* 0x000fe40000000800 */
.L_x_50:
[----:B------:R-:W-:Y:S02]  /*0220*/  ULDC UR4, c[0x0][0x548] ;  /* 0x0001520000047ab9 */ /* 0x000fe40000000800 */
[----:B------:R-:W-:-:S02]  /*0230*/  USHF.L.U32 UR5, UR14, 0x7, URZ ;  /* 0x000000070e057899 */ /* 0x000fc4000800063f */
[----:B------:R-:W-:-:S04]  /*0240*/  UIMAD UR4, UR7, UR4, URZ ;  /* 0x00000004070472a4 */ /* 0x000fc8000f8e023f */
[----:B------:R-:W-:-:S04]  /*0250*/  UISETP.GE.AND UP0, UPT, UR5, UR4, UPT ;  /* 0x000000040500728c */ /* 0x000fc8000bf06270 */
[----:B------:R-:W-:Y:S01]  /*0260*/  USEL UR20, UR20, 0xffffffff, !UP0 ;  /* 0xffffffff14147887 */ /* 0x000fe2000c000000 */
[----:B------:R-:W-:Y:S05]  /*0270*/  BRA `(.L_x_52) ;  /* 0x000001b000007947 */ /* 0x000fea0003800000 */
.L_x_48:
        /* <DEDUP_REMOVED lines=8> */
.L_x_53:
        /* <DEDUP_REMOVED lines=13> */
.L_x_55:
[----:B------:R-:W-:Y:S02]  /*03d0*/  ULDC UR7, c[0x0][0x54c] ;  /* 0x0001530000077ab9 */ /* 0x000fe40000000800 */
.L_x_54:
[----:B------:R-:W-:Y:S02]  /*03e0*/  ULDC UR4, c[0x0][0x548] ;  /* 0x0001520000047ab9 */ /* 0x000fe40000000800 */
[----:B------:R-:W-:-:S02]  /*03f0*/  USHF.L.U32 UR5, UR14, 0x7, URZ ;  /* 0x000000070e057899 */ /* 0x000fc4000800063f */
[----:B------:R-:W-:-:S04]  /*0400*/  UIMAD UR4, UR7, UR4, URZ ;  /* 0x00000004070472a4 */ /* 0x000fc8000f8e023f */
[----:B------:R-:W-:-:S04]  /*0410*/  UISETP.GE.AND UP0, UPT, UR5, UR4, UPT ;  /* 0x000000040500728c */ /* 0x000fc8000bf06270 */
[----:B------:R-:W-:-:S06]  /*0420*/  USEL UR20, UR20, 0xffffffff, !UP0 ;  /* 0xffffffff14147887 */ /* 0x000fcc000c000000 */
.L_x_52:
[----:B------:R-:W-:-:S13]  /*0430*/  ISETP.LE.AND P0, PT, RZ, UR20, PT ;  /* 0x00000014ff007c0c */ /* 0x000fda000bf03270 */
[----:B------:R-:W-:Y:S05]  /*0440*/  @!P0 EXIT ;  /* 0x000000000000894d */ /* 0x000fea0003800000 */
[----:B------:R-:W-:Y:S01]  /*0450*/  ULDC.64 UR4, c[0x0][0x360] ;  /* 0x0000d80000047ab9 */ /* 0x000fe20000000a00 */
[----:B------:R-:W-:Y:S01]  /*0460*/  ISETP.NE.U32.AND P3, PT, RZ, c[0x0][0x348], PT ;  /* 0x0000d200ff007a0c */ /* 0x000fe20003f65070 */
[----:B------:R-:W-:Y:S02]  /*0470*/  UISETP.NE.U32.AND UP0, UPT, URZ, UR4, UPT ;  /* 0x000000043f00728c */ /* 0x000fe4000bf05070 */
[----:B------:R-:W-:Y:S01]  /*0480*/  ULDC.64 UR8, c[0x0][0x370] ;  /* 0x0000dc0000087ab9 */ /* 0x000fe20000000a00 */
[----:B------:R-:W-:Y:S01]  /*0490*/  ISETP.NE.AND.EX P3, PT, RZ, c[0x0][0x34c], PT, P3 ;  /* 0x0000d300ff007a0c */ /* 0x000fe20003f65330 */
[----:B------:R-:W-:Y:S02]  /*04a0*/  UISETP.NE.AND.EX UP0, UPT, URZ, UR5, UPT, UP0 ;  /* 0x000000053f00728c */ /* 0x000fe4000bf05300 */
[----:B------:R-:W-:Y:S02]  /*04b0*/  UISETP.NE.U32.AND UP1, UPT, URZ, UR8, UPT ;  /* 0x000000083f00728c */ /* 0x000fe4000bf25070 */
[----:B------:R-:W-:-:S02]  /*04c0*/  ULDC.64 UR4, c[0x0][0x360] ;  /* 0x0000d80000047ab9 */ /* 0x000fc40000000a00 */
[----:B------:R-:W-:Y:S01]  /*04d0*/  UISETP.NE.AND.EX UP1, UPT, URZ, UR9, UPT, UP1 ;  /* 0x000000093f00728c */ /* 0x000fe2000bf25310 */
[----:B------:R-:W-:Y:S01]  /*04e0*/  PLOP3.LUT P1, PT, PT, PT, UP0, 0x80, 0x0 ;  /* 0x000000000000781c */ /* 0x000fe20003f2f008 */
[----:B------:R-:W-:Y:S02]  /*04f0*/  ULDC.64 UR10, c[0x0][0x370] ;  /* 0x0000dc00000a7ab9 */ /* 0x000fe40000000a00 */
[----:B------:R-:W-:Y:S02]  /*0500*/  ULDC.64 UR8, c[0x0][0x348] ;  /* 0x0000d20000087ab9 */ /* 0x000fe40000000a00 */
[----:B------:R-:W-:Y:S01]  /*0510*/  @UP0 UIMAD.WIDE UR4, UR20, UR6, UR4 ;  /* 0x00000006140402a5 */ /* 0x000fe2000f8e0204 */
[----:B------:R-:W-:Y:S01]  /*0520*/  PLOP3.LUT P2, PT, PT, PT, UP1, 0x80, 0x0 ;  /* 0x000000000000781c */ /* 0x000fe20003f4f018 */
[----:B------:R-:W-:Y:S01]  /*0530*/  UIMAD.WIDE UR8, UR20, UR6, UR8 ;  /* 0x00000006140872a5 */ /* 0x000fe2000f8e0208 */
[----:B------:R-:W-:Y:S02]  /*0540*/  ISETP.NE.U32.AND P4, PT, RZ, c[0x0][0x350], PT ;  /* 0x0000d400ff007a0c */ /* 0x000fe40003f85070 */
[----:B------:R-:W-:Y:S01]  /*0550*/  @UP1 UIMAD.WIDE UR10, UR20, UR6, UR10 ;  /* 0x00000006140a12a5 */ /* 0x000fe2000f8e020a */
[----:B------:R-:W-:Y:S01]  /*0560*/  IMAD.U32 R6, RZ, RZ, UR4 ;  /* 0x00000004ff067e24 */ /* 0x000fe2000f8e00ff */
[----:B------:R-:W-:Y:S01]  /*0570*/  MOV R7, UR5 ;  /* 0x0000000500077c02 */ /* 0x000fe20008000f00 */
[----:B------:R-:W-:Y:S01]  /*0580*/  ULDC.64 UR4, c[0x0][0x358] ;  /* 0x0000d60000047ab9 */ /* 0x000fe20000000a00 */
[----:B------:R-:W-:Y:S01]  /*0590*/  IMAD.U32 R10, RZ, RZ, UR8 ;  /* 0x00000008ff0a7e24 */ /* 0x000fe2000f8e00ff */
[----:B------:R-:W-:Y:S01]  /*05a0*/  UISETP.NE.U32.AND UP2, UPT, URZ, UR4, UPT ;  /* 0x000000043f00728c */ /* 0x000fe2000bf45070 */
[----:B------:R-:W-:Y:S01]  /*05b0*/  IMAD.U32 R11, RZ, RZ, UR9 ;  /* 0x00000009ff0b7e24 */ /* 0x000fe2000f8e00ff */
[----:B------:R-:W-:Y:S01]  /*05c0*/  ISETP.NE.AND.EX P4, PT, RZ, c[0x0][0x354], PT, P4 ;  /* 0x0000d500ff007a0c */ /* 0x000fe20003f85340 */
[----:B------:R-:W-:Y:S01]  /*05d0*/  IMAD.U32 R4, RZ, RZ, UR10 ;  /* 0x0000000aff047e24 */ /* 0x000fe2000f8e00ff */
[----:B------:R-:W-:Y:S01]  /*05e0*/  UISETP.NE.AND.EX UP2, UPT, URZ, UR5, UPT, UP2 ;  /* 0x000000053f00728c */ /* 0x000fe2000bf45320 */
[----:B------:R-:W-:Y:S01]  /*05f0*/  IMAD.U32 R5, RZ, RZ, UR11 ;  /* 0x0000000bff057e24 */ /* 0x000fe2000f8e00ff */
[----:B------:R-:W-:Y:S01]  /*0600*/  ULDC.64 UR8, c[0x0][0x350] ;  /* 0x0000d40000087ab9 */ /* 0x000fe20000000a00 */
[----:B------:R1:W2:Y:S01]  /*0610*/  @P1 LDG.E R0, [R6.64] ;  /* 0x0000001606001981 */ /* 0x0002a2000c1e1900 */
[----:B------:R-:W-:-:S02]  /*0620*/  ULDC.64 UR4, c[0x0][0x358] ;  /* 0x0000d60000047ab9 */ /* 0x000fc40000000a00 */
[----:B------:R-:W-:Y:S01]  /*0630*/  PLOP3.LUT P0, PT, PT, PT, UP2, 0x80, 0x0 ;  /* 0x000000000000781c */ /* 0x000fe20003f0f028 */
[----:B------:R-:W-:Y:S01]  /*0640*/  UIMAD.WIDE UR8, UR20, UR6, UR8 ;  /* 0x00000006140872a5 */ /* 0x000fe2000f8e0208 */
[----:B------:R-:W3:Y:S01]  /*0650*/  @P2 LDG.E R4, [R4.64] ;  /* 0x0000001604042981 */ /* 0x000ee2000c1e1900 */
[----:B------:R-:W-:Y:S01]  /*0660*/  UIMAD.WIDE UR4, UR20, UR6, UR4 ;  /* 0x00000006140472a5 */ /* 0x000fe2000f8e0204 */
[----:B------:R-:W-:Y:S01]  /*0670*/  MOV R77, RZ ;  /* 0x000000ff004d7202 */ /* 0x000fe20000000f00 */
[----:B------:R-:W-:Y:S01]  /*0680*/  IMAD.MOV.U32 R2, RZ, RZ, RZ ;  /* 0x000000ffff027224 */ /* 0x000fe200078e00ff */
[----:B------:R-:W4:Y:S01]  /*0690*/  @P3 LDG.E R3, [R10.64] ;  /* 0x000000160a033981 */ /* 0x000f22000c1e1900 */
[----:B------:R-:W-:Y:S01]  /*06a0*/  IMAD.U32 R8, RZ, RZ, UR8 ;  /* 0x00000008ff087e24 */ /* 0x000fe2000f8e00ff */
[----:B------:R-:W-:-:S05]  /*06b0*/  MOV R9, UR9 ;  /* 0x0000000900097c02 */ /* 0x000fca0008000f00 */
[----:B------:R2:W5:Y:S01]  /*06c0*/  @P4 LDG.E R77, [R8.64] ;  /* 0x00000016084d4981 */ /* 0x000562000c1e1900 */
[----:B-1----:R-:W-:Y:S01]  /*06d0*/  IMAD.U32 R6, RZ, RZ, UR4 ;  /* 0x00000004ff067e24 */ /* 0x002fe2000f8e00ff */
[----:B------:R-:W-:-:S05]  /*06e0*/  MOV R7, UR5 ;  /* 0x0000000500077c02 */ /* 0x000fca0008000f00 */
[----:B------:R1:W5:Y:S01]  /*06f0*/  @P0 LDG.E R2, [R6.64] ;  /* 0x0000001606020981 */ /* 0x000362000c1e1900 */
[----:B------:R-:W1:Y:S01]  /*0700*/  S2UR UR13, SR_CTAID.Y ;  /* 0x00000000000d79c3 */ /* 0x000e620000002600 */
[----:B------:R-:W-:Y:S02]  /*0710*/  UMOV UR15, URZ ;  /* 0x0000003f000f7c82 */ /* 0x000fe40008000000 */
[----:B------:R-:W-:Y:S02]  /*0720*/  ULDC UR19, c[0x0][0x168] ;  /* 0x00005a0000137ab9 */ /* 0x000fe40000000800 */
[----:B------:R-:W-:Y:S02]  /*0730*/  UMOV UR16, URZ ;  /* 0x0000003f00107c82 */ /* 0x000fe40008000000 */
[----:B------:R-:W-:Y:S02]  /*0740*/  ULDC UR4, c[0x0][0x2ac] ;  /* 0x0000ab0000047ab9 */ /* 0x000fe40000000800 */
[----:B------:R-:W-:-:S02]  /*0750*/  ULDC UR18, c[0x0][0x1d0] ;  /* 0x0000740000127ab9 */ /* 0x000fc40000000800 */
[----:B------:R-:W-:Y:S02]  /*0760*/  UIMAD UR18, UR4, UR18, URZ ;  /* 0x00000012041272a4 */ /* 0x000fe4000f8e023f */
[----:B------:R-:W-:Y:S02]  /*0770*/  ULDC UR17, c[0x0][0x228] ;  /* 0x00008a0000117ab9 */ /* 0x000fe40000000800 */
[----:B-1----:R-:W-:Y:S01]  /*0780*/  USHF.R.S32.HI UR12, URZ, 0x1f, UR13 ;  /* 0x0000001f3f0c7899 */ /* 0x002fe2000801140d */
[----:B--2---:R1:W2:Y:S08]  /*0790*/  @P1 R2UR UR19, R0 ;  /* 0x00000000001313c2 */ /* 0x0042b000000e0000 */
[----:B---3--:R1:W3:Y:S08]  /*07a0*/  @P2 R2UR UR15, R4 ;  /* 0x00000000040f23c2 */ /* 0x0082f000000e0000 */
[----:B----4-:R1:W4:Y:S01]  /*07b0*/  @P3 R2UR UR16, R3 ;  /* 0x00000000031033c2 */ /* 0x01032200000e0000 */
[----:B------:R-:W-:Y:S05]  /*07c0*/  @P1 BRA `(.L_x_56) ;  /* 0x0000006000001947 */ /* 0x000fea0003800000 */
[----:B------:R-:W-:Y:S05]  /*07d0*/  @!P3 BRA `(.L_x_56) ;  /* 0x000000500000b947 */ /* 0x000fea0003800000 */
[----:B-1--4-:R-:W4:Y:S04]  /*07e0*/  LDG.E R0, [R10.64] ;  /* 0x000000160a007981 */ /* 0x012f28000c1e1900 */
[----:B---3--:R-:W3:Y:S01]  /*07f0*/  LDG.E R3, [R10.64+0x4] ;  /* 0x000004160a037981 */ /* 0x008ee2000c1e1900 */
[----:B--2-4-:R-:W1:Y:S08]  /*0800*/  R2UR UR19, R0 ;  /* 0x00000000001373c2 */ /* 0x014e7000000e0000 */
[----:B---3--:R-:W1:Y:S02]  /*0810*/  R2UR UR4, R3 ;  /* 0x00000000030473c2 */ /* 0x008e6400000e0000 */
[----:B-1----:R-:W-:-:S06]  /*0820*/  UIADD3 UR19, -UR19, UR4, URZ ;  /* 0x0000000413137290 */ /* 0x002fcc000fffe13f */
.L_x_56:
[----:B------:R-:W-:-:S04]  /*0830*/  ISETP.NE.U32.AND P1, PT, RZ, c[0x0][0x368], PT ;  /* 0x0000da00ff007a0c */ /* 0x000fc80003f25070 */
[----:B------:R-:W-:-:S13]  /*0840*/  ISETP.NE.AND.EX P1, PT, RZ, c[0x0][0x36c], PT, P1 ;  /* 0x0000db00ff007a0c */ /* 0x000fda0003f25310 */
[----:B------:R-:W-:Y:S05]  /*0850*/  @!P1 BRA `(.L_x_57) ;  /* 0x0000007000009947 */ /* 0x000fea0003800000 */
[----:B------:R-:W-:Y:S02]  /*0860*/  ULDC.64 UR4, c[0x0][0x368] ;  /* 0x0000da0000047ab9 */ /* 0x000fe40000000a00 */
[----:B------:R-:W-:-:S06]  /*0870*/  UIMAD.WIDE UR4, UR20, UR6, UR4 ;  /* 0x00000006140472a5 */ /* 0x000fcc000f8e0204 */
[----:B-1----:R-:W-:Y:S02]  /*0880*/  MOV R4, UR4 ;  /* 0x0000000400047c02 */ /* 0x002fe40008000f00 */
[----:B------:R-:W-:-:S05]  /*0890*/  MOV R5, UR5 ;  /* 0x0000000500057c02 */ /* 0x000fca0008000f00 */
[----:B----4-:R-:W4:Y:S02]  /*08a0*/  LDG.E R0, [R4.64] ;  /* 0x0000001604007981 */ /* 0x010f24000c1e1900 */
[----:B----4-:R1:W4:Y:S01]  /*08b0*/  R2UR UR18, R0 ;  /* 0x00000000001273c2 */ /* 0x01032200000e0000 */
[----:B------:R-:W-:Y:S05]  /*08c0*/  BRA `(.L_x_58) ;  /* 0x0000006000007947 */ /* 0x000fea0003800000 */
.L_x_57:
[----:B------:R-:W-:Y:S05]  /*08d0*/  @!P4 BRA `(.L_x_58) ;  /* 0x000000500000c947 */ /* 0x000fea0003800000 */
[----:B-1--4-:R-:W4:Y:S04]  /*08e0*/  LDG.E R0, [R8.64] ;  /* 0x0000001608007981 */ /* 0x012f28000c1e1900 */
[----:B---3--:R-:W3:Y:S01]  /*08f0*/  LDG.E R3, [R8.64+0x4] ;  /* 0x0000041608037981 */ /* 0x008ee2000c1e1900 */
[----:B----4-:R-:W1:Y:S08]  /*0900*/  R2UR UR18, R0 ;  /* 0x00000000001273c2 */ /* 0x010e7000000e0000 */
[----:B---3--:R-:W1:Y:S02]  /*0910*/  R2UR UR4, R3 ;  /* 0x00000000030473c2 */ /* 0x008e6400000e0000 */
[----:B-1----:R-:W-:-:S06]  /*0920*/  UIADD3 UR18, -UR18, UR4, URZ ;  /* 0x0000000412127290 */ /* 0x002fcc000fffe13f */
.L_x_58:
[----:B-1--4-:R-:W4:Y:S01]  /*0930*/  @P0 LDG.E R0, [R6.64] ;  /* 0x0000001606000981 */ /* 0x012f22000c1e1900 */
[----:B------:R-:W-:-:S03]  /*0940*/  ULDC.64 UR4, c[0x0][0x378] ;  /* 0x0000de0000047ab9 */ /* 0x000fc60000000a00 */
[----:B---3--:R-:W3:Y:S01]  /*0950*/  @P0 LDG.E R3, [R6.64+0x4] ;  /* 0x0000041606030981 */ /* 0x008ee2000c1e1900 */
[----:B------:R-:W-:Y:S01]  /*0960*/  UISETP.NE.U32.AND UP0, UPT, URZ, UR4, UPT ;  /* 0x000000043f00728c */ /* 0x000fe2000bf05070 */
[----:B------:R-:W-:-:S03]  /*0970*/  IMAD.U32 R67, RZ, RZ, UR18 ;  /* 0x00000012ff437e24 */ /* 0x000fc6000f8e00ff */
[----:B------:R-:W-:-:S03]  /*0980*/  UISETP.NE.AND.EX UP0, UPT, URZ, UR5, UPT, UP0 ;  /* 0x000000053f00728c */ /* 0x000fc6000bf05300 */
[----:B------:R-:W-:-:S03]  /*0990*/  ULDC.64 UR4, c[0x0][0x378] ;  /* 0x0000de0000047ab9 */ /* 0x000fc60000000a00 */
[----:B------:R-:W-:-:S05]  /*09a0*/  PLOP3.LUT P1, PT, PT, PT, UP0, 0x80, 0x0 ;  /* 0x000000000000781c */ /* 0x000fca0003f2f008 */
[----:B------:R-:W-:-:S06]  /*09b0*/  @UP0 UIMAD.WIDE UR4, UR20, UR6, UR4 ;  /* 0x00000006140402a5 */ /* 0x000fcc000f8e0204 */
[----:B------:R-:W-:Y:S01]  /*09c0*/  MOV R4, UR4 ;  /* 0x0000000400047c02 */ /* 0x000fe20008000f00 */
[----:B------:R-:W-:-:S05]  /*09d0*/  IMAD.U32 R5, RZ, RZ, UR5 ;  /* 0x00000005ff057e24 */ /* 0x000fca000f8e00ff */
[----:B------:R1:W5:Y:S01]  /*09e0*/  @P1 LDG.E R67, [R4.64] ;  /* 0x0000001604431981 */ /* 0x000362000c1e1900 */
[----:B------:R-:W-:-:S04]  /*09f0*/  UIADD3 UR5, -UR15, UR18, URZ ;  /* 0x000000120f057290 */ /* 0x000fc8000fffe13f */
[----:B------:R-:W-:-:S04]  /*0a00*/  UIADD3 UR8, -UR5, URZ, URZ ;  /* 0x0000003f05087290 */ /* 0x000fc8000fffe13f */
[----:B------:R-:W-:-:S04]  /*0a10*/  UISETP.LT.AND UP1, UPT, URZ, UR8, UPT ;  /* 0x000000083f00728c */ /* 0x000fc8000bf21270 */
[----:B------:R-:W-:Y:S01]  /*0a20*/  USEL UR8, URZ, UR8, !UP1 ;  /* 0x000000083f087287 */ /* 0x000fe2000c800000 */
[----:B----4-:R-:W4:Y:S08]  /*0a30*/  @P0 R2UR UR4, R0 ;  /* 0x00000000000403c2 */ /* 0x010f3000000e0000 */
[----:B---3--:R-:W4:Y:S02]  /*0a40*/  @P0 R2UR UR7, R3 ;  /* 0x00000000030703c2 */ /* 0x008f2400000e0000 */
[----:B----4-:R-:W-:-:S04]  /*0a50*/  @UP2 UIADD3 UR17, -UR4, UR7, URZ ;  /* 0x0000000704112290 */ /* 0x010fc8000fffe13f */
[----:B------:R-:W-:-:S04]  /*0a60*/  UIADD3 UR11, UR5, UR17, URZ ;  /* 0x00000011050b7290 */ /* 0x000fc8000fffe03f */
[----:B------:R-:W-:-:S04]  /*0a70*/  UIADD3 UR4, UR11, 0x1f, URZ ;  /* 0x0000001f0b047890 */ /* 0x000fc8000fffe03f */
[----:B------:R-:W-:-:S04]  /*0a80*/  USHF.R.S32.HI UR10, URZ, 0x1f, UR4 ;  /* 0x0000001f3f0a7899 */ /* 0x000fc80008011404 */
[----:B------:R-:W-:-:S04]  /*0a90*/  ULEA.HI UR10, UR10, UR4, URZ, 0x5 ;  /* 0x000000040a0a7291 */ /* 0x000fc8000f8f283f */
[----:B------:R-:W-:-:S04]  /*0aa0*/  ULOP3.LUT UR9, UR10, 0xffffffe0, URZ, 0xc0, !UPT ;  /* 0xffffffe00a097892 */ /* 0x000fc8000f8ec03f */
[----:B------:R-:W-:-:S04]  /*0ab0*/  UIADD3 UR5, -UR5, UR9, URZ ;  /* 0x0000000905057290 */ /* 0x000fc8000fffe13f */
[----:B------:R-:W-:-:S04]  /*0ac0*/  UISETP.LT.AND UP0, UPT, UR5, UR17, UPT ;  /* 0x000000110500728c */ /* 0x000fc8000bf01270 */
[----:B------:R-:W-:-:S04]  /*0ad0*/  USEL UR5, UR5, UR17, UP0 ;  /* 0x0000001105057287 */ /* 0x000fc80008000000 */
[----:B------:R-:W-:Y:S02]  /*0ae0*/  UISETP.GT.AND UP0, UPT, UR5, UR8, UPT ;  /* 0x000000080500728c */ /* 0x000fe4000bf04270 */
[----:B------:R-:W-:-:S07]  /*0af0*/  USHF.R.U32.HI UR8, URZ, 0x5, UR8 ;  /* 0x000000053f087899 */ /* 0x000fce0008011608 */
[----:B------:R-:W-:Y:S02]  /*0b00*/  UMOV UR7, UR8 ;  /* 0x0000000800077c82 */ /* 0x000fe40008000000 */
[----:B------:R-:W-:-:S04]  /*0b10*/  @UP0 UIADD3 UR5, UR5, 0x1f, URZ ;  /* 0x0000001f05050890 */ /* 0x000fc8000fffe03f */
[----:B------:R-:W-:-:S04]  /*0b20*/  @UP0 USHF.R.S32.HI UR4, URZ, 0x1f, UR5 ;  /* 0x0000001f3f040899 */ /* 0x000fc80008011405 */
[----:B------:R-:W-:-:S04]  /*0b30*/  @UP0 ULEA.HI UR4, UR4, UR5, URZ, 0x5 ;  /* 0x0000000504040291 */ /* 0x000fc8000f8f283f */
[----:B------:R-:W-:-:S04]  /*0b40*/  @UP0 USHF.R.S32.HI UR7, URZ, 0x5, UR4 ;  /* 0x000000053f070899 */ /* 0x000fc80008011404 */
[----:B------:R-:W-:-:S06]  /*0b50*/  UISETP.GT.AND UP0, UPT, UR7, UR8, UPT ;  /* 0x000000080700728c */ /* 0x000fcc000bf04270 */
[----:B------:R-:W-:-:S13]  /*0b60*/  PLOP3.LUT P0, PT, PT, PT, UP0, 0x80, 0x0 ;  /* 0x000000000000781c */ /* 0x000fda0003f0f008 */
[----:B------:R-:W-:Y:S05]  /*0b70*/  @!P0 BRA `(.L_x_59) ;  /* 0x00003e6000008947 */ /* 0x000fea0003800000 */
[----:B-1----:R-:W-:Y:S02]  /*0b80*/  ULDC.64 UR4, c[0x0][0x340] ;  /* 0x0000d00000047ab9 */ /* 0x002fe40000000a00 */
        /* <DEDUP_REMOVED lines=8> */
[----:B------:R-:W-:Y:S02]  /*0c10*/  UIADD3 UR26, UR7, -0x1, URZ ;  /* 0xffffffff071a7890 */ /* 0x000fe4000fffe03f */
[----:B------:R-:W-:Y:S01]  /*0c20*/  ULDC.64 UR4, c[0x0][0x240] ;  /* 0x0000900000047ab9 */ /* 0x000fe20000000a00 */
[----:B------:R1:W3:Y:S01]  /*0c30*/  @P1 LDG.E R4, [R8.64] ;  /* 0x0000001608041981 */ /* 0x0002e2000c1e1900 */
[----:B------:R-:W-:Y:S01]  /*0c40*/  LEA.HI R5, R7, R66, RZ, 0x3 ;  /* 0x0000004207057211 */ /* 0x000fe200078f18ff */
[----:B------:R-:W-:Y:S01]  /*0c50*/  UMOV UR25, 0x5 ;  /* 0x0000000500197882 */ /* 0x000fe20000000000 */
[----:B------:R-:W-:Y:S01]  /*0c60*/  IMAD.U32 R120, RZ, RZ, UR13 ;  /* 0x0000000dff787e24 */ /* 0x000fe2000f8e00ff */
[----:B------:R-:W-:Y:S01]  /*0c70*/  ULDC.64 UR6, c[0x0][0x238] ;  /* 0x00008e0000067ab9 */ /* 0x000fe20000000a00 */
[----:B------:R-:W-:Y:S01]  /*0c80*/  SHF.R.S32.HI R109, RZ, 0x3, R5 ;  /* 0x00000003ff6d7819 */ /* 0x000fe20000011405 */
[----:B------:R-:W-:Y:S01]  /*0c90*/  UIMAD UR4, UR12, UR4, URZ ;  /* 0x000000040c0472a4 */ /* 0x000fe2000f8e023f */
[----:B------:R-:W-:Y:S01]  /*0ca0*/  LOP3.LUT R5, R5, 0xfffffff8, RZ, 0xc0, !PT ;  /* 0xfffffff805057812 */ /* 0x000fe200078ec0ff */
[----:B------:R-:W-:Y:S01]  /*0cb0*/  USHF.L.U64.HI UR21, UR6, UR25, UR7 ;  /* 0x0000001906157299 */ /* 0x000fe20008010207 */
[----:B------:R-:W-:Y:S01]  /*0cc0*/  SHF.R.S32.HI R3, RZ, 0x1f, R109 ;  /* 0x0000001fff037819 */ /* 0x000fe2000001146d */
[----:B------:R-:W-:Y:S01]  /*0cd0*/  USHF.L.U32 UR24, UR6, 0x5, URZ ;  /* 0x0000000506187899 */ /* 0x000fe2000800063f */
[C---:B-----5:R-:W-:Y:S01]  /*0ce0*/  IADD3 R122, P0, R109.reuse, R2, RZ ;  /* 0x000000026d7a7210 */ /* 0x060fe20007f1e0ff */
[----:B------:R-:W-:Y:S01]  /*0cf0*/  IMAD.IADD R0, R66, 0x1, -R5 ;  /* 0x0000000142007824 */ /* 0x000fe200078e0a05 */
[----:B------:R-:W-:Y:S01]  /*0d00*/  IADD3 R81, -R109, UR17, RZ ;  /* 0x000000116d517c10 */ /* 0x000fe2000fffe1ff */
[----:B------:R-:W-:Y:S01]  /*0d10*/  USHF.R.S32.HI UR6, URZ, 0x1f, UR20 ;  /* 0x0000001f3f067899 */ /* 0x000fe20008011414 */
[----:B------:R-:W-:Y:S01]  /*0d20*/  LEA.HI.X.SX32 R123, R2, R3, 0x1, P0 ;  /* 0x00000003027b7211 */ /* 0x000fe200000f0eff */
[C---:B------:R-:W-:Y:S01]  /*0d30*/  IMAD.SHL.U32 R16, R0.reuse, 0x8, RZ ;  /* 0x0000000800107824 */ /* 0x040fe200078e00ff */
[----:B------:R-:W-:Y:S01]  /*0d40*/  UIMAD UR7, UR13, UR5, UR4 ;  /* 0x000000050d0772a4 */ /* 0x000fe2000f8e0204 */
[----:B------:R-:W-:Y:S01]  /*0d50*/  IMAD.SHL.U32 R14, R0, 0x4, RZ ;  /* 0x00000004000e7824 */ /* 0x000fe200078e00ff */
[----:B------:R-:W-:Y:S01]  /*0d60*/  LEA.HI R104, R7, R66, RZ, 0x6 ;  /* 0x0000004207687211 */ /* 0x000fe200078f30ff */
[----:B------:R-:W-:Y:S01]  /*0d70*/  IMAD.U32 R2, RZ, RZ, UR26 ;  /* 0x0000001aff027e24 */ /* 0x000fe2000f8e00ff */
[----:B------:R-:W-:Y:S01]  /*0d80*/  SHF.R.S32.HI R17, RZ, 0x1f, R16 ;  /* 0x0000001fff117819 */ /* 0x000fe20000011410 */
[----:B------:R-:W-:Y:S01]  /*0d90*/  USEL UR31, UR20, URZ, !UP2 ;  /* 0x0000003f141f7287 */ /* 0x000fe2000d000000 */
[----:B------:R-:W-:Y:S01]  /*0da0*/  IADD3 R12, R14, 0x40, RZ ;  /* 0x000000400e0c7810 */ /* 0x000fe20007ffe0ff */
[----:B------:R-:W-:Y:S01]  /*0db0*/  IMAD R5, R2, -0x20, R81 ;  /* 0xffffffe002057824 */ /* 0x000fe200078e0251 */
[----:B------:R-:W-:Y:S01]  /*0dc0*/  USEL UR30, UR6, URZ, !UP2 ;  /* 0x0000003f061e7287 */ /* 0x000fe2000d000000 */
[----:B-1----:R-:W-:Y:S01]  /*0dd0*/  IMAD R9, R123, c[0x0][0x238], RZ ;  /* 0x00008e007b097a24 */ /* 0x002fe200078e02ff */
[----:B------:R-:W-:Y:S01]  /*0de0*/  ULDC.64 UR4, c[0x0][0x248] ;  /* 0x0000920000047ab9 */ /* 0x000fe20000000a00 */
[----:B------:R-:W-:Y:S01]  /*0df0*/  IMAD.IADD R11, R14, 0x1, R12 ;  /* 0x000000010e0b7824 */ /* 0x000fe200078e020c */
[----:B------:R-:W-:Y:S01]  /*0e00*/  ISETP.GT.AND P3, PT, R5, RZ, PT ;  /* 0x000000ff0500720c */ /* 0x000fe20003f64270 */
[----:B------:R-:W-:Y:S01]  /*0e10*/  IMAD R2, R122, c[0x0][0x23c], R9 ;  /* 0x00008f007a027a24 */ /* 0x000fe200078e0209 */
[----:B------:R-:W-:Y:S01]  /*0e20*/  ISETP.GE.AND P2, PT, R16, c[0x0][0x1d4], PT ;  /* 0x0000750010007a0c */ /* 0x000fe20003f46270 */
[----:B------:R-:W-:Y:S01]  /*0e30*/  IMAD.WIDE.U32 R8, R122, c[0x0][0x238], R16 ;  /* 0x00008e007a087a25 */ /* 0x000fe200078e0010 */
[----:B------:R-:W-:Y:S01]  /*0e40*/  ISETP.GE.AND P0, PT, R11, c[0x0][0x1d4], PT ;  /* 0x000075000b007a0c */ /* 0x000fe20003f06270 */
[----:B------:R-:W-:Y:S01]  /*0e50*/  UIMAD UR4, UR30, UR4, URZ ;  /* 0x000000041e0472a4 */ /* 0x000fe2000f8e023f */
[C---:B------:R-:W-:Y:S01]  /*0e60*/  IADD3 R108, R16.reuse, 0x80, RZ ;  /* 0x00000080106c7810 */ /* 0x040fe20007ffe0ff */
[----:B------:R-:W-:Y:S01]  /*0e70*/  IMAD.IADD R9, R9, 0x1, R2 ;  /* 0x0000000109097824 */ /* 0x000fe200078e0202 */
[----:B------:R-:W-:Y:S01]  /*0e80*/  SEL R2, RZ, 0xffffffff, P0 ;  /* 0xffffffffff027807 */ /* 0x000fe20000000000 */
[----:B------:R-:W-:Y:S01]  /*0e90*/  IMAD.SHL.U32 R107, R109, 0x40, RZ ;  /* 0x000000406d6b7824 */ /* 0x000fe200078e00ff */
[----:B------:R-:W-:Y:S01]  /*0ea0*/  IADD3 R106, R16, 0xc0, RZ ;  /* 0x000000c0106a7810 */ /* 0x000fe20007ffe0ff */
[----:B------:R-:W-:Y:S01]  /*0eb0*/  IMAD.WIDE.U32 R120, R120, c[0x0][0x240], R8 ;  /* 0x0000900078787a25 */ /* 0x000fe200078e0008 */
[----:B------:R-:W-:Y:S01]  /*0ec0*/  SEL R5, RZ, 0x1, P2 ;  /* 0x00000001ff057807 */ /* 0x000fe20001000000 */
[----:B------:R-:W-:Y:S01]  /*0ed0*/  UIMAD UR5, UR31, UR5, UR4 ;  /* 0x000000051f0572a4 */ /* 0x000fe2000f8e0204 */
[----:B------:R-:W-:Y:S01]  /*0ee0*/  LOP3.LUT R107, R107, 0x1c0, RZ, 0xc0, !PT ;  /* 0x000001c06b6b7812 */ /* 0x000fe200078ec0ff */
[----:B------:R-:W-:Y:S01]  /*0ef0*/  IMAD.SHL.U32 R104, R104, 0x8, RZ ;  /* 0x0000000868687824 */ /* 0x000fe200078e00ff */
[----:B------:R-:W-:Y:S01]  /*0f00*/  IADD3 R121, R121, UR7, RZ ;  /* 0x0000000779797c10 */ /* 0x000fe2000fffe0ff */
[----:B------:R-:W-:Y:S01]  /*0f10*/  IMAD.U32 R118, RZ, RZ, UR31 ;  /* 0x0000001fff767e24 */ /* 0x000fe2000f8e00ff */
[----:B------:R-:W-:Y:S01]  /*0f20*/  LOP3.LUT R103, R107, 0x38, R16, 0xf8, !PT ;  /* 0x000000386b677812 */ /* 0x000fe200078ef810 */
[----:B------:R-:W-:Y:S01]  /*0f30*/  IMAD.SHL.U32 R2, R2, 0x2, RZ ;  /* 0x0000000202027824 */ /* 0x000fe200078e00ff */
[----:B------:R-:W-:Y:S01]  /*0f40*/  LOP3.LUT R104, R104, 0xfffffe00, RZ, 0xc0, !PT ;  /* 0xfffffe0068687812 */ /* 0x000fe200078ec0ff */
[----:B------:R-:W-:Y:S01]  /*0f50*/  IMAD.WIDE.U32 R120, R118, c[0x0][0x248], R120 ;  /* 0x0000920076787a25 */ /* 0x000fe200078e0078 */
[----:B------:R-:W-:Y:S01]  /*0f60*/  SHF.R.U32.HI R105, RZ, 0x3, R107 ;  /* 0x00000003ff697819 */ /* 0x000fe2000001166b */
[----:B------:R-:W-:Y:S01]  /*0f70*/  BSSY B0, `(.L_x_60) ;  /* 0x0000028000007945 */ /* 0x000fe20003800000 */
[----:B------:R-:W-:Y:S01]  /*0f80*/  ISETP.GE.AND P0, PT, R106, c[0x0][0x1d4], PT ;  /* 0x000075006a007a0c */ /* 0x000fe20003f06270 */
[----:B------:R-:W-:Y:S01]  /*0f90*/  IMAD.U32 R102, RZ, RZ, UR26 ;  /* 0x0000001aff667e24 */ /* 0x000fe2000f8e00ff */
[----:B------:R-:W-:-:S02]  /*0fa0*/  LOP3.LUT R2, R2, 0x2, R5, 0xe2, !PT ;  /* 0x0000000202027812 */ /* 0x000fc400078ee205 */
[----:B------:R-:W-:Y:S02]  /*0fb0*/  LOP3.LUT R103, R104, R103, R105, 0xf6, !PT ;  /* 0x0000006768677212 */ /* 0x000fe400078ef669 */
[----:B------:R-:W-:Y:S02]  /*0fc0*/  SEL R98, RZ, 0x8, P0 ;  /* 0x00000008ff627807 */ /* 0x000fe40000000000 */
[----:B------:R-:W-:Y:S01]  /*0fd0*/  IADD3 R125, R121, UR5, RZ ;  /* 0x00000005797d7c10 */ /* 0x000fe2000fffe0ff */
[----:B------:R-:W-:Y:S01]  /*0fe0*/  IMAD.SHL.U32 R103, R103, 0x2, RZ ;  /* 0x0000000267677824 */ /* 0x000fe200078e00ff */
[----:B---3--:R-:W1:Y:S01]  /*0ff0*/  @P1 R2UR UR28, R4 ;  /* 0x00000000041c13c2 */ /* 0x008e6200000e0000 */
[----:B------:R-:W-:-:S04]  /*1000*/  ISETP.GE.AND P1, PT, R108, c[0x0][0x1d4], PT ;  /* 0x000075006c007a0c */ /* 0x000fc80003f26270 */
[----:B------:R-:W-:-:S04]  /*1010*/  SEL R5, RZ, 0x4, P1 ;  /* 0x00000004ff057807 */ /* 0x000fc80000800000 */
[----:B------:R-:W-:Y:S01]  /*1020*/  LOP3.LUT R98, R98, R2, R5, 0xfe, !PT ;  /* 0x0000000262627212 */ /* 0x000fe200078efe05 */
[----:B-1----:R-:W-:-:S03]  /*1030*/  @UP0 USHF.R.S32.HI UR29, URZ, 0x1f, UR28 ;  /* 0x0000001f3f1d0899 */ /* 0x002fc6000801141c */
[----:B------:R-:W-:-:S04]  /*1040*/  @!UP0 UMOV UR28, UR20 ;  /* 0x00000014001c8c82 */ /* 0x000fc80008000000 */
[----:B------:R-:W-:Y:S01]  /*1050*/  @!UP0 UMOV UR29, UR6 ;  /* 0x00000006001d8c82 */ /* 0x000fe20008000000 */
[----:B------:R-:W-:Y:S05]  /*1060*/  @!P3 BRA `(.L_x_61) ;  /* 0x000001800000b947 */ /* 0x000fea0003800000 */
[----:B------:R-:W-:Y:S01]  /*1070*/  SHF.R.S32.HI R5, RZ, 0x1f, R102 ;  /* 0x0000001fff057819 */ /* 0x000fe20000011466 */
[----:B------:R-:W-:Y:S01]  /*1080*/  IMAD R2, R102, UR21, RZ ;  /* 0x0000001566027c24 */ /* 0x000fe2000f8e02ff */
[C---:B------:R-:W-:Y:S01]  /*1090*/  LOP3.LUT R4, R98.reuse, 0xff, RZ, 0xc0, !PT ;  /* 0x000000ff62047812 */ /* 0x040fe200078ec0ff */
[----:B------:R-:W-:Y:S02]  /*10a0*/  IMAD.SHL.U32 R7, R98, 0x10, RZ ;  /* 0x0000001062077824 */ /* 0x000fe400078e00ff */
[----:B------:R-:W-:Y:S02]  /*10b0*/  IMAD.MOV.U32 R124, RZ, RZ, R120 ;  /* 0x000000ffff7c7224 */ /* 0x000fe400078e0078 */
[----:B------:R-:W-:Y:S01]  /*10c0*/  IMAD R2, R5, UR24, R2 ;  /* 0x0000001805027c24 */ /* 0x000fe2000f8e0202 */
[C---:B------:R-:W-:Y:S01]  /*10d0*/  SHF.L.U32 R5, R4.reuse, 0x2, RZ ;  /* 0x0000000204057819 */ /* 0x040fe200000006ff */
[C---:B------:R-:W-:Y:S01]  /*10e0*/  IMAD.SHL.U32 R6, R4.reuse, 0x8, RZ ;  /* 0x0000000804067824 */ /* 0x040fe200078e00ff */
[----:B------:R-:W-:Y:S01]  /*10f0*/  LOP3.LUT P4, RZ, R7, 0x10, RZ, 0xc0, !PT ;  /* 0x0000001007ff7812 */ /* 0x000fe2000788c0ff */
[----:B------:R-:W-:Y:S01]  /*1100*/  IMAD.SHL.U32 R4, R4, 0x2, RZ ;  /* 0x0000000204047824 */ /* 0x000fe200078e00ff */
[----:B------:R-:W-:Y:S01]  /*1110*/  LOP3.LUT P2, RZ, R5, 0x10, RZ, 0xc0, !PT ;  /* 0x0000001005ff7812 */ /* 0x000fe2000784c0ff */
[----:B------:R-:W-:Y:S01]  /*1120*/  IMAD.WIDE.U32 R8, R102, UR24, R124 ;  /* 0x0000001866087c25 */ /* 0x000fe2000f8e007c */
[----:B------:R-:W-:-:S02]  /*1130*/  LOP3.LUT P3, RZ, R6, 0x10, RZ, 0xc0, !PT ;  /* 0x0000001006ff7812 */ /* 0x000fc4000786c0ff */
[----:B------:R-:W-:Y:S02]  /*1140*/  LOP3.LUT P1, RZ, R4, 0x10, RZ, 0xc0, !PT ;  /* 0x0000001004ff7812 */ /* 0x000fe4000782c0ff */
[----:B------:R-:W-:Y:S02]  /*1150*/  IADD3 R2, R9, R2, RZ ;  /* 0x0000000209027210 */ /* 0x000fe40007ffe0ff */
[----:B------:R-:W-:-:S04]  /*1160*/  LEA R4, P0, R8, c[0x0][0x220], 0x1 ;  /* 0x0000880008047a11 */ /* 0x000fc800078008ff */
[----:B------:R-:W-:-:S05]  /*1170*/  LEA.HI.X R5, R8, c[0x0][0x224], R2, 0x1, P0 ;  /* 0x0000890008057a11 */ /* 0x000fca00000f0c02 */
[----:B------:R-:W-:Y:S01]  /*1180*/  @!PT LDS RZ, [RZ] ;  /* 0x00000000fffff984 */ /* 0x000fe20000000800 */
[----:B------:R-:W-:Y:S01]  /*1190*/  @!PT LDS RZ, [RZ] ;  /* 0x00000000fffff984 */ /* 0x000fe20000000800 */
[----:B------:R-:W-:Y:S01]  /*11a0*/  @!PT LDS RZ, [RZ] ;  /* 0x00000000fffff984 */ /* 0x000fe20000000800 */
[----:B------:R1:W-:Y:S04]  /*11b0*/  LDGSTS.E.BYPASS.LTC128B.128 [R103+0xc080], [R4.64], P4 ;  /* 0x0c08000004677fae */ /* 0x0003e8000a101d56 */
[----:B------:R1:W-:Y:S04]  /*11c0*/  LDGSTS.E.BYPASS.LTC128B.128 [R103+0xd080], [R4.64+0x80], P3 ;  /* 0x0d08008004677fae */ /* 0x0003e80009901d56 */
[----:B------:R1:W-:Y:S04]  /*11d0*/  LDGSTS.E.BYPASS.LTC128B.128 [R103+0xe080], [R4.64+0x100], P2 ;  /* 0x0e08010004677fae */ /* 0x0003e80009101d56 */
[----:B------:R1:W-:Y:S02]  /*11e0*/  LDGSTS.E.BYPASS.LTC128B.128 [R103+0xf080], [R4.64+0x180], P1 ;  /* 0x0f08018004677fae */ /* 0x0003e40008901d56 */
.L_x_61:
[----:B------:R-:W-:Y:S05]  /*11f0*/  BSYNC B0 ;  /* 0x0000000000007941 */ /* 0x000fea0003800000 */
.L_x_60:
[----:B------:R-:W-:Y:S01]  /*1200*/  ISETP.GE.AND P4, PT, R11, c[0x0][0x27c], PT ;  /* 0x00009f000b007a0c */ /* 0x000fe20003f86270 */
[C---:B------:R-:W-:Y:S01]  /*1210*/  IMAD R112, R3.reuse, c[0x0][0x290], RZ ;  /* 0x0000a40003707a24 */ /* 0x040fe200078e02ff */
[C---:B------:R-:W-:Y:S01]  /*1220*/  ISETP.GE.AND P3, PT, R16.reuse, c[0x0][0x27c], PT ;  /* 0x00009f0010007a0c */ /* 0x040fe20003f66270 */
[----:B------:R-:W-:Y:S01]  /*1230*/  IMAD R110, R3, c[0x0][0x280], RZ ;  /* 0x0000a000036e7a24 */ /* 0x000fe200078e02ff */
[----:B------:R-:W-:Y:S01]  /*1240*/  SEL R2, RZ, c[0x0][0x27c], !P4 ;  /* 0x00009f00ff027a07 */ /* 0x000fe20006000000 */
[----:B------:R-:W-:Y:S01]  /*1250*/  IMAD.U32 R3, RZ, RZ, UR13 ;  /* 0x0000000dff037e24 */ /* 0x000fe2000f8e00ff */
[----:B-1----:R-:W-:Y:S01]  /*1260*/  SEL R5, RZ, c[0x0][0x27c], !P3 ;  /* 0x00009f00ff057a07 */ /* 0x002fe20005800000 */
[----:B------:R-:W-:Y:S01]  /*1270*/  ULDC.64 UR4, c[0x0][0x260] ;  /* 0x0000980000047ab9 */ /* 0x000fe20000000a00 */
[----:B------:R-:W0:Y:S01]  /*1280*/  LDGDEPBAR ;  /* 0x00000000000079af */ /* 0x000e220000000000 */
[----:B------:R-:W-:Y:S01]  /*1290*/  IMAD.WIDE.U32 R6, R3, c[0x0][0x260], R16 ;  /* 0x0000980003067a25 */ /* 0x000fe200078e0010 */
[----:B------:R-:W-:Y:S01]  /*12a0*/  UIMAD UR4, UR12, UR4, URZ ;  /* 0x000000040c0472a4 */ /* 0x000fe2000f8e023f */
[----:B------:R-:W-:Y:S01]  /*12b0*/  SHF.R.S32.HI R15, RZ, 0x1f, R14 ;  /* 0x0000001fff0f7819 */ /* 0x000fe2000001140e */
[----:B------:R-:W-:Y:S01]  /*12c0*/  ULDC.64 UR6, c[0x0][0x290] ;  /* 0x0000a40000067ab9 */ /* 0x000fe20000000a00 */
[----:B------:R-:W-:Y:S01]  /*12d0*/  IMAD.IADD R3, R11, 0x1, R2 ;  /* 0x000000010b037824 */ /* 0x000fe200078e0202 */
[----:B------:R-:W-:Y:S01]  /*12e0*/  UIMAD UR32, UR13, UR5, UR4 ;  /* 0x000000050d2072a4 */ /* 0x000fe2000f8e0204 */
[----:B------:R-:W-:Y:S01]  /*12f0*/  IMAD.IADD R5, R16, 0x1, R5 ;  /* 0x0000000110057824 */ /* 0x000fe200078e0205 */
[----:B------:R-:W-:Y:S01]  /*1300*/  USHF.L.U64.HI UR26, UR6, UR25, UR7 ;  /* 0x00000019061a7299 */ /* 0x000fe20008010207 */
[----:B------:R-:W-:Y:S01]  /*1310*/  IMAD R97, R0, 0x20, R109 ;  /* 0x0000002000617824 */ /* 0x000fe200078e026d */
[----:B------:R-:W-:Y:S01]  /*1320*/  SHF.R.S32.HI R88, RZ, 0x1f, R3 ;  /* 0x0000001fff587819 */ /* 0x000fe20000011403 */
[----:B------:R-:W-:Y:S01]  /*1330*/  ULDC.64 UR4, c[0x0][0x268] ;  /* 0x00009a0000047ab9 */ /* 0x000fe20000000a00 */
[----:B------:R-:W-:Y:S01]  /*1340*/  SHF.R.S32.HI R2, RZ, 0x1f, R5 ;  /* 0x0000001fff027819 */ /* 0x000fe20000011405 */
[----:B------:R-:W-:Y:S01]  /*1350*/  UIMAD UR4, UR30, UR4, URZ ;  /* 0x000000041e0472a4 */ /* 0x000fe2000f8e023f */
[----:B------:R-:W-:Y:S01]  /*1360*/  LEA.HI R84, R88, R3, RZ, 0x3 ;  /* 0x0000000358547211 */ /* 0x000fe200078f18ff */
[----:B------:R-:W-:Y:S01]  /*1370*/  USHF.L.U32 UR27, UR6, 0x5, URZ ;  /* 0x00000005061b7899 */ /* 0x000fe2000800063f */
[----:B------:R-:W-:Y:S01]  /*1380*/  LEA.HI R82, R2, R5, RZ, 0x3 ;  /* 0x0000000502527211 */ /* 0x000fe200078f18ff */
[----:B------:R-:W-:Y:S01]  /*1390*/  UIMAD UR31, UR31, UR5, UR4 ;  /* 0x000000051f1f72a4 */ /* 0x000fe2000f8e0204 */
[----:B------:R-:W-:Y:S01]  /*13a0*/  LEA.HI R88, R88, R3, RZ, 0x6 ;  /* 0x0000000358587211 */ /* 0x000fe200078f30ff */
[----:B------:R-:W-:Y:S01]  /*13b0*/  ULDC.64 UR6, c[0x0][0x280] ;  /* 0x0000a00000067ab9 */ /* 0x000fe20000000a00 */
[----:B------:R-:W-:Y:S01]  /*13c0*/  IADD3 R7, R7, UR32, RZ ;  /* 0x0000002007077c10 */ /* 0x000fe2000fffe0ff */
[----:B------:R-:W-:Y:S01]  /*13d0*/  ULDC.64 UR4, c[0x0][0x210] ;  /* 0x0000840000047ab9 */ /* 0x000fe20000000a00 */
[----:B------:R-:W-:Y:S01]  /*13e0*/  LEA.HI R2, R2, R5, RZ, 0x6 ;  /* 0x0000000502027211 */ /* 0x000fe200078f30ff */
[----:B------:R-:W-:Y:S01]  /*13f0*/  IMAD.SHL.U32 R88, R88, 0x20, RZ ;  /* 0x0000002058587824 */ /* 0x000fe200078e00ff */
[C---:B------:R-:W-:Y:S01]  /*1400*/  LOP3.LUT R4, R107.reuse, 0x38, R84, 0xf8, !PT ;  /* 0x000000386b047812 */ /* 0x040fe200078ef854 */
[----:B------:R-:W-:Y:S01]  /*1410*/  IMAD.WIDE.U32 R118, R118, c[0x0][0x268], R6 ;  /* 0x00009a0076767a25 */ /* 0x000fe200078e0006 */
[----:B------:R-:W-:Y:S01]  /*1420*/  USHF.L.U64.HI UR7, UR6, UR25, UR7 ;  /* 0x0000001906077299 */ /* 0x000fe20008010207 */
[----:B------:R-:W-:Y:S01]  /*1430*/  LOP3.LUT R6, R107, 0x38, R82, 0xf8, !PT ;  /* 0x000000386b067812 */ /* 0x000fe200078ef852 */
[----:B------:R-:W-:Y:S01]  /*1440*/  UIMAD UR25, UR12, UR4, URZ ;  /* 0x000000040c1972a4 */ /* 0x000fe2000f8e023f */
[----:B------:R-:W-:Y:S01]  /*1450*/  IMAD.SHL.U32 R2, R2, 0x20, RZ ;  /* 0x0000002002027824 */ /* 0x000fe200078e00ff */
[----:B------:R-:W-:Y:S01]  /*1460*/  LOP3.LUT R88, R88, 0x7ffff800, RZ, 0xc0, !PT ;  /* 0x7ffff80058587812 */ /* 0x000fe200078ec0ff */
[----:B------:R-:W-:Y:S01]  /*1470*/  UIMAD.WIDE.U32 UR32, UR13, UR4, URZ ;  /* 0x000000040d2072a5 */ /* 0x000fe2000f8e003f */
[-C--:B------:R-:W-:Y:S01]  /*1480*/  LOP3.LUT R3, R4, R105.reuse, RZ, 0x3c, !PT ;  /* 0x0000006904037212 */ /* 0x080fe200078e3cff */
[----:B------:R-:W-:Y:S01]  /*1490*/  UIMAD UR25, UR13, UR5, UR25 ;  /* 0x000000050d1972a4 */ /* 0x000fe2000f8e0219 */
[----:B------:R-:W-:Y:S01]  /*14a0*/  LOP3.LUT R2, R2, 0x7ffff800, RZ, 0xc0, !PT ;  /* 0x7ffff80002027812 */ /* 0x000fe200078ec0ff */
[C---:B------:R-:W-:Y:S01]  /*14b0*/  IMAD.WIDE.U32 R116, R109.reuse, c[0x0][0x290], R16 ;  /* 0x0000a4006d747a25 */ /* 0x040fe200078e0010 */
[----:B------:R-:W-:Y:S01]  /*14c0*/  LOP3.LUT R89, R6, R105, RZ, 0x3c, !PT ;  /* 0x0000006906597212 */ /* 0x000fe200078e3cff */
[----:B------:R-:W-:Y:S01]  /*14d0*/  ULDC.64 UR4, c[0x0][0x1e8] ;  /* 0x00007a0000047ab9 */ /* 0x000fe20000000a00 */
[----:B------:R-:W-:Y:S01]  /*14e0*/  SHF.R.S32.HI R0, RZ, 0x1f, R67 ;  /* 0x0000001fff007819 */ /* 0x000fe20000011443 */
[----:B------:R-:W-:Y:S01]  /*14f0*/  IMAD R112, R109, c[0x0][0x294], R112 ;  /* 0x0000a5006d707a24 */ /* 0x000fe200078e0270 */
[----:B------:R-:W-:Y:S01]  /*1500*/  IADD3 R88, R3, R88, R104 ;  /* 0x0000005803587210 */ /* 0x000fe20007ffe068 */
[----:B------:R-:W-:Y:S01]  /*1510*/  IMAD.WIDE.U32 R114, R109, c[0x0][0x280], R16 ;  /* 0x0000a0006d727a25 */ /* 0x000fe200078e0010 */
[----:B------:R-:W-:Y:S01]  /*1520*/  UIMAD UR30, UR12, UR4, URZ ;  /* 0x000000040c1e72a4 */ /* 0x000fe2000f8e023f */
[----:B------:R-:W-:Y:S01]  /*1530*/  IADD3 R89, R89, R2, R104 ;  /* 0x0000000259597210 */ /* 0x000fe20007ffe068 */
[----:B------:R-:W-:Y:S01]  /*1540*/  UIMAD.WIDE.U32 UR34, UR13, UR4, URZ ;  /* 0x000000040d2272a5 */ /* 0x000fe2000f8e003f */
[C---:B------:R-:W-:Y:S01]  /*1550*/  IMAD R110, R109.reuse, c[0x0][0x284], R110 ;  /* 0x0000a1006d6e7a24 */ /* 0x040fe200078e026e */
[----:B------:R-:W-:Y:S01]  /*1560*/  SHF.R.S32.HI R96, RZ, 0x1f, R11 ;  /* 0x0000001fff607819 */ /* 0x000fe2000001140b */
[C---:B------:R-:W-:Y:S01]  /*1570*/  IMAD.WIDE.U32 R18, R109.reuse, c[0x0][0x290], R14 ;  /* 0x0000a4006d127a25 */ /* 0x040fe200078e000e */
[----:B------:R-:W-:Y:S01]  /*1580*/  SHF.R.S32.HI R95, RZ, 0x1f, R108 ;  /* 0x0000001fff5f7819 */ /* 0x000fe2000001146c */
[----:B------:R-:W-:Y:S01]  /*1590*/  UIMAD UR30, UR13, UR5, UR30 ;  /* 0x000000050d1e72a4 */ /* 0x000fe2000f8e021e */
[----:B------:R-:W-:Y:S01]  /*15a0*/  SHF.R.S32.HI R3, RZ, 0x1f, R106 ;  /* 0x0000001fff037819 */ /* 0x000fe2000001146a */
[----:B------:R-:W-:Y:S01]  /*15b0*/  IMAD.WIDE.U32 R8, R109, c[0x0][0x280], R14 ;  /* 0x0000a0006d087a25 */ /* 0x000fe200078e000e */
[----:B------:R-:W-:Y:S01]  /*15c0*/  SHF.R.S32.HI R93, RZ, 0x3, R82 ;  /* 0x00000003ff5d7819 */ /* 0x000fe20000011452 */
[----:B------:R-:W-:Y:S01]  /*15d0*/  ULDC.64 UR4, c[0x0][0x2b0] ;  /* 0x0000ac0000047ab9 */ /* 0x000fe20000000a00 */
[----:B------:R-:W-:Y:S01]  /*15e0*/  SHF.R.S32.HI R92, RZ, 0x3, R84 ;  /* 0x00000003ff5c7819 */ /* 0x000fe20000011454 */
[C---:B------:R-:W-:Y:S01]  /*15f0*/  IMAD.SHL.U32 R101, R98.reuse, 0x10, RZ ;  /* 0x0000001062657824 */ /* 0x040fe200078e00ff */
[----:B------:R-:W-:Y:S01]  /*1600*/  LOP3.LUT R98, R98, 0xff, RZ, 0xc0, !PT ;  /* 0x000000ff62627812 */ /* 0x000fe200078ec0ff */
[----:B------:R-:W-:Y:S01]  /*1610*/  IMAD R2, R0, c[0x0][0x290], RZ ;  /* 0x0000a40000027a24 */ /* 0x000fe200078e02ff */
[----:B------:R-:W-:Y:S01]  /*1620*/  LOP3.LUT R82, R82, 0xfffffff8, RZ, 0xc0, !PT ;  /* 0xfffffff852527812 */ /* 0x000fe200078ec0ff */
[----:B------:R-:W-:Y:S01]  /*1630*/  IMAD R0, R0, c[0x0][0x280], RZ ;  /* 0x0000a00000007a24 */ /* 0x000fe200078e02ff */
[----:B------:R-:W-:Y:S01]  /*1640*/  LOP3.LUT R84, R84, 0xfffffff8, RZ, 0xc0, !PT ;  /* 0xfffffff854547812 */ /* 0x000fe200078ec0ff */
[----:B------:R-:W-:Y:S01]  /*1650*/  IMAD.IADD R117, R117, 0x1, R112 ;  /* 0x0000000175757824 */ /* 0x000fe200078e0270 */
[----:B------:R-:W-:Y:S01]  /*1660*/  LEA.HI R96, R96, R11, RZ, 0x3 ;  /* 0x0000000b60607211 */ /* 0x000fe200078f18ff */
[----:B------:R-:W-:Y:S01]  /*1670*/  IMAD.IADD R115, R115, 0x1, R110 ;  /* 0x0000000173737824 */ /* 0x000fe200078e026e */
[----:B------:R-:W-:Y:S01]  /*1680*/  LEA.HI R95, R95, R108, RZ, 0x3 ;  /* 0x0000006c5f5f7211 */ /* 0x000fe200078f18ff */
[----:B------:R-:W-:Y:S01]  /*1690*/  IMAD.IADD R113, R112, 0x1, R19 ;  /* 0x0000000170717824 */ /* 0x000fe200078e0213 */
[----:B------:R-:W-:Y:S01]  /*16a0*/  LEA.HI R94, R3, R106, RZ, 0x3 ;  /* 0x0000006a035e7211 */ /* 0x000fe200078f18ff */
[----:B------:R-:W-:Y:S01]  /*16b0*/  IMAD.IADD R111, R110, 0x1, R9 ;  /* 0x000000016e6f7824 */ /* 0x000fe200078e0209 */
[----:B------:R-:W-:Y:S01]  /*16c0*/  UIMAD UR29, UR29, UR4, URZ ;  /* 0x000000041d1d72a4 */ /* 0x000fe2000f8e023f */
[----:B------:R-:W-:Y:S01]  /*16d0*/  IMAD.MOV.U32 R112, RZ, RZ, R18 ;  /* 0x000000ffff707224 */ /* 0x000fe200078e0012 */
[----:B------:R-:W-:Y:S01]  /*16e0*/  SHF.R.S32.HI R3, RZ, 0x1f, R82 ;  /* 0x0000001fff037819 */ /* 0x000fe20000011452 */
[----:B------:R-:W-:Y:S01]  /*16f0*/  IMAD.MOV.U32 R110, RZ, RZ, R8 ;  /* 0x000000ffff6e7224 */ /* 0x000fe200078e0008 */
[----:B------:R-:W-:Y:S01]  /*1700*/  SHF.R.S32.HI R83, RZ, 0x1f, R84 ;  /* 0x0000001fff537819 */ /* 0x000fe20000011454 */
[----:B------:R-:W-:Y:S01]  /*1710*/  IMAD.SHL.U32 R100, R98, 0x8, RZ ;  /* 0x0000000862647824 */ /* 0x000fe200078e00ff */
[----:B------:R-:W-:Y:S01]  /*1720*/  LOP3.LUT R96, R96, 0xfffffff8, RZ, 0xc0, !PT ;  /* 0xfffffff860607812 */ /* 0x000fe200078ec0ff */
[----:B------:R-:W-:Y:S01]  /*1730*/  IMAD.SHL.U32 R99, R98, 0x4, RZ ;  /* 0x0000000462637824 */ /* 0x000fe200078e00ff */
[----:B------:R-:W-:Y:S01]  /*1740*/  LOP3.LUT R95, R95, 0xfffffff8, RZ, 0xc0, !PT ;  /* 0xfffffff85f5f7812 */ /* 0x000fe200078ec0ff */
[C---:B------:R-:W-:Y:S01]  /*1750*/  IMAD R5, R67.reuse, c[0x0][0x294], R2 ;  /* 0x0000a50043057a24 */ /* 0x040fe200078e0202 */
[----:B------:R-:W-:Y:S01]  /*1760*/  LOP3.LUT R94, R94, 0xfffffff8, RZ, 0xc0, !PT ;  /* 0xfffffff85e5e7812 */ /* 0x000fe200078ec0ff */
[C---:B------:R-:W-:Y:S01]  /*1770*/  IMAD R73, R67.reuse, c[0x0][0x284], R0 ;  /* 0x0000a10043497a24 */ /* 0x040fe200078e0200 */
[----:B------:R-:W-:Y:S01]  /*1780*/  UIMAD.WIDE.U32 UR36, UR28, UR4, URZ ;  /* 0x000000041c2472a5 */ /* 0x000fe2000f8e003f */
[----:B------:R-:W-:Y:S01]  /*1790*/  IMAD.SHL.U32 R98, R98, 0x2, RZ ;  /* 0x0000000262627824 */ /* 0x000fe200078e00ff */
[----:B------:R-:W-:Y:S01]  /*17a0*/  UIMAD UR29, UR28, UR5, UR29 ;  /* 0x000000051c1d72a4 */ /* 0x000fe2000f8e021d */
[----:B------:R-:W-:Y:S01]  /*17b0*/  IMAD.WIDE.U32 R114, R67, c[0x0][0x280], R114 ;  /* 0x0000a00043727a25 */ /* 0x000fe200078e0072 */
[----:B------:R-:W-:Y:S01]  /*17c0*/  SHF.L.U64.HI R80, R82, 0x1, R3 ;  /* 0x0000000152507819 */ /* 0x000fe20000010203 */
[----:B------:R-:W-:Y:S01]  /*17d0*/  USHF.L.U32 UR6, UR6, 0x5, URZ ;  /* 0x0000000506067899 */ /* 0x000fe2000800063f */
[----:B------:R-:W-:Y:S01]  /*17e0*/  SHF.L.U64.HI R83, R84, 0x1, R83 ;  /* 0x0000000154537819 */ /* 0x000fe20000010253 */
[----:B------:R-:W-:Y:S01]  /*17f0*/  IMAD.MOV.U32 R2, RZ, RZ, c[0x0][0x2b8] ;  /* 0x0000ae00ff027624 */ /* 0x000fe200078e00ff */
[----:B------:R-:W-:Y:S01]  /*1800*/  IADD3 R77, R77, UR18, RZ ;  /* 0x000000124d4d7c10 */ /* 0x000fe2000fffe0ff */
[----:B------:R-:W-:Y:S01]  /*1810*/  IMAD.MOV.U32 R0, RZ, RZ, c[0x0][0x27c] ;  /* 0x00009f00ff007624 */ /* 0x000fe200078e00ff */
[C---:B------:R-:W-:Y:S01]  /*1820*/  IADD3 R10, R14.reuse, 0x60, RZ ;  /* 0x000000600e0a7810 */ /* 0x040fe20007ffe0ff */
[----:B------:R-:W-:Y:S01]  /*1830*/  IMAD.MOV.U32 R90, RZ, RZ, c[0x0][0x27c] ;  /* 0x00009f00ff5a7624 */ /* 0x000fe200078e00ff */
[----:B------:R-:W-:Y:S01]  /*1840*/  IADD3 R9, R14, 0x20, RZ ;  /* 0x000000200e097810 */ /* 0x000fe20007ffe0ff */
[----:B------:R-:W-:Y:S01]  /*1850*/  IMAD.WIDE.U32 R116, R67, c[0x0][0x290], R116 ;  /* 0x0000a40043747a25 */ /* 0x000fe200078e0074 */
[----:B------:R-:W-:Y:S01]  /*1860*/  LOP3.LUT R101, R101, 0x10, RZ, 0xc0, !PT ;  /* 0x0000001065657812 */ /* 0x000fe200078ec0ff */
[----:B------:R-:W-:Y:S01]  /*1870*/  UIADD3 UR25, UR33, UR25, URZ ;  /* 0x0000001921197290 */ /* 0x000fe2000fffe03f */
[----:B------:R-:W-:Y:S01]  /*1880*/  LOP3.LUT R100, R100, 0x10, RZ, 0xc0, !PT ;  /* 0x0000001064647812 */ /* 0x000fe200078ec0ff */
[----:B------:R-:W-:Y:S01]  /*1890*/  IMAD.WIDE.U32 R112, R67, c[0x0][0x290], R112 ;  /* 0x0000a40043707a25 */ /* 0x000fe200078e0070 */
[----:B------:R-:W-:Y:S01]  /*18a0*/  LOP3.LUT R99, R99, 0x10, RZ, 0xc0, !PT ;  /* 0x0000001063637812 */ /* 0x000fe200078ec0ff */
[----:B------:R-:W-:Y:S01]  /*18b0*/  UIADD3 UR30, UR35, UR30, URZ ;  /* 0x0000001e231e7290 */ /* 0x000fe2000fffe03f */
[----:B------:R-:W-:Y:S01]  /*18c0*/  LOP3.LUT R98, R98, 0x10, RZ, 0xc0, !PT ;  /* 0x0000001062627812 */ /* 0x000fe200078ec0ff */
[----:B------:R-:W-:Y:S01]  /*18d0*/  IMAD.WIDE.U32 R110, R67, c[0x0][0x280], R110 ;  /* 0x0000a000436e7a25 */ /* 0x000fe200078e006e */
[----:B------:R-:W-:Y:S01]  /*18e0*/  SHF.R.S32.HI R87, RZ, 0x1f, R96 ;  /* 0x0000001fff577819 */ /* 0x000fe20000011460 */
[----:B------:R-:W-:Y:S01]  /*18f0*/  UIADD3 UR29, UR37, UR29, URZ ;  /* 0x0000001d251d7290 */ /* 0x000fe2000fffe03f */
[----:B------:R-:W-:Y:S01]  /*1900*/  SHF.R.S32.HI R86, RZ, 0x1f, R95 ;  /* 0x0000001fff567819 */ /* 0x000fe2000001145f */
[----:B------:R-:W-:Y:S01]  /*1910*/  IMAD.IADD R75, R115, 0x1, R73 ;  /* 0x00000001734b7824 */ /* 0x000fe200078e0249 */
[----:B------:R-:W-:Y:S01]  /*1920*/  SHF.R.S32.HI R85, RZ, 0x1f, R94 ;  /* 0x0000001fff557819 */ /* 0x000fe2000001145e */
[----:B------:R-:W-:Y:S01]  /*1930*/  IMAD.SHL.U32 R90, R90, 0x2, RZ ;  /* 0x000000025a5a7824 */ /* 0x000fe200078e00ff */
[----:B------:R-:W-:Y:S01]  /*1940*/  IADD3 R79, R119, UR31, RZ ;  /* 0x0000001f774f7c10 */ /* 0x000fe2000fffe0ff */
[----:B------:R-:W-:Y:S01]  /*1950*/  IMAD.IADD R76, R117, 0x1, R5 ;  /* 0x00000001754c7824 */ /* 0x000fe200078e0205 */
[----:B------:R-:W-:Y:S01]  /*1960*/  ISETP.NE.AND P5, PT, R2, 0x1, PT ;  /* 0x000000010200780c */ /* 0x000fe20003fa5270 */
[----:B------:R-:W-:Y:S01]  /*1970*/  IMAD.IADD R74, R5, 0x1, R113 ;  /* 0x00000001054a7824 */ /* 0x000fe200078e0271 */
[----:B------:R-:W-:Y:S01]  /*1980*/  BAR.SYNC.DEFER_BLOCKING 0x0 ;  /* 0x0000000000007b1d */ /* 0x000fe20000010000 */
[----:B------:R-:W-:Y:S01]  /*1990*/  IMAD.IADD R73, R73, 0x1, R111 ;  /* 0x0000000149497824 */ /* 0x000fe200078e026f */
[----:B------:R-:W-:Y:S01]  /*19a0*/  ISETP.GE.AND P6, PT, R0, 0x1, PT ;  /* 0x000000010000780c */ /* 0x000fe20003fc6270 */
[----:B------:R-:W-:-:S02]  /*19b0*/  IMAD.SHL.U32 R82, R82, 0x2, RZ ;  /* 0x0000000252527824 */ /* 0x000fc400078e00ff */
[----:B------:R-:W-:Y:S01]  /*19c0*/  IMAD.SHL.U32 R84, R84, 0x2, RZ ;  /* 0x0000000254547824 */ /* 0x000fe200078e00ff */
[----:B------:R-:W-:Y:S01]  /*19d0*/  ULDC.U8 UR4, c[0x0][0x298] ;  /* 0x0000a60000047ab9 */ /* 0x000fe20000000000 */
[----:B------:R-:W-:Y:S02]  /*19e0*/  IMAD.SHL.U32 R89, R89, 0x2, RZ ;  /* 0x0000000259597824 */ /* 0x000fe400078e00ff */
[----:B------:R-:W-:Y:S02]  /*19f0*/  IMAD.SHL.U32 R88, R88, 0x2, RZ ;  /* 0x0000000258587824 */ /* 0x000fe400078e00ff */
.L_x_80:
[----:B------:R-:W-:Y:S01]  /*1a00*/  IMAD.SHL.U32 R72, R102, 0x20, RZ ;  /* 0x0000002066487824 */ /* 0x000fe200078e00ff */
[----:B------:R-:W-:Y:S04]  /*1a10*/  DEPBAR.LE SB0, 0x0 ;  /* 0x000080000000791a */ /* 0x000fe80000000000 */
[----:B------:R-:W-:Y:S01]  /*1a20*/  IMAD.IADD R0, R97, 0x1, R72 ;  /* 0x0000000161007824 */ /* 0x000fe200078e0248 */
[----:B------:R-:W-:Y:S01]  /*1a30*/  BSSY B1, `(.L_x_62) ;  /* 0x00002a3000017945 */ /* 0x000fe20003800000 */
[----:B------:R-:W-:Y:S02]  /*1a40*/  IMAD.MOV.U32 R91, RZ, RZ, RZ ;  /* 0x000000ffff5b7224 */ /* 0x000fe400078e00ff */
[----:B------:R-:W-:Y:S01]  /*1a50*/  IMAD.IADD R71, R77, 0x1, R0 ;  /* 0x000000014d477824 */ /* 0x000fe200078e0200 */
[----:B------:R-:W-:Y:S03]  /*1a60*/  ISETP.GE.AND P0, PT, R0, UR17, PT ;  /* 0x0000001100007c0c */ /* 0x000fe6000bf06270 */
[----:B------:R-:W-:Y:S01]  /*1a70*/  @P5 IMAD.HI.U32 R2, R71, c[0x0][0x2bc], RZ ;  /* 0x0000af0047025a27 */ /* 0x000fe200078e00ff */
[----:B------:R-:W-:Y:S02]  /*1a80*/  ISETP.GT.OR P0, PT, R97, 0x1f, P0 ;  /* 0x0000001f6100780c */ /* 0x000fe40000704670 */
[----:B------:R-:W-:Y:S02]  /*1a90*/  MOV R0, R71 ;  /* 0x0000004700007202 */ /* 0x000fe40000000f00 */
[----:B------:R-:W-:Y:S09]  /*1aa0*/  @P5 SHF.R.U32.HI R0, RZ, c[0x0][0x2c0], R2 ;  /* 0x0000b000ff005a19 */ /* 0x000ff20000011602 */
[C---:B------:R-:W-:Y:S04]  /*1ab0*/  @!P0 IADD3 R3, P1, R0.reuse, UR36, RZ ;  /* 0x0000002400038c10 */ /* 0x040fe8000ff3e0ff */
[----:B------:R-:W-:Y:S01]  /*1ac0*/  @!P0 LEA.HI.X.SX32 R2, R0, UR29, 0x1, P1 ;  /* 0x0000001d00028c11 */ /* 0x000fe200088f0eff */
[----:B------:R-:W-:Y:S01]  /*1ad0*/  IMAD.MOV R0, RZ, RZ, -R0 ;  /* 0x000000ffff007224 */ /* 0x000fe200078e0a00 */
[C---:B------:R-:W-:Y:S03]  /*1ae0*/  @!P0 LEA R4, P1, R3.reuse, c[0x0][0x2a0], 0x2 ;  /* 0x0000a80003048a11 */ /* 0x040fe600078210ff */
[----:B------:R-:W-:Y:S01]  /*1af0*/  IMAD R71, R0, c[0x0][0x2b8], R71 ;  /* 0x0000ae0000477a24 */ /* 0x000fe200078e0247 */
[----:B------:R-:W-:Y:S03]  /*1b00*/  @!P0 LEA.HI.X R5, R3, c[0x0][0x2a4], R2, 0x2, P1 ;  /* 0x0000a90003058a11 */ /* 0x000fe600008f1402 */
[C---:B------:R-:W-:Y:S01]  /*1b10*/  IMAD.WIDE.U32 R2, R71.reuse, c[0x0][0x1e0], RZ ;  /* 0x0000780047027a25 */ /* 0x040fe200078e00ff */
[----:B------:R-:W-:Y:S01]  /*1b20*/  SHF.R.S32.HI R70, RZ, 0x1f, R71 ;  /* 0x0000001fff467819 */ /* 0x000fe20000011447 */
[----:B------:R-:W3:Y:S04]  /*1b30*/  @!P0 LDG.E R91, [R4.64] ;  /* 0x00000016045b8981 */ /* 0x000ee8000c1e1900 */
[----:B------:R-:W-:Y:S01]  /*1b40*/  IMAD R0, R70, c[0x0][0x1e0], RZ ;  /* 0x0000780046007a24 */ /* 0x000fe200078e02ff */
[----:B------:R-:W-:Y:S03]  /*1b50*/  BAR.SYNC.DEFER_BLOCKING 0x0 ;  /* 0x0000000000007b1d */ /* 0x000fe60000010000 */
[----:B------:R-:W-:Y:S05]  /*1b60*/  IMAD R0, R71, c[0x0][0x1e4], R0 ;  /* 0x0000790047007a24 */ /* 0x000fea00078e0200 */
[----:B------:R-:W-:Y:S02]  /*1b70*/  IADD3 R3, R3, R0, RZ ;  /* 0x0000000003037210 */ /* 0x000fe40007ffe0ff */
[----:B---3--:R-:W-:Y:S03]  /*1b80*/  SHF.R.S32.HI R69, RZ, 0x1f, R91 ;  /* 0x0000001fff457819 */ /* 0x008fe6000001145b */
[----:B------:R-:W-:Y:S04]  /*1b90*/  IMAD.WIDE.U32 R2, R91, c[0x0][0x1f0], R2 ;  /* 0x00007c005b027a25 */ /* 0x000fe800078e0002 */
[----:B------:R-:W-:Y:S01]  /*1ba0*/  IMAD R0, R69, c[0x0][0x1f0], RZ ;  /* 0x00007c0045007a24 */ /* 0x000fe200078e02ff */
[----:B------:R-:W-:Y:S03]  /*1bb0*/  IADD3 R2, P1, R2, UR34, RZ ;  /* 0x0000002202027c10 */ /* 0x000fe6000ff3e0ff */
[----:B------:R-:W-:Y:S01]  /*1bc0*/  IMAD R0, R91, c[0x0][0x1f4], R0 ;  /* 0x00007d005b007a24 */ /* 0x000fe200078e0200 */
[C---:B----4-:R-:W-:Y:S04]  /*1bd0*/  LEA R55, P0, R2.reuse, c[0x0][0x1c8], 0x1 ;  /* 0x0000720002377a11 */ /* 0x050fe800078008ff */
[----:B------:R-:W-:Y:S04]  /*1be0*/  IADD3.X R3, R3, UR30, R0, P1, !PT ;  /* 0x0000001e03037c10 */ /* 0x000fe80008ffe400 */
[----:B------:R-:W-:Y:S01]  /*1bf0*/  LEA.HI.X R2, R2, c[0x0][0x1cc], R3, 0x1, P0 ;  /* 0x0000730002027a11 */ /* 0x000fe200000f0c03 */
[----:B-1---5:R-:W-:-:S05]  /*1c00*/  @!P6 BRA `(.L_x_63) ;  /* 0x000026a00000e947 */ /* 0x022fca0003800000 */
[C---:B------:R-:W-:Y:S01]  /*1c10*/  IMAD R13, R102.reuse, UR7, RZ ;  /* 0x00000007660d7c24 */ /* 0x040fe2000f8e02ff */
[----:B------:R-:W-:Y:S01]  /*1c20*/  ISETP.NE.AND P0, PT, RZ, UR4, PT ;  /* 0x00000004ff007c0c */ /* 0x000fe2000bf05270 */
[C---:B------:R-:W-:Y:S01]  /*1c30*/  IMAD R3, R102.reuse, UR26, RZ ;  /* 0x0000001a66037c24 */ /* 0x040fe2000f8e02ff */
[----:B------:R-:W-:Y:S01]  /*1c40*/  SHF.R.S32.HI R0, RZ, 0x1f, R102 ;  /* 0x0000001fff007819 */ /* 0x000fe20000011466 */
[----:B------:R-:W-:Y:S01]  /*1c50*/  IMAD.WIDE.U32 R4, R102, UR6, RZ ;  /* 0x0000000666047c25 */ /* 0x000fe2000f8e00ff */
[----:B------:R-:W-:Y:S03]  /*1c60*/  IADD3 R68, -R72, UR17, RZ ;  /* 0x0000001148447c10 */ /* 0x000fe6000fffe1ff */
[----:B------:R-:W-:Y:S01]  /*1c70*/  IMAD R13, R0, UR6, R13 ;  /* 0x00000006000d7c24 */ /* 0x000fe2000f8e020d */
[----:B------:R-:W-:Y:S01]  /*1c80*/  IMNMX R68, R68, 0x20, PT ;  /* 0x0000002044447817 */ /* 0x000fe20003800200 */
[----:B------:R-:W-:Y:S02]  /*1c90*/  IMAD R3, R0, UR27, R3 ;  /* 0x0000001b00037c24 */ /* 0x000fe4000f8e0203 */
[----:B------:R-:W-:Y:S01]  /*1ca0*/  IMAD.WIDE.U32 R6, R102, UR27, RZ ;  /* 0x0000001b66067c25 */ /* 0x000fe2000f8e00ff */
[----:B------:R-:W-:Y:S04]  /*1cb0*/  IADD3 R0, R5, R13, RZ ;  /* 0x0000000d05007210 */ /* 0x000fe80007ffe0ff */
[----:B------:R-:W-:Y:S01]  /*1cc0*/  IADD3 R3, R7, R3, RZ ;  /* 0x0000000307037210 */ /* 0x000fe20007ffe0ff */
[----:B------:R-:W-:-:S05]  /*1cd0*/  @!P0 BRA `(.L_x_64) ;  /* 0x000012d000008947 */ /* 0x000fca0003800000 */
[----:B------:R-:W-:Y:S01]  /*1ce0*/  ISETP.GE.AND P2, PT, R109, R68, PT ;  /* 0x000000446d00720c */ /* 0x000fe20003f46270 */
[----:B------:R-:W-:Y:S01]  /*1cf0*/  BSSY B0, `(.L_x_65) ;  /* 0x0000026000007945 */ /* 0x000fe20003800000 */
[----:B------:R-:W-:Y:S01]  /*1d00*/  CS2R R18, SRZ ;  /* 0x0000000000127805 */ /* 0x000fe2000001ff00 */
[----:B------:R-:W-:Y:S01]  /*1d10*/  CS2R R26, SRZ ;  /* 0x00000000001a7805 */ /* 0x000fe2000001ff00 */
[----:B------:R-:W-:Y:S01]  /*1d20*/  CS2R R32, SRZ ;  /* 0x0000000000207805 */ /* 0x000fe2000001ff00 */
[----:B------:R-:W-:Y:S01]  /*1d30*/  CS2R R30, SRZ ;  /* 0x00000000001e7805 */ /* 0x000fe2000001ff00 */
[----:B------:R-:W-:Y:S01]  /*1d40*/  CS2R R42, SRZ ;  /* 0x00000000002a7805 */ /* 0x000fe2000001ff00 */
[----:B------:R-:W-:Y:S01]  /*1d50*/  CS2R R46, SRZ ;  /* 0x00000000002e7805 */ /* 0x000fe2000001ff00 */
[----:B------:R-:W-:Y:S01]  /*1d60*/  CS2R R50, SRZ ;  /* 0x0000000000327805 */ /* 0x000fe2000001ff00 */
[----:B------:R-:W-:Y:S04]  /*1d70*/  CS2R R52, SRZ ;  /* 0x0000000000347805 */ /* 0x000fe8000001ff00 */
[----:B------:R-:W-:-:S05]  /*1d80*/  @P2 BRA `(.L_x_66) ;  /* 0x000001c000002947 */ /* 0x000fca0003800000 */
[----:B------:R-:W-:Y:S01]  /*1d90*/  IADD3 R4, P1, R110, R4, RZ ;  /* 0x000000046e047210 */ /* 0x000fe20007f3e0ff */
[----:B------:R-:W-:Y:S01]  /*1da0*/  CS2R R30, SRZ ;  /* 0x00000000001e7805 */ /* 0x000fe2000001ff00 */
[----:B------:R-:W-:Y:S01]  /*1db0*/  IADD3 R6, P0, R112, R6, RZ ;  /* 0x0000000670067210 */ /* 0x000fe20007f1e0ff */
[----:B------:R-:W-:Y:S01]  /*1dc0*/  CS2R R52, SRZ ;  /* 0x0000000000347805 */ /* 0x000fe2000001ff00 */
[----:B------:R-:W-:Y:S01]  /*1dd0*/  CS2R R32, SRZ ;  /* 0x0000000000207805 */ /* 0x000fe2000001ff00 */
[----:B------:R-:W-:Y:S01]  /*1de0*/  IMAD.X R5, R0, 0x1, R73, P1 ;  /* 0x0000000100057824 */ /* 0x000fe200008e0649 */
[----:B------:R-:W-:Y:S01]  /*1df0*/  LEA R20, P1, R4, c[0x0][0x270], 0x1 ;  /* 0x00009c0004147a11 */ /* 0x000fe200078208ff */
[----:B------:R-:W-:Y:S01]  /*1e00*/  IMAD.X R3, R3, 0x1, R74, P0 ;  /* 0x0000000103037824 */ /* 0x000fe200000e064a */
[----:B------:R-:W-:Y:S01]  /*1e10*/  LEA R22, P0, R6, c[0x0][0x288], 0x1 ;  /* 0x0000a20006167a11 */ /* 0x000fe200078008ff */
[----:B------:R-:W-:Y:S01]  /*1e20*/  CS2R R50, SRZ ;  /* 0x0000000000327805 */ /* 0x000fe2000001ff00 */
[----:B------:R-:W-:Y:S01]  /*1e30*/  LEA.HI.X R21, R4, c[0x0][0x274], R5, 0x1, P1 ;  /* 0x00009d0004157a11 */ /* 0x000fe200008f0c05 */
[----:B------:R-:W-:Y:S01]  /*1e40*/  CS2R R26, SRZ ;  /* 0x00000000001a7805 */ /* 0x000fe2000001ff00 */
[----:B------:R-:W-:Y:S01]  /*1e50*/  ISETP.GE.AND P1, PT, R14, c[0x0][0x27c], PT ;  /* 0x00009f000e007a0c */ /* 0x000fe20003f26270 */
[----:B------:R-:W-:Y:S01]  /*1e60*/  CS2R R18, SRZ ;  /* 0x0000000000127805 */ /* 0x000fe2000001ff00 */
[----:B------:R-:W-:Y:S01]  /*1e70*/  LEA.HI.X R23, R6, c[0x0][0x28c], R3, 0x1, P0 ;  /* 0x0000a30006177a11 */ /* 0x000fe200000f0c03 */
[----:B------:R-:W-:Y:S01]  /*1e80*/  CS2R R46, SRZ ;  /* 0x00000000002e7805 */ /* 0x000fe2000001ff00 */
[----:B------:R-:W-:Y:S01]  /*1e90*/  ISETP.GE.AND P0, PT, R9, c[0x0][0x27c], PT ;  /* 0x00009f0009007a0c */ /* 0x000fe20003f06270 */
[----:B------:R-:W-:Y:S08]  /*1ea0*/  CS2R R42, SRZ ;  /* 0x00000000002a7805 */ /* 0x000ff0000001ff00 */
[----:B------:R1:W5:Y:S04]  /*1eb0*/  @!P1 LDG.E.64 R30, [R20.64] ;  /* 0x00000016141e9981 */ /* 0x000368000c1e1b00 */
[----:B------:R1:W5:Y:S01]  /*1ec0*/  @!P1 LDG.E.64 R52, [R22.64] ;  /* 0x0000001616349981 */ /* 0x000362000c1e1b00 */
[----:B------:R-:W-:Y:S03]  /*1ed0*/  ISETP.GE.AND P1, PT, R12, c[0x0][0x27c], PT ;  /* 0x00009f000c007a0c */ /* 0x000fe60003f26270 */
[----:B------:R1:W5:Y:S04]  /*1ee0*/  @!P0 LDG.E.64 R32, [R20.64+0x40] ;  /* 0x0000401614208981 */ /* 0x000368000c1e1b00 */
[----:B------:R1:W5:Y:S01]  /*1ef0*/  @!P0 LDG.E.64 R50, [R22.64+0x40] ;  /* 0x0000401616328981 */ /* 0x000362000c1e1b00 */
[----:B------:R-:W-:Y:S05]  /*1f00*/  ISETP.GE.AND P0, PT, R10, c[0x0][0x27c], PT ;  /* 0x00009f000a007a0c */ /* 0x000fea0003f06270 */
[----:B------:R1:W5:Y:S04]  /*1f10*/  @!P1 LDG.E.64 R26, [R20.64+0x80] ;  /* 0x00008016141a9981 */ /* 0x000368000c1e1b00 */
[----:B------:R1:W5:Y:S04]  /*1f20*/  @!P1 LDG.E.64 R46, [R22.64+0x80] ;  /* 0x00008016162e9981 */ /* 0x000368000c1e1b00 */
[----:B------:R1:W5:Y:S04]  /*1f30*/  @!P0 LDG.E.64 R18, [R20.64+0xc0] ;  /* 0x0000c01614128981 */ /* 0x000368000c1e1b00 */
[----:B------:R1:W5:Y:S02]  /*1f40*/  @!P0 LDG.E.64 R42, [R22.64+0xc0] ;  /* 0x0000c016162a8981 */ /* 0x000364000c1e1b00 */
.L_x_66:
[----:B------:R-:W-:Y:S05]  /*1f50*/  BSYNC B0 ;  /* 0x0000000000007941 */ /* 0x000fea0003800000 */
.L_x_65:
[----:B------:R3:W4:Y:S04]  /*1f60*/  SHFL.IDX PT, R57, R2, RZ, 0x181f ;  /* 0x00181fff02397589 */ /* 0x00072800000e0000 */
[----:B------:R-:W1:Y:S01]  /*1f70*/  SHFL.IDX PT, R55, R55, RZ, 0x181f ;  /* 0x00181fff37377589 */ /* 0x000e6200000e0000 */
[----:B------:R-:W-:-:S05]  /*1f80*/  @P2 BRA `(.L_x_67) ;  /* 0x000024d000002947 */ /* 0x000fca0003800000 */
[----:B------:R-:W-:Y:S01]  /*1f90*/  ISETP.GE.AND P0, PT, R16, c[0x0][0x1d4], PT ;  /* 0x0000750010007a0c */ /* 0x000fe20003f06270 */
[----:B---3-5:R-:W-:Y:S01]  /*1fa0*/  IMAD.MOV.U32 R2, RZ, RZ, R26 ;  /* 0x000000ffff027224 */ /* 0x028fe200078e001a */
[----:B------:R-:W-:Y:S01]  /*1fb0*/  BSSY B0, `(.L_x_68) ;  /* 0x0000052000007945 */ /* 0x000fe20003800000 */
[----:B------:R-:W-:Y:S02]  /*1fc0*/  IMAD.MOV.U32 R0, RZ, RZ, R27 ;  /* 0x000000ffff007224 */ /* 0x000fe400078e001b */
[----:B-1----:R-:W-:Y:S01]  /*1fd0*/  IMAD.MOV.U32 R21, RZ, RZ, R42 ;  /* 0x000000ffff157224 */ /* 0x002fe200078e002a */
[----:B------:R-:W-:Y:S01]  /*1fe0*/  PRMT R8, R2, 0x7610, R8 ;  /* 0x0000761002087816 */ /* 0x000fe20000000008 */
[----:B------:R-:W-:Y:S01]  /*1ff0*/  IMAD.MOV.U32 R20, RZ, RZ, R43 ;  /* 0x000000ffff147224 */ /* 0x000fe200078e002b */
        /* <DEDUP_REMOVED lines=16> */
[----:B------:R-:W-:Y:S02]  /*2100*/  PRMT R44, R22, 0x7610, R44 ;  /* 0x00007610162c7816 */ /* 0x000fe4000000002c */
[----:B------:R-:W-:Y:S02]  /*2110*/  PRMT R49, R21, 0x7610, R49 ;  /* 0x0000761015317816 */ /* 0x000fe40000000031 */
[----:B------:R-:W-:Y:S01]  /*2120*/  PRMT R48, R20, 0x7610, R48 ;  /* 0x0000761014307816 */ /* 0x000fe20000000030 */
[----:B------:R-:W-:-:S05]  /*2130*/  @P0 BRA `(.L_x_69) ;  /* 0x0000039000000947 */ /* 0x000fca0003800000 */
[----:B------:R-:W-:Y:S01]  /*2140*/  ISETP.GE.AND P0, PT, R14, c[0x0][0x27c], PT ;  /* 0x00009f000e007a0c */ /* 0x000fe20003f06270 */
[----:B------:R-:W1:Y:S01]  /*2150*/  LDS.128 R20, [R103+0xc080] ;  /* 0x00c0800067147984 */ /* 0x000e620000000c00 */
[----:B------:R-:W-:Y:S01]  /*2160*/  MOV R28, R30 ;  /* 0x0000001e001c7202 */ /* 0x000fe20000000f00 */
[----:B------:R-:W-:Y:S01]  /*2170*/  IMAD.MOV.U32 R36, RZ, RZ, R52 ;  /* 0x000000ffff247224 */ /* 0x000fe200078e0034 */
[C---:B------:R-:W-:Y:S01]  /*2180*/  LEA R62, P1, R16.reuse, R55, 0x1 ;  /* 0x00000037103e7211 */ /* 0x040fe200078208ff */
[----:B------:R-:W-:Y:S02]  /*2190*/  IMAD.MOV.U32 R25, RZ, RZ, R31 ;  /* 0x000000ffff197224 */ /* 0x000fe400078e001f */
[----:B------:R-:W-:Y:S01]  /*21a0*/  IMAD.MOV.U32 R39, RZ, RZ, R53 ;  /* 0x000000ffff277224 */ /* 0x000fe200078e0035 */
[----:B----4-:R-:W-:Y:S05]  /*21b0*/  LEA.HI.X R63, R16, R57, R17, 0x1, P1 ;  /* 0x00000039103f7211 */ /* 0x010fea00008f0c11 */
[----:B------:R-:W-:Y:S02]  /*21c0*/  @!P0 SHF.R.U64 R35, R52, 0x10, R53 ;  /* 0x0000001034238819 */ /* 0x000fe40000001235 */
[--C-:B------:R-:W-:Y:S02]  /*21d0*/  @!P0 SHF.R.U64 R29, R30, 0x10, R31.reuse ;  /* 0x000000101e1d8819 */ /* 0x100fe4000000121f */
[----:B------:R-:W-:Y:S02]  /*21e0*/  @!P0 SHF.R.U32.HI R30, RZ, 0x10, R31 ;  /* 0x00000010ff1e8819 */ /* 0x000fe4000001161f */
[----:B------:R-:W-:Y:S02]  /*21f0*/  @!P0 PRMT R36, R36, 0x5410, R35 ;  /* 0x0000541024248816 */ /* 0x000fe40000000023 */
[----:B------:R-:W-:Y:S02]  /*2200*/  @!P0 PRMT R28, R28, 0x5410, R29 ;  /* 0x000054101c1c8816 */ /* 0x000fe4000000001d */
[----:B------:R-:W-:Y:S01]  /*2210*/  @!P0 PRMT R25, R25, 0x5410, R30 ;  /* 0x0000541019198816 */ /* 0x000fe2000000001e */
[----:B------:R-:W-:Y:S01]  /*2220*/  @!P0 IMAD.U32 R35, R36, 0x10000, RZ ;  /* 0x0001000024238824 */ /* 0x000fe200078e00ff */
[----:B------:R-:W-:Y:S02]  /*2230*/  @!P0 SHF.R.U32.HI R34, RZ, 0x10, R53 ;  /* 0x00000010ff228819 */ /* 0x000fe40000011635 */
[----:B------:R-:W-:Y:S02]  /*2240*/  @!P0 SHF.L.U32 R29, R28, 0x10, RZ ;  /* 0x000000101c1d8819 */ /* 0x000fe400000006ff */
[----:B------:R-:W-:Y:S02]  /*2250*/  @!P0 LOP3.LUT R36, R36, 0xffff0000, RZ, 0xc0, !PT ;  /* 0xffff000024248812 */ /* 0x000fe400078ec0ff */
[----:B------:R-:W-:Y:S02]  /*2260*/  @!P0 PRMT R39, R39, 0x5410, R34 ;  /* 0x0000541027278816 */ /* 0x000fe40000000022 */
[----:B------:R-:W-:Y:S01]  /*2270*/  @!P0 LOP3.LUT R28, R28, 0xffff0000, RZ, 0xc0, !PT ;  /* 0xffff00001c1c8812 */ /* 0x000fe200078ec0ff */
[C---:B-1----:R-:W-:Y:S01]  /*2280*/  @!P0 IMAD.U32 R34, R20.reuse, 0x10000, RZ ;  /* 0x0001000014228824 */ /* 0x042fe200078e00ff */
[----:B------:R-:W-:Y:S01]  /*2290*/  @!P0 LOP3.LUT R30, R20, 0xffff0000, RZ, 0xc0, !PT ;  /* 0xffff0000141e8812 */ /* 0x000fe200078ec0ff */
[C---:B------:R-:W-:Y:S01]  /*22a0*/  @!P0 IMAD.U32 R37, R21.reuse, 0x10000, RZ ;  /* 0x0001000015258824 */ /* 0x040fe200078e00ff */
[----:B------:R-:W-:Y:S02]  /*22b0*/  @!P0 LOP3.LUT R31, R21, 0xffff0000, RZ, 0xc0, !PT ;  /* 0xffff0000151f8812 */ /* 0x000fe400078ec0ff */
[C---:B------:R-:W-:Y:S01]  /*22c0*/  @!P0 SHF.L.U32 R38, R23.reuse, 0x10, RZ ;  /* 0x0000001017268819 */ /* 0x040fe200000006ff */
[C---:B------:R-:W-:Y:S02]  /*22d0*/  @!P0 FMUL.FTZ R59, R30.reuse, R35 ;  /* 0x000000231e3b8220 */ /* 0x040fe40000410000 */
[-C--:B------:R-:W-:Y:S01]  /*22e0*/  @!P0 FMUL.FTZ R0, R30, R29.reuse ;  /* 0x0000001d1e008220 */ /* 0x080fe20000410000 */
[----:B------:R-:W-:Y:S01]  /*22f0*/  @!P0 LOP3.LUT R30, R23, 0xffff0000, RZ, 0xc0, !PT ;  /* 0xffff0000171e8812 */ /* 0x000fe200078ec0ff */
[----:B------:R-:W-:Y:S02]  /*2300*/  @!P0 FMUL.FTZ R61, R31, R36 ;  /* 0x000000241f3d8220 */ /* 0x000fe40000410000 */
[----:B------:R-:W-:Y:S01]  /*2310*/  @!P0 FFMA.FTZ R59, R34, R29, -R59 ;  /* 0x0000001d223b8223 */ /* 0x000fe2000001083b */
[----:B------:R-:W-:Y:S01]  /*2320*/  @!P0 LOP3.LUT R29, R22, 0xffff0000, RZ, 0xc0, !PT ;  /* 0xffff0000161d8812 */ /* 0x000fe200078ec0ff */
[----:B------:R-:W-:Y:S01]  /*2330*/  @!P0 FFMA.FTZ R0, R35, R34, R0 ;  /* 0x0000002223008223 */ /* 0x000fe20000010000 */
[----:B------:R-:W-:Y:S01]  /*2340*/  @!P0 SHF.L.U32 R34, R39, 0x10, RZ ;  /* 0x0000001027228819 */ /* 0x000fe200000006ff */
[-C--:B------:R-:W-:Y:S01]  /*2350*/  @!P0 FMUL.FTZ R2, R31, R28.reuse ;  /* 0x0000001c1f028220 */ /* 0x080fe20000410000 */
[----:B------:R-:W-:Y:S01]  /*2360*/  @!P0 LOP3.LUT R39, R39, 0xffff0000, RZ, 0xc0, !PT ;  /* 0xffff000027278812 */ /* 0x000fe200078ec0ff */
[----:B------:R-:W-:Y:S01]  /*2370*/  @!P0 FFMA.FTZ R61, R37, R28, -R61 ;  /* 0x0000001c253d8223 */ /* 0x000fe2000001083d */
[----:B------:R-:W-:Y:S01]  /*2380*/  @!P0 F2FP.BF16.PACK_AB R59, R0, R59 ;  /* 0x0000003b003b823e */ /* 0x000fe200000010ff */
[C---:B------:R-:W-:Y:S01]  /*2390*/  @!P0 IMAD.U32 R28, R25.reuse, 0x10000, RZ ;  /* 0x00010000191c8824 */ /* 0x040fe200078e00ff */
[----:B------:R-:W-:Y:S01]  /*23a0*/  @!P0 LOP3.LUT R25, R25, 0xffff0000, RZ, 0xc0, !PT ;  /* 0xffff000019198812 */ /* 0x000fe200078ec0ff */
[----:B------:R-:W-:Y:S02]  /*23b0*/  @!P0 IMAD.U32 R35, R22, 0x10000, RZ ;  /* 0x0001000016238824 */ /* 0x000fe400078e00ff */
[C---:B------:R-:W-:Y:S02]  /*23c0*/  @!P0 FMUL.FTZ R3, R29.reuse, R28 ;  /* 0x0000001c1d038220 */ /* 0x040fe40000410000 */
[----:B------:R-:W-:Y:S02]  /*23d0*/  @!P0 FMUL.FTZ R54, R29, R34 ;  /* 0x000000221d368220 */ /* 0x000fe40000410000 */
[C---:B------:R-:W-:Y:S02]  /*23e0*/  @!P0 FMUL.FTZ R56, R30.reuse, R39 ;  /* 0x000000271e388220 */ /* 0x040fe40000410000 */
[----:B------:R-:W-:Y:S02]  /*23f0*/  @!P0 FMUL.FTZ R4, R30, R25 ;  /* 0x000000191e048220 */ /* 0x000fe40000410000 */
[----:B------:R-:W-:Y:S02]  /*2400*/  @!P0 FFMA.FTZ R2, R36, R37, R2 ;  /* 0x0000002524028223 */ /* 0x000fe40000010002 */
[----:B------:R-:W-:Y:S02]  /*2410*/  @!P0 FFMA.FTZ R3, R34, R35, R3 ;  /* 0x0000002322038223 */ /* 0x000fe40000010003 */
[----:B------:R-:W-:Y:S01]  /*2420*/  @!P0 FFMA.FTZ R54, R35, R28, -R54 ;  /* 0x0000001c23368223 */ /* 0x000fe20000010836 */
[----:B------:R-:W-:Y:S01]  /*2430*/  @!P0 F2FP.BF16.PACK_AB R58, R2, R61 ;  /* 0x0000003d023a823e */ /* 0x000fe200000010ff */
[----:B------:R-:W-:Y:S02]  /*2440*/  @!P0 FFMA.FTZ R56, R38, R25, -R56 ;  /* 0x0000001926388223 */ /* 0x000fe40000010838 */
[----:B------:R-:W-:Y:S01]  /*2450*/  @!P0 FFMA.FTZ R4, R39, R38, R4 ;  /* 0x0000002627048223 */ /* 0x000fe20000010004 */
[----:B------:R-:W-:Y:S01]  /*2460*/  @!P0 F2FP.BF16.PACK_AB R54, R3, R54 ;  /* 0x000000360336823e */ /* 0x000fe200000010ff */
[----:B------:R-:W-:Y:S01]  /*2470*/  @!P0 IMAD.MOV.U32 R20, RZ, RZ, R59 ;  /* 0x000000ffff148224 */ /* 0x000fe200078e003b */
[----:B------:R-:W-:Y:S02]  /*2480*/  @!P0 MOV R21, R58 ;  /* 0x0000003a00158202 */ /* 0x000fe40000000f00 */
[----:B------:R-:W-:Y:S01]  /*2490*/  @!P0 F2FP.BF16.PACK_AB R61, R4, R56 ;  /* 0x00000038043d823e */ /* 0x000fe200000010ff */
[----:B------:R-:W-:Y:S03]  /*24a0*/  @!P0 IMAD.MOV.U32 R22, RZ, RZ, R54 ;  /* 0x000000ffff168224 */ /* 0x000fe600078e0036 */
[----:B------:R-:W-:Y:S05]  /*24b0*/  @!P0 MOV R23, R61 ;  /* 0x0000003d00178202 */ /* 0x000fea0000000f00 */
[----:B------:R1:W-:Y:S02]  /*24c0*/  ST.E.128 [R62.64], R20 ;  /* 0x000000143e007985 */ /* 0x0003e4000c101d16 */
.L_x_69:
[----:B------:R-:W-:Y:S05]  /*24d0*/  BSYNC B0 ;  /* 0x0000000000007941 */ /* 0x000fea0003800000 */
.L_x_68:
[----:B------:R-:W-:Y:S01]  /*24e0*/  ISETP.GE.AND P0, PT, R11, c[0x0][0x1d4], PT ;  /* 0x000075000b007a0c */ /* 0x000fe20003f06270 */
[----:B------:R-:W-:Y:S01]  /*24f0*/  @!UPT UIADD3 URZ, URZ, URZ, URZ ;  /* 0x0000003f3f3ff290 */ /* 0x000fe2000fffe03f */
[----:B------:R-:W-:Y:S11]  /*2500*/  BSSY B0, `(.L_x_70) ;  /* 0x0000037000007945 */ /* 0x000ff60003800000 */
[----:B------:R-:W-:-:S05]  /*2510*/  @P0 BRA `(.L_x_71) ;  /* 0x0000035000000947 */ /* 0x000fca0003800000 */
[----:B------:R-:W-:Y:S01]  /*2520*/  ISETP.GE.AND P0, PT, R9, c[0x0][0x27c], PT ;  /* 0x00009f0009007a0c */ /* 0x000fe20003f06270 */
[----:B-1----:R-:W1:Y:S01]  /*2530*/  LDS.128 R20, [R103+0xd080] ;  /* 0x00d0800067147984 */ /* 0x002e620000000c00 */
[C---:B------:R-:W-:Y:S04]  /*2540*/  LEA R58, P1, R96.reuse, R55, 0x1 ;  /* 0x00000037603a7211 */ /* 0x040fe800078208ff */
[----:B----4-:R-:W-:Y:S07]  /*2550*/  LEA.HI.X R59, R96, R57, R87, 0x1, P1 ;  /* 0x00000039603b7211 */ /* 0x010fee00008f0c57 */
[----:B------:R-:W-:Y:S02]  /*2560*/  @!P0 SHF.R.U64 R30, R50, 0x10, R51 ;  /* 0x00000010321e8819 */ /* 0x000fe40000001233 */
[----:B------:R-:W-:Y:S02]  /*2570*/  @!P0 SHF.R.U64 R25, R32, 0x10, R33 ;  /* 0x0000001020198819 */ /* 0x000fe40000001221 */
[----:B------:R-:W-:Y:S02]  /*2580*/  @!P0 PRMT R49, R49, 0x5410, R30 ;  /* 0x0000541031318816 */ /* 0x000fe4000000001e */
[----:B------:R-:W-:Y:S02]  /*2590*/  @!P0 PRMT R24, R24, 0x5410, R25 ;  /* 0x0000541018188816 */ /* 0x000fe40000000019 */
[C---:B------:R-:W-:Y:S01]  /*25a0*/  @!P0 LOP3.LUT R34, R49.reuse, 0xffff0000, RZ, 0xc0, !PT ;  /* 0xffff000031228812 */ /* 0x040fe200078ec0ff */
[----:B------:R-:W-:Y:S01]  /*25b0*/  @!P0 IMAD.U32 R31, R49, 0x10000, RZ ;  /* 0x00010000311f8824 */ /* 0x000fe200078e00ff */
[----:B------:R-:W-:Y:S01]  /*25c0*/  @!P0 SHF.R.U32.HI R32, RZ, 0x10, R33 ;  /* 0x00000010ff208819 */ /* 0x000fe20000011621 */
[C---:B------:R-:W-:Y:S01]  /*25d0*/  @!P0 IMAD.U32 R25, R24.reuse, 0x10000, RZ ;  /* 0x0001000018198824 */ /* 0x040fe200078e00ff */
[----:B------:R-:W-:Y:S02]  /*25e0*/  @!P0 SHF.R.U32.HI R51, RZ, 0x10, R51 ;  /* 0x00000010ff338819 */ /* 0x000fe40000011633 */
[----:B------:R-:W-:Y:S02]  /*25f0*/  @!P0 LOP3.LUT R24, R24, 0xffff0000, RZ, 0xc0, !PT ;  /* 0xffff000018188812 */ /* 0x000fe400078ec0ff */
[----:B------:R-:W-:Y:S02]  /*2600*/  @!P0 PRMT R13, R13, 0x5410, R32 ;  /* 0x000054100d0d8816 */ /* 0x000fe40000000020 */
[----:B------:R-:W-:Y:S04]  /*2610*/  @!P0 PRMT R48, R48, 0x5410, R51 ;  /* 0x0000541030308816 */ /* 0x000fe80000000033 */
[----:B------:R-:W-:Y:S01]  /*2620*/  @!P0 LOP3.LUT R37, R48, 0xffff0000, RZ, 0xc0, !PT ;  /* 0xffff000030258812 */ /* 0x000fe200078ec0ff */
[C---:B-1----:R-:W-:Y:S01]  /*2630*/  @!P0 IMAD.U32 R30, R20.reuse, 0x10000, RZ ;  /* 0x00010000141e8824 */ /* 0x042fe200078e00ff */
[----:B------:R-:W-:Y:S01]  /*2640*/  @!P0 LOP3.LUT R28, R20, 0xffff0000, RZ, 0xc0, !PT ;  /* 0xffff0000141c8812 */ /* 0x000fe200078ec0ff */
[----:B------:R-:W-:Y:S01]  /*2650*/  @!P0 IMAD.U32 R36, R23, 0x10000, RZ ;  /* 0x0001000017248824 */ /* 0x000fe200078e00ff */
[C---:B------:R-:W-:Y:S02]  /*2660*/  @!P0 LOP3.LUT R29, R21.reuse, 0xffff0000, RZ, 0xc0, !PT ;  /* 0xffff0000151d8812 */ /* 0x040fe400078ec0ff */
[----:B------:R-:W-:Y:S01]  /*2670*/  @!P0 SHF.L.U32 R35, R21, 0x10, RZ ;  /* 0x0000001015238819 */ /* 0x000fe200000006ff */
[C---:B------:R-:W-:Y:S02]  /*2680*/  @!P0 FMUL.FTZ R39, R28.reuse, R31 ;  /* 0x0000001f1c278220 */ /* 0x040fe40000410000 */
[----:B------:R-:W-:Y:S02]  /*2690*/  @!P0 FMUL.FTZ R53, R29, R34 ;  /* 0x000000221d358220 */ /* 0x000fe40000410000 */
[-C--:B------:R-:W-:Y:S01]  /*26a0*/  @!P0 FMUL.FTZ R0, R28, R25.reuse ;  /* 0x000000191c008220 */ /* 0x080fe20000410000 */
[----:B------:R-:W-:Y:S01]  /*26b0*/  @!P0 LOP3.LUT R28, R23, 0xffff0000, RZ, 0xc0, !PT ;  /* 0xffff0000171c8812 */ /* 0x000fe200078ec0ff */
[----:B------:R-:W-:Y:S01]  /*26c0*/  @!P0 FFMA.FTZ R39, R30, R25, -R39 ;  /* 0x000000191e278223 */ /* 0x000fe20000010827 */
[----:B------:R-:W-:Y:S01]  /*26d0*/  @!P0 LOP3.LUT R25, R22, 0xffff0000, RZ, 0xc0, !PT ;  /* 0xffff000016198812 */ /* 0x000fe200078ec0ff */
[-C--:B------:R-:W-:Y:S02]  /*26e0*/  @!P0 FMUL.FTZ R2, R29, R24.reuse ;  /* 0x000000181d028220 */ /* 0x080fe40000410000 */
[----:B------:R-:W-:Y:S01]  /*26f0*/  @!P0 FFMA.FTZ R53, R35, R24, -R53 ;  /* 0x0000001823358223 */ /* 0x000fe20000010835 */
[----:B------:R-:W-:Y:S01]  /*2700*/  @!P0 SHF.L.U32 R24, R13, 0x10, RZ ;  /* 0x000000100d188819 */ /* 0x000fe200000006ff */
[----:B------:R-:W-:Y:S01]  /*2710*/  @!P0 FFMA.FTZ R0, R31, R30, R0 ;  /* 0x0000001e1f008223 */ /* 0x000fe20000010000 */
[----:B------:R-:W-:Y:S01]  /*2720*/  @!P0 LOP3.LUT R13, R13, 0xffff0000, RZ, 0xc0, !PT ;  /* 0xffff00000d0d8812 */ /* 0x000fe200078ec0ff */
[----:B------:R-:W-:Y:S02]  /*2730*/  @!P0 IMAD.U32 R30, R48, 0x10000, RZ ;  /* 0x00010000301e8824 */ /* 0x000fe400078e00ff */
[----:B------:R-:W-:Y:S01]  /*2740*/  @!P0 IMAD.U32 R31, R22, 0x10000, RZ ;  /* 0x00010000161f8824 */ /* 0x000fe200078e00ff */
[----:B------:R-:W-:Y:S01]  /*2750*/  @!P0 F2FP.BF16.PACK_AB R39, R0, R39 ;  /* 0x000000270027823e */ /* 0x000fe200000010ff */
        /* <DEDUP_REMOVED lines=17> */
.L_x_71:
[----:B------:R-:W-:Y:S05]  /*2870*/  BSYNC B0 ;  /* 0x0000000000007941 */ /* 0x000fea0003800000 */
.L_x_70:
        /* <DEDUP_REMOVED lines=57> */
.L_x_73:
[----:B------:R-:W-:Y:S05]  /*2c10*/  BSYNC B0 ;  /* 0x0000000000007941 */ /* 0x000fea0003800000 */
.L_x_72:
[----:B------:R-:W-:Y:S11]  /*2c20*/  ISETP.GE.AND P0, PT, R106, c[0x0][0x1d4], PT ;  /* 0x000075006a007a0c */ /* 0x000ff60003f06270 */
[----:B------:R-:W-:Y:S02]  /*2c30*/  @!UPT UIADD3 URZ, URZ, URZ, URZ ;  /* 0x0000003f3f3ff290 */ /* 0x000fe4000fffe03f */
        /* <DEDUP_REMOVED lines=53> */
[----:B------:R1:W-:Y:S01]  /*2f90*/  ST.E.128 [R36.64], R20 ;  /* 0x0000001424007985 */ /* 0x0003e2000c101d16 */
[----:B------:R-:W-:-:S05]  /*2fa0*/  BRA `(.L_x_67) ;  /* 0x000014b000007947 */ /* 0x000fca0003800000 */
.L_x_64:
        /* <DEDUP_REMOVED lines=17> */
[C---:B------:R-:W-:Y:S01]  /*30c0*/  LEA R6, P1, R4.reuse, c[0x0][0x270], 0x1 ;  /* 0x00009c0004067a11 */ /* 0x040fe200078208ff */
[----:B------:R-:W-:Y:S01]  /*30d0*/  IMAD.X R0, R3, 0x1, R76, P0 ;  /* 0x0000000103007824 */ /* 0x000fe200000e064c */
[C---:B------:R-:W-:Y:S01]  /*30e0*/  LEA R18, P0, R5.reuse, c[0x0][0x288], 0x1 ;  /* 0x0000a20005127a11 */ /* 0x040fe200078008ff */
[----:B------:R-:W-:Y:S01]  /*30f0*/  CS2R R56, SRZ ;  /* 0x0000000000387805 */ /* 0x000fe2000001ff00 */
[----:B------:R-:W-:Y:S02]  /*3100*/  LEA.HI.X R7, R4, c[0x0][0x274], R7, 0x1, P1 ;  /* 0x00009d0004077a11 */ /* 0x000fe400008f0c07 */
[----:B------:R-:W-:Y:S02]  /*3110*/  ISETP.GE.AND P1, PT, R16, c[0x0][0x27c], PT ;  /* 0x00009f0010007a0c */ /* 0x000fe40003f26270 */
[----:B------:R-:W-:Y:S02]  /*3120*/  LEA.HI.X R19, R5, c[0x0][0x28c], R0, 0x1, P0 ;  /* 0x0000a30005137a11 */ /* 0x000fe400000f0c00 */
[----:B------:R-:W-:Y:S09]  /*3130*/  ISETP.GE.AND P0, PT, R11, c[0x0][0x27c], PT ;  /* 0x00009f000b007a0c */ /* 0x000ff20003f06270 */
[----:B------:R1:W5:Y:S04]  /*3140*/  @!P1 LDG.E.128 R32, [R6.64] ;  /* 0x0000001606209981 */ /* 0x000368000c1e1d00 */
[----:B------:R1:W5:Y:S04]  /*3150*/  @!P0 LDG.E.128 R24, [R6.64+0x80] ;  /* 0x0000801606188981 */ /* 0x000368000c1e1d00 */
[----:B------:R1:W5:Y:S04]  /*3160*/  @!P1 LDG.E.128 R40, [R18.64] ;  /* 0x0000001612289981 */ /* 0x000368000c1e1d00 */
[----:B------:R1:W5:Y:S02]  /*3170*/  @!P0 LDG.E.128 R56, [R18.64+0x80] ;  /* 0x0000801612388981 */ /* 0x000364000c1e1d00 */
.L_x_75:
[----:B------:R-:W-:Y:S05]  /*3180*/  BSYNC B0 ;  /* 0x0000000000007941 */ /* 0x000fea0003800000 */
.L_x_74:
[----:B------:R3:W4:Y:S04]  /*3190*/  SHFL.IDX PT, R127, R2, RZ, 0x181f ;  /* 0x00181fff027f7589 */ /* 0x00072800000e0000 */
[----:B------:R3:W1:Y:S01]  /*31a0*/  SHFL.IDX PT, R126, R55, RZ, 0x181f ;  /* 0x00181fff377e7589 */ /* 0x00066200000e0000 */
[----:B------:R-:W-:-:S05]  /*31b0*/  @P2 BRA `(.L_x_67) ;  /* 0x000012a000002947 */ /* 0x000fca0003800000 */
[----:B------:R-:W-:Y:S01]  /*31c0*/  ISETP.GE.AND P0, PT, R16, c[0x0][0x1d4], PT ;  /* 0x0000750010007a0c */ /* 0x000fe20003f06270 */
[----:B-----5:R-:W-:Y:S01]  /*31d0*/  IMAD.MOV.U32 R4, RZ, RZ, R26 ;  /* 0x000000ffff047224 */ /* 0x020fe200078e001a */
[----:B------:R-:W-:Y:S01]  /*31e0*/  IADD3 R129, -R90, c[0x0][0x1d4], RZ ;  /* 0x000075005a817a10 */ /* 0x000fe20007ffe1ff */
[----:B------:R-:W-:Y:S01]  /*31f0*/  IMAD.MOV.U32 R3, RZ, RZ, R27 ;  /* 0x000000ffff037224 */ /* 0x000fe200078e001b */
[----:B------:R-:W-:Y:S01]  /*3200*/  BSSY B0, `(.L_x_76) ;  /* 0x000008e000007945 */ /* 0x000fe20003800000 */
[----:B---3--:R-:W-:Y:S01]  /*3210*/  IMAD.MOV.U32 R2, RZ, RZ, R24 ;  /* 0x000000ffff027224 */ /* 0x008fe200078e0018 */
[----:B------:R-:W-:Y:S01]  /*3220*/  PRMT R28, R4, 0x7610, R28 ;  /* 0x00007610041c7816 */ /* 0x000fe2000000001c */
[----:B------:R-:W-:Y:S01]  /*3230*/  IMAD.MOV.U32 R0, RZ, RZ, R25 ;  /* 0x000000ffff007224 */ /* 0x000fe200078e0019 */
[----:B-1----:R-:W-:Y:S01]  /*3240*/  PRMT R19, R3, 0x7610, R19 ;  /* 0x0000761003137816 */ /* 0x002fe20000000013 */
        /* <DEDUP_REMOVED lines=11> */
[----:B------:R-:W-:Y:S01]  /*3300*/  SEL R131, R90, R129, !P3 ;  /* 0x000000815a837207 */ /* 0x000fe20005800000 */
[----:B------:R-:W1:Y:S01]  /*3310*/  LDS.128 R60, [R89+0xc080] ;  /* 0x00c08000593c7984 */ /* 0x000e620000000c00 */
[----:B------:R-:W-:Y:S01]  /*3320*/  ISETP.GE.AND P0, PT, R16, c[0x0][0x27c], PT ;  /* 0x00009f0010007a0c */ /* 0x000fe20003f06270 */
[----:B------:R-:W-:Y:S01]  /*3330*/  IMAD.MOV.U32 R38, RZ, RZ, R40 ;  /* 0x000000ffff267224 */ /* 0x000fe200078e0028 */
[----:B------:R-:W-:Y:S01]  /*3340*/  SHF.R.S32.HI R78, RZ, 0x1f, R131 ;  /* 0x0000001fff4e7819 */ /* 0x000fe20000011483 */
[----:B------:R-:W-:Y:S01]  /*3350*/  IMAD.MOV.U32 R30, RZ, RZ, R32 ;  /* 0x000000ffff1e7224 */ /* 0x000fe200078e0020 */
[----:B------:R-:W-:Y:S01]  /*3360*/  MOV R45, R41 ;  /* 0x00000029002d7202 */ /* 0x000fe20000000f00 */
[----:B------:R-:W-:Y:S01]  /*3370*/  IMAD.MOV.U32 R29, RZ, RZ, R33 ;  /* 0x000000ffff1d7224 */ /* 0x000fe200078e0021 */
[----:B------:R-:W-:Y:S01]  /*3380*/  LEA.HI R78, R78, R131, RZ, 0x4 ;  /* 0x000000834e4e7211 */ /* 0x000fe200078f20ff */
[----:B------:R-:W-:Y:S01]  /*3390*/  IMAD.MOV.U32 R47, RZ, RZ, R42 ;  /* 0x000000ffff2f7224 */ /* 0x000fe200078e002a */
[----:B------:R-:W-:Y:S02]  /*33a0*/  MOV R53, R43 ;  /* 0x0000002b00357202 */ /* 0x000fe40000000f00 */
[----:B------:R-:W-:Y:S03]  /*33b0*/  LEA.HI.SX32 R131, R78, R93, 0x1c ;  /* 0x0000005d4e837211 */ /* 0x000fe600078fe2ff */
[----:B------:R-:W-:Y:S02]  /*33c0*/  @!P0 SHF.R.U64 R39, R40, 0x10, R41 ;  /* 0x0000001028278819 */ /* 0x000fe40000001229 */
[----:B------:R-:W-:Y:S01]  /*33d0*/  IMAD.SHL.U32 R78, R131, 0x8, RZ ;  /* 0x00000008834e7824 */ /* 0x000fe200078e00ff */
[----:B------:R-:W-:Y:S02]  /*33e0*/  SHF.R.S32.HI R130, RZ, 0x1f, R131 ;  /* 0x0000001fff827819 */ /* 0x000fe40000011483 */
[----:B------:R-:W-:Y:S02]  /*33f0*/  @!P0 PRMT R40, R38, 0x5410, R39 ;  /* 0x0000541026288816 */ /* 0x000fe40000000027 */
[----:B------:R-:W-:Y:S02]  /*3400*/  LEA.HI R130, R130, R131, RZ, 0x3 ;  /* 0x0000008382827211 */ /* 0x000fe400078f18ff */
[----:B------:R-:W-:Y:S02]  /*3410*/  ISETP.GE.AND P1, PT, R78, c[0x0][0x1d4], PT ;  /* 0x000075004e007a0c */ /* 0x000fe40003f26270 */
[----:B------:R-:W-:Y:S01]  /*3420*/  @!P0 SHF.R.U32.HI R44, RZ, 0x10, R41 ;  /* 0x00000010ff2c8819 */ /* 0x000fe20000011629 */
[----:B------:R-:W-:Y:S01]  /*3430*/  IMAD.SHL.U32 R130, R130, 0x100, RZ ;  /* 0x0000010082827824 */ /* 0x000fe200078e00ff */
[----:B------:R-:W-:Y:S02]  /*3440*/  LOP3.LUT R132, R107, 0x38, R78, 0xf8, !PT ;  /* 0x000000386b847812 */ /* 0x000fe400078ef84e */
[--C-:B------:R-:W-:Y:S02]  /*3450*/  @!P0 SHF.R.U64 R42, R42, 0x10, R43.reuse ;  /* 0x000000102a2a8819 */ /* 0x100fe4000000122b */
[----:B------:R-:W-:Y:S02]  /*3460*/  LOP3.LUT R131, R132, R105, RZ, 0x3c, !PT ;  /* 0x0000006984837212 */ /* 0x000fe400078e3cff */
[----:B------:R-:W-:Y:S02]  /*3470*/  LOP3.LUT R130, R130, 0x7ffff800, RZ, 0xc0, !PT ;  /* 0x7ffff80082827812 */ /* 0x000fe400078ec0ff */
[----:B------:R-:W-:Y:S02]  /*3480*/  @!P0 PRMT R45, R45, 0x5410, R44 ;  /* 0x000054102d2d8816 */ /* 0x000fe4000000002c */
[----:B------:R-:W-:Y:S02]  /*3490*/  IADD3 R130, R131, R130, R104 ;  /* 0x0000008283827210 */ /* 0x000fe40007ffe068 */
[----:B------:R-:W-:Y:S01]  /*34a0*/  @!P0 SHF.R.U32.HI R46, RZ, 0x10, R43 ;  /* 0x00000010ff2e8819 */ /* 0x000fe2000001162b */
[C---:B-1----:R-:W-:Y:S01]  /*34b0*/  @!P0 IMAD.U32 R38, R60.reuse, 0x10000, RZ ;  /* 0x000100003c268824 */ /* 0x042fe200078e00ff */
[----:B------:R-:W-:Y:S01]  /*34c0*/  @!P0 LOP3.LUT R41, R60, 0xffff0000, RZ, 0xc0, !PT ;  /* 0xffff00003c298812 */ /* 0x000fe200078ec0ff */
[----:B------:R-:W-:Y:S01]  /*34d0*/  IMAD.SHL.U32 R128, R130, 0x2, RZ ;  /* 0x0000000282807824 */ /* 0x000fe200078e00ff */
[C---:B------:R-:W-:Y:S01]  /*34e0*/  @!P0 LOP3.LUT R44, R61.reuse, 0xffff0000, RZ, 0xc0, !PT ;  /* 0xffff00003d2c8812 */ /* 0x040fe200078ec0ff */
[----:B------:R-:W-:Y:S01]  /*34f0*/  @!P0 IMAD.U32 R43, R61, 0x10000, RZ ;  /* 0x000100003d2b8824 */ /* 0x000fe200078e00ff */
[C---:B------:R-:W-:Y:S01]  /*3500*/  @!P0 LOP3.LUT R49, R62.reuse, 0xffff0000, RZ, 0xc0, !PT ;  /* 0xffff00003e318812 */ /* 0x040fe200078ec0ff */
[----:B------:R-:W-:Y:S01]  /*3510*/  @!P0 IMAD.U32 R48, R62, 0x10000, RZ ;  /* 0x000100003e308824 */ /* 0x000fe200078e00ff */
[----:B------:R-:W1:Y:S01]  /*3520*/  LDS.128 R20, [R128+0xc080] ;  /* 0x00c0800080147984 */ /* 0x000e620000000c00 */
[C---:B------:R-:W-:Y:S01]  /*3530*/  @!P0 IMAD.U32 R51, R63.reuse, 0x10000, RZ ;  /* 0x000100003f338824 */ /* 0x040fe200078e00ff */
[----:B------:R-:W-:Y:S02]  /*3540*/  @!P0 LOP3.LUT R52, R63, 0xffff0000, RZ, 0xc0, !PT ;  /* 0xffff00003f348812 */ /* 0x000fe400078ec0ff */
[C---:B------:R-:W-:Y:S02]  /*3550*/  @!P0 SHF.L.U32 R39, R40.reuse, 0x10, RZ ;  /* 0x0000001028278819 */ /* 0x040fe400000006ff */
[----:B------:R-:W-:Y:S02]  /*3560*/  @!P0 LOP3.LUT R40, R40, 0xffff0000, RZ, 0xc0, !PT ;  /* 0xffff000028288812 */ /* 0x000fe400078ec0ff */
[----:B------:R-:W-:Y:S01]  /*3570*/  @!P0 SHF.R.U64 R31, R32, 0x10, R33 ;  /* 0x00000010201f8819 */ /* 0x000fe20000001221 */
[----:B------:R-:W-:Y:S01]  /*3580*/  IMAD.MOV.U32 R32, RZ, RZ, R35 ;  /* 0x000000ffff207224 */ /* 0x000fe200078e0023 */
[----:B------:R-:W-:Y:S01]  /*3590*/  @!P0 SHF.R.U32.HI R36, RZ, 0x10, R33 ;  /* 0x00000010ff248819 */ /* 0x000fe20000011621 */
[----:B------:R-:W-:Y:S01]  /*35a0*/  IMAD.MOV.U32 R33, RZ, RZ, R34 ;  /* 0x000000ffff217224 */ /* 0x000fe200078e0022 */
[--C-:B------:R-:W-:Y:S02]  /*35b0*/  @!P0 SHF.R.U64 R34, R34, 0x10, R35.reuse ;  /* 0x0000001022228819 */ /* 0x100fe40000001223 */
[----:B------:R-:W-:Y:S02]  /*35c0*/  @!P0 SHF.R.U32.HI R35, RZ, 0x10, R35 ;  /* 0x00000010ff238819 */ /* 0x000fe40000011623 */
[----:B------:R-:W-:Y:S02]  /*35d0*/  @!P0 PRMT R37, R30, 0x5410, R31 ;  /* 0x000054101e258816 */ /* 0x000fe4000000001f */
[----:B------:R-:W-:Y:S02]  /*35e0*/  @!P0 PRMT R30, R33, 0x5410, R34 ;  /* 0x00005410211e8816 */ /* 0x000fe40000000022 */
[----:B------:R-:W-:Y:S01]  /*35f0*/  @!P0 PRMT R31, R29, 0x5410, R36 ;  /* 0x000054101d1f8816 */ /* 0x000fe20000000024 */
[C---:B------:R-:W-:Y:S01]  /*3600*/  @!P0 IMAD.U32 R33, R37.reuse, 0x10000, RZ ;  /* 0x0001000025218824 */ /* 0x040fe200078e00ff */
[----:B------:R-:W-:Y:S02]  /*3610*/  @!P0 PRMT R29, R32, 0x5410, R35 ;  /* 0x00005410201d8816 */ /* 0x000fe40000000023 */
[----:B------:R-:W-:Y:S02]  /*3620*/  @!P0 LOP3.LUT R32, R37, 0xffff0000, RZ, 0xc0, !PT ;  /* 0xffff000025208812 */ /* 0x000fe400078ec0ff */
[----:B------:R-:W-:Y:S02]  /*3630*/  @!P0 PRMT R47, R47, 0x5410, R42 ;  /* 0x000054102f2f8816 */ /* 0x000fe4000000002a */
[C---:B------:R-:W-:Y:S02]  /*3640*/  @!P0 SHF.L.U32 R42, R45.reuse, 0x10, RZ ;  /* 0x000000102d2a8819 */ /* 0x040fe400000006ff */
[----:B------:R-:W-:Y:S02]  /*3650*/  @!P0 LOP3.LUT R45, R45, 0xffff0000, RZ, 0xc0, !PT ;  /* 0xffff00002d2d8812 */ /* 0x000fe400078ec0ff */
[----:B------:R-:W-:Y:S02]  /*3660*/  @!P0 PRMT R53, R53, 0x5410, R46 ;  /* 0x0000541035358816 */ /* 0x000fe4000000002e */
[C---:B------:R-:W-:Y:S02]  /*3670*/  @!P0 SHF.L.U32 R46, R47.reuse, 0x10, RZ ;  /* 0x000000102f2e8819 */ /* 0x040fe400000006ff */
[----:B------:R-:W-:Y:S02]  /*3680*/  @!P0 LOP3.LUT R47, R47, 0xffff0000, RZ, 0xc0, !PT ;  /* 0xffff00002f2f8812 */ /* 0x000fe400078ec0ff */
[C---:B------:R-:W-:Y:S01]  /*3690*/  @!P0 SHF.L.U32 R50, R53.reuse, 0x10, RZ ;  /* 0x0000001035328819 */ /* 0x040fe200000006ff */
[C---:B-1----:R-:W-:Y:S01]  /*36a0*/  @!P0 IMAD.U32 R34, R20.reuse, 0x10000, RZ ;  /* 0x0001000014228824 */ /* 0x042fe200078e00ff */
[----:B------:R-:W-:Y:S02]  /*36b0*/  @!P0 LOP3.LUT R35, R20, 0xffff0000, RZ, 0xc0, !PT ;  /* 0xffff000014238812 */ /* 0x000fe400078ec0ff */
[----:B------:R-:W-:Y:S01]  /*36c0*/  @!P0 LOP3.LUT R53, R53, 0xffff0000, RZ, 0xc0, !PT ;  /* 0xffff000035358812 */ /* 0x000fe200078ec0ff */
[C---:B------:R-:W-:Y:S02]  /*36d0*/  @!P0 FMUL.FTZ R128, R34.reuse, R39 ;  /* 0x0000002722808220 */ /* 0x040fe40000410000 */
[----:B------:R-:W-:Y:S02]  /*36e0*/  @!P0 FMUL.FTZ R131, R35, R40 ;  /* 0x0000002823838220 */ /* 0x000fe40000410000 */
[-C--:B------:R-:W-:Y:S01]  /*36f0*/  @!P0 FMUL.FTZ R0, R34, R33.reuse ;  /* 0x0000002122008220 */ /* 0x080fe20000410000 */
[C---:B------:R-:W-:Y:S01]  /*3700*/  @!P0 LOP3.LUT R34, R21.reuse, 0xffff0000, RZ, 0xc0, !PT ;  /* 0xffff000015228812 */ /* 0x040fe200078ec0ff */
[----:B------:R-:W-:Y:S02]  /*3710*/  @!P0 FFMA.FTZ R128, R38, R33, -R128 ;  /* 0x0000002126808223 */ /* 0x000fe40000010880 */
[----:B------:R-:W-:Y:S02]  /*3720*/  @!P0 IMAD.U32 R33, R21, 0x10000, RZ ;  /* 0x0001000015218824 */ /* 0x000fe400078e00ff */
[-C--:B------:R-:W-:Y:S02]  /*3730*/  @!P0 FMUL.FTZ R2, R35, R32.reuse ;  /* 0x0000002023028220 */ /* 0x080fe40000410000 */
[----:B------:R-:W-:Y:S02]  /*3740*/  @!P0 FFMA.FTZ R131, R41, R32, -R131 ;  /* 0x0000002029838223 */ /* 0x000fe40000010883 */
[C---:B------:R-:W-:Y:S01]  /*3750*/  @!P0 IMAD.U32 R32, R31.reuse, 0x10000, RZ ;  /* 0x000100001f208824 */ /* 0x040fe200078e00ff */
[----:B------:R-:W-:Y:S01]  /*3760*/  @!P0 LOP3.LUT R31, R31, 0xffff0000, RZ, 0xc0, !PT ;  /* 0xffff00001f1f8812 */ /* 0x000fe200078ec0ff */
[----:B------:R-:W-:Y:S01]  /*3770*/  @!P0 FMUL.FTZ R130, R33, R42 ;  /* 0x0000002a21828220 */ /* 0x000fe20000410000 */
[----:B------:R-:W-:Y:S01]  /*3780*/  @!P0 F2FP.BF16.PACK_AB R128, R131, R128 ;  /* 0x000000808380823e */ /* 0x000fe200000010ff */
        /* <DEDUP_REMOVED lines=9> */
[C---:B------:R-:W-:Y:S01]  /*3820*/  @!P0 FMUL.FTZ R132, R32.reuse, R46 ;  /* 0x0000002e20848220 */ /* 0x040fe20000410000 */
[----:B------:R-:W-:Y:S01]  /*3830*/  @!P0 F2FP.BF16.PACK_AB R133, R133, R130 ;  /* 0x000000828585823e */ /* 0x000fe200000010ff */
[----:B------:R-:W-:Y:S02]  /*3840*/  @!P0 FMUL.FTZ R135, R33, R47 ;  /* 0x0000002f21878220 */ /* 0x000fe40000410000 */
[-C--:B------:R-:W-:Y:S01]  /*3850*/  @!P0 FMUL.FTZ R5, R32, R31.reuse ;  /* 0x0000001f20058220 */ /* 0x080fe20000410000 */
[C---:B------:R-:W-:Y:S01]  /*3860*/  @!P0 LOP3.LUT R32, R23.reuse, 0xffff0000, RZ, 0xc0, !PT ;  /* 0xffff000017208812 */ /* 0x040fe200078ec0ff */
[----:B------:R-:W-:Y:S01]  /*3870*/  @!P0 FFMA.FTZ R132, R48, R31, -R132 ;  /* 0x0000001f30848223 */ /* 0x000fe20000010884 */
[----:B------:R-:W-:Y:S01]  /*3880*/  @!P0 MOV R61, R133 ;  /* 0x00000085003d8202 */ /* 0x000fe20000000f00 */
[----:B------:R-:W-:Y:S02]  /*3890*/  @!P0 IMAD.U32 R31, R23, 0x10000, RZ ;  /* 0x00010000171f8824 */ /* 0x000fe400078e00ff */
[----:B------:R-:W-:Y:S02]  /*38a0*/  @!P0 FFMA.FTZ R0, R39, R38, R0 ;  /* 0x0000002627008223 */ /* 0x000fe40000010000 */
[-C--:B------:R-:W-:Y:S02]  /*38b0*/  @!P0 FMUL.FTZ R6, R33, R30.reuse ;  /* 0x0000001e21068220 */ /* 0x080fe40000410000 */
[----:B------:R-:W-:Y:S02]  /*38c0*/  @!P0 FFMA.FTZ R135, R49, R30, -R135 ;  /* 0x0000001e31878223 */ /* 0x000fe40000010887 */
[C---:B------:R-:W-:Y:S01]  /*38d0*/  @!P0 IMAD.U32 R30, R29.reuse, 0x10000, RZ ;  /* 0x000100001d1e8824 */ /* 0x040fe200078e00ff */
[----:B------:R-:W-:Y:S01]  /*38e0*/  @!P0 LOP3.LUT R29, R29, 0xffff0000, RZ, 0xc0, !PT ;  /* 0xffff00001d1d8812 */ /* 0x000fe200078ec0ff */
[----:B------:R-:W-:Y:S01]  /*38f0*/  @!P0 FMUL.FTZ R137, R31, R50 ;  /* 0x000000321f898220 */ /* 0x000fe20000410000 */
[----:B------:R-:W-:Y:S01]  /*3900*/  @!P0 F2FP.BF16.PACK_AB R132, R135, R132 ;  /* 0x000000848784823e */ /* 0x000fe200000010ff */
[----:B------:R-:W-:Y:S02]  /*3910*/  @!P0 FMUL.FTZ R134, R32, R53 ;  /* 0x0000003520868220 */ /* 0x000fe40000410000 */
[----:B------:R-:W-:Y:S02]  /*3920*/  @!P0 FFMA.FTZ R2, R40, R41, R2 ;  /* 0x0000002928028223 */ /* 0x000fe40000010002 */
[----:B------:R-:W-:Y:S02]  /*3930*/  @!P0 FFMA.FTZ R3, R42, R43, R3 ;  /* 0x0000002b2a038223 */ /* 0x000fe40000010003 */
[----:B------:R-:W-:Y:S02]  /*3940*/  @!P0 FFMA.FTZ R137, R51, R30, -R137 ;  /* 0x0000001e33898223 */ /* 0x000fe40000010889 */
[----:B------:R-:W-:Y:S02]  /*3950*/  @!P0 FFMA.FTZ R134, R52, R29, -R134 ;  /* 0x0000001d34868223 */ /* 0x000fe40000010886 */
[----:B------:R-:W-:Y:S02]  /*3960*/  @!P0 FFMA.FTZ R4, R45, R44, R4 ;  /* 0x0000002c2d048223 */ /* 0x000fe40000010004 */
[----:B------:R-:W-:Y:S01]  /*3970*/  @!P0 FMUL.FTZ R7, R31, R30 ;  /* 0x0000001e1f078220 */ /* 0x000fe20000410000 */
[----:B------:R-:W-:Y:S01]  /*3980*/  @!P0 F2FP.BF16.PACK_AB R137, R134, R137 ;  /* 0x000000898689823e */ /* 0x000fe200000010ff */
[----:B------:R-:W-:Y:S01]  /*3990*/  @!P0 FFMA.FTZ R5, R46, R48, R5 ;  /* 0x000000302e058223 */ /* 0x000fe20000010005 */
[----:B------:R-:W-:Y:S01]  /*39a0*/  IADD3 R134, P2, R126, R82, RZ ;  /* 0x000000527e867210 */ /* 0x000fe20007f5e0ff */
[----:B------:R-:W-:Y:S01]  /*39b0*/  @!P0 FMUL.FTZ R8, R32, R29 ;  /* 0x0000001d20088220 */ /* 0x000fe20000410000 */
[----:B------:R-:W-:Y:S01]  /*39c0*/  @!P0 F2FP.BF16.PACK_AB R131, R4, R3 ;  /* 0x000000030483823e */ /* 0x000fe200000010ff */
[----:B------:R-:W-:Y:S01]  /*39d0*/  @!P0 FFMA.FTZ R6, R47, R49, R6 ;  /* 0x000000312f068223 */ /* 0x000fe20000010006 */
[----:B----4-:R-:W-:Y:S01]  /*39e0*/  IADD3.X R135, R127, R80, RZ, P2, !PT ;  /* 0x000000507f877210 */ /* 0x010fe200017fe4ff */
[----:B------:R-:W-:Y:S02]  /*39f0*/  @!P0 FFMA.FTZ R7, R50, R51, R7 ;  /* 0x0000003332078223 */ /* 0x000fe40000010007 */
[----:B------:R-:W-:Y:S01]  /*3a00*/  @!P0 FFMA.FTZ R8, R53, R52, R8 ;  /* 0x0000003435088223 */ /* 0x000fe20000010008 */
[----:B------:R-:W-:Y:S01]  /*3a10*/  @!P0 F2FP.BF16.PACK_AB R130, R6, R5 ;  /* 0x000000050682823e */ /* 0x000fe200000010ff */
[----:B------:R-:W-:Y:S01]  /*3a20*/  @!P0 IMAD.MOV.U32 R60, RZ, RZ, R128 ;  /* 0x000000ffff3c8224 */ /* 0x000fe200078e0080 */
[----:B------:R-:W-:Y:S01]  /*3a30*/  @!P0 F2FP.BF16.PACK_AB R128, R2, R0 ;  /* 0x000000000280823e */ /* 0x000fe200000010ff */
[----:B------:R-:W-:Y:S01]  /*3a40*/  @!P0 IMAD.MOV.U32 R62, RZ, RZ, R132 ;  /* 0x000000ffff3e8224 */ /* 0x000fe200078e0084 */
[----:B------:R-:W-:Y:S01]  /*3a50*/  @!P0 F2FP.BF16.PACK_AB R133, R8, R7 ;  /* 0x000000070885823e */ /* 0x000fe200000010ff */
[----:B------:R-:W-:Y:S01]  /*3a60*/  @!P0 IMAD.MOV.U32 R63, RZ, RZ, R137 ;  /* 0x000000ffff3f8224 */ /* 0x000fe200078e0089 */
[----:B------:R-:W-:Y:S01]  /*3a70*/  @!P0 MOV R22, R130 ;  /* 0x0000008200168202 */ /* 0x000fe20000000f00 */
[----:B------:R-:W-:Y:S03]  /*3a80*/  @!P1 IMAD.WIDE R136, R78, 0x2, R126 ;  /* 0x000000024e889825 */ /* 0x000fe600078e027e */
[----:B------:R1:W-:Y:S01]  /*3a90*/  ST.E.128 [R134.64], R60 ;  /* 0x0000003c86007985 */ /* 0x0003e2000c101d16 */
[----:B------:R-:W-:Y:S02]  /*3aa0*/  @!P0 IMAD.MOV.U32 R20, RZ, RZ, R128 ;  /* 0x000000ffff148224 */ /* 0x000fe400078e0080 */
[----:B------:R-:W-:Y:S02]  /*3ab0*/  @!P0 IMAD.MOV.U32 R21, RZ, RZ, R131 ;  /* 0x000000ffff158224 */ /* 0x000fe400078e0083 */
[----:B------:R-:W-:Y:S05]  /*3ac0*/  @!P0 IMAD.MOV.U32 R23, RZ, RZ, R133 ;  /* 0x000000ffff178224 */ /* 0x000fea00078e0085 */
[----:B------:R1:W-:Y:S02]  /*3ad0*/  @!P1 ST.E.128 [R136.64], R20 ;  /* 0x0000001488009985 */ /* 0x0003e4000c101d16 */
.L_x_77:
[----:B------:R-:W-:Y:S05]  /*3ae0*/  BSYNC B0 ;  /* 0x0000000000007941 */ /* 0x000fea0003800000 */
.L_x_76:
[----:B------:R-:W-:Y:S11]  /*3af0*/  ISETP.GE.AND P0, PT, R11, c[0x0][0x1d4], PT ;  /* 0x000075000b007a0c */ /* 0x000ff60003f06270 */
[----:B------:R-:W-:Y:S02]  /*3b00*/  @!UPT UIADD3 URZ, URZ, URZ, URZ ;  /* 0x0000003f3f3ff290 */ /* 0x000fe4000fffe03f */
[----:B------:R-:W-:-:S05]  /*3b10*/  @P0 BRA `(.L_x_67) ;  /* 0x0000094000000947 */ /* 0x000fca0003800000 */
[----:B------:R-:W-:Y:S01]  /*3b20*/  SEL R52, R90, R129, !P4 ;  /* 0x000000815a347207 */ /* 0x000fe20006000000 */
[----:B------:R-:W3:Y:S01]  /*3b30*/  LDS.128 R48, [R88+0xc080] ;  /* 0x00c0800058307984 */ /* 0x000ee20000000c00 */
[----:B------:R-:W-:Y:S02]  /*3b40*/  ISETP.GE.AND P0, PT, R11, c[0x0][0x27c], PT ;  /* 0x00009f000b007a0c */ /* 0x000fe40003f06270 */
[----:B------:R-:W-:Y:S04]  /*3b50*/  SHF.R.S32.HI R45, RZ, 0x1f, R52 ;  /* 0x0000001fff2d7819 */ /* 0x000fe80000011434 */
[----:B------:R-:W-:Y:S04]  /*3b60*/  LEA.HI R45, R45, R52, RZ, 0x4 ;  /* 0x000000342d2d7211 */ /* 0x000fe800078f20ff */
[----:B------:R-:W-:Y:S03]  /*3b70*/  LEA.HI.SX32 R47, R45, R92, 0x1c ;  /* 0x0000005c2d2f7211 */ /* 0x000fe600078fe2ff */
[----:B------:R-:W-:Y:S02]  /*3b80*/  @!P0 SHF.R.U32.HI R32, RZ, 0x10, R57 ;  /* 0x00000010ff208819 */ /* 0x000fe40000011639 */
[----:B------:R-:W-:Y:S01]  /*3b90*/  IMAD.SHL.U32 R45, R47, 0x8, RZ ;  /* 0x000000082f2d7824 */ /* 0x000fe200078e00ff */
[----:B------:R-:W-:Y:S02]  /*3ba0*/  SHF.R.S32.HI R52, RZ, 0x1f, R47 ;  /* 0x0000001fff347819 */ /* 0x000fe4000001142f */
[----:B------:R-:W-:Y:S02]  /*3bb0*/  @!P0 PRMT R65, R65, 0x5410, R32 ;  /* 0x0000541041418816 */ /* 0x000fe40000000020 */
[----:B------:R-:W-:Y:S02]  /*3bc0*/  LEA.HI R52, R52, R47, RZ, 0x3 ;  /* 0x0000002f34347211 */ /* 0x000fe400078f18ff */
[----:B-1----:R-:W-:Y:S01]  /*3bd0*/  LOP3.LUT R60, R107, 0x38, R45, 0xf8, !PT ;  /* 0x000000386b3c7812 */ /* 0x002fe200078ef82d */
[C---:B------:R-:W-:Y:S01]  /*3be0*/  @!P0 IMAD.U32 R34, R65.reuse, 0x10000, RZ ;  /* 0x0001000041228824 */ /* 0x040fe200078e00ff */
[----:B------:R-:W-:Y:S01]  /*3bf0*/  @!P0 LOP3.LUT R37, R65, 0xffff0000, RZ, 0xc0, !PT ;  /* 0xffff000041258812 */ /* 0x000fe200078ec0ff */
[----:B------:R-:W-:Y:S01]  /*3c00*/  IMAD.SHL.U32 R52, R52, 0x100, RZ ;  /* 0x0000010034347824 */ /* 0x000fe200078e00ff */
[----:B------:R-:W-:Y:S02]  /*3c10*/  LOP3.LUT R53, R60, R105, RZ, 0x3c, !PT ;  /* 0x000000693c357212 */ /* 0x000fe400078e3cff */
[--C-:B------:R-:W-:Y:S02]  /*3c20*/  @!P0 SHF.R.U32.HI R30, RZ, 0x10, R25.reuse ;  /* 0x00000010ff1e8819 */ /* 0x100fe40000011619 */
[----:B------:R-:W-:Y:S02]  /*3c30*/  LOP3.LUT R52, R52, 0x7ffff800, RZ, 0xc0, !PT ;  /* 0x7ffff80034347812 */ /* 0x000fe400078ec0ff */
[----:B------:R-:W-:Y:S02]  /*3c40*/  @!P0 SHF.R.U64 R25, R24, 0x10, R25 ;  /* 0x0000001018198819 */ /* 0x000fe40000001219 */
[----:B------:R-:W-:Y:S02]  /*3c50*/  IADD3 R52, R53, R52, R104 ;  /* 0x0000003435347210 */ /* 0x000fe40007ffe068 */
[----:B------:R-:W-:Y:S02]  /*3c60*/  @!P0 PRMT R18, R18, 0x5410, R25 ;  /* 0x0000541012128816 */ /* 0x000fe40000000019 */
[--C-:B------:R-:W-:Y:S01]  /*3c70*/  @!P0 SHF.R.U32.HI R24, RZ, 0x10, R27.reuse ;  /* 0x00000010ff188819 */ /* 0x100fe2000001161b */
[----:B------:R-:W-:Y:S01]  /*3c80*/  IMAD.SHL.U32 R47, R52, 0x2, RZ ;  /* 0x00000002342f7824 */ /* 0x000fe200078e00ff */
[C---:B---3--:R-:W-:Y:S01]  /*3c90*/  @!P0 LOP3.LUT R36, R49.reuse, 0xffff0000, RZ, 0xc0, !PT ;  /* 0xffff000031248812 */ /* 0x048fe200078ec0ff */
[----:B------:R-:W-:Y:S01]  /*3ca0*/  @!P0 IMAD.U32 R35, R49, 0x10000, RZ ;  /* 0x0001000031238824 */ /* 0x000fe200078e00ff */
[C---:B------:R-:W-:Y:S01]  /*3cb0*/  @!P0 LOP3.LUT R33, R48.reuse, 0xffff0000, RZ, 0xc0, !PT ;  /* 0xffff000030218812 */ /* 0x040fe200078ec0ff */
[----:B------:R-:W-:Y:S01]  /*3cc0*/  @!P0 IMAD.U32 R32, R48, 0x10000, RZ ;  /* 0x0001000030208824 */ /* 0x000fe200078e00ff */
[----:B------:R-:W1:Y:S01]  /*3cd0*/  LDS.128 R20, [R47+0xc080] ;  /* 0x00c080002f147984 */ /* 0x000e620000000c00 */
[C---:B------:R-:W-:Y:S01]  /*3ce0*/  @!P0 IMAD.U32 R39, R50.reuse, 0x10000, RZ ;  /* 0x0001000032278824 */ /* 0x040fe200078e00ff */
[C---:B------:R-:W-:Y:S01]  /*3cf0*/  @!P0 LOP3.LUT R46, R51.reuse, 0xffff0000, RZ, 0xc0, !PT ;  /* 0xffff0000332e8812 */ /* 0x040fe200078ec0ff */
[----:B------:R-:W-:Y:S01]  /*3d00*/  @!P0 IMAD.U32 R44, R51, 0x10000, RZ ;  /* 0x00010000332c8824 */ /* 0x000fe200078e00ff */
[----:B------:R-:W-:Y:S02]  /*3d10*/  @!P0 LOP3.LUT R40, R50, 0xffff0000, RZ, 0xc0, !PT ;  /* 0xffff000032288812 */ /* 0x000fe400078ec0ff */
[----:B------:R-:W-:Y:S02]  /*3d20*/  @!P0 SHF.R.U64 R27, R26, 0x10, R27 ;  /* 0x000000101a1b8819 */ /* 0x000fe4000000121b */
[----:B------:R-:W-:Y:S02]  /*3d30*/  @!P0 PRMT R26, R13, 0x5410, R30 ;  /* 0x000054100d1a8816 */ /* 0x000fe4000000001e */
[----:B------:R-:W-:Y:S02]  /*3d40*/  @!P0 PRMT R13, R19, 0x5410, R24 ;  /* 0x00005410130d8816 */ /* 0x000fe40000000018 */
[C---:B------:R-:W-:Y:S01]  /*3d50*/  @!P0 LOP3.LUT R19, R26.reuse, 0xffff0000, RZ, 0xc0, !PT ;  /* 0xffff00001a138812 */ /* 0x040fe200078ec0ff */
[----:B------:R-:W-:Y:S01]  /*3d60*/  @!P0 IMAD.U32 R24, R26, 0x10000, RZ ;  /* 0x000100001a188824 */ /* 0x000fe200078e00ff */
[----:B------:R-:W-:Y:S02]  /*3d70*/  @!P0 SHF.R.U32.HI R29, RZ, 0x10, R59 ;  /* 0x00000010ff1d8819 */ /* 0x000fe4000001163b */
[----:B------:R-:W-:Y:S02]  /*3d80*/  @!P0 PRMT R28, R28, 0x5410, R27 ;  /* 0x000054101c1c8816 */ /* 0x000fe4000000001b */
[----:B------:R-:W-:Y:S02]  /*3d90*/  @!P0 PRMT R54, R54, 0x5410, R29 ;  /* 0x0000541036368816 */ /* 0x000fe4000000001d */
[----:B------:R-:W-:Y:S01]  /*3da0*/  @!P0 SHF.R.U64 R57, R56, 0x10, R57 ;  /* 0x0000001038398819 */ /* 0x000fe20000001239 */
[----:B------:R-:W-:Y:S01]  /*3db0*/  @!P0 IMAD.U32 R26, R28, 0x10000, RZ ;  /* 0x000100001c1a8824 */ /* 0x000fe200078e00ff */
[C---:B------:R-:W-:Y:S01]  /*3dc0*/  @!P0 LOP3.LUT R43, R54.reuse, 0xffff0000, RZ, 0xc0, !PT ;  /* 0xffff0000362b8812 */ /* 0x040fe200078ec0ff */
[----:B------:R-:W-:Y:S01]  /*3dd0*/  @!P0 IMAD.U32 R42, R54, 0x10000, RZ ;  /* 0x00010000362a8824 */ /* 0x000fe200078e00ff */
[----:B------:R-:W-:Y:S02]  /*3de0*/  @!P0 PRMT R64, R64, 0x5410, R57 ;  /* 0x0000541040408816 */ /* 0x000fe40000000039 */
[----:B------:R-:W-:Y:S02]  /*3df0*/  @!P0 SHF.R.U64 R58, R58, 0x10, R59 ;  /* 0x000000103a3a8819 */ /* 0x000fe4000000123b */
[C---:B------:R-:W-:Y:S01]  /*3e00*/  @!P0 LOP3.LUT R31, R64.reuse, 0xffff0000, RZ, 0xc0, !PT ;  /* 0xffff0000401f8812 */ /* 0x040fe200078ec0ff */
[----:B------:R-:W-:Y:S01]  /*3e10*/  @!P0 IMAD.U32 R29, R64, 0x10000, RZ ;  /* 0x00010000401d8824 */ /* 0x000fe200078e00ff */
[----:B------:R-:W-:Y:S04]  /*3e20*/  @!P0 PRMT R55, R55, 0x5410, R58 ;  /* 0x0000541037378816 */ /* 0x000fe8000000003a */
[C---:B------:R-:W-:Y:S01]  /*3e30*/  @!P0 LOP3.LUT R41, R55.reuse, 0xffff0000, RZ, 0xc0, !PT ;  /* 0xffff000037298812 */ /* 0x040fe200078ec0ff */
[----:B------:R-:W-:Y:S02]  /*3e40*/  @!P0 IMAD.U32 R38, R55, 0x10000, RZ ;  /* 0x0001000037268824 */ /* 0x000fe400078e00ff */
[----:B-1----:R-:W-:Y:S01]  /*3e50*/  @!P0 IMAD.U32 R27, R22, 0x10000, RZ ;  /* 0x00010000161b8824 */ /* 0x002fe200078e00ff */
[C---:B------:R-:W-:Y:S02]  /*3e60*/  @!P0 LOP3.LUT R30, R21.reuse, 0xffff0000, RZ, 0xc0, !PT ;  /* 0xffff0000151e8812 */ /* 0x040fe400078ec0ff */
[----:B------:R-:W-:Y:S01]  /*3e70*/  @!P0 SHF.L.U32 R25, R21, 0x10, RZ ;  /* 0x0000001015198819 */ /* 0x000fe200000006ff */
[----:B------:R-:W-:Y:S02]  /*3e80*/  @!P0 FMUL.FTZ R61, R27, R38 ;  /* 0x000000261b3d8220 */ /* 0x000fe40000410000 */
[----:B------:R-:W-:Y:S02]  /*3e90*/  @!P0 FMUL.FTZ R52, R30, R37 ;  /* 0x000000251e348220 */ /* 0x000fe40000410000 */
[C---:B------:R-:W-:Y:S02]  /*3ea0*/  @!P0 FMUL.FTZ R47, R25.reuse, R34 ;  /* 0x00000022192f8220 */ /* 0x040fe40000410000 */
[-C--:B------:R-:W-:Y:S01]  /*3eb0*/  @!P0 FMUL.FTZ R3, R25, R24.reuse ;  /* 0x0000001819038220 */ /* 0x080fe20000410000 */
[----:B------:R-:W-:Y:S01]  /*3ec0*/  @!P0 LOP3.LUT R25, R20, 0xffff0000, RZ, 0xc0, !PT ;  /* 0xffff000014198812 */ /* 0x000fe200078ec0ff */
[-C--:B------:R-:W-:Y:S02]  /*3ed0*/  @!P0 FMUL.FTZ R4, R30, R19.reuse ;  /* 0x000000131e048220 */ /* 0x080fe40000410000 */
[----:B------:R-:W-:Y:S01]  /*3ee0*/  @!P0 FFMA.FTZ R52, R36, R19, -R52 ;  /* 0x0000001324348223 */ /* 0x000fe20000010834 */
[C---:B------:R-:W-:Y:S01]  /*3ef0*/  @!P0 SHF.L.U32 R19, R18.reuse, 0x10, RZ ;  /* 0x0000001012138819 */ /* 0x040fe200000006ff */
[----:B------:R-:W-:Y:S01]  /*3f00*/  @!P0 FFMA.FTZ R47, R35, R24, -R47 ;  /* 0x00000018232f8223 */ /* 0x000fe2000001082f */
[----:B------:R-:W-:Y:S01]  /*3f10*/  @!P0 LOP3.LUT R18, R18, 0xffff0000, RZ, 0xc0, !PT ;  /* 0xffff000012128812 */ /* 0x000fe200078ec0ff */
[----:B------:R-:W-:Y:S02]  /*3f20*/  @!P0 IMAD.U32 R24, R20, 0x10000, RZ ;  /* 0x0001000014188824 */ /* 0x000fe400078e00ff */
[C---:B------:R-:W-:Y:S01]  /*3f30*/  @!P0 FMUL.FTZ R60, R25.reuse, R31 ;  /* 0x0000001f193c8220 */ /* 0x040fe20000410000 */
[----:B------:R-:W-:Y:S01]  /*3f40*/  @!P0 F2FP.BF16.PACK_AB R47, R52, R47 ;  /* 0x0000002f342f823e */ /* 0x000fe200000010ff */
[----:B------:R-:W-:Y:S01]  /*3f50*/  @!P0 FMUL.FTZ R53, R24, R29 ;  /* 0x0000001d18358220 */ /* 0x000fe20000410000 */
[----:B------:R-:W-:Y:S01]  /*3f60*/  IADD3 R52, P1, R126, R84, RZ ;  /* 0x000000547e347210 */ /* 0x000fe20007f3e0ff */
[-C--:B------:R-:W-:Y:S01]  /*3f70*/  @!P0 FMUL.FTZ R2, R25, R18.reuse ;  /* 0x0000001219028220 */ /* 0x080fe20000410000 */
[----:B------:R-:W-:Y:S01]  /*3f80*/  @!P0 LOP3.LUT R25, R28, 0xffff0000, RZ, 0xc0, !PT ;  /* 0xffff00001c198812 */ /* 0x000fe200078ec0ff */
[----:B------:R-:W-:Y:S01]  /*3f90*/  @!P0 FFMA.FTZ R60, R33, R18, -R60 ;  /* 0x00000012213c8223 */ /* 0x000fe2000001083c */
[C---:B------:R-:W-:Y:S01]  /*3fa0*/  @!P0 LOP3.LUT R18, R23.reuse, 0xffff0000, RZ, 0xc0, !PT ;  /* 0xffff000017128812 */ /* 0x040fe200078ec0ff */
[-C--:B------:R-:W-:Y:S01]  /*3fb0*/  @!P0 FMUL.FTZ R0, R24, R19.reuse ;  /* 0x0000001318008220 */ /* 0x080fe20000410000 */
[----:B------:R-:W-:Y:S01]  /*3fc0*/  @!P0 LOP3.LUT R28, R22, 0xffff0000, RZ, 0xc0, !PT ;  /* 0xffff0000161c8812 */ /* 0x000fe200078ec0ff */
[----:B------:R-:W-:Y:S02]  /*3fd0*/  @!P0 IMAD.U32 R24, R23, 0x10000, RZ ;  /* 0x0001000017188824 */ /* 0x000fe400078e00ff */
[----:B------:R-:W-:Y:S01]  /*3fe0*/  @!P0 FFMA.FTZ R53, R32, R19, -R53 ;  /* 0x0000001320358223 */ /* 0x000fe20000010835 */
[C---:B------:R-:W-:Y:S01]  /*3ff0*/  @!P0 SHF.L.U32 R19, R13.reuse, 0x10, RZ ;  /* 0x000000100d138819 */ /* 0x040fe200000006ff */
[----:B------:R-:W-:Y:S01]  /*4000*/  @!P0 FMUL.FTZ R63, R24, R42 ;  /* 0x0000002a183f8220 */ /* 0x000fe20000410000 */
[----:B------:R-:W-:Y:S01]  /*4010*/  @!P0 LOP3.LUT R13, R13, 0xffff0000, RZ, 0xc0, !PT ;  /* 0xffff00000d0d8812 */ /* 0x000fe200078ec0ff */
[----:B------:R-:W-:Y:S01]  /*4020*/  @!P0 FMUL.FTZ R62, R18, R43 ;  /* 0x0000002b123e8220 */ /* 0x000fe20000410000 */
[----:B------:R-:W-:Y:S01]  /*4030*/  @!P0 F2FP.BF16.PACK_AB R60, R60, R53 ;  /* 0x000000353c3c823e */ /* 0x000fe200000010ff */
[----:B------:R-:W-:Y:S02]  /*4040*/  @!P0 FMUL.FTZ R78, R28, R41 ;  /* 0x000000291c4e8220 */ /* 0x000fe40000410000 */
[----:B------:R-:W-:Y:S01]  /*4050*/  @!P0 FFMA.FTZ R61, R39, R26, -R61 ;  /* 0x0000001a273d8223 */ /* 0x000fe2000001083d */
[----:B------:R-:W-:Y:S01]  /*4060*/  @!P0 MOV R48, R60 ;  /* 0x0000003c00308202 */ /* 0x000fe20000000f00 */
[----:B------:R-:W-:Y:S02]  /*4070*/  @!P0 FFMA.FTZ R63, R44, R19, -R63 ;  /* 0x000000132c3f8223 */ /* 0x000fe4000001083f */
[----:B------:R-:W-:Y:S02]  /*4080*/  @!P0 FFMA.FTZ R62, R46, R13, -R62 ;  /* 0x0000000d2e3e8223 */ /* 0x000fe4000001083e */
[----:B------:R-:W-:Y:S02]  /*4090*/  @!P0 FFMA.FTZ R78, R40, R25, -R78 ;  /* 0x00000019284e8223 */ /* 0x000fe4000001084e */
[----:B----4-:R-:W-:Y:S01]  /*40a0*/  IMAD.X R53, R127, 0x1, R83, P1 ;  /* 0x000000017f357824 */ /* 0x010fe200008e0653 */
[----:B------:R-:W-:Y:S01]  /*40b0*/  @!P0 F2FP.BF16.PACK_AB R62, R62, R63 ;  /* 0x0000003f3e3e823e */ /* 0x000fe200000010ff */
[----:B------:R-:W-:Y:S01]  /*40c0*/  @!P0 IMAD.MOV.U32 R49, RZ, RZ, R47 ;  /* 0x000000ffff318224 */ /* 0x000fe200078e002f */
[----:B------:R-:W-:Y:S01]  /*40d0*/  @!P0 F2FP.BF16.PACK_AB R61, R78, R61 ;  /* 0x0000003d4e3d823e */ /* 0x000fe200000010ff */
[----:B------:R-:W-:Y:S01]  /*40e0*/  @!P0 FFMA.FTZ R0, R29, R32, R0 ;  /* 0x000000201d008223 */ /* 0x000fe20000010000 */
[----:B------:R-:W-:Y:S01]  /*40f0*/  ISETP.GE.AND P1, PT, R45, c[0x0][0x1d4], PT ;  /* 0x000075002d007a0c */ /* 0x000fe20003f26270 */
[----:B------:R-:W-:Y:S02]  /*4100*/  @!P0 IMAD.MOV.U32 R51, RZ, RZ, R62 ;  /* 0x000000ffff338224 */ /* 0x000fe400078e003e */
[----:B------:R-:W-:Y:S02]  /*4110*/  @!P0 IMAD.MOV.U32 R50, RZ, RZ, R61 ;  /* 0x000000ffff328224 */ /* 0x000fe400078e003d */
[----:B------:R-:W-:Y:S02]  /*4120*/  @!P0 FFMA.FTZ R2, R31, R33, R2 ;  /* 0x000000211f028223 */ /* 0x000fe40000010002 */
[----:B------:R-:W-:Y:S01]  /*4130*/  @!P0 FMUL.FTZ R5, R27, R26 ;  /* 0x0000001a1b058220 */ /* 0x000fe20000410000 */
[----:B------:R1:W-:Y:S01]  /*4140*/  ST.E.128 [R52.64], R48 ;  /* 0x0000003034007985 */ /* 0x0003e2000c101d16 */
[----:B------:R-:W-:Y:S01]  /*4150*/  @!P0 FFMA.FTZ R3, R34, R35, R3 ;  /* 0x0000002322038223 */ /* 0x000fe20000010003 */
[----:B------:R-:W-:Y:S01]  /*4160*/  @!P0 F2FP.BF16.PACK_AB R47, R2, R0 ;  /* 0x00000000022f823e */ /* 0x000fe200000010ff */
[----:B------:R-:W-:Y:S02]  /*4170*/  @!P0 FMUL.FTZ R6, R28, R25 ;  /* 0x000000191c068220 */ /* 0x000fe40000410000 */
[----:B------:R-:W-:Y:S02]  /*4180*/  @!P0 FFMA.FTZ R4, R37, R36, R4 ;  /* 0x0000002425048223 */ /* 0x000fe40000010004 */
[----:B------:R-:W-:Y:S02]  /*4190*/  @!P0 FMUL.FTZ R7, R24, R19 ;  /* 0x0000001318078220 */ /* 0x000fe40000410000 */
[----:B------:R-:W-:Y:S02]  /*41a0*/  @!P0 FFMA.FTZ R5, R38, R39, R5 ;  /* 0x0000002726058223 */ /* 0x000fe40000010005 */
[----:B------:R-:W-:Y:S02]  /*41b0*/  @!P0 FMUL.FTZ R8, R18, R13 ;  /* 0x0000000d12088220 */ /* 0x000fe40000410000 */
[----:B------:R-:W-:Y:S02]  /*41c0*/  @!P0 FFMA.FTZ R6, R41, R40, R6 ;  /* 0x0000002829068223 */ /* 0x000fe40000010006 */
[----:B------:R-:W-:Y:S02]  /*41d0*/  @!P0 FFMA.FTZ R7, R42, R44, R7 ;  /* 0x0000002c2a078223 */ /* 0x000fe40000010007 */
[----:B------:R-:W-:Y:S02]  /*41e0*/  @!P0 FFMA.FTZ R8, R43, R46, R8 ;  /* 0x0000002e2b088223 */ /* 0x000fe40000010008 */
[----:B------:R-:W-:Y:S03]  /*41f0*/  @!P0 IMAD.MOV.U32 R20, RZ, RZ, R47 ;  /* 0x000000ffff148224 */ /* 0x000fe600078e002f */
[----:B------:R-:W-:Y:S05]  /*4200*/  @!P0 F2FP.BF16.PACK_AB R60, R8, R7 ;  /* 0x00000007083c823e */ /* 0x000fea00000010ff */
[----:B------:R-:W-:Y:S01]  /*4210*/  @!P0 IMAD.MOV.U32 R23, RZ, RZ, R60 ;  /* 0x000000ffff178224 */ /* 0x000fe200078e003c */
[----:B-1----:R-:W-:Y:S02]  /*4220*/  @!P0 F2FP.BF16.PACK_AB R53, R6, R5 ;  /* 0x000000050635823e */ /* 0x002fe400000010ff */
[----:B------:R-:W-:Y:S03]  /*4230*/  @!P0 F2FP.BF16.PACK_AB R52, R4, R3 ;  /* 0x000000030434823e */ /* 0x000fe600000010ff */
[----:B------:R-:W-:Y:S01]  /*4240*/  @!P0 IMAD.MOV.U32 R22, RZ, RZ, R53 ;  /* 0x000000ffff168224 */ /* 0x000fe200078e0035 */
[----:B------:R-:W-:Y:S01]  /*4250*/  @!P0 MOV R21, R52 ;  /* 0x0000003400158202 */ /* 0x000fe20000000f00 */
[----:B------:R-:W-:-:S05]  /*4260*/  @P1 BRA `(.L_x_67) ;  /* 0x000001f000001947 */ /* 0x000fca0003800000 */
[C---:B------:R-:W-:Y:S04]  /*4270*/  LEA R2, P0, R45.reuse, R126, 0x1 ;  /* 0x0000007e2d027211 */ /* 0x040fe800078008ff */
[----:B------:R-:W-:Y:S05]  /*4280*/  LEA.HI.X.SX32 R3, R45, R127, 0x1, P0 ;  /* 0x0000007f2d037211 */ /* 0x000fea00000f0eff */
[----:B------:R1:W-:Y:S01]  /*4290*/  ST.E.128 [R2.64], R20 ;  /* 0x0000001402007985 */ /* 0x0003e2000c101d16 */
[----:B------:R-:W-:-:S05]  /*42a0*/  BRA `(.L_x_67) ;  /* 0x000001b000007947 */ /* 0x000fca0003800000 */
.L_x_63:
[----:B------:R1:W3:Y:S01]  /*42b0*/  SHFL.IDX PT, R3, R2, RZ, 0x181f ;  /* 0x00181fff02037589 */ /* 0x0002e200000e0000 */
[----:B------:R-:W-:Y:S03]  /*42c0*/  IADD3 R68, -R72, UR17, RZ ;  /* 0x0000001148447c10 */ /* 0x000fe6000fffe1ff */
[----:B------:R-:W4:Y:S01]  /*42d0*/  SHFL.IDX PT, R55, R55, RZ, 0x181f ;  /* 0x00181fff37377589 */ /* 0x000f2200000e0000 */
[----:B------:R-:W-:Y:S04]  /*42e0*/  IMNMX R68, R68, 0x20, PT ;  /* 0x0000002044447817 */ /* 0x000fe80003800200 */
[----:B------:R-:W-:Y:S11]  /*42f0*/  ISETP.GT.AND P0, PT, R68, R109, PT ;  /* 0x0000006d4400720c */ /* 0x000ff60003f04270 */
[----:B------:R-:W-:Y:S02]  /*4300*/  @!UPT UIADD3 URZ, URZ, URZ, URZ ;  /* 0x0000003f3f3ff290 */ /* 0x000fe4000fffe03f */
[----:B------:R-:W-:-:S05]  /*4310*/  @!P0 BRA `(.L_x_67) ;  /* 0x0000014000008947 */ /* 0x000fca0003800000 */
[C---:B------:R-:W-:Y:S02]  /*4320*/  ISETP.GE.AND P0, PT, R16.reuse, c[0x0][0x1d4], PT ;  /* 0x0000750010007a0c */ /* 0x040fe40003f06270 */
[----:B------:R-:W-:Y:S11]  /*4330*/  ISETP.GE.AND P2, PT, R11, c[0x0][0x1d4], PT ;  /* 0x000075000b007a0c */ /* 0x000ff60003f46270 */
[----:B------:R-:W5:Y:S01]  /*4340*/  @!P0 LDS.128 R4, [R103+0xc080] ;  /* 0x00c0800067048984 */ /* 0x000f620000000c00 */
[C---:B----4-:R-:W-:Y:S04]  /*4350*/  @!P0 LEA R30, P1, R16.reuse, R55, 0x1 ;  /* 0x00000037101e8211 */ /* 0x050fe800078208ff */
[----:B---3--:R-:W-:Y:S02]  /*4360*/  @!P0 LEA.HI.X R31, R16, R3, R17, 0x1, P1 ;  /* 0x00000003101f8211 */ /* 0x008fe400008f0c11 */
[----:B------:R-:W-:Y:S03]  /*4370*/  ISETP.GE.AND P1, PT, R108, c[0x0][0x1d4], PT ;  /* 0x000075006c007a0c */ /* 0x000fe60003f26270 */
[----:B-----5:R-:W-:Y:S01]  /*4380*/  @!P0 ST.E.128 [R30.64], R4 ;  /* 0x000000041e008985 */ /* 0x020fe2000c101d16 */
[C---:B------:R-:W-:Y:S03]  /*4390*/  @!P2 LEA R28, P0, R96.reuse, R55, 0x1 ;  /* 0x00000037601ca211 */ /* 0x040fe600078008ff */
[----:B------:R-:W3:Y:S01]  /*43a0*/  @!P2 LDS.128 R24, [R103+0xd080] ;  /* 0x00d080006718a984 */ /* 0x000ee20000000c00 */
[----:B------:R-:W-:Y:S02]  /*43b0*/  @!P2 LEA.HI.X R29, R96, R3, R87, 0x1, P0 ;  /* 0x00000003601da211 */ /* 0x000fe400000f0c57 */
[----:B------:R-:W-:Y:S03]  /*43c0*/  ISETP.GE.AND P0, PT, R106, c[0x0][0x1d4], PT ;  /* 0x000075006a007a0c */ /* 0x000fe60003f06270 */
[----:B---3--:R-:W-:Y:S01]  /*43d0*/  @!P2 ST.E.128 [R28.64], R24 ;  /* 0x000000181c00a985 */ /* 0x008fe2000c101d16 */
[C---:B------:R-:W-:Y:S03]  /*43e0*/  @!P1 LEA R18, P2, R95.reuse, R55, 0x1 ;  /* 0x000000375f129211 */ /* 0x040fe600078408ff */
[----:B------:R-:W3:Y:S01]  /*43f0*/  @!P1 LDS.128 R20, [R103+0xe080] ;  /* 0x00e0800067149984 */ /* 0x000ee20000000c00 */
[----:B------:R-:W-:Y:S05]  /*4400*/  @!P1 LEA.HI.X R19, R95, R3, R86, 0x1, P2 ;  /* 0x000000035f139211 */ /* 0x000fea00010f0c56 */
[----:B---3--:R-:W-:Y:S01]  /*4410*/  @!P1 ST.E.128 [R18.64], R20 ;  /* 0x0000001412009985 */ /* 0x008fe2000c101d16 */
[C---:B-1----:R-:W-:Y:S03]  /*4420*/  @!P0 LEA R2, P1, R94.reuse, R55, 0x1 ;  /* 0x000000375e028211 */ /* 0x042fe600078208ff */
[----:B------:R-:W1:Y:S01]  /*4430*/  @!P0 LDS.128 R4, [R103+0xf080] ;  /* 0x00f0800067048984 */ /* 0x000e620000000c00 */
[----:B------:R-:W-:Y:S05]  /*4440*/  @!P0 LEA.HI.X R3, R94, R3, R85, 0x1, P1 ;  /* 0x000000035e038211 */ /* 0x000fea00008f0c55 */
[----:B-1----:R1:W-:Y:S04]  /*4450*/  @!P0 ST.E.128 [R2.64], R4 ;  /* 0x0000000402008985 */ /* 0x0023e8000c101d16 */
.L_x_67:
[----:B------:R-:W-:Y:S05]  /*4460*/  BSYNC B1 ;  /* 0x0000000000017941 */ /* 0x000fea0003800000 */
.L_x_62:
[----:B------:R-:W-:Y:S01]  /*4470*/  IMAD.IADD R72, R81, 0x1, -R72 ;  /* 0x0000000151487824 */ /* 0x000fe200078e0a48 */
[----:B------:R-:W-:Y:S04]  /*4480*/  BSSY B0, `(.L_x_78) ;  /* 0x000003c000007945 */ /* 0x000fe80003800000 */
[----:B------:R-:W-:Y:S11]  /*4490*/  ISETP.GE.AND P0, PT, R72, 0x1, PT ;  /* 0x000000014800780c */ /* 0x000ff60003f06270 */
[----:B------:R-:W-:Y:S02]  /*44a0*/  @!UPT UIADD3 URZ, URZ, URZ, URZ ;  /* 0x0000003f3f3ff290 */ /* 0x000fe4000fffe03f */
[----:B-1----:R-:W-:Y:S01]  /*44b0*/  @P0 IMAD.WIDE R4, R102, 0x20, R122 ;  /* 0x0000002066040825 */ /* 0x002fe200078e027a */
[----:B------:R-:W-:Y:S03]  /*44c0*/  @P0 ISETP.NE.U32.AND P2, PT, R101, RZ, PT ;  /* 0x000000ff6500020c */ /* 0x000fe60003f45070 */
[----:B------:R-:W-:Y:S02]  /*44d0*/  @P0 IMAD R0, R5, c[0x0][0x258], RZ ;  /* 0x0000960005000a24 */ /* 0x000fe400078e02ff */
[----:B------:R-:W-:Y:S02]  /*44e0*/  @P0 IMAD.MOV.U32 R78, RZ, RZ, R118 ;  /* 0x000000ffff4e0224 */ /* 0x000fe400078e0076 */
[C---:B------:R-:W-:Y:S02]  /*44f0*/  @P0 IMAD R0, R4.reuse, c[0x0][0x25c], R0 ;  /* 0x0000970004000a24 */ /* 0x040fe400078e0200 */
[----:B---3--:R-:W-:Y:S05]  /*4500*/  @P0 IMAD.WIDE.U32 R2, R4, c[0x0][0x258], R78 ;  /* 0x0000960004020a25 */ /* 0x008fea00078e004e */
[C---:B------:R-:W-:Y:S02]  /*4510*/  @P0 LEA R4, P1, R2.reuse, c[0x0][0x250], 0x1 ;  /* 0x0000940002040a11 */ /* 0x040fe400078208ff */
[----:B------:R-:W-:Y:S04]  /*4520*/  @P0 IADD3 R0, R3, R0, RZ ;  /* 0x0000000003000210 */ /* 0x000fe80007ffe0ff */
[----:B------:R-:W-:Y:S01]  /*4530*/  @P0 LEA.HI.X R5, R2, c[0x0][0x254], R0, 0x1, P1 ;  /* 0x0000950002050a11 */ /* 0x000fe200008f0c00 */
[----:B------:R-:W-:Y:S01]  /*4540*/  IMAD R0, R70, c[0x0][0x208], RZ ;  /* 0x0000820046007a24 */ /* 0x000fe200078e02ff */
[----:B------:R-:W-:Y:S01]  /*4550*/  @P0 ISETP.NE.U32.AND P1, PT, R100, RZ, PT ;  /* 0x000000ff6400020c */ /* 0x000fe20003f25070 */
[----:B------:R-:W-:Y:S02]  /*4560*/  IMAD.WIDE.U32 R2, R71, c[0x0][0x208], RZ ;  /* 0x0000820047027a25 */ /* 0x000fe400078e00ff */
[----:B------:R-:W-:Y:S01]  /*4570*/  @!PT LDS RZ, [RZ] ;  /* 0x00000000fffff984 */ /* 0x000fe20000000800 */
[----:B------:R-:W-:Y:S01]  /*4580*/  @!PT LDS RZ, [RZ] ;  /* 0x00000000fffff984 */ /* 0x000fe20000000800 */
[----:B------:R-:W-:Y:S01]  /*4590*/  @!PT LDS RZ, [RZ] ;  /* 0x00000000fffff984 */ /* 0x000fe20000000800 */
[----:B------:R1:W-:Y:S01]  /*45a0*/  @P0 LDGSTS.E.BYPASS.LTC128B.128 [R103+0x8080], [R4.64], P2 ;  /* 0x0808000004670fae */ /* 0x0003e20009101d56 */
[----:B------:R-:W-:Y:S01]  /*45b0*/  @P0 ISETP.NE.U32.AND P2, PT, R99, RZ, PT ;  /* 0x000000ff6300020c */ /* 0x000fe20003f45070 */
[----:B------:R-:W-:Y:S04]  /*45c0*/  IMAD R0, R71, c[0x0][0x20c], R0 ;  /* 0x0000830047007a24 */ /* 0x000fe800078e0200 */
[----:B------:R-:W-:Y:S02]  /*45d0*/  IMAD.IADD R3, R3, 0x1, R0 ;  /* 0x0000000103037824 */ /* 0x000fe400078e0200 */
[----:B------:R-:W-:Y:S02]  /*45e0*/  IMAD R0, R69, c[0x0][0x218], RZ ;  /* 0x0000860045007a24 */ /* 0x000fe400078e02ff */
[----:B------:R1:W-:Y:S01]  /*45f0*/  @P0 LDGSTS.E.BYPASS.LTC128B.128 [R103+0x9080], [R4.64+0x80], P1 ;  /* 0x0908008004670fae */ /* 0x0003e20008901d56 */
[----:B------:R-:W-:Y:S01]  /*4600*/  @P0 ISETP.NE.U32.AND P1, PT, R98, RZ, PT ;  /* 0x000000ff6200020c */ /* 0x000fe20003f25070 */
[C---:B------:R-:W-:Y:S02]  /*4610*/  IMAD.WIDE.U32 R6, R91.reuse, c[0x0][0x218], R2 ;  /* 0x000086005b067a25 */ /* 0x040fe400078e0002 */
[----:B------:R1:W-:Y:S02]  /*4620*/  @P0 LDGSTS.E.BYPASS.LTC128B.128 [R103+0xa080], [R4.64+0x100], P2 ;  /* 0x0a08010004670fae */ /* 0x0003e40009101d56 */
[----:B------:R-:W-:Y:S08]  /*4630*/  IMAD R0, R91, c[0x0][0x21c], R0 ;  /* 0x000087005b007a24 */ /* 0x000ff000078e0200 */
[----:B------:R1:W-:Y:S01]  /*4640*/  @P0 LDGSTS.E.BYPASS.LTC128B.128 [R103+0xb080], [R4.64+0x180], P1 ;  /* 0x0b08018004670fae */ /* 0x0003e20008901d56 */
[----:B------:R-:W-:Y:S03]  /*4650*/  IADD3 R3, P0, R6, UR32, RZ ;  /* 0x0000002006037c10 */ /* 0x000fe6000ff1e0ff */
[----:B------:R-:W0:Y:S01]  /*4660*/  LDGDEPBAR ;  /* 0x00000000000079af */ /* 0x000e220000000000 */
[----:B------:R-:W-:Y:S02]  /*4670*/  IADD3.X R0, R7, UR25, R0, P0, !PT ;  /* 0x0000001907007c10 */ /* 0x000fe400087fe400 */
[C---:B------:R-:W-:Y:S04]  /*4680*/  LEA R2, P0, R3.reuse, c[0x0][0x1f8], 0x1 ;  /* 0x00007e0003027a11 */ /* 0x040fe800078008ff */
[----:B------:R-:W-:Y:S02]  /*4690*/  LEA.HI.X R13, R3, c[0x0][0x1fc], R0, 0x1, P0 ;  /* 0x00007f00030d7a11 */ /* 0x000fe400000f0c00 */
[----:B------:R1:W3:Y:S01]  /*46a0*/  SHFL.IDX PT, R3, R2, RZ, 0x181f ;  /* 0x00181fff02037589 */ /* 0x0002e200000e0000 */
[----:B------:R-:W-:Y:S03]  /*46b0*/  ISETP.GT.AND P0, PT, R68, R109, PT ;  /* 0x0000006d4400720c */ /* 0x000fe60003f04270 */
[----:B------:R-:W4:Y:S01]  /*46c0*/  SHFL.IDX PT, R13, R13, RZ, 0x181f ;  /* 0x00181fff0d0d7589 */ /* 0x000f2200000e0000 */
[----:B------:R-:W-:Y:S04]  /*46d0*/  DEPBAR.LE SB0, 0x0 ;  /* 0x000080000000791a */ /* 0x000fe80000000000 */
[----:B------:R-:W-:Y:S06]  /*46e0*/  BAR.SYNC.DEFER_BLOCKING 0x0 ;  /* 0x0000000000007b1d */ /* 0x000fec0000010000 */
[----:B------:R-:W-:-:S05]  /*46f0*/  @!P0 BRA `(.L_x_79) ;  /* 0x0000014000008947 */ /* 0x000fca0003800000 */
[C---:B-1-3--:R-:W-:Y:S02]  /*4700*/  ISETP.GE.AND P0, PT, R16.reuse, c[0x0][0x1d4], PT ;  /* 0x0000750010007a0c */ /* 0x04afe40003f06270 */
[----:B------:R-:W-:Y:S11]  /*4710*/  ISETP.GE.AND P2, PT, R11, c[0x0][0x1d4], PT ;  /* 0x000075000b007a0c */ /* 0x000ff60003f46270 */
[----:B------:R-:W1:Y:S01]  /*4720*/  @!P0 LDS.128 R4, [R103+0x8080] ;  /* 0x0080800067048984 */ /* 0x000e620000000c00 */
[C---:B-----5:R-:W-:Y:S04]  /*4730*/  @!P0 LEA R30, P1, R16.reuse, R3, 0x1 ;  /* 0x00000003101e8211 */ /* 0x060fe800078208ff */
[----:B----4-:R-:W-:Y:S02]  /*4740*/  @!P0 LEA.HI.X R31, R16, R13, R17, 0x1, P1 ;  /* 0x0000000d101f8211 */ /* 0x010fe400008f0c11 */
[----:B------:R-:W-:Y:S03]  /*4750*/  ISETP.GE.AND P1, PT, R108, c[0x0][0x1d4], PT ;  /* 0x000075006c007a0c */ /* 0x000fe60003f26270 */
[----:B-1----:R-:W-:Y:S01]  /*4760*/  @!P0 ST.E.128 [R30.64], R4 ;  /* 0x000000041e008985 */ /* 0x002fe2000c101d16 */
[C---:B------:R-:W-:Y:S03]  /*4770*/  @!P2 LEA R28, P0, R96.reuse, R3, 0x1 ;  /* 0x00000003601ca211 */ /* 0x040fe600078008ff */
[----:B------:R-:W1:Y:S01]  /*4780*/  @!P2 LDS.128 R24, [R103+0x9080] ;  /* 0x009080006718a984 */ /* 0x000e620000000c00 */
[----:B------:R-:W-:Y:S02]  /*4790*/  @!P2 LEA.HI.X R29, R96, R13, R87, 0x1, P0 ;  /* 0x0000000d601da211 */ /* 0x000fe400000f0c57 */
[----:B------:R-:W-:Y:S03]  /*47a0*/  ISETP.GE.AND P0, PT, R106, c[0x0][0x1d4], PT ;  /* 0x000075006a007a0c */ /* 0x000fe60003f06270 */
[----:B-1----:R-:W-:Y:S01]  /*47b0*/  @!P2 ST.E.128 [R28.64], R24 ;  /* 0x000000181c00a985 */ /* 0x002fe2000c101d16 */
[C---:B------:R-:W-:Y:S03]  /*47c0*/  @!P1 LEA R18, P2, R95.reuse, R3, 0x1 ;  /* 0x000000035f129211 */ /* 0x040fe600078408ff */
[----:B------:R-:W1:Y:S01]  /*47d0*/  @!P1 LDS.128 R20, [R103+0xa080] ;  /* 0x00a0800067149984 */ /* 0x000e620000000c00 */
[----:B------:R-:W-:Y:S05]  /*47e0*/  @!P1 LEA.HI.X R19, R95, R13, R86, 0x1, P2 ;  /* 0x0000000d5f139211 */ /* 0x000fea00010f0c56 */
[----:B-1----:R-:W-:Y:S01]  /*47f0*/  @!P1 ST.E.128 [R18.64], R20 ;  /* 0x0000001412009985 */ /* 0x002fe2000c101d16 */
[C---:B------:R-:W-:Y:S03]  /*4800*/  @!P0 LEA R2, P1, R94.reuse, R3, 0x1 ;  /* 0x000000035e028211 */ /* 0x040fe600078208ff */
[----:B------:R-:W1:Y:S01]  /*4810*/  @!P0 LDS.128 R4, [R103+0xb080] ;  /* 0x00b0800067048984 */ /* 0x000e620000000c00 */
[----:B------:R-:W-:Y:S05]  /*4820*/  @!P0 LEA.HI.X R3, R94, R13, R85, 0x1, P1 ;  /* 0x0000000d5e038211 */ /* 0x000fea00008f0c55 */
[----:B-1----:R1:W-:Y:S04]  /*4830*/  @!P0 ST.E.128 [R2.64], R4 ;  /* 0x0000000402008985 */ /* 0x0023e8000c101d16 */
.L_x_79:
[----:B-1-3--:R-:W-:Y:S05]  /*4840*/  BSYNC B0 ;  /* 0x0000000000007941 */ /* 0x00afea0003800000 */
.L_x_78:
[C---:B------:R-:W-:Y:S02]  /*4850*/  ISETP.GT.AND P0, PT, R102.reuse, UR8, PT ;  /* 0x0000000866007c0c */ /* 0x040fe4000bf04270 */
[----:B------:R-:W-:Y:S11]  /*4860*/  IADD3 R102, R102, -0x1, RZ ;  /* 0xffffffff66667810 */ /* 0x000ff60007ffe0ff */
[----:B------:R-:W-:Y:S01]  /*4870*/  @P0 SHF.R.S32.HI R3, RZ, 0x1f, R102 ;  /* 0x0000001fff030819 */ /* 0x000fe20000011466 */
[----:B------:R-:W-:Y:S01]  /*4880*/  @P0 IMAD.MOV.U32 R4, RZ, RZ, R120 ;  /* 0x000000ffff040224 */ /* 0x000fe200078e0078 */
[----:B------:R-:W-:Y:S01]  /*4890*/  @P0 ISETP.NE.U32.AND P2, PT, R101, RZ, PT ;  /* 0x000000ff6500020c */ /* 0x000fe20003f45070 */
[----:B------:R-:W-:Y:S02]  /*48a0*/  @P0 IMAD.MOV.U32 R5, RZ, RZ, R125 ;  /* 0x000000ffff050224 */ /* 0x000fe400078e007d */
[C---:B------:R-:W-:Y:S02]  /*48b0*/  @P0 IMAD R0, R102.reuse, UR21, RZ ;  /* 0x0000001566000c24 */ /* 0x040fe4000f8e02ff */
[----:B------:R-:W-:Y:S04]  /*48c0*/  @P0 IMAD.WIDE.U32 R4, R102, UR24, R4 ;  /* 0x0000001866040c25 */ /* 0x000fe8000f8e0004 */
[----:B------:R-:W-:Y:S01]  /*48d0*/  @P0 IMAD R0, R3, UR24, R0 ;  /* 0x0000001803000c24 */ /* 0x000fe2000f8e0200 */
[C---:B------:R-:W-:Y:S03]  /*48e0*/  @P0 LEA R6, P1, R4.reuse, c[0x0][0x220], 0x1 ;  /* 0x0000880004060a11 */ /* 0x040fe600078208ff */
[----:B------:R-:W-:Y:S05]  /*48f0*/  @P0 IMAD.IADD R0, R5, 0x1, R0 ;  /* 0x0000000105000824 */ /* 0x000fea00078e0200 */
[----:B------:R-:W-:Y:S02]  /*4900*/  @P0 LEA.HI.X R7, R4, c[0x0][0x224], R0, 0x1, P1 ;  /* 0x0000890004070a11 */ /* 0x000fe400008f0c00 */
[----:B------:R-:W-:Y:S03]  /*4910*/  @P0 ISETP.NE.U32.AND P1, PT, R100, RZ, PT ;  /* 0x000000ff6400020c */ /* 0x000fe60003f25070 */
[----:B------:R-:W-:Y:S01]  /*4920*/  @!PT LDS RZ, [RZ] ;  /* 0x00000000fffff984 */ /* 0x000fe20000000800 */
[----:B------:R-:W-:Y:S01]  /*4930*/  @!PT LDS RZ, [RZ] ;  /* 0x00000000fffff984 */ /* 0x000fe20000000800 */
[----:B------:R-:W-:Y:S01]  /*4940*/  @!PT LDS RZ, [RZ] ;  /* 0x00000000fffff984 */ /* 0x000fe20000000800 */
[----:B------:R1:W-:Y:S01]  /*4950*/  @P0 LDGSTS.E.BYPASS.LTC128B.128 [R103+0xc080], [R6.64], P2 ;  /* 0x0c08000006670fae */ /* 0x0003e20009101d56 */
[----:B------:R-:W-:Y:S09]  /*4960*/  @P0 ISETP.NE.U32.AND P2, PT, R99, RZ, PT ;  /* 0x000000ff6300020c */ /* 0x000ff20003f45070 */
[----:B------:R1:W-:Y:S01]  /*4970*/  @P0 LDGSTS.E.BYPASS.LTC128B.128 [R103+0xd080], [R6.64+0x80], P1 ;  /* 0x0d08008006670fae */ /* 0x0003e20008901d56 */
[----:B------:R-:W-:Y:S03]  /*4980*/  @P0 ISETP.NE.U32.AND P1, PT, R98, RZ, PT ;  /* 0x000000ff6200020c */ /* 0x000fe60003f25070 */
[----:B------:R1:W-:Y:S10]  /*4990*/  @P0 LDGSTS.E.BYPASS.LTC128B.128 [R103+0xe080], [R6.64+0x100], P2 ;  /* 0x0e08010006670fae */ /* 0x0003f40009101d56 */
[----:B------:R1:W-:Y:S04]  /*49a0*/  @P0 LDGSTS.E.BYPASS.LTC128B.128 [R103+0xf080], [R6.64+0x180], P1 ;  /* 0x0f08018006670fae */ /* 0x0003e80008901d56 */
[----:B------:R-:W0:Y:S01]  /*49b0*/  LDGDEPBAR ;  /* 0x00000000000079af */ /* 0x000e220000000000 */
[----:B------:R-:W-:-:S05]  /*49c0*/  @P0 BRA `(.L_x_80) ;  /* 0xffffd03000000947 */ /* 0x000fca000383ffff */
[----:B------:R-:W-:Y:S06]  /*49d0*/  BAR.SYNC.DEFER_BLOCKING 0x0 ;  /* 0x0000000000007b1d */ /* 0x000fec0000010000 */
.L_x_59:
[----:B-1----:R-:W-:Y:S01]  /*49e0*/  UISETP.GE.AND UP0, UPT, UR11, 0x1, UPT ;  /* 0x000000010b00788c */ /* 0x002fe2000bf06270 */
[----:B------:R-:W-:Y:S01]  /*49f0*/  PLOP3.LUT P2, PT, PT, PT, PT, 0x80, 0x0 ;  /* 0x000000000000781c */ /* 0x000fe20003f4f070 */
[----:B------:R-:W-:Y:S01]  /*4a00*/  CS2R R130, SRZ ;  /* 0x0000000000827805 */ /* 0x000fe2000001ff00 */
[----:B------:R-:W-:Y:S01]  /*4a10*/  CS2R R128, SRZ ;  /* 0x0000000000807805 */ /* 0x000fe2000001ff00 */
[----:B----4-:R-:W-:Y:S01]  /*4a20*/  CS2R R126, SRZ ;  /* 0x00000000007e7805 */ /* 0x010fe2000001ff00 */
[----:B------:R-:W-:Y:S01]  /*4a30*/  CS2R R124, SRZ ;  /* 0x00000000007c7805 */ /* 0x000fe2000001ff00 */
[----:B------:R-:W-:Y:S01]  /*4a40*/  PLOP3.LUT P0, PT, PT, PT, UP0, 0x80, 0x0 ;  /* 0x000000000000781c */ /* 0x000fe20003f0f008 */
        /* <DEDUP_REMOVED lines=23> */
[----:B-----5:R-:W-:Y:S01]  /*4bc0*/  CS2R R76, SRZ ;  /* 0x00000000004c7805 */ /* 0x020fe2000001ff00 */
[----:B------:R-:W-:Y:S01]  /*4bd0*/  CS2R R74, SRZ ;  /* 0x00000000004a7805 */ /* 0x000fe2000001ff00 */
[----:B------:R-:W-:Y:S01]  /*4be0*/  CS2R R72, SRZ ;  /* 0x0000000000487805 */ /* 0x000fe2000001ff00 */
[----:B------:R-:W-:Y:S01]  /*4bf0*/  CS2R R70, SRZ ;  /* 0x0000000000467805 */ /* 0x000fe2000001ff00 */
[----:B------:R-:W-:Y:S01]  /*4c00*/  CS2R R68, SRZ ;  /* 0x0000000000447805 */ /* 0x000fe2000001ff00 */
[----:B------:R-:W-:Y:S01]  /*4c10*/  CS2R R6, SRZ ;  /* 0x0000000000067805 */ /* 0x000fe2000001ff00 */
[----:B------:R-:W-:Y:S01]  /*4c20*/  IMAD.MOV.U32 R4, RZ, RZ, RZ ;  /* 0x000000ffff047224 */ /* 0x000fe200078e00ff */
        /* <DEDUP_REMOVED lines=32> */
[----:B------:R-:W-:Y:S05]  /*4e30*/  @!P0 BRA `(.L_x_81) ;  /* 0x0000c9f000008947 */ /* 0x000fea0003800000 */
[----:B------:R-:W-:Y:S02]  /*4e40*/  ULDC.64 UR4, c[0x0][0x340] ;  /* 0x0000d00000047ab9 */ /* 0x000fe40000000a00 */
[----:B------:R-:W-:-:S02]  /*4e50*/  UISETP.NE.U32.AND UP1, UPT, URZ, UR4, UPT ;  /* 0x000000043f00728c */ /* 0x000fc4000bf25070 */
[----:B------:R-:W-:Y:S02]  /*4e60*/  ULDC.64 UR6, c[0x0][0x340] ;  /* 0x0000d00000067ab9 */ /* 0x000fe40000000a00 */
[----:B------:R-:W-:-:S06]  /*4e70*/  UISETP.NE.AND.EX UP1, UPT, URZ, UR5, UPT, UP1 ;  /* 0x000000053f00728c */ /* 0x000fcc000bf25310 */
[----:B------:R-:W-:-:S05]  /*4e80*/  PLOP3.LUT P1, PT, PT, PT, UP1, 0x80, 0x0 ;  /* 0x000000000000781c */ /* 0x000fca0003f2f018 */
[----:B------:R-:W-:Y:S02]  /*4e90*/  @UP1 UMOV UR4, 0x4 ;  /* 0x0000000400041882 */ /* 0x000fe40000000000 */
[----:B------:R-:W-:-:S06]  /*4ea0*/  @UP1 UIMAD.WIDE UR4, UR20, UR4, UR6 ;  /* 0x00000004140412a5 */ /* 0x000fcc000f8e0206 */
[----:B------:R-:W-:Y:S02]  /*4eb0*/  IMAD.U32 R2, RZ, RZ, UR4 ;  /* 0x00000004ff027e24 */ /* 0x000fe4000f8e00ff */
[----:B------:R-:W-:Y:S01]  /*4ec0*/  IMAD.U32 R3, RZ, RZ, UR5 ;  /* 0x00000005ff037e24 */ /* 0x000fe2000f8e00ff */
[----:B------:R-:W1:Y:S01]  /*4ed0*/  S2R R9, SR_CTAID.X ;  /* 0x0000000000097919 */ /* 0x000e620000002500 */
[----:B------:R-:W-:Y:S02]  /*4ee0*/  USHF.R.S32.HI UR6, URZ, 0x1f, UR16 ;  /* 0x0000001f3f067899 */ /* 0x000fe40008011410 */
[----:B------:R-:W-:Y:S01]  /*4ef0*/  ULDC.64 UR4, c[0x0][0x178] ;  /* 0x00005e0000047ab9 */ /* 0x000fe20000000a00 */
[----:B------:R3:W4:Y:S01]  /*4f00*/  @P1 LDG.E R0, [R2.64] ;  /* 0x0000001602001981 */ /* 0x000722000c1e1900 */
[----:B------:R-:W-:Y:S01]  /*4f10*/  UIMAD UR6, UR6, UR4, URZ ;  /* 0x00000004060672a4 */ /* 0x000fe2000f8e023f */
[----:B------:R-:W-:Y:S01]  /*4f20*/  IMAD.MOV.U32 R4, RZ, RZ, c[0x0][0x2c4] ;  /* 0x0000b100ff047624 */ /* 0x000fe200078e00ff */
[----:B------:R-:W-:Y:S01]  /*4f30*/  UIMAD.WIDE.U32 UR24, UR16, UR4, URZ ;  /* 0x00000004101872a5 */ /* 0x000fe2000f8e003f */
[----:B------:R-:W-:Y:S01]  /*4f40*/  BSSY B0, `(.L_x_82) ;  /* 0x000006a000007945 */ /* 0x000fe20003800000 */
[----:B------:R-:W-:-:S02]  /*4f50*/  UIMAD UR16, UR16, UR5, UR6 ;  /* 0x00000005101072a4 */ /* 0x000fc4000f8e0206 */
[----:B------:R-:W-:Y:S01]  /*4f60*/  ISETP.NE.AND P0, PT, R4, 0x1, PT ;  /* 0x000000010400780c */ /* 0x000fe20003f05270 */
[----:B------:R-:W-:Y:S02]  /*4f70*/  ULDC.64 UR6, c[0x0][0x348] ;  /* 0x0000d20000067ab9 */ /* 0x000fe40000000a00 */
[----:B------:R-:W-:Y:S02]  /*4f80*/  UISETP.NE.U32.AND UP0, UPT, URZ, UR6, UPT ;  /* 0x000000063f00728c */ /* 0x000fe4000bf05070 */
[----:B------:R-:W-:Y:S02]  /*4f90*/  ULDC.64 UR4, c[0x0][0x1b8] ;  /* 0x00006e0000047ab9 */ /* 0x000fe40000000a00 */
[----:B------:R-:W-:Y:S02]  /*4fa0*/  UISETP.NE.AND.EX UP0, UPT, URZ, UR7, UPT, UP0 ;  /* 0x000000073f00728c */ /* 0x000fe4000bf05300 */
[----:B------:R-:W-:Y:S02]  /*4fb0*/  UIADD3 UR17, UR25, UR16, URZ ;  /* 0x0000001019117290 */ /* 0x000fe4000fffe03f */
[----:B------:R-:W-:-:S02]  /*4fc0*/  UIMAD UR6, UR12, UR4, URZ ;  /* 0x000000040c0672a4 */ /* 0x000fc4000f8e023f */
[----:B------:R-:W-:Y:S02]  /*4fd0*/  USHF.R.S32.HI UR7, URZ, 0x1f, UR20 ;  /* 0x0000001f3f077899 */ /* 0x000fe40008011414 */
[----:B------:R-:W-:Y:S02]  /*4fe0*/  UMOV UR16, UR24 ;  /* 0x0000001800107c82 */ /* 0x000fe40008000000 */
[----:B------:R-:W-:Y:S01]  /*4ff0*/  UIMAD UR6, UR13, UR5, UR6 ;  /* 0x000000050d0672a4 */ /* 0x000fe2000f8e0206 */
[----:B---3--:R-:W-:Y:S01]  /*5000*/  SHF.R.S32.HI R3, RZ, 0x1f, R66 ;  /* 0x0000001fff037819 */ /* 0x008fe20000011442 */
[----:B------:R-:W-:Y:S02]  /*5010*/  UIMAD.WIDE.U32 UR16, UR13, UR4, UR16 ;  /* 0x000000040d1072a5 */ /* 0x000fe4000f8e0010 */
[----:B------:R-:W-:Y:S01]  /*5020*/  USEL UR7, UR7, URZ, !UP0 ;  /* 0x0000003f07077287 */ /* 0x000fe2000c000000 */
[CC--:B------:R-:W-:Y:S01]  /*5030*/  LEA.HI R19, R3.reuse, R66.reuse, RZ, 0x3 ;  /* 0x0000004203137211 */ /* 0x0c0fe200078f18ff */
[----:B------:R-:W-:Y:S01]  /*5040*/  ULDC.64 UR4, c[0x0][0x1c0] ;  /* 0x0000700000047ab9 */ /* 0x000fe20000000a00 */
[-C--:B------:R-:W-:Y:S01]  /*5050*/  LEA.HI R22, R3, R66.reuse, RZ, 0x4 ;  /* 0x0000004203167211 */ /* 0x080fe200078f20ff */
[----:B------:R-:W-:Y:S01]  /*5060*/  USEL UR8, UR20, URZ, !UP0 ;  /* 0x0000003f14087287 */ /* 0x000fe2000c000000 */
[----:B------:R-:W-:Y:S01]  /*5070*/  LOP3.LUT R5, R19, 0xfffffff8, RZ, 0xc0, !PT ;  /* 0xfffffff813057812 */ /* 0x000fe200078ec0ff */
[----:B------:R-:W-:Y:S01]  /*5080*/  UIMAD UR7, UR7, UR4, URZ ;  /* 0x00000004070772a4 */ /* 0x000fe2000f8e023f */
[----:B------:R-:W-:Y:S01]  /*5090*/  SHF.R.S32.HI R19, RZ, 0x3, R19 ;  /* 0x00000003ff137819 */ /* 0x000fe20000011413 */
[----:B------:R-:W-:Y:S01]  /*50a0*/  UIADD3 UR17, UR17, UR6, URZ ;  /* 0x0000000611117290 */ /* 0x000fe2000fffe03f */
[----:B------:R-:W-:Y:S01]  /*50b0*/  LEA.HI R40, R3, R66, RZ, 0x6 ;  /* 0x0000004203287211 */ /* 0x000fe200078f30ff */
[----:B------:R-:W-:Y:S01]  /*50c0*/  IMAD.IADD R2, R66, 0x1, -R5 ;  /* 0x0000000142027824 */ /* 0x000fe200078e0a05 */
[----:B------:R-:W-:Y:S01]  /*50d0*/  UIMAD UR5, UR8, UR5, UR7 ;  /* 0x00000005080572a4 */ /* 0x000fe2000f8e0207 */
[----:B------:R-:W-:Y:S01]  /*50e0*/  IMAD.SHL.U32 R43, R19, 0x40, RZ ;  /* 0x00000040132b7824 */ /* 0x000fe200078e00ff */
[----:B------:R-:W-:Y:S01]  /*50f0*/  UIMAD.WIDE.U32 UR16, UR8, UR4, UR16 ;  /* 0x00000004081072a5 */ /* 0x000fe2000f8e0010 */
[----:B------:R-:W-:-:S02]  /*5100*/  IMAD R216, R2, 0x20, R19 ;  /* 0x0000002002d87824 */ /* 0x000fc400078e0213 */
[----:B------:R-:W-:Y:S01]  /*5110*/  ULDC UR4, c[0x0][0x2c4] ;  /* 0x0000b10000047ab9 */ /* 0x000fe20000000800 */
[----:B------:R-:W-:Y:S01]  /*5120*/  IMAD.SHL.U32 R150, R2, 0x8, RZ ;  /* 0x0000000802967824 */ /* 0x000fe200078e00ff */
[----:B------:R-:W-:Y:S01]  /*5130*/  UIADD3 UR5, UR17, UR5, URZ ;  /* 0x0000000511057290 */ /* 0x000fe2000fffe03f */
[----:B-1----:R-:W-:Y:S01]  /*5140*/  IMAD R7, R9, 0x80, R216 ;  /* 0x0000008009077824 */ /* 0x002fe200078e02d8 */
[----:B--2---:R-:W-:Y:S01]  /*5150*/  UIMAD UR19, UR19, UR4, URZ ;  /* 0x00000004131372a4 */ /* 0x004fe2000f8e023f */
[----:B------:R-:W-:Y:S01]  /*5160*/  IMAD.U32 R11, RZ, RZ, UR17 ;  /* 0x00000011ff0b7e24 */ /* 0x000fe2000f8e00ff */
[----:B------:R-:W-:Y:S01]  /*5170*/  LOP3.LUT R43, R43, 0x1c0, RZ, 0xc0, !PT ;  /* 0x000001c02b2b7812 */ /* 0x000fe200078ec0ff */
[----:B------:R-:W-:Y:S01]  /*5180*/  @P0 IMAD.HI.U32 R4, R7, c[0x0][0x2c8], RZ ;  /* 0x0000b20007040a27 */ /* 0x000fe200078e00ff */
[C---:B------:R-:W-:Y:S02]  /*5190*/  IADD3 R17, R150.reuse, 0x40, RZ ;  /* 0x0000004096117810 */ /* 0x040fe40007ffe0ff */
[C---:B------:R-:W-:Y:S01]  /*51a0*/  IADD3 R16, R150.reuse, 0x80, RZ ;  /* 0x0000008096107810 */ /* 0x040fe20007ffe0ff */
[----:B------:R-:W-:Y:S01]  /*51b0*/  IMAD.MOV.U32 R12, RZ, RZ, R7 ;  /* 0x000000ffff0c7224 */ /* 0x000fe200078e0007 */
[----:B------:R-:W-:Y:S01]  /*51c0*/  @P0 SHF.R.U32.HI R12, RZ, c[0x0][0x2cc], R4 ;  /* 0x0000b300ff0c0a19 */ /* 0x000fe20000011604 */
[----:B------:R-:W-:Y:S01]  /*51d0*/  IMAD.U32 R10, RZ, RZ, UR16 ;  /* 0x00000010ff0a7e24 */ /* 0x000fe2000f8e00ff */
[----:B------:R-:W-:Y:S01]  /*51e0*/  SHF.R.U32.HI R41, RZ, 0x3, R43 ;  /* 0x00000003ff297819 */ /* 0x000fe2000001162b */
[----:B------:R-:W-:Y:S01]  /*51f0*/  IMAD.U32 R11, RZ, RZ, UR5 ;  /* 0x00000005ff0b7e24 */ /* 0x000fe2000f8e00ff */
[--C-:B------:R-:W-:Y:S01]  /*5200*/  SHF.R.S32.HI R5, RZ, 0x1f, R12.reuse ;  /* 0x0000001fff057819 */ /* 0x100fe2000001140c */
[----:B------:R-:W-:Y:S01]  /*5210*/  IMAD.MOV R6, RZ, RZ, -R12 ;  /* 0x000000ffff067224 */ /* 0x000fe200078e0a0c */
[----:B------:R-:W-:Y:S01]  /*5220*/  ISETP.GE.AND P3, PT, R150, c[0x0][0x198], PT ;  /* 0x0000660096007a0c */ /* 0x000fe20003f66270 */
[----:B------:R-:W-:Y:S01]  /*5230*/  IMAD R9, R9, 0x80, R19 ;  /* 0x0000008009097824 */ /* 0x000fe200078e0213 */
[----:B------:R-:W-:Y:S01]  /*5240*/  ISETP.GE.AND P4, PT, R17, c[0x0][0x198], PT ;  /* 0x0000660011007a0c */ /* 0x000fe20003f86270 */
[----:B------:R-:W-:Y:S01]  /*5250*/  IMAD R5, R5, c[0x0][0x1b0], RZ ;  /* 0x00006c0005057a24 */ /* 0x000fe200078e02ff */
[----:B------:R-:W-:Y:S01]  /*5260*/  ISETP.GE.AND P6, PT, R16, c[0x0][0x198], PT ;  /* 0x0000660010007a0c */ /* 0x000fe20003fc6270 */
[----:B------:R-:W-:Y:S01]  /*5270*/  IMAD R6, R6, c[0x0][0x2c4], R7 ;  /* 0x0000b10006067a24 */ /* 0x000fe200078e0207 */
[----:B------:R-:W-:Y:S01]  /*5280*/  LOP3.LUT R7, R22, 0xfffffff0, RZ, 0xc0, !PT ;  /* 0xfffffff016077812 */ /* 0x000fe200078ec0ff */
[----:B------:R-:W-:-:S02]  /*5290*/  IMAD R5, R12, c[0x0][0x1b4], R5 ;  /* 0x00006d000c057a24 */ /* 0x000fc400078e0205 */
[----:B------:R-:W-:Y:S01]  /*52a0*/  IMAD.WIDE.U32 R12, R12, c[0x0][0x1b0], R10 ;  /* 0x00006c000c0c7a25 */ /* 0x000fe200078e000a */
[----:B------:R-:W-:-:S03]  /*52b0*/  SHF.R.S32.HI R11, RZ, 0x1f, R6 ;  /* 0x0000001fff0b7819 */ /* 0x000fc60000011406 */
[----:B------:R-:W-:Y:S02]  /*52c0*/  IMAD.IADD R13, R13, 0x1, R5 ;  /* 0x000000010d0d7824 */ /* 0x000fe400078e0205 */
[----:B------:R-:W-:Y:S02]  /*52d0*/  IMAD R11, R11, c[0x0][0x1a8], RZ ;  /* 0x00006a000b0b7a24 */ /* 0x000fe400078e02ff */
[----:B------:R-:W-:Y:S02]  /*52e0*/  IMAD.IADD R8, R66, 0x1, -R7 ;  /* 0x0000000142087824 */ /* 0x000fe400078e0a07 */
[C---:B------:R-:W-:Y:S02]  /*52f0*/  IMAD R11, R6.reuse, c[0x0][0x1ac], R11 ;  /* 0x00006b00060b7a24 */ /* 0x040fe400078e020b */
[----:B------:R-:W-:Y:S01]  /*5300*/  IMAD.WIDE.U32 R6, R6, c[0x0][0x1a8], R12 ;  /* 0x00006a0006067a25 */ /* 0x000fe200078e000c */
[----:B------:R-:W-:-:S03]  /*5310*/  SHF.R.S32.HI R5, RZ, 0x1f, R8 ;  /* 0x0000001fff057819 */ /* 0x000fc60000011408 */
[----:B------:R-:W-:Y:S01]  /*5320*/  IMAD.IADD R10, R7, 0x1, R11 ;  /* 0x00000001070a7824 */ /* 0x000fe200078e020b */
[----:B------:R-:W-:Y:S01]  /*5330*/  LEA R15, P0, R6, c[0x0][0x160], 0x1 ;  /* 0x00005800060f7a11 */ /* 0x000fe200078008ff */
[----:B------:R-:W-:Y:S01]  /*5340*/  IMAD.SHL.U32 R40, R40, 0x8, RZ ;  /* 0x0000000828287824 */ /* 0x000fe200078e00ff */
[----:B------:R-:W-:Y:S02]  /*5350*/  LEA.HI R4, R5, R8, RZ, 0x3 ;  /* 0x0000000805047211 */ /* 0x000fe400078f18ff */
[----:B------:R-:W-:Y:S01]  /*5360*/  LEA.HI.X R10, R6, c[0x0][0x164], R10, 0x1, P0 ;  /* 0x00005900060a7a11 */ /* 0x000fe200000f0c0a */
[----:B------:R1:W2:Y:S01]  /*5370*/  SHFL.IDX PT, R20, R15, RZ, 0x181f ;  /* 0x00181fff0f147589 */ /* 0x0002a200000e0000 */
[----:B------:R-:W-:Y:S02]  /*5380*/  LOP3.LUT R5, R4, 0xfffffff8, RZ, 0xc0, !PT ;  /* 0xfffffff804057812 */ /* 0x000fe400078ec0ff */
[----:B------:R-:W-:Y:S01]  /*5390*/  ISETP.GE.AND P0, PT, R9, UR19, PT ;  /* 0x0000001309007c0c */ /* 0x000fe2000bf06270 */
[----:B------:R1:W3:Y:S01]  /*53a0*/  SHFL.IDX PT, R21, R10, RZ, 0x181f ;  /* 0x00181fff0a157589 */ /* 0x0002e200000e0000 */
[----:B------:R-:W-:Y:S01]  /*53b0*/  IADD3 R6, R150, 0xc0, RZ ;  /* 0x000000c096067810 */ /* 0x000fe20007ffe0ff */
[----:B------:R-:W-:Y:S01]  /*53c0*/  IMAD.IADD R7, R8, 0x1, -R5 ;  /* 0x0000000108077824 */ /* 0x000fe200078e0a05 */
[----:B------:R-:W-:Y:S01]  /*53d0*/  LOP3.LUT R40, R40, 0xfffffe00, RZ, 0xc0, !PT ;  /* 0xfffffe0028287812 */ /* 0x000fe200078ec0ff */
[----:B------:R-:W-:Y:S01]  /*53e0*/  IMAD.MOV.U32 R5, RZ, RZ, 0x20 ;  /* 0x00000020ff057424 */ /* 0x000fe200078e00ff */
[----:B------:R-:W-:-:S02]  /*53f0*/  ISETP.GE.AND P5, PT, R6, c[0x0][0x198], PT ;  /* 0x0000660006007a0c */ /* 0x000fc40003fa6270 */
[----:B------:R-:W-:Y:S01]  /*5400*/  P2R R8, PR, RZ, 0x1 ;  /* 0x00000001ff087803 */ /* 0x000fe20000000000 */
[----:B----4-:R4:W5:Y:S01]  /*5410*/  @P1 R2UR UR7, R0 ;  /* 0x00000000000713c2 */ /* 0x01096200000e0000 */
[----:B------:R-:W-:Y:S01]  /*5420*/  R2P PR, R7, 0x6 ;  /* 0x0000000607007804 */ /* 0x000fe20000000000 */
[----:B-----5:R-:W-:-:S04]  /*5430*/  @!UP1 UMOV UR7, UR20 ;  /* 0x0000001400079c82 */ /* 0x020fc80008000000 */
[----:B------:R-:W-:Y:S02]  /*5440*/  SEL R5, R5, 0xffffffe0, !P2 ;  /* 0xffffffe005057807 */ /* 0x000fe40005000000 */
[----:B----4-:R-:W-:-:S04]  /*5450*/  LOP3.LUT R0, R43, 0x38, R150, 0xf8, !PT ;  /* 0x000000382b007812 */ /* 0x010fc800078ef896 */
[----:B------:R-:W-:Y:S01]  /*5460*/  LOP3.LUT R11, R0, R41, RZ, 0x3c, !PT ;  /* 0x00000029000b7212 */ /* 0x000fe200078e3cff */
[----:B------:R-:W-:-:S04]  /*5470*/  IMAD.MOV.U32 R0, RZ, RZ, 0x10 ;  /* 0x00000010ff007424 */ /* 0x000fc800078e00ff */
[----:B------:R-:W-:Y:S01]  /*5480*/  IMAD.IADD R18, R11, 0x1, R40 ;  /* 0x000000010b127824 */ /* 0x000fe200078e0228 */
[----:B------:R-:W-:Y:S01]  /*5490*/  SEL R0, R0, 0xfffffff0, !P1 ;  /* 0xfffffff000007807 */ /* 0x000fe20004800000 */
[----:B------:R-:W-:Y:S05]  /*54a0*/  @P0 BRA `(.L_x_83) ;  /* 0x0000013000000947 */ /* 0x000fea0003800000 */
[----:B-123--:R-:W-:Y:S01]  /*54b0*/  SHF.R.S32.HI R12, RZ, 0x1f, R17 ;  /* 0x0000001fff0c7819 */ /* 0x00efe20000011411 */
[----:B------:R-:W-:Y:S01]  /*54c0*/  IMAD.SHL.U32 R14, R18, 0x2, RZ ;  /* 0x00000002120e7824 */ /* 0x000fe200078e00ff */
[----:B------:R-:W-:Y:S01]  /*54d0*/  SHF.R.S32.HI R23, RZ, 0x1f, R16 ;  /* 0x0000001fff177819 */ /* 0x000fe20000011410 */
[----:B------:R-:W-:Y:S01]  /*54e0*/  IMAD.WIDE R24, R150, 0x2, R20 ;  /* 0x0000000296187825 */ /* 0x000fe200078e0214 */
[----:B------:R-:W-:Y:S02]  /*54f0*/  SHF.R.S32.HI R11, RZ, 0x1f, R6 ;  /* 0x0000001fff0b7819 */ /* 0x000fe40000011406 */
[----:B------:R-:W-:Y:S02]  /*5500*/  LEA.HI R13, R12, R17, RZ, 0x3 ;  /* 0x000000110c0d7211 */ /* 0x000fe400078f18ff */
[----:B------:R-:W-:Y:S01]  /*5510*/  LEA.HI R12, R23, R16, RZ, 0x3 ;  /* 0x00000010170c7211 */ /* 0x000fe200078f18ff */
[----:B------:R-:W-:Y:S01]  /*5520*/  @!PT LDS RZ, [RZ] ;  /* 0x00000000fffff984 */ /* 0x000fe20000000800 */
[----:B------:R1:W-:Y:S01]  /*5530*/  LDGSTS.E.BYPASS.LTC128B.128 [R14+0x10080], [R24.64], !P3 ;  /* 0x10080000180e7fae */ /* 0x0003e2000d901d56 */
[----:B------:R-:W-:-:S02]  /*5540*/  LEA.HI R11, R11, R6, RZ, 0x3 ;  /* 0x000000060b0b7211 */ /* 0x000fc400078f18ff */
[----:B------:R-:W-:Y:S02]  /*5550*/  LOP3.LUT R13, R13, 0xfffffff8, RZ, 0xc0, !PT ;  /* 0xfffffff80d0d7812 */ /* 0x000fe400078ec0ff */
[----:B------:R-:W-:Y:S02]  /*5560*/  LOP3.LUT R12, R12, 0xfffffff8, RZ, 0xc0, !PT ;  /* 0xfffffff80c0c7812 */ /* 0x000fe400078ec0ff */
[----:B------:R-:W-:Y:S01]  /*5570*/  LOP3.LUT R11, R11, 0xfffffff8, RZ, 0xc0, !PT ;  /* 0xfffffff80b0b7812 */ /* 0x000fe200078ec0ff */
[----:B------:R-:W-:-:S04]  /*5580*/  IMAD.WIDE R26, R13, 0x2, R20 ;  /* 0x000000020d1a7825 */ /* 0x000fc800078e0214 */
[--C-:B------:R-:W-:Y:S01]  /*5590*/  IMAD.WIDE R12, R12, 0x2, R20.reuse ;  /* 0x000000020c0c7825 */ /* 0x100fe200078e0214 */
[----:B------:R1:W-:Y:S03]  /*55a0*/  LDGSTS.E.BYPASS.LTC128B.128 [R14+0x14080], [R26.64], !P4 ;  /* 0x140800001a0e7fae */ /* 0x0003e6000e101d56 */
[----:B------:R-:W-:Y:S01]  /*55b0*/  IMAD.WIDE R20, R11, 0x2, R20 ;  /* 0x000000020b147825 */ /* 0x000fe200078e0214 */
[----:B------:R1:W-:Y:S04]  /*55c0*/  LDGSTS.E.BYPASS.LTC128B.128 [R14+0x18080], [R12.64], !P6 ;  /* 0x180800000c0e7fae */ /* 0x0003e8000f101d56 */
[----:B------:R1:W-:Y:S02]  /*55d0*/  LDGSTS.E.BYPASS.LTC128B.128 [R14+0x1c080], [R20.64], !P5 ;  /* 0x1c080000140e7fae */ /* 0x0003e4000e901d56 */
.L_x_83:
[----:B-123--:R-:W-:Y:S05]  /*55e0*/  BSYNC B0 ;  /* 0x0000000000007941 */ /* 0x00efea0003800000 */
.L_x_82:
[----:B------:R-:W-:Y:S01]  /*55f0*/  IADD3 R11, R9, 0x20, RZ ;  /* 0x00000020090b7810 */ /* 0x000fe20007ffe0ff */
[----:B------:R1:W2:Y:S01]  /*5600*/  SHFL.IDX PT, R21, R10, 0x1, 0x181f ;  /* 0x00381f000a157f89 */ /* 0x0002a200000e0000 */
[----:B------:R-:W-:Y:S02]  /*5610*/  BSSY B0, `(.L_x_84) ;  /* 0x0000017000007945 */ /* 0x000fe40003800000 */
[----:B------:R-:W-:Y:S01]  /*5620*/  ISETP.GE.AND P0, PT, R11, UR19, PT ;  /* 0x000000130b007c0c */ /* 0x000fe2000bf06270 */
[----:B------:R1:W3:-:S12]  /*5630*/  SHFL.IDX PT, R20, R15, 0x1, 0x181f ;  /* 0x00381f000f147f89 */ /* 0x0002d800000e0000 */
[----:B------:R-:W-:Y:S05]  /*5640*/  @P0 BRA `(.L_x_85) ;  /* 0x0000013000000947 */ /* 0x000fea0003800000 */
[----:B------:R-:W-:Y:S01]  /*5650*/  SHF.R.S32.HI R12, RZ, 0x1f, R17 ;  /* 0x0000001fff0c7819 */ /* 0x000fe20000011411 */
[----:B------:R-:W-:Y:S01]  /*5660*/  IMAD.SHL.U32 R14, R18, 0x2, RZ ;  /* 0x00000002120e7824 */ /* 0x000fe200078e00ff */
[----:B------:R-:W-:Y:S01]  /*5670*/  SHF.R.S32.HI R23, RZ, 0x1f, R16 ;  /* 0x0000001fff177819 */ /* 0x000fe20000011410 */
[----:B--23--:R-:W-:Y:S01]  /*5680*/  IMAD.WIDE R24, R150, 0x2, R20 ;  /* 0x0000000296187825 */ /* 0x00cfe200078e0214 */
        /* <DEDUP_REMOVED lines=15> */
.L_x_85:
[----:B------:R-:W-:Y:S05]  /*5780*/  BSYNC B0 ;  /* 0x0000000000007941 */ /* 0x000fea0003800000 */
.L_x_84:
[----:B------:R-:W-:Y:S01]  /*5790*/  IADD3 R11, R9, 0x40, RZ ;  /* 0x00000040090b7810 */ /* 0x000fe20007ffe0ff */
[----:B--2---:R2:W4:Y:S01]  /*57a0*/  SHFL.IDX PT, R21, R10, 0x2, 0x181f ;  /* 0x00581f000a157f89 */ /* 0x00452200000e0000 */
[----:B------:R-:W-:Y:S02]  /*57b0*/  BSSY B0, `(.L_x_86) ;  /* 0x0000017000007945 */ /* 0x000fe40003800000 */
[----:B------:R-:W-:Y:S01]  /*57c0*/  ISETP.GE.AND P0, PT, R11, UR19, PT ;  /* 0x000000130b007c0c */ /* 0x000fe2000bf06270 */
[----:B---3--:R2:W3:-:S12]  /*57d0*/  SHFL.IDX PT, R20, R15, 0x2, 0x181f ;  /* 0x00581f000f147f89 */ /* 0x0084d800000e0000 */
[----:B------:R-:W-:Y:S05]  /*57e0*/  @P0 BRA `(.L_x_87) ;  /* 0x0000013000000947 */ /* 0x000fea0003800000 */
[----:B------:R-:W-:Y:S01]  /*57f0*/  SHF.R.S32.HI R12, RZ, 0x1f, R17 ;  /* 0x0000001fff0c7819 */ /* 0x000fe20000011411 */
[----:B------:R-:W-:Y:S01]  /*5800*/  IMAD.SHL.U32 R14, R18, 0x2, RZ ;  /* 0x00000002120e7824 */ /* 0x000fe200078e00ff */
[----:B------:R-:W-:Y:S01]  /*5810*/  SHF.R.S32.HI R23, RZ, 0x1f, R16 ;  /* 0x0000001fff177819 */ /* 0x000fe20000011410 */
[----:B---34-:R-:W-:Y:S01]  /*5820*/  IMAD.WIDE R24, R150, 0x2, R20 ;  /* 0x0000000296187825 */ /* 0x018fe200078e0214 */
        /* <DEDUP_REMOVED lines=15> */
.L_x_87:
[----:B------:R-:W-:Y:S05]  /*5920*/  BSYNC B0 ;  /* 0x0000000000007941 */ /* 0x000fea0003800000 */
.L_x_86:
[----:B------:R-:W-:Y:S01]  /*5930*/  IADD3 R9, R9, 0x60, RZ ;  /* 0x0000006009097810 */ /* 0x000fe20007ffe0ff */
[----:B---3--:R-:W-:Y:S01]  /*5940*/  SHFL.IDX PT, R24, R15, 0x3, 0x181f ;  /* 0x00781f000f187f89 */ /* 0x008fe200000e0000 */
[----:B------:R-:W-:Y:S01]  /*5950*/  UIADD3 UR6, UR9, -0x20, URZ ;  /* 0xffffffe009067890 */ /* 0x000fe2000fffe03f */
[----:B------:R-:W-:Y:S01]  /*5960*/  IMAD.MOV.U32 R215, RZ, RZ, c[0x0][0x2b8] ;  /* 0x0000ae00ffd77624 */ /* 0x000fe200078e00ff */
[----:B------:R-:W-:Y:S01]  /*5970*/  ISETP.GE.AND P0, PT, R9, UR19, PT ;  /* 0x0000001309007c0c */ /* 0x000fe2000bf06270 */
[----:B------:R3:W5:Y:S01]  /*5980*/  SHFL.IDX PT, R25, R10, 0x3, 0x181f ;  /* 0x00781f000a197f89 */ /* 0x00076200000e0000 */
[----:B------:R-:W-:Y:S01]  /*5990*/  USHF.R.S32.HI UR8, URZ, 0x1f, UR7 ;  /* 0x0000001f3f087899 */ /* 0x000fe20008011407 */
[----:B------:R-:W-:Y:S01]  /*59a0*/  IMAD.MOV.U32 R217, RZ, RZ, RZ ;  /* 0x000000ffffd97224 */ /* 0x000fe200078e00ff */
[----:B------:R-:W-:Y:S01]  /*59b0*/  ISETP.NE.AND P2, PT, R215, 0x1, PT ;  /* 0x00000001d700780c */ /* 0x000fe20003f45270 */
[----:B------:R-:W-:Y:S01]  /*59c0*/  ULDC.64 UR4, c[0x0][0x2b0] ;  /* 0x0000ac0000047ab9 */ /* 0x000fe20000000a00 */
[----:B------:R-:W-:Y:S01]  /*59d0*/  IADD3 R11, R216, UR6, RZ ;  /* 0x00000006d80b7c10 */ /* 0x000fe2000fffe0ff */
[----:B------:R-:W-:-:S02]  /*59e0*/  UIMAD UR8, UR8, UR4, URZ ;  /* 0x00000004080872a4 */ /* 0x000fc4000f8e023f */
[----:B------:R-:W-:Y:S01]  /*59f0*/  UIMAD.WIDE.U32 UR16, UR7, UR4, URZ ;  /* 0x00000004071072a5 */ /* 0x000fe2000f8e003f */
[C---:B------:R-:W-:Y:S01]  /*5a00*/  IADD3 R218, R11.reuse, UR15, RZ ;  /* 0x0000000f0bda7c10 */ /* 0x040fe2000fffe0ff */
[----:B------:R-:W-:Y:S01]  /*5a10*/  UIMAD UR7, UR7, UR5, UR8 ;  /* 0x00000005070772a4 */ /* 0x000fe2000f8e0208 */
[----:B------:R-:W-:Y:S01]  /*5a20*/  ISETP.GE.AND P1, PT, R11, UR11, PT ;  /* 0x0000000b0b007c0c */ /* 0x000fe2000bf26270 */
[----:B------:R-:W-:Y:S01]  /*5a30*/  @!P0 IMAD.SHL.U32 R9, R18, 0x2, RZ ;  /* 0x0000000212098824 */ /* 0x000fe200078e00ff */
[----:B------:R-:W-:Y:S01]  /*5a40*/  @!P0 SHF.R.S32.HI R12, RZ, 0x1f, R17 ;  /* 0x0000001fff0c8819 */ /* 0x000fe20000011411 */
[----:B------:R-:W-:Y:S01]  /*5a50*/  UIADD3 UR7, UR17, UR7, URZ ;  /* 0x0000000711077290 */ /* 0x000fe2000fffe03f */
[----:B------:R-:W-:Y:S01]  /*5a60*/  @!P0 SHF.R.S32.HI R13, RZ, 0x1f, R16 ;  /* 0x0000001fff0d8819 */ /* 0x000fe20000011410 */
[----:B------:R-:W-:Y:S01]  /*5a70*/  ULDC.64 UR4, c[0x0][0x1e8] ;  /* 0x00007a0000047ab9 */ /* 0x000fe20000000a00 */
[----:B------:R-:W-:Y:S01]  /*5a80*/  @!P0 LEA.HI R11, R12, R17, RZ, 0x3 ;  /* 0x000000110c0b8211 */ /* 0x000fe200078f18ff */
[----:B------:R-:W-:Y:S01]  /*5a90*/  @P2 IMAD.HI.U32 R12, R218, c[0x0][0x2bc], RZ ;  /* 0x0000af00da0c2a27 */ /* 0x000fe200078e00ff */
[----:B------:R-:W-:-:S02]  /*5aa0*/  ISETP.GT.OR P1, PT, R216, 0x1f, P1 ;  /* 0x0000001fd800780c */ /* 0x000fc40000f24670 */
[----:B------:R-:W-:Y:S02]  /*5ab0*/  @!P0 LOP3.LUT R11, R11, 0xfffffff8, RZ, 0xc0, !PT ;  /* 0xfffffff80b0b8812 */ /* 0x000fe400078ec0ff */
[----:B-123--:R-:W-:Y:S01]  /*5ac0*/  P2R R10, PR, RZ, 0x4 ;  /* 0x00000004ff0a7803 */ /* 0x00efe20000000000 */
[----:B------:R-:W-:Y:S01]  /*5ad0*/  IMAD.MOV.U32 R10, RZ, RZ, R218 ;  /* 0x000000ffff0a7224 */ /* 0x000fe200078e00da */
[----:B------:R-:W-:Y:S01]  /*5ae0*/  @P2 SHF.R.U32.HI R10, RZ, c[0x0][0x2c0], R12 ;  /* 0x0000b000ff0a2a19 */ /* 0x000fe2000001160c */
[----:B-----5:R-:W-:Y:S01]  /*5af0*/  @!P0 IMAD.WIDE R28, R11, 0x2, R24 ;  /* 0x000000020b1c8825 */ /* 0x020fe200078e0218 */
[----:B------:R-:W-:Y:S02]  /*5b00*/  @!P0 SHF.R.S32.HI R11, RZ, 0x1f, R6 ;  /* 0x0000001fff0b8819 */ /* 0x000fe40000011406 */
[----:B------:R-:W-:Y:S01]  /*5b10*/  @!P0 LEA.HI R12, R13, R16, RZ, 0x3 ;  /* 0x000000100d0c8211 */ /* 0x000fe200078f18ff */
[----:B----4-:R-:W-:Y:S01]  /*5b20*/  @!P0 IMAD.WIDE R20, R150, 0x2, R24 ;  /* 0x0000000296148825 */ /* 0x010fe200078e0218 */
[----:B------:R-:W-:-:S02]  /*5b30*/  @!P0 LEA.HI R11, R11, R6, RZ, 0x3 ;  /* 0x000000060b0b8211 */ /* 0x000fc400078f18ff */
[----:B------:R-:W-:Y:S02]  /*5b40*/  @!P0 LOP3.LUT R12, R12, 0xfffffff8, RZ, 0xc0, !PT ;  /* 0xfffffff80c0c8812 */ /* 0x000fe400078ec0ff */
[----:B------:R-:W-:Y:S01]  /*5b50*/  @!P0 LOP3.LUT R11, R11, 0xfffffff8, RZ, 0xc0, !PT ;  /* 0xfffffff80b0b8812 */ /* 0x000fe200078ec0ff */
[----:B------:R-:W-:Y:S01]  /*5b60*/  @!PT LDS RZ, [RZ] ;  /* 0x00000000fffff984 */ /* 0x000fe20000000800 */
[----:B------:R1:W-:Y:S02]  /*5b70*/  @!P0 LDGSTS.E.BYPASS.LTC128B.128 [R9+0x13080], [R20.64], !P3 ;  /* 0x1308000014098fae */ /* 0x0003e4000d901d56 */
[--C-:B------:R-:W-:Y:S02]  /*5b80*/  @!P0 IMAD.WIDE R26, R12, 0x2, R24.reuse ;  /* 0x000000020c1a8825 */ /* 0x100fe400078e0218 */
[----:B------:R2:W-:Y:S02]  /*5b90*/  @!P0 LDGSTS.E.BYPASS.LTC128B.128 [R9+0x17080], [R28.64], !P4 ;  /* 0x170800001c098fae */ /* 0x0005e4000e101d56 */
[----:B------:R-:W-:Y:S02]  /*5ba0*/  @!P0 IMAD.WIDE R24, R11, 0x2, R24 ;  /* 0x000000020b188825 */ /* 0x000fe400078e0218 */
[----:B------:R2:W-:Y:S04]  /*5bb0*/  @!P0 LDGSTS.E.BYPASS.LTC128B.128 [R9+0x1b080], [R26.64], !P6 ;  /* 0x1b0800001a098fae */ /* 0x0005e8000f101d56 */
[----:B------:R2:W-:Y:S04]  /*5bc0*/  @!P0 LDGSTS.E.BYPASS.LTC128B.128 [R9+0x1f080], [R24.64], !P5 ;  /* 0x1f08000018098fae */ /* 0x0005e8000e901d56 */
[----:B------:R-:W0:Y:S01]  /*5bd0*/  LDGDEPBAR ;  /* 0x00000000000079af */ /* 0x000e220000000000 */
[----:B-1----:R-:W-:-:S04]  /*5be0*/  @!P1 IADD3 R20, P2, R10, UR16, RZ ;  /* 0x000000100a149c10 */ /* 0x002fc8000ff5e0ff */
[----:B------:R-:W-:Y:S02]  /*5bf0*/  @!P1 LEA.HI.X.SX32 R13, R10, UR7, 0x1, P2 ;  /* 0x000000070a0d9c11 */ /* 0x000fe400090f0eff */
[----:B------:R-:W-:-:S04]  /*5c00*/  @!P1 LEA R14, P2, R20, c[0x0][0x2a0], 0x2 ;  /* 0x0000a800140e9a11 */ /* 0x000fc800078410ff */
[----:B------:R-:W-:Y:S01]  /*5c10*/  @!P1 LEA.HI.X R15, R20, c[0x0][0x2a4], R13, 0x2, P2 ;  /* 0x0000a900140f9a11 */ /* 0x000fe200010f140d */
[----:B------:R-:W-:Y:S06]  /*5c20*/  BAR.SYNC.DEFER_BLOCKING 0x0 ;  /* 0x0000000000007b1d */ /* 0x000fec0000010000 */
[----:B------:R-:W3:Y:S01]  /*5c30*/  @!P1 LDG.E R217, [R14.64] ;  /* 0x000000160ed99981 */ /* 0x000ee2000c1e1900 */
[----:B------:R-:W-:Y:S01]  /*5c40*/  IMAD.MOV R11, RZ, RZ, -R10 ;  /* 0x000000ffff0b7224 */ /* 0x000fe200078e0a0a */
[----:B------:R-:W-:Y:S01]  /*5c50*/  UIMAD UR8, UR12, UR4, URZ ;  /* 0x000000040c0872a4 */ /* 0x000fe2000f8e023f */
[----:B--2---:R-:W-:Y:S01]  /*5c60*/  IMAD.U32 R9, RZ, RZ, UR13 ;  /* 0x0000000dff097e24 */ /* 0x004fe2000f8e00ff */
[----:B------:R-:W-:Y:S01]  /*5c70*/  UIMAD.WIDE.U32 UR24, UR13, UR4, URZ ;  /* 0x000000040d1872a5 */ /* 0x000fe2000f8e003f */
[----:B------:R-:W-:Y:S01]  /*5c80*/  IMAD R218, R11, c[0x0][0x2b8], R218 ;  /* 0x0000ae000bda7a24 */ /* 0x000fe200078e02da */
[----:B------:R-:W-:Y:S01]  /*5c90*/  UIMAD UR5, UR13, UR5, UR8 ;  /* 0x000000050d0572a4 */ /* 0x000fe2000f8e0208 */
[----:B------:R-:W-:Y:S01]  /*5ca0*/  ISETP.GE.AND P4, PT, R150, c[0x0][0x1d4], PT ;  /* 0x0000750096007a0c */ /* 0x000fe20003f86270 */
[----:B------:R-:W-:Y:S01]  /*5cb0*/  UIADD3 UR8, UR11, -UR6, URZ ;  /* 0x800000060b087290 */ /* 0x000fe2000fffe03f */
[----:B------:R-:W-:Y:S01]  /*5cc0*/  IMAD.WIDE.U32 R12, R218, c[0x0][0x1e0], RZ ;  /* 0x00007800da0c7a25 */ /* 0x000fe200078e00ff */
[----:B------:R-:W-:Y:S01]  /*5cd0*/  SHF.R.S32.HI R21, RZ, 0x1f, R218 ;  /* 0x0000001fff157819 */ /* 0x000fe200000114da */
[----:B------:R-:W-:Y:S01]  /*5ce0*/  UIADD3 UR6, UR25, UR5, URZ ;  /* 0x0000000519067290 */ /* 0x000fe2000fffe03f */
[----:B------:R-:W-:-:S02]  /*5cf0*/  ISETP.GE.AND P5, PT, R17, c[0x0][0x1d4], PT ;  /* 0x0000750011007a0c */ /* 0x000fc40003fa6270 */
[----:B------:R-:W-:Y:S01]  /*5d00*/  ISETP.GE.AND P3, PT, R16, c[0x0][0x1d4], PT ;  /* 0x0000750010007a0c */ /* 0x000fe20003f66270 */
[----:B------:R-:W-:Y:S01]  /*5d10*/  IMAD R11, R21, c[0x0][0x1e0], RZ ;  /* 0x00007800150b7a24 */ /* 0x000fe200078e02ff */
[----:B------:R-:W-:Y:S01]  /*5d20*/  ISETP.GE.AND P2, PT, R6, c[0x0][0x1d4], PT ;  /* 0x0000750006007a0c */ /* 0x000fe20003f46270 */
[----:B------:R-:W-:Y:S02]  /*5d30*/  ULDC.64 UR4, c[0x0][0x210] ;  /* 0x0000840000047ab9 */ /* 0x000fe40000000a00 */
[----:B------:R-:W-:Y:S01]  /*5d40*/  IMAD R10, R218, c[0x0][0x1e4], R11 ;  /* 0x00007900da0a7a24 */ /* 0x000fe200078e020b */
[----:B------:R-:W-:Y:S02]  /*5d50*/  UIMAD UR12, UR12, UR4, URZ ;  /* 0x000000040c0c72a4 */ /* 0x000fe4000f8e023f */
[----:B------:R-:W-:Y:S01]  /*5d60*/  UIMAD.WIDE.U32 UR26, UR13, UR4, URZ ;  /* 0x000000040d1a72a5 */ /* 0x000fe2000f8e003f */
[----:B------:R-:W-:Y:S01]  /*5d70*/  IMAD.IADD R13, R13, 0x1, R10 ;  /* 0x000000010d0d7824 */ /* 0x000fe200078e020a */
[----:B------:R-:W-:-:S04]  /*5d80*/  UIMAD UR5, UR13, UR5, UR12 ;  /* 0x000000050d0572a4 */ /* 0x000fc8000f8e020c */
[----:B------:R-:W-:Y:S01]  /*5d90*/  UIADD3 UR5, UR27, UR5, URZ ;  /* 0x000000051b057290 */ /* 0x000fe2000fffe03f */
[----:B---3--:R-:W-:Y:S01]  /*5da0*/  SHF.R.S32.HI R20, RZ, 0x1f, R217 ;  /* 0x0000001fff147819 */ /* 0x008fe200000114d9 */
[----:B------:R-:W-:-:S04]  /*5db0*/  IMAD.WIDE.U32 R12, R217, c[0x0][0x1f0], R12 ;  /* 0x00007c00d90c7a25 */ /* 0x000fc800078e000c */
[----:B------:R-:W-:Y:S01]  /*5dc0*/  IMAD R10, R20, c[0x0][0x1f0], RZ ;  /* 0x00007c00140a7a24 */ /* 0x000fe200078e02ff */
[----:B------:R-:W-:Y:S01]  /*5dd0*/  IADD3 R11, P0, R12, UR24, RZ ;  /* 0x000000180c0b7c10 */ /* 0x000fe2000ff1e0ff */
[----:B------:R-:W-:Y:S01]  /*5de0*/  IMAD R9, R9, c[0x0][0x1e8], R12 ;  /* 0x00007a0009097a24 */ /* 0x000fe200078e020c */
[----:B------:R-:W-:Y:S01]  /*5df0*/  IADD3 R12, -R19, UR8, RZ ;  /* 0x00000008130c7c10 */ /* 0x000fe2000fffe1ff */
[----:B------:R-:W-:Y:S01]  /*5e00*/  IMAD R10, R217, c[0x0][0x1f4], R10 ;  /* 0x00007d00d90a7a24 */ /* 0x000fe200078e020a */
[----:B------:R-:W-:Y:S02]  /*5e10*/  LEA RZ, P1, R11, c[0x0][0x1c8], 0x1 ;  /* 0x000072000bff7a11 */ /* 0x000fe400078208ff */
[----:B------:R-:W-:Y:S01]  /*5e20*/  LEA R23, R9, c[0x0][0x1c8], 0x1 ;  /* 0x0000720009177a11 */ /* 0x000fe200078e08ff */
[----:B------:R-:W-:-:S04]  /*5e30*/  IMAD.IADD R10, R13, 0x1, R10 ;  /* 0x000000010d0a7824 */ /* 0x000fc800078e020a */
[----:B------:R-:W-:Y:S01]  /*5e40*/  SHFL.IDX PT, R14, R23, RZ, 0x181f ;  /* 0x00181fff170e7589 */ /* 0x000fe200000e0000 */
[----:B------:R-:W-:Y:S02]  /*5e50*/  IADD3.X R10, R10, UR6, RZ, P0, !PT ;  /* 0x000000060a0a7c10 */ /* 0x000fe400087fe4ff */
[----:B------:R-:W-:Y:S02]  /*5e60*/  ISETP.GE.AND P0, PT, R12, 0x1, PT ;  /* 0x000000010c00780c */ /* 0x000fe40003f06270 */
[----:B------:R-:W-:Y:S02]  /*5e70*/  LEA.HI.X R15, R11, c[0x0][0x1cc], R10, 0x1, P1 ;  /* 0x000073000b0f7a11 */ /* 0x000fe400008f0c0a */
[----:B------:R-:W-:-:S04]  /*5e80*/  ISETP.GT.AND P1, PT, R216, 0x1f, PT ;  /* 0x0000001fd800780c */ /* 0x000fc80003f24270 */
[----:B------:R-:W1:Y:S05]  /*5e90*/  SHFL.IDX PT, R15, R15, RZ, 0x181f ;  /* 0x00181fff0f0f7589 */ /* 0x000e6a00000e0000 */
[----:B------:R-:W-:Y:S01]  /*5ea0*/  @P0 SHF.R.S32.HI R10, RZ, 0x1f, R17 ;  /* 0x0000001fff0a0819 */ /* 0x000fe20000011411 */
[----:B------:R-:W-:Y:S01]  /*5eb0*/  @P0 IMAD.SHL.U32 R12, R18, 0x2, RZ ;  /* 0x00000002120c0824 */ /* 0x000fe200078e00ff */
[----:B------:R-:W-:Y:S02]  /*5ec0*/  @P0 SHF.R.S32.HI R13, RZ, 0x1f, R16 ;  /* 0x0000001fff0d0819 */ /* 0x000fe40000011410 */
[----:B------:R-:W-:Y:S02]  /*5ed0*/  @P0 SHF.R.S32.HI R9, RZ, 0x1f, R6 ;  /* 0x0000001fff090819 */ /* 0x000fe40000011406 */
[----:B------:R-:W-:-:S02]  /*5ee0*/  @P0 LEA.HI R11, R10, R17, RZ, 0x3 ;  /* 0x000000110a0b0211 */ /* 0x000fc400078f18ff */
[----:B------:R-:W-:Y:S02]  /*5ef0*/  @P0 LEA.HI R10, R13, R16, RZ, 0x3 ;  /* 0x000000100d0a0211 */ /* 0x000fe400078f18ff */
[----:B------:R-:W-:Y:S02]  /*5f00*/  @P0 LEA.HI R9, R9, R6, RZ, 0x3 ;  /* 0x0000000609090211 */ /* 0x000fe400078f18ff */
[----:B------:R-:W-:Y:S02]  /*5f10*/  @P0 LOP3.LUT R11, R11, 0xfffffff8, RZ, 0xc0, !PT ;  /* 0xfffffff80b0b0812 */ /* 0x000fe400078ec0ff */
[----:B------:R-:W-:Y:S02]  /*5f20*/  @P0 LOP3.LUT R10, R10, 0xfffffff8, RZ, 0xc0, !PT ;  /* 0xfffffff80a0a0812 */ /* 0x000fe400078ec0ff */
[----:B------:R-:W-:Y:S01]  /*5f30*/  @P0 LOP3.LUT R9, R9, 0xfffffff8, RZ, 0xc0, !PT ;  /* 0xfffffff809090812 */ /* 0x000fe200078ec0ff */
[----:B-1----:R-:W-:-:S04]  /*5f40*/  @P0 IMAD.WIDE R24, R150, 0x2, R14 ;  /* 0x0000000296180825 */ /* 0x002fc800078e020e */
[--C-:B------:R-:W-:Y:S01]  /*5f50*/  @P0 IMAD.WIDE R26, R11, 0x2, R14.reuse ;  /* 0x000000020b1a0825 */ /* 0x100fe200078e020e */
[----:B------:R-:W-:Y:S01]  /*5f60*/  @!PT LDS RZ, [RZ] ;  /* 0x00000000fffff984 */ /* 0x000fe20000000800 */
[----:B------:R1:W-:Y:S03]  /*5f70*/  @P0 LDGSTS.E.BYPASS.LTC128B.128 [R12+0xc080], [R24.64], !P4 ;  /* 0x0c080000180c0fae */ /* 0x0003e6000e101d56 */
[--C-:B------:R-:W-:Y:S01]  /*5f80*/  @P0 IMAD.WIDE R10, R10, 0x2, R14.reuse ;  /* 0x000000020a0a0825 */ /* 0x100fe200078e020e */
[----:B------:R1:W-:Y:S03]  /*5f90*/  @P0 LDGSTS.E.BYPASS.LTC128B.128 [R12+0xd080], [R26.64], !P5 ;  /* 0x0d0800001a0c0fae */ /* 0x0003e6000e901d56 */
[----:B------:R-:W-:Y:S01]  /*5fa0*/  @P0 IMAD.WIDE R14, R9, 0x2, R14 ;  /* 0x00000002090e0825 */ /* 0x000fe200078e020e */
[----:B------:R1:W-:Y:S04]  /*5fb0*/  @P0 LDGSTS.E.BYPASS.LTC128B.128 [R12+0xe080], [R10.64], !P3 ;  /* 0x0e0800000a0c0fae */ /* 0x0003e8000d901d56 */
[----:B------:R1:W-:Y:S01]  /*5fc0*/  @P0 LDGSTS.E.BYPASS.LTC128B.128 [R12+0xf080], [R14.64], !P2 ;  /* 0x0f0800000e0c0fae */ /* 0x0003e2000d101d56 */
[----:B------:R-:W-:-:S03]  /*5fd0*/  ISETP.LT.AND P0, PT, RZ, c[0x0][0x27c], PT ;  /* 0x00009f00ff007a0c */ /* 0x000fc60003f01270 */
[----:B------:R-:W0:Y:S10]  /*5fe0*/  LDGDEPBAR ;  /* 0x00000000000079af */ /* 0x000e340000000000 */
[----:B------:R-:W-:Y:S05]  /*5ff0*/  @P0 BRA `(.L_x_88) ;  /* 0x0000002000000947 */ /* 0x000fea0003800000 */
[----:B------:R-:W-:-:S04]  /*6000*/  DEPBAR.LE SB0, 0x1 ;  /* 0x000080400000791a */ /* 0x000fc80000000000 */
[----:B------:R-:W-:Y:S05]  /*6010*/  BRA `(.L_x_89) ;  /* 0x00006c1000007947 */ /* 0x000fea0003800000 */
.L_x_88:
[----:B-1----:R-:W-:Y:S01]  /*6020*/  SHF.R.S32.HI R10, RZ, 0x1f, R67 ;  /* 0x0000001fff0a7819 */ /* 0x002fe20000011443 */
[C---:B------:R-:W-:Y:S01]  /*6030*/  IMAD.WIDE.U32 R12, R67.reuse, c[0x0][0x280], RZ ;  /* 0x0000a000430c7a25 */ /* 0x040fe200078e00ff */
[----:B------:R-:W-:Y:S01]  /*6040*/  ULDC.U8 UR4, c[0x0][0x298] ;  /* 0x0000a60000047ab9 */ /* 0x000fe20000000000 */
[----:B------:R-:W-:Y:S01]  /*6050*/  BSSY B2, `(.L_x_89) ;  /* 0x00006bd000027945 */ /* 0x000fe20003800000 */
[----:B------:R-:W-:Y:S01]  /*6060*/  SHF.L.U32 R23, R18, 0x1, RZ ;  /* 0x0000000112177819 */ /* 0x000fe200000006ff */
[----:B------:R-:W-:Y:S01]  /*6070*/  IMAD R14, R10, c[0x0][0x280], RZ ;  /* 0x0000a0000a0e7a24 */ /* 0x000fe200078e02ff */
[----:B------:R-:W-:Y:S01]  /*6080*/  LEA R32, P0, R12, c[0x0][0x270], 0x1 ;  /* 0x00009c000c207a11 */ /* 0x000fe200078008ff */
[----:B------:R-:W-:Y:S02]  /*6090*/  IMAD R10, R10, c[0x0][0x290], RZ ;  /* 0x0000a4000a0a7a24 */ /* 0x000fe400078e02ff */
[----:B------:R-:W-:-:S05]  /*60a0*/  IMAD R9, R67, c[0x0][0x284], R14 ;  /* 0x0000a10043097a24 */ /* 0x000fca00078e020e */
[----:B------:R-:W-:-:S04]  /*60b0*/  IADD3 R9, R9, R13, RZ ;  /* 0x0000000d09097210 */ /* 0x000fc80007ffe0ff */
[----:B------:R-:W-:Y:S01]  /*60c0*/  LEA.HI.X R33, R12, c[0x0][0x274], R9, 0x1, P0 ;  /* 0x00009d000c217a11 */ /* 0x000fe200000f0c09 */
[----:B------:R-:W-:-:S04]  /*60d0*/  IMAD.WIDE.U32 R12, R67, c[0x0][0x290], RZ ;  /* 0x0000a400430c7a25 */ /* 0x000fc800078e00ff */
[----:B------:R-:W-:Y:S01]  /*60e0*/  IMAD R9, R67, c[0x0][0x294], R10 ;  /* 0x0000a50043097a24 */ /* 0x000fe200078e020a */
[----:B------:R-:W-:-:S04]  /*60f0*/  LEA R34, P0, R12, c[0x0][0x288], 0x1 ;  /* 0x0000a2000c227a11 */ /* 0x000fc800078008ff */
[----:B------:R-:W-:-:S04]  /*6100*/  IADD3 R9, R9, R13, RZ ;  /* 0x0000000d09097210 */ /* 0x000fc80007ffe0ff */
[----:B------:R-:W-:Y:S02]  /*6110*/  LEA.HI.X R35, R12, c[0x0][0x28c], R9, 0x1, P0 ;  /* 0x0000a3000c237a11 */ /* 0x000fe400000f0c09 */
[----:B------:R-:W-:-:S13]  /*6120*/  ISETP.NE.AND P0, PT, RZ, UR4, PT ;  /* 0x00000004ff007c0c */ /* 0x000fda000bf05270 */
[----:B------:R-:W-:Y:S05]  /*6130*/  @!P0 BRA `(.L_x_90) ;  /* 0x0000320000008947 */ /* 0x000fea0003800000 */
[----:B------:R-:W-:Y:S01]  /*6140*/  ISETP.NE.AND P6, PT, R8, RZ, PT ;  /* 0x000000ff0800720c */ /* 0x000fe20003fc5270 */
[----:B------:R-:W-:Y:S01]  /*6150*/  BSSY B0, `(.L_x_91) ;  /* 0x0000033000007945 */ /* 0x000fe20003800000 */
[----:B------:R-:W-:Y:S01]  /*6160*/  SHF.L.U32 R12, R2, 0x2, RZ ;  /* 0x00000002020c7819 */ /* 0x000fe200000006ff */
[----:B------:R-:W-:Y:S01]  /*6170*/  CS2R R14, SRZ ;  /* 0x00000000000e7805 */ /* 0x000fe2000001ff00 */
[----:B------:R-:W-:Y:S01]  /*6180*/  CS2R R24, SRZ ;  /* 0x0000000000187805 */ /* 0x000fe2000001ff00 */
[----:B------:R-:W-:Y:S01]  /*6190*/  CS2R R26, SRZ ;  /* 0x00000000001a7805 */ /* 0x000fe2000001ff00 */
[----:B------:R-:W-:Y:S01]  /*61a0*/  CS2R R28, SRZ ;  /* 0x00000000001c7805 */ /* 0x000fe2000001ff00 */
[----:B------:R-:W-:Y:S01]  /*61b0*/  CS2R R50, SRZ ;  /* 0x0000000000327805 */ /* 0x000fe2000001ff00 */
[----:B------:R-:W-:Y:S01]  /*61c0*/  CS2R R8, SRZ ;  /* 0x0000000000087805 */ /* 0x000fe2000001ff00 */
[----:B------:R-:W-:Y:S01]  /*61d0*/  CS2R R10, SRZ ;  /* 0x00000000000a7805 */ /* 0x000fe2000001ff00 */
[----:B------:R-:W-:-:S03]  /*61e0*/  CS2R R52, SRZ ;  /* 0x0000000000347805 */ /* 0x000fc6000001ff00 */
[----:B------:R-:W-:Y:S05]  /*61f0*/  @P6 BRA `(.L_x_92) ;  /* 0x0000028000006947 */ /* 0x000fea0003800000 */
[C---:B------:R-:W-:Y:S01]  /*6200*/  ISETP.GE.AND P0, PT, R12.reuse, c[0x0][0x27c], PT ;  /* 0x00009f000c007a0c */ /* 0x040fe20003f06270 */
[----:B------:R-:W-:Y:S01]  /*6210*/  CS2R R28, SRZ ;  /* 0x00000000001c7805 */ /* 0x000fe2000001ff00 */
[----:B------:R-:W-:Y:S01]  /*6220*/  CS2R R52, SRZ ;  /* 0x0000000000347805 */ /* 0x000fe2000001ff00 */
[----:B------:R-:W-:-:S10]  /*6230*/  IADD3 R8, R12, 0x20, RZ ;  /* 0x000000200c087810 */ /* 0x000fd40007ffe0ff */
[----:B------:R-:W-:-:S04]  /*6240*/  @!P0 IMAD.WIDE R30, R12, 0x2, R32 ;  /* 0x000000020c1e8825 */ /* 0x000fc800078e0220 */
[----:B------:R-:W-:Y:S01]  /*6250*/  @!P0 IMAD.WIDE R24, R12, 0x2, R34 ;  /* 0x000000020c188825 */ /* 0x000fe200078e0222 */
[----:B------:R1:W5:Y:S04]  /*6260*/  @!P0 LD.E.64 R28, [R30.64] ;  /* 0x000000161e1c8980 */ /* 0x000368000c101b00 */
[----:B------:R2:W5:Y:S01]  /*6270*/  @!P0 LD.E.64 R52, [R24.64] ;  /* 0x0000001618348980 */ /* 0x000562000c101b00 */
[----:B------:R-:W-:Y:S01]  /*6280*/  ISETP.GE.AND P0, PT, R8, c[0x0][0x27c], PT ;  /* 0x00009f0008007a0c */ /* 0x000fe20003f06270 */
[----:B------:R-:W-:Y:S01]  /*6290*/  CS2R R26, SRZ ;  /* 0x00000000001a7805 */ /* 0x000fe2000001ff00 */
[----:B------:R-:W-:-:S11]  /*62a0*/  CS2R R10, SRZ ;  /* 0x00000000000a7805 */ /* 0x000fd6000001ff00 */
[----:B------:R-:W-:-:S04]  /*62b0*/  @!P0 SHF.R.S32.HI R9, RZ, 0x1f, R8 ;  /* 0x0000001fff098819 */ /* 0x000fc80000011408 */
[----:B------:R-:W-:Y:S02]  /*62c0*/  @!P0 LEA.HI R9, R9, R8, RZ, 0x2 ;  /* 0x0000000809098211 */ /* 0x000fe400078f10ff */
[----:B------:R-:W-:Y:S02]  /*62d0*/  IADD3 R8, R12, 0x40, RZ ;  /* 0x000000400c087810 */ /* 0x000fe40007ffe0ff */
[----:B------:R-:W-:-:S05]  /*62e0*/  @!P0 LOP3.LUT R9, R9, 0xfffffffc, RZ, 0xc0, !PT ;  /* 0xfffffffc09098812 */ /* 0x000fca00078ec0ff */
[----:B------:R-:W-:-:S04]  /*62f0*/  @!P0 IMAD.WIDE R14, R9, 0x2, R32 ;  /* 0x00000002090e8825 */ /* 0x000fc800078e0220 */
[----:B------:R-:W-:Y:S01]  /*6300*/  @!P0 IMAD.WIDE R38, R9, 0x2, R34 ;  /* 0x0000000209268825 */ /* 0x000fe200078e0222 */
[----:B------:R3:W5:Y:S04]  /*6310*/  @!P0 LD.E.64 R26, [R14.64] ;  /* 0x000000160e1a8980 */ /* 0x000768000c101b00 */
[----:B------:R4:W5:Y:S01]  /*6320*/  @!P0 LD.E.64 R10, [R38.64] ;  /* 0x00000016260a8980 */ /* 0x000962000c101b00 */
[----:B------:R-:W-:Y:S01]  /*6330*/  ISETP.GE.AND P0, PT, R8, c[0x0][0x27c], PT ;  /* 0x00009f0008007a0c */ /* 0x000fe20003f06270 */
[----:B--2---:R-:W-:-:S12]  /*6340*/  CS2R R24, SRZ ;  /* 0x0000000000187805 */ /* 0x004fd8000001ff00 */
[----:B------:R-:W-:-:S04]  /*6350*/  @!P0 SHF.R.S32.HI R9, RZ, 0x1f, R8 ;  /* 0x0000001fff098819 */ /* 0x000fc80000011408 */
[----:B------:R-:W-:-:S04]  /*6360*/  @!P0 LEA.HI R9, R9, R8, RZ, 0x2 ;  /* 0x0000000809098211 */ /* 0x000fc800078f10ff */
[----:B------:R-:W-:Y:S02]  /*6370*/  @!P0 LOP3.LUT R13, R9, 0xfffffffc, RZ, 0xc0, !PT ;  /* 0xfffffffc090d8812 */ /* 0x000fe400078ec0ff */
[----:B------:R-:W-:-:S03]  /*6380*/  CS2R R8, SRZ ;  /* 0x0000000000087805 */ /* 0x000fc6000001ff00 */
[----:B-1----:R-:W-:-:S04]  /*6390*/  @!P0 IMAD.WIDE R30, R13, 0x2, R32 ;  /* 0x000000020d1e8825 */ /* 0x002fc800078e0220 */
[----:B------:R-:W-:Y:S01]  /*63a0*/  @!P0 IMAD.WIDE R36, R13, 0x2, R34 ;  /* 0x000000020d248825 */ /* 0x000fe200078e0222 */
[----:B------:R-:W-:Y:S01]  /*63b0*/  IADD3 R13, R12, 0x60, RZ ;  /* 0x000000600c0d7810 */ /* 0x000fe20007ffe0ff */
[----:B------:R4:W5:Y:S04]  /*63c0*/  @!P0 LD.E.64 R24, [R30.64] ;  /* 0x000000161e188980 */ /* 0x000968000c101b00 */
[----:B------:R4:W5:Y:S01]  /*63d0*/  @!P0 LD.E.64 R8, [R36.64] ;  /* 0x0000001624088980 */ /* 0x000962000c101b00 */
[----:B------:R-:W-:Y:S01]  /*63e0*/  ISETP.GE.AND P0, PT, R13, c[0x0][0x27c], PT ;  /* 0x00009f000d007a0c */ /* 0x000fe20003f06270 */
[----:B------:R-:W-:-:S12]  /*63f0*/  CS2R R50, SRZ ;  /* 0x0000000000327805 */ /* 0x000fd8000001ff00 */
[----:B---3--:R-:W-:-:S04]  /*6400*/  @!P0 SHF.R.S32.HI R14, RZ, 0x1f, R13 ;  /* 0x0000001fff0e8819 */ /* 0x008fc8000001140d */
[----:B------:R-:W-:Y:S02]  /*6410*/  @!P0 LEA.HI R13, R14, R13, RZ, 0x2 ;  /* 0x0000000d0e0d8211 */ /* 0x000fe400078f10ff */
[----:B------:R-:W-:Y:S02]  /*6420*/  CS2R R14, SRZ ;  /* 0x00000000000e7805 */ /* 0x000fe4000001ff00 */
[----:B------:R-:W-:-:S05]  /*6430*/  @!P0 LOP3.LUT R13, R13, 0xfffffffc, RZ, 0xc0, !PT ;  /* 0xfffffffc0d0d8812 */ /* 0x000fca00078ec0ff */
[----:B------:R-:W-:-:S04]  /*6440*/  @!P0 IMAD.WIDE R32, R13, 0x2, R32 ;  /* 0x000000020d208825 */ /* 0x000fc800078e0220 */
[----:B------:R-:W-:Y:S01]  /*6450*/  @!P0 IMAD.WIDE R34, R13, 0x2, R34 ;  /* 0x000000020d228825 */ /* 0x000fe200078e0222 */
[----:B------:R4:W5:Y:S04]  /*6460*/  @!P0 LD.E.64 R14, [R32.64] ;  /* 0x00000016200e8980 */ /* 0x000968000c101b00 */
[----:B------:R4:W5:Y:S02]  /*6470*/  @!P0 LD.E.64 R50, [R34.64] ;  /* 0x0000001622328980 */ /* 0x000964000c101b00 */
.L_x_92:
[----:B------:R-:W-:Y:S05]  /*6480*/  BSYNC B0 ;  /* 0x0000000000007941 */ /* 0x000fea0003800000 */
.L_x_91:
[----:B------:R-:W-:Y:S01]  /*6490*/  UIMAD UR4, UR14, -0x80, UR19 ;  /* 0xffffff800e0478a4 */ /* 0x000fe2000f8e0213 */
[----:B-----5:R-:W-:Y:S01]  /*64a0*/  IMAD.MOV.U32 R48, RZ, RZ, R28 ;  /* 0x000000ffff307224 */ /* 0x020fe200078e001c */
[--C-:B----4-:R-:W-:Y:S01]  /*64b0*/  SHF.R.U64 R36, R28, 0x10, R29.reuse ;  /* 0x000000101c247819 */ /* 0x110fe2000000121d */
[--C-:B------:R-:W-:Y:S01]  /*64c0*/  IMAD.MOV.U32 R47, RZ, RZ, R29.reuse ;  /* 0x000000ffff2f7224 */ /* 0x100fe200078e001d */
[----:B------:R-:W-:Y:S01]  /*64d0*/  UISETP.LT.AND UP0, UPT, UR4, 0x80, UPT ;  /* 0x000000800400788c */ /* 0x000fe2000bf01270 */
[----:B------:R-:W-:Y:S01]  /*64e0*/  SHF.R.U32.HI R35, RZ, 0x10, R29 ;  /* 0x00000010ff237819 */ /* 0x000fe2000001161d */
[--C-:B------:R-:W-:Y:S01]  /*64f0*/  IMAD.MOV.U32 R45, RZ, RZ, R27.reuse ;  /* 0x000000ffff2d7224 */ /* 0x100fe200078e001b */
[--C-:B------:R-:W-:Y:S01]  /*6500*/  SHF.R.U64 R32, R26, 0x10, R27.reuse ;  /* 0x000000101a207819 */ /* 0x100fe2000000121b */
[----:B------:R-:W-:Y:S01]  /*6510*/  USEL UR4, UR4, 0x80, UP0 ;  /* 0x0000008004047887 */ /* 0x000fe20008000000 */
[----:B------:R-:W-:Y:S01]  /*6520*/  SHF.R.U32.HI R31, RZ, 0x10, R27 ;  /* 0x00000010ff1f7819 */ /* 0x000fe2000001161b */
[----:B------:R-:W-:Y:S01]  /*6530*/  IMAD.MOV.U32 R46, RZ, RZ, R26 ;  /* 0x000000ffff2e7224 */ /* 0x000fe200078e001a */
[--C-:B------:R-:W-:Y:S01]  /*6540*/  SHF.R.U64 R28, R24, 0x10, R25.reuse ;  /* 0x00000010181c7819 */ /* 0x100fe20000001219 */
[--C-:B------:R-:W-:Y:S01]  /*6550*/  IMAD.MOV.U32 R43, RZ, RZ, R25.reuse ;  /* 0x000000ffff2b7224 */ /* 0x100fe200078e0019 */
[----:B------:R-:W-:Y:S01]  /*6560*/  SHF.R.U32.HI R27, RZ, 0x10, R25 ;  /* 0x00000010ff1b7819 */ /* 0x000fe20000011619 */
[----:B------:R-:W-:Y:S01]  /*6570*/  IMAD.MOV.U32 R38, RZ, RZ, R10 ;  /* 0x000000ffff267224 */ /* 0x000fe200078e000a */
[----:B------:R-:W-:Y:S01]  /*6580*/  ISETP.GE.AND P0, PT, R19, UR4, PT ;  /* 0x0000000413007c0c */ /* 0x000fe2000bf06270 */
[--C-:B------:R-:W-:Y:S01]  /*6590*/  IMAD.MOV.U32 R37, RZ, RZ, R11.reuse ;  /* 0x000000ffff257224 */ /* 0x100fe200078e000b */
[--C-:B------:R-:W-:Y:S01]  /*65a0*/  SHF.R.U64 R30, R10, 0x10, R11.reuse ;  /* 0x000000100a1e7819 */ /* 0x100fe2000000120b */
[----:B------:R-:W-:Y:S01]  /*65b0*/  IMAD.MOV.U32 R44, RZ, RZ, R24 ;  /* 0x000000ffff2c7224 */ /* 0x000fe200078e0018 */
[----:B------:R-:W-:Y:S01]  /*65c0*/  SHF.R.U32.HI R29, RZ, 0x10, R11 ;  /* 0x00000010ff1d7819 */ /* 0x000fe2000001160b */
[----:B------:R-:W-:Y:S01]  /*65d0*/  IMAD.MOV.U32 R11, RZ, RZ, R8 ;  /* 0x000000ffff0b7224 */ /* 0x000fe200078e0008 */
[--C-:B------:R-:W-:Y:S01]  /*65e0*/  SHF.R.U64 R26, R8, 0x10, R9.reuse ;  /* 0x00000010081a7819 */ /* 0x100fe20000001209 */
[--C-:B------:R-:W-:Y:S01]  /*65f0*/  IMAD.MOV.U32 R10, RZ, RZ, R9.reuse ;  /* 0x000000ffff0a7224 */ /* 0x100fe200078e0009 */
        /* <DEDUP_REMOVED lines=13> */
[----:B------:R-:W-:-:S04]  /*66d0*/  DEPBAR.LE SB0, 0x1 ;  /* 0x000080400000791a */ /* 0x000fc80000000000 */
[----:B------:R-:W-:Y:S01]  /*66e0*/  BSSY B1, `(.L_x_93) ;  /* 0x00000bc000017945 */ /* 0x000fe20003800000 */
[----:B------:R-:W-:Y:S02]  /*66f0*/  PRMT R36, R48, 0x5410, R36 ;  /* 0x0000541030247816 */ /* 0x000fe40000000024 */
[----:B------:R-:W-:Y:S02]  /*6700*/  PRMT R35, R47, 0x5410, R35 ;  /* 0x000054102f237816 */ /* 0x000fe40000000023 */
[----:B------:R-:W-:Y:S02]  /*6710*/  PRMT R32, R46, 0x5410, R32 ;  /* 0x000054102e207816 */ /* 0x000fe40000000020 */
[----:B------:R-:W-:Y:S02]  /*6720*/  PRMT R31, R45, 0x5410, R31 ;  /* 0x000054102d1f7816 */ /* 0x000fe4000000001f */
[----:B------:R-:W-:Y:S02]  /*6730*/  PRMT R28, R44, 0x5410, R28 ;  /* 0x000054102c1c7816 */ /* 0x000fe4000000001c */
[----:B------:R-:W-:-:S02]  /*6740*/  PRMT R27, R43, 0x5410, R27 ;  /* 0x000054102b1b7816 */ /* 0x000fc4000000001b */
        /* <DEDUP_REMOVED lines=9> */
[----:B------:R-:W-:Y:S01]  /*67e0*/  PRMT R13, R8, 0x5410, R13 ;  /* 0x00005410080d7816 */ /* 0x000fe2000000000d */
[----:B------:R-:W-:Y:S06]  /*67f0*/  BAR.SYNC.DEFER_BLOCKING 0x0 ;  /* 0x0000000000007b1d */ /* 0x000fec0000010000 */
[----:B------:R-:W-:Y:S05]  /*6800*/  @P0 BRA `(.L_x_94) ;  /* 0x00000a9000000947 */ /* 0x000fea0003800000 */
[----:B------:R-:W-:Y:S01]  /*6810*/  ISETP.GE.AND P0, PT, R12, c[0x0][0x27c], PT ;  /* 0x00009f000c007a0c */ /* 0x000fe20003f06270 */
[----:B------:R-:W-:-:S12]  /*6820*/  BSSY B0, `(.L_x_95) ;  /* 0x0000028000007945 */ /* 0x000fd80003800000 */
[----:B------:R-:W-:Y:S05]  /*6830*/  @P0 BRA `(.L_x_96) ;  /* 0x0000026000000947 */ /* 0x000fea0003800000 */
[----:B------:R-:W1:Y:S01]  /*6840*/  LDS.128 R8, [R23+0x10080] ;  /* 0x0100800017087984 */ /* 0x000e620000000c00 */
[----:B------:R-:W-:Y:S01]  /*6850*/  SHF.L.U32 R42, R36, 0x10, RZ ;  /* 0x00000010242a7819 */ /* 0x000fe200000006ff */
[C---:B------:R-:W-:Y:S01]  /*6860*/  IMAD.U32 R40, R34.reuse, 0x10000, RZ ;  /* 0x0001000022287824 */ /* 0x040fe200078e00ff */
[----:B------:R-:W-:Y:S02]  /*6870*/  LOP3.LUT R39, R34, 0xffff0000, RZ, 0xc0, !PT ;  /* 0xffff000022277812 */ /* 0x000fe400078ec0ff */
[----:B------:R-:W-:Y:S02]  /*6880*/  LOP3.LUT R41, R36, 0xffff0000, RZ, 0xc0, !PT ;  /* 0xffff000024297812 */ /* 0x000fe400078ec0ff */
[C---:B-1----:R-:W-:Y:S02]  /*6890*/  LOP3.LUT R37, R8.reuse, 0xffff0000, RZ, 0xc0, !PT ;  /* 0xffff000008257812 */ /* 0x042fe400078ec0ff */
[----:B------:R-:W-:Y:S02]  /*68a0*/  LOP3.LUT R46, R9, 0xffff0000, RZ, 0xc0, !PT ;  /* 0xffff0000092e7812 */ /* 0x000fe400078ec0ff */
[----:B------:R-:W-:-:S02]  /*68b0*/  SHF.L.U32 R38, R8, 0x10, RZ ;  /* 0x0000001008267819 */ /* 0x000fc400000006ff */
[----:B------:R-:W-:Y:S01]  /*68c0*/  SHF.L.U32 R8, R9, 0x10, RZ ;  /* 0x0000001009087819 */ /* 0x000fe200000006ff */
[C---:B------:R-:W-:Y:S01]  /*68d0*/  FMUL.FTZ R9, R37.reuse, R40 ;  /* 0x0000002825097220 */ /* 0x040fe20000410000 */
[C---:B------:R-:W-:Y:S01]  /*68e0*/  SHF.L.U32 R44, R10.reuse, 0x10, RZ ;  /* 0x000000100a2c7819 */ /* 0x040fe200000006ff */
[-C--:B------:R-:W-:Y:S01]  /*68f0*/  FMUL.FTZ R37, R37, R42.reuse ;  /* 0x0000002a25257220 */ /* 0x080fe20000410000 */
[----:B------:R-:W-:Y:S01]  /*6900*/  LOP3.LUT R43, R10, 0xffff0000, RZ, 0xc0, !PT ;  /* 0xffff00000a2b7812 */ /* 0x000fe200078ec0ff */
[C---:B------:R-:W-:Y:S01]  /*6910*/  IMAD.U32 R10, R11.reuse, 0x10000, RZ ;  /* 0x000100000b0a7824 */ /* 0x040fe200078e00ff */
[----:B------:R-:W-:Y:S01]  /*6920*/  LOP3.LUT R45, R11, 0xffff0000, RZ, 0xc0, !PT ;  /* 0xffff00000b2d7812 */ /* 0x000fe200078ec0ff */
[----:B------:R-:W-:Y:S02]  /*6930*/  FMUL.FTZ R11, R46, R39 ;  /* 0x000000272e0b7220 */ /* 0x000fe40000410000 */
[C---:B------:R-:W-:Y:S01]  /*6940*/  FFMA.FTZ R9, R38.reuse, R42, -R9 ;  /* 0x0000002a26097223 */ /* 0x040fe20000010809 */
[----:B------:R-:W-:Y:S01]  /*6950*/  SHF.L.U32 R42, R35, 0x10, RZ ;  /* 0x00000010232a7819 */ /* 0x000fe200000006ff */
[----:B------:R-:W-:Y:S01]  /*6960*/  FFMA.FTZ R38, R38, R40, R37 ;  /* 0x0000002826267223 */ /* 0x000fe20000010025 */
[C---:B------:R-:W-:Y:S01]  /*6970*/  SHF.L.U32 R40, R33.reuse, 0x10, RZ ;  /* 0x0000001021287819 */ /* 0x040fe200000006ff */
[-C--:B------:R-:W-:Y:S01]  /*6980*/  FMUL.FTZ R46, R46, R41.reuse ;  /* 0x000000292e2e7220 */ /* 0x080fe20000410000 */
[----:B------:R-:W-:Y:S01]  /*6990*/  LOP3.LUT R37, R33, 0xffff0000, RZ, 0xc0, !PT ;  /* 0xffff000021257812 */ /* 0x000fe200078ec0ff */
[C---:B------:R-:W-:Y:S01]  /*69a0*/  FFMA.FTZ R11, R8.reuse, R41, -R11 ;  /* 0x00000029080b7223 */ /* 0x040fe2000001080b */
[----:B------:R-:W-:Y:S01]  /*69b0*/  LOP3.LUT R41, R35, 0xffff0000, RZ, 0xc0, !PT ;  /* 0xffff000023297812 */ /* 0x000fe200078ec0ff */
[----:B------:R-:W-:-:S02]  /*69c0*/  FFMA.FTZ R46, R8, R39, R46 ;  /* 0x00000027082e7223 */ /* 0x000fc4000001002e */
[----:B------:R-:W-:Y:S02]  /*69d0*/  FMUL.FTZ R39, R43, R40 ;  /* 0x000000282b277220 */ /* 0x000fe40000410000 */
[----:B------:R-:W-:Y:S02]  /*69e0*/  FMUL.FTZ R8, R45, R37 ;  /* 0x000000252d087220 */ /* 0x000fe40000410000 */
[-C--:B------:R-:W-:Y:S02]  /*69f0*/  FMUL.FTZ R43, R43, R42.reuse ;  /* 0x0000002a2b2b7220 */ /* 0x080fe40000410000 */
[----:B------:R-:W-:Y:S02]  /*6a00*/  FMUL.FTZ R45, R45, R41 ;  /* 0x000000292d2d7220 */ /* 0x000fe40000410000 */
[C---:B------:R-:W-:Y:S02]  /*6a10*/  FFMA.FTZ R39, R44.reuse, R42, -R39 ;  /* 0x0000002a2c277223 */ /* 0x040fe40000010827 */
[----:B------:R-:W-:-:S02]  /*6a20*/  FFMA.FTZ R40, R44, R40, R43 ;  /* 0x000000282c287223 */ /* 0x000fc4000001002b */
[----:B------:R-:W-:Y:S01]  /*6a30*/  FFMA.FTZ R41, R10, R41, -R8 ;  /* 0x000000290a297223 */ /* 0x000fe20000010808 */
[----:B------:R-:W-:Y:S01]  /*6a40*/  F2FP.BF16.PACK_AB R8, R38, R9 ;  /* 0x000000092608723e */ /* 0x000fe200000010ff */
[----:B------:R-:W-:Y:S01]  /*6a50*/  FFMA.FTZ R42, R10, R37, R45 ;  /* 0x000000250a2a7223 */ /* 0x000fe2000001002d */
[----:B------:R-:W-:Y:S02]  /*6a60*/  F2FP.BF16.PACK_AB R9, R46, R11 ;  /* 0x0000000b2e09723e */ /* 0x000fe400000010ff */
[----:B------:R-:W-:Y:S02]  /*6a70*/  F2FP.BF16.PACK_AB R10, R40, R39 ;  /* 0x00000027280a723e */ /* 0x000fe400000010ff */
[----:B------:R-:W-:-:S05]  /*6a80*/  F2FP.BF16.PACK_AB R11, R42, R41 ;  /* 0x000000292a0b723e */ /* 0x000fca00000010ff */
[----:B------:R1:W-:Y:S02]  /*6a90*/  STS.128 [R23+0x10080], R8 ;  /* 0x0100800817007388 */ /* 0x0003e40000000c00 */
.L_x_96:
[----:B------:R-:W-:Y:S05]  /*6aa0*/  BSYNC B0 ;  /* 0x0000000000007941 */ /* 0x000fea0003800000 */
.L_x_95:
[----:B-1----:R-:W-:Y:S01]  /*6ab0*/  IADD3 R8, R12, 0x20, RZ ;  /* 0x000000200c087810 */ /* 0x002fe20007ffe0ff */
[----:B------:R-:W-:Y:S03]  /*6ac0*/  BSSY B0, `(.L_x_97) ;  /* 0x0000029000007945 */ /* 0x000fe60003800000 */
[----:B------:R-:W-:-:S13]  /*6ad0*/  ISETP.GE.AND P0, PT, R8, c[0x0][0x27c], PT ;  /* 0x00009f0008007a0c */ /* 0x000fda0003f06270 */
        /* <DEDUP_REMOVED lines=39> */
.L_x_98:
[----:B------:R-:W-:Y:S05]  /*6d50*/  BSYNC B0 ;  /* 0x0000000000007941 */ /* 0x000fea0003800000 */
.L_x_97:
        /* <DEDUP_REMOVED lines=42> */
.L_x_100:
[----:B------:R-:W-:Y:S05]  /*7000*/  BSYNC B0 ;  /* 0x0000000000007941 */ /* 0x000fea0003800000 */
.L_x_99:
[----:B-1----:R-:W-:-:S04]  /*7010*/  IADD3 R8, R12, 0x60, RZ ;  /* 0x000000600c087810 */ /* 0x002fc80007ffe0ff */
        /* <DEDUP_REMOVED lines=40> */
.L_x_94:
[----:B------:R-:W-:Y:S05]  /*72a0*/  BSYNC B1 ;  /* 0x0000000000017941 */ /* 0x000fea0003800000 */
.L_x_93:
[----:B-1----:R-:W-:Y:S01]  /*72b0*/  IADD3 R8, R19, 0x20, RZ ;  /* 0x0000002013087810 */ /* 0x002fe20007ffe0ff */
[----:B------:R-:W-:Y:S03]  /*72c0*/  BSSY B1, `(.L_x_101) ;  /* 0x00000ac000017945 */ /* 0x000fe60003800000 */
[----:B------:R-:W-:-:S13]  /*72d0*/  ISETP.GE.AND P0, PT, R8, UR4, PT ;  /* 0x0000000408007c0c */ /* 0x000fda000bf06270 */
[----:B------:R-:W-:Y:S05]  /*72e0*/  @P0 BRA `(.L_x_102) ;  /* 0x00000a9000000947 */ /* 0x000fea0003800000 */
[----:B------:R-:W-:Y:S01]  /*72f0*/  ISETP.GE.AND P0, PT, R12, c[0x0][0x27c], PT ;  /* 0x00009f000c007a0c */ /* 0x000fe20003f06270 */
[----:B------:R-:W-:-:S12]  /*7300*/  BSSY B0, `(.L_x_103) ;  /* 0x0000028000007945 */ /* 0x000fd80003800000 */
[----:B------:R-:W-:Y:S05]  /*7310*/  @P0 BRA `(.L_x_104) ;  /* 0x0000026000000947 */ /* 0x000fea0003800000 */
[----:B------:R-:W1:Y:S01]  /*7320*/  LDS.128 R8, [R23+0x11080] ;  /* 0x0110800017087984 */ /* 0x000e620000000c00 */
[----:B------:R-:W-:Y:S01]  /*7330*/  SHF.L.U32 R40, R36, 0x10, RZ ;  /* 0x0000001024287819 */ /* 0x000fe200000006ff */
[----:B------:R-:W-:Y:S01]  /*7340*/  IMAD.U32 R39, R34, 0x10000, RZ ;  /* 0x0001000022277824 */ /* 0x000fe200078e00ff */
[----:B------:R-:W-:Y:S02]  /*7350*/  LOP3.LUT R41, R36, 0xffff0000, RZ, 0xc0, !PT ;  /* 0xffff000024297812 */ /* 0x000fe400078ec0ff */
[C---:B-1----:R-:W-:Y:S02]  /*7360*/  SHF.L.U32 R38, R8.reuse, 0x10, RZ ;  /* 0x0000001008267819 */ /* 0x042fe400000006ff */
[----:B------:R-:W-:Y:S02]  /*7370*/  LOP3.LUT R37, R8, 0xffff0000, RZ, 0xc0, !PT ;  /* 0xffff000008257812 */ /* 0x000fe400078ec0ff */
[C---:B------:R-:W-:Y:S02]  /*7380*/  SHF.L.U32 R8, R9.reuse, 0x10, RZ ;  /* 0x0000001009087819 */ /* 0x040fe400000006ff */
[----:B------:R-:W-:Y:S01]  /*7390*/  LOP3.LUT R46, R9, 0xffff0000, RZ, 0xc0, !PT ;  /* 0xffff0000092e7812 */ /* 0x000fe200078ec0ff */
[-C--:B------:R-:W-:Y:S01]  /*73a0*/  FMUL.FTZ R43, R39, R37.reuse ;  /* 0x00000025272b7220 */ /* 0x080fe20000410000 */
[----:B------:R-:W-:Y:S01]  /*73b0*/  LOP3.LUT R9, R34, 0xffff0000, RZ, 0xc0, !PT ;  /* 0xffff000022097812 */ /* 0x000fe200078ec0ff */
[----:B------:R-:W-:Y:S01]  /*73c0*/  FMUL.FTZ R37, R40, R37 ;  /* 0x0000002528257220 */ /* 0x000fe20000410000 */
[----:B------:R-:W-:Y:S01]  /*73d0*/  SHF.L.U32 R44, R10, 0x10, RZ ;  /* 0x000000100a2c7819 */ /* 0x000fe200000006ff */
[----:B------:R-:W-:Y:S01]  /*73e0*/  FFMA.FTZ R43, R40, R38, -R43 ;  /* 0x00000026282b7223 */ /* 0x000fe2000001082b */
[----:B------:R-:W-:Y:S01]  /*73f0*/  LOP3.LUT R42, R10, 0xffff0000, RZ, 0xc0, !PT ;  /* 0xffff00000a2a7812 */ /* 0x000fe200078ec0ff */
[C---:B------:R-:W-:Y:S01]  /*7400*/  IMAD.U32 R10, R11.reuse, 0x10000, RZ ;  /* 0x000100000b0a7824 */ /* 0x040fe200078e00ff */
[----:B------:R-:W-:Y:S01]  /*7410*/  LOP3.LUT R45, R11, 0xffff0000, RZ, 0xc0, !PT ;  /* 0xffff00000b2d7812 */ /* 0x000fe200078ec0ff */
[----:B------:R-:W-:Y:S01]  /*7420*/  FMUL.FTZ R11, R9, R46 ;  /* 0x0000002e090b7220 */ /* 0x000fe20000410000 */
[----:B------:R-:W-:Y:S01]  /*7430*/  LOP3.LUT R40, R35, 0xffff0000, RZ, 0xc0, !PT ;  /* 0xffff000023287812 */ /* 0x000fe200078ec0ff */
[----:B------:R-:W-:Y:S01]  /*7440*/  FFMA.FTZ R38, R39, R38, R37 ;  /* 0x0000002627267223 */ /* 0x000fe20000010025 */
[----:B------:R-:W-:Y:S01]  /*7450*/  SHF.L.U32 R39, R33, 0x10, RZ ;  /* 0x0000001021277819 */ /* 0x000fe200000006ff */
[----:B------:R-:W-:Y:S01]  /*7460*/  FMUL.FTZ R46, R41, R46 ;  /* 0x0000002e292e7220 */ /* 0x000fe20000410000 */
[----:B------:R-:W-:Y:S01]  /*7470*/  LOP3.LUT R37, R33, 0xffff0000, RZ, 0xc0, !PT ;  /* 0xffff000021257812 */ /* 0x000fe200078ec0ff */
[-C--:B------:R-:W-:Y:S01]  /*7480*/  FFMA.FTZ R11, R41, R8.reuse, -R11 ;  /* 0x00000008290b7223 */ /* 0x080fe2000001080b */
[----:B------:R-:W-:Y:S01]  /*7490*/  SHF.L.U32 R41, R35, 0x10, RZ ;  /* 0x0000001023297819 */ /* 0x000fe200000006ff */
[----:B------:R-:W-:-:S02]  /*74a0*/  FFMA.FTZ R46, R9, R8, R46 ;  /* 0x00000008092e7223 */ /* 0x000fc4000001002e */
[-C--:B------:R-:W-:Y:S02]  /*74b0*/  FMUL.FTZ R8, R39, R42.reuse ;  /* 0x0000002a27087220 */ /* 0x080fe40000410000 */
[-C--:B------:R-:W-:Y:S02]  /*74c0*/  FMUL.FTZ R9, R37, R45.reuse ;  /* 0x0000002d25097220 */ /* 0x080fe40000410000 */
[C---:B------:R-:W-:Y:S02]  /*74d0*/  FMUL.FTZ R42, R41.reuse, R42 ;  /* 0x0000002a292a7220 */ /* 0x040fe40000410000 */
[----:B------:R-:W-:Y:S02]  /*74e0*/  FMUL.FTZ R45, R40, R45 ;  /* 0x0000002d282d7220 */ /* 0x000fe40000410000 */
[-C--:B------:R-:W-:Y:S01]  /*74f0*/  FFMA.FTZ R41, R41, R44.reuse, -R8 ;  /* 0x0000002c29297223 */ /* 0x080fe20000010808 */
[----:B------:R-:W-:Y:S01]  /*7500*/  F2FP.BF16.PACK_AB R8, R38, R43 ;  /* 0x0000002b2608723e */ /* 0x000fe200000010ff */
[----:B------:R-:W-:-:S02]  /*7510*/  FFMA.FTZ R42, R39, R44, R42 ;  /* 0x0000002c272a7223 */ /* 0x000fc4000001002a */
[-C--:B------:R-:W-:Y:S01]  /*7520*/  FFMA.FTZ R40, R40, R10.reuse, -R9 ;  /* 0x0000000a28287223 */ /* 0x080fe20000010809 */
[----:B------:R-:W-:Y:S01]  /*7530*/  F2FP.BF16.PACK_AB R9, R46, R11 ;  /* 0x0000000b2e09723e */ /* 0x000fe200000010ff */
[----:B------:R-:W-:Y:S01]  /*7540*/  FFMA.FTZ R45, R37, R10, R45 ;  /* 0x0000000a252d7223 */ /* 0x000fe2000001002d */
[----:B------:R-:W-:-:S04]  /*7550*/  F2FP.BF16.PACK_AB R10, R42, R41 ;  /* 0x000000292a0a723e */ /* 0x000fc800000010ff */
[----:B------:R-:W-:-:S05]  /*7560*/  F2FP.BF16.PACK_AB R11, R45, R40 ;  /* 0x000000282d0b723e */ /* 0x000fca00000010ff */
[----:B------:R1:W-:Y:S02]  /*7570*/  STS.128 [R23+0x11080], R8 ;  /* 0x0110800817007388 */ /* 0x0003e40000000c00 */
.L_x_104:
[----:B------:R-:W-:Y:S05]  /*7580*/  BSYNC B0 ;  /* 0x0000000000007941 */ /* 0x000fea0003800000 */
.L_x_103:
[----:B-1----:R-:W-:Y:S01]  /*7590*/  IADD3 R8, R12, 0x20, RZ ;  /* 0x000000200c087810 */ /* 0x002fe20007ffe0ff */
[----:B------:R-:W-:Y:S03]  /*75a0*/  BSSY B0, `(.L_x_105) ;  /* 0x0000029000007945 */ /* 0x000fe60003800000 */
[----:B------:R-:W-:-:S13]  /*75b0*/  ISETP.GE.AND P0, PT, R8, c[0x0][0x27c], PT ;  /* 0x00009f0008007a0c */ /* 0x000fda0003f06270 */
        /* <DEDUP_REMOVED lines=39> */
.L_x_106:
[----:B------:R-:W-:Y:S05]  /*7830*/  BSYNC B0 ;  /* 0x0000000000007941 */ /* 0x000fea0003800000 */
.L_x_105:
        /* <DEDUP_REMOVED lines=42> */
.L_x_108:
[----:B------:R-:W-:Y:S05]  /*7ae0*/  BSYNC B0 ;  /* 0x0000000000007941 */ /* 0x000fea0003800000 */
.L_x_107:
[----:B-1----:R-:W-:-:S04]  /*7af0*/  IADD3 R8, R12, 0x60, RZ ;  /* 0x000000600c087810 */ /* 0x002fc80007ffe0ff */
        /* <DEDUP_REMOVED lines=40> */
.L_x_102:
[----:B------:R-:W-:Y:S05]  /*7d80*/  BSYNC B1 ;  /* 0x0000000000017941 */ /* 0x000fea0003800000 */
.L_x_101:
        /* <DEDUP_REMOVED lines=45> */
.L_x_112:
[----:B------:R-:W-:Y:S05]  /*8060*/  BSYNC B0 ;  /* 0x0000000000007941 */ /* 0x000fea0003800000 */
.L_x_111:
        /* <DEDUP_REMOVED lines=42> */
.L_x_114:
[----:B------:R-:W-:Y:S05]  /*8310*/  BSYNC B0 ;  /* 0x0000000000007941 */ /* 0x000fea0003800000 */
.L_x_113:
        /* <DEDUP_REMOVED lines=42> */
.L_x_116:
[----:B------:R-:W-:Y:S05]  /*85c0*/  BSYNC B0 ;  /* 0x0000000000007941 */ /* 0x000fea0003800000 */
.L_x_115:
        /* <DEDUP_REMOVED lines=41> */
.L_x_110:
[----:B------:R-:W-:Y:S05]  /*8860*/  BSYNC B1 ;  /* 0x0000000000017941 */ /* 0x000fea0003800000 */
.L_x_109:
[----:B-1----:R-:W-:-:S04]  /*8870*/  IADD3 R8, R19, 0x60, RZ ;  /* 0x0000006013087810 */ /* 0x002fc80007ffe0ff */
[----:B------:R-:W-:-:S13]  /*8880*/  ISETP.GE.AND P0, PT, R8, UR4, PT ;  /* 0x0000000408007c0c */ /* 0x000fda000bf06270 */
[----:B------:R-:W-:Y:S05]  /*8890*/  @P0 BRA `(.L_x_117) ;  /* 0x0000438000000947 */ /* 0x000fea0003800000 */
[----:B------:R-:W-:Y:S01]  /*88a0*/  ISETP.GE.AND P0, PT, R12, c[0x0][0x27c], PT ;  /* 0x00009f000c007a0c */ /* 0x000fe20003f06270 */
[----:B------:R-:W-:-:S12]  /*88b0*/  BSSY B0, `(.L_x_118) ;  /* 0x0000028000007945 */ /* 0x000fd80003800000 */
[----:B------:R-:W-:Y:S05]  /*88c0*/  @P0 BRA `(.L_x_119) ;  /* 0x0000026000000947 */ /* 0x000fea0003800000 */
[----:B------:R-:W1:Y:S01]  /*88d0*/  LDS.128 R8, [R23+0x13080] ;  /* 0x0130800017087984 */ /* 0x000e620000000c00 */
[----:B------:R-:W-:Y:S02]  /*88e0*/  LOP3.LUT R40, R36, 0xffff0000, RZ, 0xc0, !PT ;  /* 0xffff000024287812 */ /* 0x000fe400078ec0ff */
[C---:B-1----:R-:W-:Y:S01]  /*88f0*/  SHF.L.U32 R38, R8.reuse, 0x10, RZ ;  /* 0x0000001008267819 */ /* 0x042fe200000006ff */
[----:B------:R-:W-:Y:S01]  /*8900*/  IMAD.U32 R41, R11, 0x10000, RZ ;  /* 0x000100000b297824 */ /* 0x000fe200078e00ff */
[----:B------:R-:W-:Y:S02]  /*8910*/  LOP3.LUT R37, R8, 0xffff0000, RZ, 0xc0, !PT ;  /* 0xffff000008257812 */ /* 0x000fe400078ec0ff */
[C---:B------:R-:W-:Y:S02]  /*8920*/  SHF.L.U32 R8, R9.reuse, 0x10, RZ ;  /* 0x0000001009087819 */ /* 0x040fe400000006ff */
[----:B------:R-:W-:Y:S02]  /*8930*/  LOP3.LUT R39, R9, 0xffff0000, RZ, 0xc0, !PT ;  /* 0xffff000009277812 */ /* 0x000fe400078ec0ff */
[----:B------:R-:W-:Y:S01]  /*8940*/  SHF.L.U32 R9, R36, 0x10, RZ ;  /* 0x0000001024097819 */ /* 0x000fe200000006ff */
[C---:B------:R-:W-:Y:S01]  /*8950*/  IMAD.U32 R36, R34.reuse, 0x10000, RZ ;  /* 0x0001000022247824 */ /* 0x040fe200078e00ff */
[----:B------:R-:W-:-:S02]  /*8960*/  LOP3.LUT R34, R34, 0xffff0000, RZ, 0xc0, !PT ;  /* 0xffff000022227812 */ /* 0x000fc400078ec0ff */
[C---:B------:R-:W-:Y:S02]  /*8970*/  SHF.L.U32 R43, R10.reuse, 0x10, RZ ;  /* 0x000000100a2b7819 */ /* 0x040fe400000006ff */
[----:B------:R-:W-:Y:S01]  /*8980*/  LOP3.LUT R42, R10, 0xffff0000, RZ, 0xc0, !PT ;  /* 0xffff00000a2a7812 */ /* 0x000fe200078ec0ff */
[----:B------:R-:W-:Y:S01]  /*8990*/  FMUL.FTZ R10, R36, R37 ;  /* 0x00000025240a7220 */ /* 0x000fe20000410000 */
[----:B------:R-:W-:Y:S01]  /*89a0*/  LOP3.LUT R44, R11, 0xffff0000, RZ, 0xc0, !PT ;  /* 0xffff00000b2c7812 */ /* 0x000fe200078ec0ff */
[----:B------:R-:W-:Y:S02]  /*89b0*/  FMUL.FTZ R11, R34, R39 ;  /* 0x00000027220b7220 */ /* 0x000fe40000410000 */
[C---:B------:R-:W-:Y:S02]  /*89c0*/  FMUL.FTZ R37, R9.reuse, R37 ;  /* 0x0000002509257220 */ /* 0x040fe40000410000 */
[----:B------:R-:W-:Y:S02]  /*89d0*/  FFMA.FTZ R10, R9, R38, -R10 ;  /* 0x00000026090a7223 */ /* 0x000fe4000001080a */
[----:B------:R-:W-:Y:S01]  /*89e0*/  FFMA.FTZ R9, R40, R8, -R11 ;  /* 0x0000000828097223 */ /* 0x000fe2000001080b */
[----:B------:R-:W-:Y:S01]  /*89f0*/  SHF.L.U32 R11, R33, 0x10, RZ ;  /* 0x00000010210b7819 */ /* 0x000fe200000006ff */
[----:B------:R-:W-:Y:S01]  /*8a00*/  FFMA.FTZ R37, R36, R38, R37 ;  /* 0x0000002624257223 */ /* 0x000fe20000010025 */
[----:B------:R-:W-:Y:S01]  /*8a10*/  SHF.L.U32 R36, R35, 0x10, RZ ;  /* 0x0000001023247819 */ /* 0x000fe200000006ff */
[----:B------:R-:W-:Y:S01]  /*8a20*/  FMUL.FTZ R39, R40, R39 ;  /* 0x0000002728277220 */ /* 0x000fe20000410000 */
[----:B------:R-:W-:-:S02]  /*8a30*/  LOP3.LUT R33, R33, 0xffff0000, RZ, 0xc0, !PT ;  /* 0xffff000021217812 */ /* 0x000fc400078ec0ff */
[----:B------:R-:W-:Y:S01]  /*8a40*/  LOP3.LUT R35, R35, 0xffff0000, RZ, 0xc0, !PT ;  /* 0xffff000023237812 */ /* 0x000fe200078ec0ff */
[----:B------:R-:W-:Y:S02]  /*8a50*/  FFMA.FTZ R34, R34, R8, R39 ;  /* 0x0000000822227223 */ /* 0x000fe40000010027 */
[-C--:B------:R-:W-:Y:S02]  /*8a60*/  FMUL.FTZ R8, R11, R42.reuse ;  /* 0x0000002a0b087220 */ /* 0x080fe40000410000 */
[----:B------:R-:W-:Y:S01]  /*8a70*/  FMUL.FTZ R42, R36, R42 ;  /* 0x0000002a242a7220 */ /* 0x000fe20000410000 */
[----:B------:R-:W-:Y:S01]  /*8a80*/  F2FP.BF16.PACK_AB R9, R34, R9 ;  /* 0x000000092209723e */ /* 0x000fe200000010ff */
[-C--:B------:R-:W-:Y:S02]  /*8a90*/  FMUL.FTZ R38, R33, R44.reuse ;  /* 0x0000002c21267220 */ /* 0x080fe40000410000 */
[----:B------:R-:W-:Y:S02]  /*8aa0*/  FMUL.FTZ R44, R35, R44 ;  /* 0x0000002c232c7220 */ /* 0x000fe40000410000 */
[-C--:B------:R-:W-:Y:S01]  /*8ab0*/  FFMA.FTZ R36, R36, R43.reuse, -R8 ;  /* 0x0000002b24247223 */ /* 0x080fe20000010808 */
[----:B------:R-:W-:Y:S01]  /*8ac0*/  F2FP.BF16.PACK_AB R8, R37, R10 ;  /* 0x0000000a2508723e */ /* 0x000fe200000010ff */
[----:B------:R-:W-:-:S02]  /*8ad0*/  FFMA.FTZ R11, R11, R43, R42 ;  /* 0x0000002b0b0b7223 */ /* 0x000fc4000001002a */
[-C--:B------:R-:W-:Y:S02]  /*8ae0*/  FFMA.FTZ R38, R35, R41.reuse, -R38 ;  /* 0x0000002923267223 */ /* 0x080fe40000010826 */
[----:B------:R-:W-:Y:S01]  /*8af0*/  FFMA.FTZ R33, R33, R41, R44 ;  /* 0x0000002921217223 */ /* 0x000fe2000001002c */
[----:B------:R-:W-:-:S04]  /*8b00*/  F2FP.BF16.PACK_AB R10, R11, R36 ;  /* 0x000000240b0a723e */ /* 0x000fc800000010ff */
[----:B------:R-:W-:-:S05]  /*8b10*/  F2FP.BF16.PACK_AB R11, R33, R38 ;  /* 0x00000026210b723e */ /* 0x000fca00000010ff */
[----:B------:R1:W-:Y:S02]  /*8b20*/  STS.128 [R23+0x13080], R8 ;  /* 0x0130800817007388 */ /* 0x0003e40000000c00 */
.L_x_119:
[----:B------:R-:W-:Y:S05]  /*8b30*/  BSYNC B0 ;  /* 0x0000000000007941 */ /* 0x000fea0003800000 */
.L_x_118:
[----:B-1----:R-:W-:Y:S01]  /*8b40*/  IADD3 R8, R12, 0x20, RZ ;  /* 0x000000200c087810 */ /* 0x002fe20007ffe0ff */
[----:B------:R-:W-:Y:S03]  /*8b50*/  BSSY B0, `(.L_x_120) ;  /* 0x0000029000007945 */ /* 0x000fe60003800000 */
[----:B------:R-:W-:-:S13]  /*8b60*/  ISETP.GE.AND P0, PT, R8, c[0x0][0x27c], PT ;  /* 0x00009f0008007a0c */ /* 0x000fda0003f06270 */
        /* <DEDUP_REMOVED lines=39> */
.L_x_121:
[----:B------:R-:W-:Y:S05]  /*8de0*/  BSYNC B0 ;  /* 0x0000000000007941 */ /* 0x000fea0003800000 */
.L_x_120:
        /* <DEDUP_REMOVED lines=42> */
.L_x_123:
[----:B------:R-:W-:Y:S05]  /*9090*/  BSYNC B0 ;  /* 0x0000000000007941 */ /* 0x000fea0003800000 */
.L_x_122:
[----:B------:R-:W-:-:S04]  /*90a0*/  IADD3 R12, R12, 0x60, RZ ;  /* 0x000000600c0c7810 */ /* 0x000fc80007ffe0ff */
[----:B------:R-:W-:-:S13]  /*90b0*/  ISETP.GE.AND P0, PT, R12, c[0x0][0x27c], PT ;  /* 0x00009f000c007a0c */ /* 0x000fda0003f06270 */
[----:B------:R-:W-:Y:S05]  /*90c0*/  @P0 BRA `(.L_x_117) ;  /* 0x00003b5000000947 */ /* 0x000fea0003800000 */
[----:B-1----:R-:W1:Y:S01]  /*90d0*/  LDS.128 R8, [R23+0x1f080] ;  /* 0x01f0800017087984 */ /* 0x002e620000000c00 */
[----:B------:R-:W-:Y:S02]  /*90e0*/  LOP3.LUT R27, R24, 0xffff0000, RZ, 0xc0, !PT ;  /* 0xffff0000181b7812 */ /* 0x000fe400078ec0ff */
[----:B------:R-:W-:Y:S02]  /*90f0*/  LOP3.LUT R29, R14, 0xffff0000, RZ, 0xc0, !PT ;  /* 0xffff00000e1d7812 */ /* 0x000fe400078ec0ff */
[C---:B-1----:R-:W-:Y:S02]  /*9100*/  SHF.L.U32 R25, R8.reuse, 0x10, RZ ;  /* 0x0000001008197819 */ /* 0x042fe400000006ff */
[----:B------:R-:W-:Y:S02]  /*9110*/  LOP3.LUT R12, R8, 0xffff0000, RZ, 0xc0, !PT ;  /* 0xffff0000080c7812 */ /* 0x000fe400078ec0ff */
[C---:B------:R-:W-:Y:S02]  /*9120*/  SHF.L.U32 R8, R9.reuse, 0x10, RZ ;  /* 0x0000001009087819 */ /* 0x040fe400000006ff */
[----:B------:R-:W-:-:S02]  /*9130*/  LOP3.LUT R26, R9, 0xffff0000, RZ, 0xc0, !PT ;  /* 0xffff0000091a7812 */ /* 0x000fc400078ec0ff */
[----:B------:R-:W-:Y:S01]  /*9140*/  SHF.L.U32 R9, R24, 0x10, RZ ;  /* 0x0000001018097819 */ /* 0x000fe200000006ff */
[----:B------:R-:W-:Y:S01]  /*9150*/  IMAD.U32 R24, R14, 0x10000, RZ ;  /* 0x000100000e187824 */ /* 0x000fe200078e00ff */
[C---:B------:R-:W-:Y:S01]  /*9160*/  SHF.L.U32 R30, R10.reuse, 0x10, RZ ;  /* 0x000000100a1e7819 */ /* 0x040fe200000006ff */
[C---:B------:R-:W-:Y:S01]  /*9170*/  IMAD.U32 R14, R11.reuse, 0x10000, RZ ;  /* 0x000100000b0e7824 */ /* 0x040fe200078e00ff */
[----:B------:R-:W-:Y:S01]  /*9180*/  LOP3.LUT R28, R10, 0xffff0000, RZ, 0xc0, !PT ;  /* 0xffff00000a1c7812 */ /* 0x000fe200078ec0ff */
[----:B------:R-:W-:Y:S01]  /*9190*/  FMUL.FTZ R10, R24, R12 ;  /* 0x0000000c180a7220 */ /* 0x000fe20000410000 */
[----:B------:R-:W-:Y:S01]  /*91a0*/  LOP3.LUT R31, R11, 0xffff0000, RZ, 0xc0, !PT ;  /* 0xffff00000b1f7812 */ /* 0x000fe200078ec0ff */
[----:B------:R-:W-:Y:S02]  /*91b0*/  FMUL.FTZ R11, R29, R26 ;  /* 0x0000001a1d0b7220 */ /* 0x000fe40000410000 */
[C---:B------:R-:W-:Y:S02]  /*91c0*/  FMUL.FTZ R12, R9.reuse, R12 ;  /* 0x0000000c090c7220 */ /* 0x040fe40000410000 */
[----:B------:R-:W-:-:S02]  /*91d0*/  FFMA.FTZ R10, R9, R25, -R10 ;  /* 0x00000019090a7223 */ /* 0x000fc4000001080a */
[----:B------:R-:W-:Y:S01]  /*91e0*/  FFMA.FTZ R9, R27, R8, -R11 ;  /* 0x000000081b097223 */ /* 0x000fe2000001080b */
[----:B------:R-:W-:Y:S01]  /*91f0*/  SHF.L.U32 R11, R13, 0x10, RZ ;  /* 0x000000100d0b7819 */ /* 0x000fe200000006ff */
[----:B------:R-:W-:Y:S01]  /*9200*/  FMUL.FTZ R26, R27, R26 ;  /* 0x0000001a1b1a7220 */ /* 0x000fe20000410000 */
[----:B------:R-:W-:Y:S01]  /*9210*/  SHF.L.U32 R27, R15, 0x10, RZ ;  /* 0x000000100f1b7819 */ /* 0x000fe200000006ff */
[----:B------:R-:W-:Y:S01]  /*9220*/  FFMA.FTZ R25, R24, R25, R12 ;  /* 0x0000001918197223 */ /* 0x000fe2000001000c */
[----:B------:R-:W-:Y:S01]  /*9230*/  LOP3.LUT R13, R13, 0xffff0000, RZ, 0xc0, !PT ;  /* 0xffff00000d0d7812 */ /* 0x000fe200078ec0ff */
[----:B------:R-:W-:Y:S01]  /*9240*/  FFMA.FTZ R26, R29, R8, R26 ;  /* 0x000000081d1a7223 */ /* 0x000fe2000001001a */
[----:B------:R-:W-:Y:S01]  /*9250*/  LOP3.LUT R15, R15, 0xffff0000, RZ, 0xc0, !PT ;  /* 0xffff00000f0f7812 */ /* 0x000fe200078ec0ff */
[-C--:B------:R-:W-:Y:S02]  /*9260*/  FMUL.FTZ R8, R11, R28.reuse ;  /* 0x0000001c0b087220 */ /* 0x080fe40000410000 */
[----:B------:R-:W-:Y:S01]  /*9270*/  FMUL.FTZ R28, R27, R28 ;  /* 0x0000001c1b1c7220 */ /* 0x000fe20000410000 */
[----:B------:R-:W-:Y:S01]  /*9280*/  F2FP.BF16.PACK_AB R9, R26, R9 ;  /* 0x000000091a09723e */ /* 0x000fe200000010ff */
[----:B------:R-:W-:-:S02]  /*9290*/  FMUL.FTZ R12, R13, R31 ;  /* 0x0000001f0d0c7220 */ /* 0x000fc40000410000 */
[----:B------:R-:W-:Y:S02]  /*92a0*/  FMUL.FTZ R31, R15, R31 ;  /* 0x0000001f0f1f7220 */ /* 0x000fe40000410000 */
[----:B------:R-:W-:Y:S02]  /*92b0*/  FFMA.FTZ R28, R11, R30, R28 ;  /* 0x0000001e0b1c7223 */ /* 0x000fe4000001001c */
[----:B------:R-:W-:Y:S02]  /*92c0*/  FFMA.FTZ R11, R15, R14, -R12 ;  /* 0x0000000e0f0b7223 */ /* 0x000fe4000001080c */
[----:B------:R-:W-:Y:S01]  /*92d0*/  FFMA.FTZ R27, R27, R30, -R8 ;  /* 0x0000001e1b1b7223 */ /* 0x000fe20000010808 */
[----:B------:R-:W-:Y:S01]  /*92e0*/  F2FP.BF16.PACK_AB R8, R25, R10 ;  /* 0x0000000a1908723e */ /* 0x000fe200000010ff */
[----:B------:R-:W-:-:S03]  /*92f0*/  FFMA.FTZ R14, R13, R14, R31 ;  /* 0x0000000e0d0e7223 */ /* 0x000fc6000001001f */
[----:B------:R-:W-:Y:S02]  /*9300*/  F2FP.BF16.PACK_AB R10, R28, R27 ;  /* 0x0000001b1c0a723e */ /* 0x000fe400000010ff */
[----:B------:R-:W-:-:S05]  /*9310*/  F2FP.BF16.PACK_AB R11, R14, R11 ;  /* 0x0000000b0e0b723e */ /* 0x000fca00000010ff */
[----:B------:R1:W-:Y:S01]  /*9320*/  STS.128 [R23+0x1f080], R8 ;  /* 0x01f0800817007388 */ /* 0x0003e20000000c00 */
[----:B------:R-:W-:Y:S05]  /*9330*/  BRA `(.L_x_117) ;  /* 0x000038e000007947 */ /* 0x000fea0003800000 */
.L_x_90:
[----:B------:R-:W-:Y:S01]  /*9340*/  ISETP.NE.AND P0, PT, R8, RZ, PT ;  /* 0x000000ff0800720c */ /* 0x000fe20003f05270 */
        /* <DEDUP_REMOVED lines=8> */
[----:B------:R-:W-:-:S04]  /*93d0*/  CS2R R8, SRZ ;  /* 0x0000000000087805 */ /* 0x000fc8000001ff00 */
[----:B------:R-:W-:Y:S05]  /*93e0*/  @P0 BRA `(.L_x_125) ;  /* 0x0000011000000947 */ /* 0x000fea0003800000 */
[----:B------:R-:W-:-:S13]  /*93f0*/  ISETP.GE.AND P0, PT, R150, c[0x0][0x27c], PT ;  /* 0x00009f0096007a0c */ /* 0x000fda0003f06270 */
[----:B------:R-:W-:-:S04]  /*9400*/  @!P0 IMAD.WIDE R38, R150, 0x2, R32 ;  /* 0x0000000296268825 */ /* 0x000fc800078e0220 */
[----:B------:R-:W-:Y:S01]  /*9410*/  @!P0 IMAD.WIDE R36, R150, 0x2, R34 ;  /* 0x0000000296248825 */ /* 0x000fe200078e0222 */
[----:B------:R1:W5:Y:S04]  /*9420*/  @!P0 LD.E.128 R24, [R38.64] ;  /* 0x0000001626188980 */ /* 0x000368000c101d00 */
[----:B------:R1:W5:Y:S01]  /*9430*/  @!P0 LD.E.128 R8, [R36.64] ;  /* 0x0000001624088980 */ /* 0x000362000c101d00 */
[----:B------:R-:W-:Y:S01]  /*9440*/  ISETP.GE.AND P0, PT, R17, c[0x0][0x27c], PT ;  /* 0x00009f0011007a0c */ /* 0x000fe20003f06270 */
[----:B------:R-:W-:Y:S01]  /*9450*/  CS2R R30, SRZ ;  /* 0x00000000001e7805 */ /* 0x000fe2000001ff00 */
[----:B------:R-:W-:Y:S01]  /*9460*/  CS2R R28, SRZ ;  /* 0x00000000001c7805 */ /* 0x000fe2000001ff00 */
[----:B------:R-:W-:-:S10]  /*9470*/  CS2R R14, SRZ ;  /* 0x00000000000e7805 */ /* 0x000fd4000001ff00 */
[----:B------:R-:W-:-:S04]  /*9480*/  @!P0 SHF.R.S32.HI R12, RZ, 0x1f, R17 ;  /* 0x0000001fff0c8819 */ /* 0x000fc80000011411 */
[----:B------:R-:W-:-:S04]  /*9490*/  @!P0 LEA.HI R12, R12, R17, RZ, 0x3 ;  /* 0x000000110c0c8211 */ /* 0x000fc800078f18ff */
[----:B------:R-:W-:-:S05]  /*94a0*/  @!P0 LOP3.LUT R12, R12, 0xfffffff8, RZ, 0xc0, !PT ;  /* 0xfffffff80c0c8812 */ /* 0x000fca00078ec0ff */
[----:B------:R-:W-:-:S04]  /*94b0*/  @!P0 IMAD.WIDE R32, R12, 0x2, R32 ;  /* 0x000000020c208825 */ /* 0x000fc800078e0220 */
[----:B------:R-:W-:Y:S01]  /*94c0*/  @!P0 IMAD.WIDE R34, R12, 0x2, R34 ;  /* 0x000000020c228825 */ /* 0x000fe200078e0222 */
[----:B------:R1:W5:Y:S01]  /*94d0*/  @!P0 LD.E.128 R28, [R32.64] ;  /* 0x00000016201c8980 */ /* 0x000362000c101d00 */
[----:B------:R-:W-:-:S06]  /*94e0*/  CS2R R12, SRZ ;  /* 0x00000000000c7805 */ /* 0x000fcc000001ff00 */
[----:B------:R1:W5:Y:S02]  /*94f0*/  @!P0 LD.E.128 R12, [R34.64] ;  /* 0x00000016220c8980 */ /* 0x000364000c101d00 */
.L_x_125:
[----:B------:R-:W-:Y:S05]  /*9500*/  BSYNC B0 ;  /* 0x0000000000007941 */ /* 0x000fea0003800000 */
.L_x_124:
[----:B------:R-:W-:Y:S01]  /*9510*/  UIMAD UR4, UR14, -0x80, UR19 ;  /* 0xffffff800e0478a4 */ /* 0x000fe2000f8e0213 */
[--C-:B-1---5:R-:W-:Y:S01]  /*9520*/  SHF.R.U64 R39, R24, 0x10, R25.reuse ;  /* 0x0000001018277819 */ /* 0x122fe20000001219 */
[--C-:B------:R-:W-:Y:S01]  /*9530*/  IMAD.MOV.U32 R38, RZ, RZ, R25.reuse ;  /* 0x000000ffff267224 */ /* 0x100fe200078e0019 */
[----:B------:R-:W-:Y:S01]  /*9540*/  SHF.R.U32.HI R45, RZ, 0x10, R25 ;  /* 0x00000010ff2d7819 */ /* 0x000fe20000011619 */
[----:B------:R-:W-:Y:S01]  /*9550*/  UISETP.LT.AND UP0, UPT, UR4, 0x80, UPT ;  /* 0x000000800400788c */ /* 0x000fe2000bf01270 */
[--C-:B------:R-:W-:Y:S01]  /*9560*/  SHF.R.U64 R37, R26, 0x10, R27.reuse ;  /* 0x000000101a257819 */ /* 0x100fe2000000121b */
[--C-:B------:R-:W-:Y:S01]  /*9570*/  IMAD.MOV.U32 R36, RZ, RZ, R27.reuse ;  /* 0x000000ffff247224 */ /* 0x100fe200078e001b */
[----:B------:R-:W-:Y:S01]  /*9580*/  SHF.R.U32.HI R47, RZ, 0x10, R27 ;  /* 0x00000010ff2f7819 */ /* 0x000fe2000001161b */
[----:B------:R-:W-:Y:S01]  /*9590*/  USEL UR4, UR4, 0x80, UP0 ;  /* 0x0000008004047887 */ /* 0x000fe20008000000 */
[----:B------:R-:W-:Y:S01]  /*95a0*/  IMAD.MOV.U32 R46, RZ, RZ, R24 ;  /* 0x000000ffff2e7224 */ /* 0x000fe200078e0018 */
[----:B------:R-:W-:Y:S01]  /*95b0*/  SHF.R.U64 R27, R28, 0x10, R29 ;  /* 0x000000101c1b7819 */ /* 0x000fe2000000121d */
[----:B------:R-:W-:Y:S01]  /*95c0*/  IMAD.MOV.U32 R48, RZ, RZ, R26 ;  /* 0x000000ffff307224 */ /* 0x000fe200078e001a */
[----:B------:R-:W-:Y:S01]  /*95d0*/  SHF.R.U64 R35, R8, 0x10, R9 ;  /* 0x0000001008237819 */ /* 0x000fe20000001209 */
[----:B------:R-:W-:Y:S01]  /*95e0*/  IMAD.MOV.U32 R50, RZ, RZ, R28 ;  /* 0x000000ffff327224 */ /* 0x000fe200078e001c */
[----:B------:R-:W-:Y:S01]  /*95f0*/  ISETP.GE.AND P0, PT, R19, UR4, PT ;  /* 0x0000000413007c0c */ /* 0x000fe2000bf06270 */
[----:B------:R-:W-:Y:S01]  /*9600*/  IMAD.MOV.U32 R25, RZ, RZ, R29 ;  /* 0x000000ffff197224 */ /* 0x000fe200078e001d */
[----:B------:R-:W-:Y:S01]  /*9610*/  SHF.R.U32.HI R51, RZ, 0x10, R9 ;  /* 0x00000010ff337819 */ /* 0x000fe20000011609 */
[----:B------:R-:W-:Y:S01]  /*9620*/  IMAD.MOV.U32 R42, RZ, RZ, R8 ;  /* 0x000000ffff2a7224 */ /* 0x000fe200078e0008 */
[----:B------:R-:W-:Y:S01]  /*9630*/  SHF.R.U64 R33, R10, 0x10, R11 ;  /* 0x000000100a217819 */ /* 0x000fe2000000120b */
[----:B------:R-:W-:Y:S01]  /*9640*/  IMAD.MOV.U32 R34, RZ, RZ, R9 ;  /* 0x000000ffff227224 */ /* 0x000fe200078e0009 */
[----:B------:R-:W-:Y:S01]  /*9650*/  SHF.R.U32.HI R53, RZ, 0x10, R11 ;  /* 0x00000010ff357819 */ /* 0x000fe2000001160b */
[----:B------:R-:W-:Y:S01]  /*9660*/  IMAD.MOV.U32 R44, RZ, RZ, R10 ;  /* 0x000000ffff2c7224 */ /* 0x000fe200078e000a */
[----:B------:R-:W-:Y:S01]  /*9670*/  SHF.R.U32.HI R54, RZ, 0x10, R29 ;  /* 0x00000010ff367819 */ /* 0x000fe2000001161d */
[----:B------:R-:W-:Y:S01]  /*9680*/  IMAD.MOV.U32 R32, RZ, RZ, R11 ;  /* 0x000000ffff207224 */ /* 0x000fe200078e000b */
[----:B------:R-:W-:Y:S01]  /*9690*/  SHF.R.U64 R8, R12, 0x10, R13 ;  /* 0x000000100c087819 */ /* 0x000fe2000000120d */
[----:B------:R-:W-:Y:S01]  /*96a0*/  IMAD.MOV.U32 R52, RZ, RZ, R30 ;  /* 0x000000ffff347224 */ /* 0x000fe200078e001e */
[----:B------:R-:W-:Y:S01]  /*96b0*/  SHF.R.U64 R9, R14, 0x10, R15 ;  /* 0x000000100e097819 */ /* 0x000fe2000000120f */
[--C-:B------:R-:W-:Y:S01]  /*96c0*/  IMAD.MOV.U32 R28, RZ, RZ, R31.reuse ;  /* 0x000000ffff1c7224 */ /* 0x100fe200078e001f */
[--C-:B------:R-:W-:Y:S01]  /*96d0*/  SHF.R.U64 R29, R30, 0x10, R31.reuse ;  /* 0x000000101e1d7819 */ /* 0x100fe2000000121f */
[----:B------:R-:W-:Y:S01]  /*96e0*/  IMAD.MOV.U32 R11, RZ, RZ, R12 ;  /* 0x000000ffff0b7224 */ /* 0x000fe200078e000c */
[----:B------:R-:W-:Y:S01]  /*96f0*/  SHF.R.U32.HI R49, RZ, 0x10, R31 ;  /* 0x00000010ff317819 */ /* 0x000fe2000001161f */
[--C-:B------:R-:W-:Y:S01]  /*9700*/  IMAD.MOV.U32 R26, RZ, RZ, R13.reuse ;  /* 0x000000ffff1a7224 */ /* 0x100fe200078e000d */
[----:B------:R-:W-:Y:S01]  /*9710*/  SHF.R.U32.HI R13, RZ, 0x10, R13 ;  /* 0x00000010ff0d7819 */ /* 0x000fe2000001160d */
[----:B------:R-:W-:Y:S01]  /*9720*/  IMAD.MOV.U32 R10, RZ, RZ, R14 ;  /* 0x000000ffff0a7224 */ /* 0x000fe200078e000e */
[----:B------:R-:W-:-:S04]  /*9730*/  DEPBAR.LE SB0, 0x1 ;  /* 0x000080400000791a */ /* 0x000fc80000000000 */
[--C-:B------:R-:W-:Y:S01]  /*9740*/  IMAD.MOV.U32 R24, RZ, RZ, R15.reuse ;  /* 0x000000ffff187224 */ /* 0x100fe200078e000f */
[----:B------:R-:W-:Y:S01]  /*9750*/  SHF.R.U32.HI R15, RZ, 0x10, R15 ;  /* 0x00000010ff0f7819 */ /* 0x000fe2000001160f */
[----:B------:R-:W-:Y:S01]  /*9760*/  BSSY B1, `(.L_x_126) ;  /* 0x00000d1000017945 */ /* 0x000fe20003800000 */
        /* <DEDUP_REMOVED lines=21> */
[----:B------:R-:W-:Y:S01]  /*98c0*/  MOV R9, c[0x0][0x27c] ;  /* 0x00009f0000097a02 */ /* 0x000fe20000000f00 */
[----:B------:R-:W1:Y:S01]  /*98d0*/  LDS.128 R12, [R23+0x10080] ;  /* 0x01008000170c7984 */ /* 0x000e620000000c00 */
[----:B------:R-:W-:Y:S01]  /*98e0*/  SHF.L.U32 R52, R35, 0x10, RZ ;  /* 0x0000001023347819 */ /* 0x000fe200000006ff */
[----:B------:R-:W-:Y:S01]  /*98f0*/  IMAD.U32 R62, R39, 0x10000, RZ ;  /* 0x00010000273e7824 */ /* 0x000fe200078e00ff */
[----:B------:R-:W-:Y:S02]  /*9900*/  LEA.HI R9, R9, R2, RZ, 0x1d ;  /* 0x0000000209097211 */ /* 0x000fe400078fe8ff */
[----:B------:R-:W-:Y:S02]  /*9910*/  LOP3.LUT R57, R38, 0xffff0000, RZ, 0xc0, !PT ;  /* 0xffff000026397812 */ /* 0x000fe400078ec0ff */
[----:B------:R-:W-:Y:S01]  /*9920*/  SHF.R.S32.HI R8, RZ, 0x1f, R9 ;  /* 0x0000001fff087819 */ /* 0x000fe20000011409 */
[----:B------:R-:W-:-:S03]  /*9930*/  IMAD.SHL.U32 R10, R9, 0x8, RZ ;  /* 0x00000008090a7824 */ /* 0x000fc600078e00ff */
[----:B------:R-:W-:Y:S02]  /*9940*/  LEA.HI R8, R8, R9, RZ, 0x3 ;  /* 0x0000000908087211 */ /* 0x000fe400078f18ff */
[----:B------:R-:W-:Y:S02]  /*9950*/  LOP3.LUT R10, R43, 0x38, R10, 0xf8, !PT ;  /* 0x000000382b0a7812 */ /* 0x000fe400078ef80a */
[----:B------:R-:W-:Y:S02]  /*9960*/  SHF.L.U32 R8, R8, 0xa, RZ ;  /* 0x0000000a08087819 */ /* 0x000fe400000006ff */
[----:B------:R-:W-:Y:S02]  /*9970*/  LOP3.LUT R9, R10, R41, RZ, 0x3c, !PT ;  /* 0x000000290a097212 */ /* 0x000fe400078e3cff */
[----:B------:R-:W-:-:S04]  /*9980*/  LOP3.LUT R8, R8, 0x7fffe000, RZ, 0xc0, !PT ;  /* 0x7fffe00008087812 */ /* 0x000fc800078ec0ff */
[----:B------:R-:W-:-:S05]  /*9990*/  IADD3 R42, R9, R8, R40 ;  /* 0x00000008092a7210 */ /* 0x000fca0007ffe028 */
[----:B------:R-:W-:-:S05]  /*99a0*/  IMAD.SHL.U32 R42, R42, 0x2, RZ ;  /* 0x000000022a2a7824 */ /* 0x000fca00078e00ff */
[----:B------:R-:W2:Y:S01]  /*99b0*/  LDS.128 R8, [R42+0x10080] ;  /* 0x010080002a087984 */ /* 0x000ea20000000c00 */
[C---:B-1----:R-:W-:Y:S01]  /*99c0*/  SHF.L.U32 R45, R12.reuse, 0x10, RZ ;  /* 0x000000100c2d7819 */ /* 0x042fe200000006ff */
[C---:B------:R-:W-:Y:S01]  /*99d0*/  IMAD.U32 R46, R13.reuse, 0x10000, RZ ;  /* 0x000100000d2e7824 */ /* 0x040fe200078e00ff */
[----:B------:R-:W-:Y:S02]  /*99e0*/  LOP3.LUT R48, R12, 0xffff0000, RZ, 0xc0, !PT ;  /* 0xffff00000c307812 */ /* 0x000fe400078ec0ff */
[----:B------:R-:W-:Y:S01]  /*99f0*/  LOP3.LUT R12, R13, 0xffff0000, RZ, 0xc0, !PT ;  /* 0xffff00000d0c7812 */ /* 0x000fe200078ec0ff */
[C---:B------:R-:W-:Y:S01]  /*9a00*/  IMAD.U32 R13, R15.reuse, 0x10000, RZ ;  /* 0x000100000f0d7824 */ /* 0x040fe200078e00ff */
[C---:B------:R-:W-:Y:S02]  /*9a10*/  SHF.L.U32 R47, R14.reuse, 0x10, RZ ;  /* 0x000000100e2f7819 */ /* 0x040fe400000006ff */
[----:B------:R-:W-:Y:S02]  /*9a20*/  LOP3.LUT R44, R14, 0xffff0000, RZ, 0xc0, !PT ;  /* 0xffff00000e2c7812 */ /* 0x000fe400078ec0ff */
[----:B------:R-:W-:-:S02]  /*9a30*/  LOP3.LUT R14, R15, 0xffff0000, RZ, 0xc0, !PT ;  /* 0xffff00000f0e7812 */ /* 0x000fc400078ec0ff */
[C---:B--2---:R-:W-:Y:S01]  /*9a40*/  SHF.L.U32 R51, R8.reuse, 0x10, RZ ;  /* 0x0000001008337819 */ /* 0x044fe200000006ff */
[C---:B------:R-:W-:Y:S01]  /*9a50*/  IMAD.U32 R58, R11.reuse, 0x10000, RZ ;  /* 0x000100000b3a7824 */ /* 0x040fe200078e00ff */
[----:B------:R-:W-:Y:S02]  /*9a60*/  LOP3.LUT R54, R11, 0xffff0000, RZ, 0xc0, !PT ;  /* 0xffff00000b367812 */ /* 0x000fe400078ec0ff */
[----:B------:R-:W-:Y:S01]  /*9a70*/  LOP3.LUT R49, R8, 0xffff0000, RZ, 0xc0, !PT ;  /* 0xffff000008317812 */ /* 0x000fe200078ec0ff */
[----:B------:R-:W-:Y:S01]  /*9a80*/  FMUL.FTZ R50, R51, R52 ;  /* 0x0000003433327220 */ /* 0x000fe20000410000 */
[----:B------:R-:W-:Y:S01]  /*9a90*/  LOP3.LUT R11, R35, 0xffff0000, RZ, 0xc0, !PT ;  /* 0xffff0000230b7812 */ /* 0x000fe200078ec0ff */
[-C--:B------:R-:W-:Y:S01]  /*9aa0*/  FMUL.FTZ R51, R51, R62.reuse ;  /* 0x0000003e33337220 */ /* 0x080fe20000410000 */
[C---:B------:R-:W-:Y:S01]  /*9ab0*/  SHF.L.U32 R60, R10.reuse, 0x10, RZ ;  /* 0x000000100a3c7819 */ /* 0x040fe200000006ff */
[----:B------:R-:W-:Y:S01]  /*9ac0*/  IMAD.U32 R8, R9, 0x10000, RZ ;  /* 0x0001000009087824 */ /* 0x000fe200078e00ff */
[----:B------:R-:W-:Y:S01]  /*9ad0*/  LOP3.LUT R15, R10, 0xffff0000, RZ, 0xc0, !PT ;  /* 0xffff00000a0f7812 */ /* 0x000fe200078ec0ff */
[----:B------:R-:W-:Y:S01]  /*9ae0*/  FFMA.FTZ R50, R45, R62, -R50 ;  /* 0x0000003e2d327223 */ /* 0x000fe20000010832 */
[----:B------:R-:W-:Y:S01]  /*9af0*/  LOP3.LUT R56, R9, 0xffff0000, RZ, 0xc0, !PT ;  /* 0xffff000009387812 */ /* 0x000fe200078ec0ff */
[----:B------:R-:W-:Y:S01]  /*9b00*/  FMUL.FTZ R55, R49, R11 ;  /* 0x0000000b31377220 */ /* 0x000fe20000410000 */
[----:B------:R-:W-:Y:S01]  /*9b10*/  LOP3.LUT R10, R39, 0xffff0000, RZ, 0xc0, !PT ;  /* 0xffff0000270a7812 */ /* 0x000fe200078ec0ff */
[----:B------:R-:W-:Y:S01]  /*9b20*/  FFMA.FTZ R45, R45, R52, R51 ;  /* 0x000000342d2d7223 */ /* 0x000fe20000010033 */
[----:B------:R-:W-:Y:S01]  /*9b30*/  SHF.L.U32 R9, R34, 0x10, RZ ;  /* 0x0000001022097819 */ /* 0x000fe200000006ff */
[----:B------:R-:W-:-:S02]  /*9b40*/  IMAD.U32 R51, R38, 0x10000, RZ ;  /* 0x0001000026337824 */ /* 0x000fc400078e00ff */
[-C--:B------:R-:W-:Y:S02]  /*9b50*/  FMUL.FTZ R53, R49, R10.reuse ;  /* 0x0000000a31357220 */ /* 0x080fe40000410000 */
[----:B------:R-:W-:Y:S02]  /*9b60*/  FMUL.FTZ R52, R8, R9 ;  /* 0x0000000908347220 */ /* 0x000fe40000410000 */
[----:B------:R-:W-:Y:S01]  /*9b70*/  FFMA.FTZ R49, R48, R10, -R55 ;  /* 0x0000000a30317223 */ /* 0x000fe20000010837 */
[----:B------:R-:W-:Y:S01]  /*9b80*/  SHF.L.U32 R55, R33, 0x10, RZ ;  /* 0x0000001021377819 */ /* 0x000fe200000006ff */
[----:B------:R-:W-:Y:S02]  /*9b90*/  FMUL.FTZ R10, R8, R51 ;  /* 0x00000033080a7220 */ /* 0x000fe40000410000 */
[----:B------:R-:W-:Y:S01]  /*9ba0*/  FFMA.FTZ R8, R48, R11, R53 ;  /* 0x0000000b30087223 */ /* 0x000fe20000010035 */
[C---:B------:R-:W-:Y:S01]  /*9bb0*/  LOP3.LUT R53, R37.reuse, 0xffff0000, RZ, 0xc0, !PT ;  /* 0xffff000025357812 */ /* 0x040fe200078ec0ff */
[----:B------:R-:W-:Y:S01]  /*9bc0*/  FFMA.FTZ R48, R46, R51, -R52 ;  /* 0x000000332e307223 */ /* 0x000fe20000010834 */
[----:B------:R-:W-:Y:S01]  /*9bd0*/  SHF.L.U32 R11, R32, 0x10, RZ ;  /* 0x00000010200b7819 */ /* 0x000fe200000006ff */
[----:B------:R-:W-:Y:S01]  /*9be0*/  IMAD.U32 R52, R37, 0x10000, RZ ;  /* 0x0001000025347824 */ /* 0x000fe200078e00ff */
[----:B------:R-:W-:Y:S01]  /*9bf0*/  F2FP.BF16.PACK_AB R8, R8, R45 ;  /* 0x0000002d0808723e */ /* 0x000fe200000010ff */
[----:B------:R-:W-:Y:S01]  /*9c00*/  FFMA.FTZ R46, R46, R9, R10 ;  /* 0x000000092e2e7223 */ /* 0x000fe2000001000a */
[----:B------:R-:W-:Y:S01]  /*9c10*/  LOP3.LUT R10, R33, 0xffff0000, RZ, 0xc0, !PT ;  /* 0xffff0000210a7812 */ /* 0x000fe200078ec0ff */
[----:B------:R-:W-:-:S02]  /*9c20*/  FMUL.FTZ R9, R60, R55 ;  /* 0x000000373c097220 */ /* 0x000fc40000410000 */
[-C--:B------:R-:W-:Y:S02]  /*9c30*/  FMUL.FTZ R60, R60, R52.reuse ;  /* 0x000000343c3c7220 */ /* 0x080fe40000410000 */
[----:B------:R-:W-:Y:S01]  /*9c40*/  FFMA.FTZ R52, R47, R52, -R9 ;  /* 0x000000342f347223 */ /* 0x000fe20000010809 */
[----:B------:R-:W-:Y:S01]  /*9c50*/  SHF.L.U32 R9, R36, 0x10, RZ ;  /* 0x0000001024097819 */ /* 0x000fe200000006ff */
[C---:B------:R-:W-:Y:S02]  /*9c60*/  FMUL.FTZ R51, R15.reuse, R10 ;  /* 0x0000000a0f337220 */ /* 0x040fe40000410000 */
[----:B------:R-:W-:Y:S02]  /*9c70*/  FMUL.FTZ R15, R15, R53 ;  /* 0x000000350f0f7220 */ /* 0x000fe40000410000 */
[----:B------:R-:W-:Y:S02]  /*9c80*/  FFMA.FTZ R47, R47, R55, R60 ;  /* 0x000000372f2f7223 */ /* 0x000fe4000001003c */
[----:B------:R-:W-:-:S02]  /*9c90*/  FMUL.FTZ R60, R58, R11 ;  /* 0x0000000b3a3c7220 */ /* 0x000fc40000410000 */
[----:B------:R-:W-:Y:S01]  /*9ca0*/  FFMA.FTZ R51, R44, R53, -R51 ;  /* 0x000000352c337223 */ /* 0x000fe20000010833 */
[----:B------:R-:W-:Y:S01]  /*9cb0*/  LOP3.LUT R53, R32, 0xffff0000, RZ, 0xc0, !PT ;  /* 0xffff000020357812 */ /* 0x000fe200078ec0ff */
[----:B------:R-:W-:Y:S01]  /*9cc0*/  FFMA.FTZ R10, R44, R10, R15 ;  /* 0x0000000a2c0a7223 */ /* 0x000fe2000001000f */
[----:B------:R-:W-:Y:S01]  /*9cd0*/  LOP3.LUT R15, R36, 0xffff0000, RZ, 0xc0, !PT ;  /* 0xffff0000240f7812 */ /* 0x000fe200078ec0ff */
[-C--:B------:R-:W-:Y:S02]  /*9ce0*/  FMUL.FTZ R58, R58, R9.reuse ;  /* 0x000000093a3a7220 */ /* 0x080fe40000410000 */
[C---:B------:R-:W-:Y:S01]  /*9cf0*/  FFMA.FTZ R44, R13.reuse, R9, -R60 ;  /* 0x000000090d2c7223 */ /* 0x040fe2000001083c */
[----:B------:R-:W-:Y:S01]  /*9d00*/  LOP3.LUT R9, R34, 0xffff0000, RZ, 0xc0, !PT ;  /* 0xffff000022097812 */ /* 0x000fe200078ec0ff */
[----:B------:R-:W-:Y:S01]  /*9d10*/  FFMA.FTZ R11, R13, R11, R58 ;  /* 0x0000000b0d0b7223 */ /* 0x000fe2000001003a */
[----:B------:R-:W-:Y:S01]  /*9d20*/  F2FP.BF16.PACK_AB R10, R10, R47 ;  /* 0x0000002f0a0a723e */ /* 0x000fe200000010ff */
[----:B------:R-:W-:-:S02]  /*9d30*/  FMUL.FTZ R55, R54, R53 ;  /* 0x0000003536377220 */ /* 0x000fc40000410000 */
[C---:B------:R-:W-:Y:S02]  /*9d40*/  FMUL.FTZ R13, R56.reuse, R9 ;  /* 0x00000009380d7220 */ /* 0x040fe40000410000 */
[----:B------:R-:W-:Y:S02]  /*9d50*/  FMUL.FTZ R56, R56, R57 ;  /* 0x0000003938387220 */ /* 0x000fe40000410000 */
[----:B------:R-:W-:Y:S02]  /*9d60*/  FMUL.FTZ R54, R54, R15 ;  /* 0x0000000f36367220 */ /* 0x000fe40000410000 */
[----:B------:R-:W-:Y:S02]  /*9d70*/  FFMA.FTZ R13, R12, R57, -R13 ;  /* 0x000000390c0d7223 */ /* 0x000fe4000001080d */
[----:B------:R-:W-:Y:S02]  /*9d80*/  FFMA.FTZ R15, R14, R15, -R55 ;  /* 0x0000000f0e0f7223 */ /* 0x000fe40000010837 */
[----:B------:R-:W-:Y:S01]  /*9d90*/  FFMA.FTZ R9, R12, R9, R56 ;  /* 0x000000090c097223 */ /* 0x000fe20000010038 */
[----:B------:R-:W-:Y:S01]  /*9da0*/  F2FP.BF16.PACK_AB R12, R49, R50 ;  /* 0x00000032310c723e */ /* 0x000fe200000010ff */
[----:B------:R-:W-:Y:S01]  /*9db0*/  FFMA.FTZ R54, R14, R53, R54 ;  /* 0x000000350e367223 */ /* 0x000fe20000010036 */
[----:B------:R-:W-:-:S02]  /*9dc0*/  F2FP.BF16.PACK_AB R14, R51, R52 ;  /* 0x00000034330e723e */ /* 0x000fc400000010ff */
[----:B------:R-:W-:Y:S02]  /*9dd0*/  F2FP.BF16.PACK_AB R13, R13, R48 ;  /* 0x000000300d0d723e */ /* 0x000fe400000010ff */
[----:B------:R-:W-:Y:S02]  /*9de0*/  F2FP.BF16.PACK_AB R15, R15, R44 ;  /* 0x0000002c0f0f723e */ /* 0x000fe400000010ff */
[----:B------:R-:W-:Y:S02]  /*9df0*/  F2FP.BF16.PACK_AB R9, R9, R46 ;  /* 0x0000002e0909723e */ /* 0x000fe400000010ff */
[----:B------:R-:W-:Y:S01]  /*9e00*/  F2FP.BF16.PACK_AB R11, R54, R11 ;  /* 0x0000000b360b723e */ /* 0x000fe200000010ff */
[----:B------:R1:W-:Y:S04]  /*9e10*/  STS.128 [R23+0x10080], R12 ;  /* 0x0100800c17007388 */ /* 0x0003e80000000c00 */
[----:B------:R1:W-:Y:S02]  /*9e20*/  STS.128 [R42+0x10080], R8 ;  /* 0x010080082a007388 */ /* 0x0003e40000000c00 */
.L_x_129:
[----:B------:R-:W-:Y:S05]  /*9e30*/  BSYNC B0 ;  /* 0x0000000000007941 */ /* 0x000fea0003800000 */
.L_x_128:
[----:B------:R-:W-:-:S13]  /*9e40*/  ISETP.GE.AND P0, PT, R17, c[0x0][0x27c], PT ;  /* 0x00009f0011007a0c */ /* 0x000fda0003f06270 */
[----:B------:R-:W-:Y:S05]  /*9e50*/  @P0 BRA `(.L_x_127) ;  /* 0x0000061000000947 */ /* 0x000fea0003800000 */
[----:B-1----:R-:W-:Y:S01]  /*9e60*/  SHF.R.S32.HI R12, RZ, 0x1f, R17 ;  /* 0x0000001fff0c7819 */ /* 0x002fe20000011411 */
[----:B------:R-:W-:Y:S01]  /*9e70*/  IMAD.MOV.U32 R9, RZ, RZ, c[0x0][0x27c] ;  /* 0x00009f00ff097624 */ /* 0x000fe200078e00ff */
[----:B------:R-:W-:Y:S01]  /*9e80*/  SHF.L.U32 R46, R31, 0x10, RZ ;  /* 0x000000101f2e7819 */ /* 0x000fe200000006ff */
[----:B------:R-:W-:Y:S01]  /*9e90*/  IMAD.U32 R48, R27, 0x10000, RZ ;  /* 0x000100001b307824 */ /* 0x000fe200078e00ff */
[-C--:B------:R-:W-:Y:S01]  /*9ea0*/  LEA.HI R10, R12, R17.reuse, RZ, 0x3 ;  /* 0x000000110c0a7211 */ /* 0x080fe200078f18ff */
[----:B------:R-:W-:Y:S01]  /*9eb0*/  IMAD.U32 R56, R24, 0x10000, RZ ;  /* 0x0001000018387824 */ /* 0x000fe200078e00ff */
[----:B------:R-:W-:Y:S02]  /*9ec0*/  LEA.HI R12, R12, R17, RZ, 0x6 ;  /* 0x000000110c0c7211 */ /* 0x000fe400078f30ff */
[--C-:B------:R-:W-:Y:S02]  /*9ed0*/  SHF.R.S32.HI R8, RZ, 0x3, R10.reuse ;  /* 0x00000003ff087819 */ /* 0x100fe4000001140a */
[----:B------:R-:W-:Y:S01]  /*9ee0*/  LOP3.LUT R10, R43, 0x38, R10, 0xf8, !PT ;  /* 0x000000382b0a7812 */ /* 0x000fe200078ef80a */
[----:B------:R-:W-:Y:S01]  /*9ef0*/  IMAD.SHL.U32 R12, R12, 0x80, RZ ;  /* 0x000000800c0c7824 */ /* 0x000fe200078e00ff */
[----:B------:R-:W-:-:S02]  /*9f00*/  LEA.HI R9, R9, R8, RZ, 0x1d ;  /* 0x0000000809097211 */ /* 0x000fc400078fe8ff */
[----:B------:R-:W-:Y:S02]  /*9f10*/  LOP3.LUT R11, R10, R41, RZ, 0x3c, !PT ;  /* 0x000000290a0b7212 */ /* 0x000fe400078e3cff */
[----:B------:R-:W-:Y:S02]  /*9f20*/  SHF.R.S32.HI R8, RZ, 0x1f, R9 ;  /* 0x0000001fff087819 */ /* 0x000fe40000011409 */
[----:B------:R-:W-:Y:S02]  /*9f30*/  SHF.L.U32 R10, R9, 0x3, RZ ;  /* 0x00000003090a7819 */ /* 0x000fe400000006ff */
[----:B------:R-:W-:Y:S02]  /*9f40*/  LEA.HI R8, R8, R9, RZ, 0x3 ;  /* 0x0000000908087211 */ /* 0x000fe400078f18ff */
[----:B------:R-:W-:Y:S02]  /*9f50*/  LOP3.LUT R10, R43, 0x38, R10, 0xf8, !PT ;  /* 0x000000382b0a7812 */ /* 0x000fe400078ef80a */
[----:B------:R-:W-:Y:S01]  /*9f60*/  LOP3.LUT R12, R12, 0x7fffe000, RZ, 0xc0, !PT ;  /* 0x7fffe0000c0c7812 */ /* 0x000fe200078ec0ff */
[----:B------:R-:W-:Y:S01]  /*9f70*/  IMAD.SHL.U32 R8, R8, 0x400, RZ ;  /* 0x0000040008087824 */ /* 0x000fe200078e00ff */
[----:B------:R-:W-:-:S02]  /*9f80*/  LOP3.LUT R41, R10, R41, RZ, 0x3c, !PT ;  /* 0x000000290a297212 */ /* 0x000fc400078e3cff */
[--C-:B------:R-:W-:Y:S02]  /*9f90*/  IADD3 R11, R11, R12, R40.reuse ;  /* 0x0000000c0b0b7210 */ /* 0x100fe40007ffe028 */
[----:B------:R-:W-:Y:S02]  /*9fa0*/  LOP3.LUT R8, R8, 0x7fffe000, RZ, 0xc0, !PT ;  /* 0x7fffe00008087812 */ /* 0x000fe400078ec0ff */
[----:B------:R-:W-:Y:S01]  /*9fb0*/  LOP3.LUT R47, R31, 0xffff0000, RZ, 0xc0, !PT ;  /* 0xffff00001f2f7812 */ /* 0x000fe200078ec0ff */
[----:B------:R-:W-:Y:S01]  /*9fc0*/  IMAD.SHL.U32 R23, R11, 0x2, RZ ;  /* 0x000000020b177824 */ /* 0x000fe200078e00ff */
[----:B------:R-:W-:Y:S02]  /*9fd0*/  IADD3 R40, R41, R8, R40 ;  /* 0x0000000829287210 */ /* 0x000fe40007ffe028 */
[----:B------:R-:W-:Y:S02]  /*9fe0*/  SHF.L.U32 R58, R28, 0x10, RZ ;  /* 0x000000101c3a7819 */ /* 0x000fe400000006ff */
[----:B------:R-:W-:Y:S01]  /*9ff0*/  SHF.L.U32 R40, R40, 0x1, RZ ;  /* 0x0000000128287819 */ /* 0x000fe200000006ff */
[----:B------:R-:W1:Y:S01]  /*a000*/  LDS.128 R12, [R23+0x10080] ;  /* 0x01008000170c7984 */ /* 0x000e620000000c00 */
[----:B------:R-:W-:-:S03]  /*a010*/  LOP3.LUT R55, R30, 0xffff0000, RZ, 0xc0, !PT ;  /* 0xffff00001e377812 */ /* 0x000fc600078ec0ff */
[----:B------:R-:W2:Y:S01]  /*a020*/  LDS.128 R8, [R40+0x10080] ;  /* 0x0100800028087984 */ /* 0x000ea20000000c00 */
[C---:B-1----:R-:W-:Y:S01]  /*a030*/  IMAD.U32 R41, R12.reuse, 0x10000, RZ ;  /* 0x000100000c297824 */ /* 0x042fe200078e00ff */
[----:B------:R-:W-:Y:S01]  /*a040*/  LOP3.LUT R45, R12, 0xffff0000, RZ, 0xc0, !PT ;  /* 0xffff00000c2d7812 */ /* 0x000fe200078ec0ff */
[C---:B------:R-:W-:Y:S01]  /*a050*/  IMAD.U32 R44, R13.reuse, 0x10000, RZ ;  /* 0x000100000d2c7824 */ /* 0x040fe200078e00ff */
[----:B------:R-:W-:Y:S01]  /*a060*/  LOP3.LUT R12, R13, 0xffff0000, RZ, 0xc0, !PT ;  /* 0xffff00000d0c7812 */ /* 0x000fe200078ec0ff */
[----:B--2---:R-:W-:Y:S01]  /*a070*/  IMAD.U32 R53, R8, 0x10000, RZ ;  /* 0x0001000008357824 */ /* 0x004fe200078e00ff */
[C---:B------:R-:W-:Y:S01]  /*a080*/  SHF.L.U32 R43, R14.reuse, 0x10, RZ ;  /* 0x000000100e2b7819 */ /* 0x040fe200000006ff */
[----:B------:R-:W-:Y:S01]  /*a090*/  IMAD.U32 R13, R15, 0x10000, RZ ;  /* 0x000100000f0d7824 */ /* 0x000fe200078e00ff */
[----:B------:R-:W-:Y:S01]  /*a0a0*/  LOP3.LUT R42, R14, 0xffff0000, RZ, 0xc0, !PT ;  /* 0xffff00000e2a7812 */ /* 0x000fe200078ec0ff */
[----:B------:R-:W-:Y:S01]  /*a0b0*/  FMUL.FTZ R50, R53, R48 ;  /* 0x0000003035327220 */ /* 0x000fe20000410000 */
[----:B------:R-:W-:Y:S01]  /*a0c0*/  LOP3.LUT R14, R15, 0xffff0000, RZ, 0xc0, !PT ;  /* 0xffff00000f0e7812 */ /* 0x000fe200078ec0ff */
[-C--:B------:R-:W-:Y:S01]  /*a0d0*/  FMUL.FTZ R53, R53, R46.reuse ;  /* 0x0000002e35357220 */ /* 0x080fe20000410000 */
[----:B------:R-:W-:Y:S01]  /*a0e0*/  SHF.L.U32 R15, R9, 0x10, RZ ;  /* 0x00000010090f7819 */ /* 0x000fe200000006ff */
[----:B------:R-:W-:Y:S01]  /*a0f0*/  FFMA.FTZ R50, R41, R46, -R50 ;  /* 0x0000002e29327223 */ /* 0x000fe20000010832 */
[----:B------:R-:W-:Y:S01]  /*a100*/  LOP3.LUT R52, R9, 0xffff0000, RZ, 0xc0, !PT ;  /* 0xffff000009347812 */ /* 0x000fe200078ec0ff */
[----:B------:R-:W-:Y:S01]  /*a110*/  IMAD.U32 R49, R10, 0x10000, RZ ;  /* 0x000100000a317824 */ /* 0x000fe200078e00ff */
[----:B------:R-:W-:Y:S01]  /*a120*/  SHF.L.U32 R9, R11, 0x10, RZ ;  /* 0x000000100b097819 */ /* 0x000fe200000006ff */
[----:B------:R-:W-:Y:S01]  /*a130*/  FFMA.FTZ R41, R41, R48, R53 ;  /* 0x0000003029297223 */ /* 0x000fe20000010035 */
[----:B------:R-:W-:Y:S01]  /*a140*/  LOP3.LUT R54, R11, 0xffff0000, RZ, 0xc0, !PT ;  /* 0xffff00000b367812 */ /* 0x000fe200078ec0ff */
[----:B------:R-:W-:Y:S01]  /*a150*/  IMAD.U32 R46, R25, 0x10000, RZ ;  /* 0x00010000192e7824 */ /* 0x000fe200078e00ff */
[----:B------:R-:W-:-:S02]  /*a160*/  LOP3.LUT R8, R8, 0xffff0000, RZ, 0xc0, !PT ;  /* 0xffff000008087812 */ /* 0x000fc400078ec0ff */
[----:B------:R-:W-:Y:S01]  /*a170*/  LOP3.LUT R11, R27, 0xffff0000, RZ, 0xc0, !PT ;  /* 0xffff00001b0b7812 */ /* 0x000fe200078ec0ff */
[----:B------:R-:W-:Y:S01]  /*a180*/  FMUL.FTZ R53, R49, R46 ;  /* 0x0000002e31357220 */ /* 0x000fe20000410000 */
[----:B------:R-:W-:Y:S02]  /*a190*/  LOP3.LUT R51, R10, 0xffff0000, RZ, 0xc0, !PT ;  /* 0xffff00000a337812 */ /* 0x000fe400078ec0ff */
[----:B------:R-:W-:Y:S01]  /*a1a0*/  SHF.L.U32 R48, R29, 0x10, RZ ;  /* 0x000000101d307819 */ /* 0x000fe200000006ff */
[C---:B------:R-:W-:Y:S02]  /*a1b0*/  FMUL.FTZ R10, R8.reuse, R11 ;  /* 0x0000000b080a7220 */ /* 0x040fe40000410000 */
[-C--:B------:R-:W-:Y:S02]  /*a1c0*/  FMUL.FTZ R8, R8, R47.reuse ;  /* 0x0000002f08087220 */ /* 0x080fe40000410000 */
[----:B------:R-:W-:Y:S01]  /*a1d0*/  FFMA.FTZ R47, R45, R47, -R10 ;  /* 0x0000002f2d2f7223 */ /* 0x000fe2000001080a */
[----:B------:R-:W-:Y:S01]  /*a1e0*/  LOP3.LUT R10, R25, 0xffff0000, RZ, 0xc0, !PT ;  /* 0xffff0000190a7812 */ /* 0x000fe200078ec0ff */
[----:B------:R-:W-:-:S02]  /*a1f0*/  FMUL.FTZ R49, R49, R48 ;  /* 0x0000003031317220 */ /* 0x000fc40000410000 */
[----:B------:R-:W-:Y:S01]  /*a200*/  FFMA.FTZ R8, R45, R11, R8 ;  /* 0x0000000b2d087223 */ /* 0x000fe20000010008 */
[----:B------:R-:W-:Y:S01]  /*a210*/  LOP3.LUT R45, R29, 0xffff0000, RZ, 0xc0, !PT ;  /* 0xffff00001d2d7812 */ /* 0x000fe200078ec0ff */
[C---:B------:R-:W-:Y:S01]  /*a220*/  FFMA.FTZ R48, R43.reuse, R48, -R53 ;  /* 0x000000302b307223 */ /* 0x040fe20000010835 */
[----:B------:R-:W-:Y:S01]  /*a230*/  SHF.L.U32 R11, R26, 0x10, RZ ;  /* 0x000000101a0b7819 */ /* 0x000fe200000006ff */
[----:B------:R-:W-:Y:S01]  /*a240*/  FFMA.FTZ R43, R43, R46, R49 ;  /* 0x0000002e2b2b7223 */ /* 0x000fe20000010031 */
[----:B------:R-:W-:Y:S01]  /*a250*/  F2FP.BF16.PACK_AB R8, R8, R41 ;  /* 0x000000290808723e */ /* 0x000fe200000010ff */
[C---:B------:R-:W-:Y:S02]  /*a260*/  FMUL.FTZ R49, R51.reuse, R10 ;  /* 0x0000000a33317220 */ /* 0x040fe40000410000 */
[----:B------:R-:W-:Y:S02]  /*a270*/  IMAD.U32 R46, R30, 0x10000, RZ ;  /* 0x000100001e2e7824 */ /* 0x000fe400078e00ff */
[----:B------:R-:W-:-:S02]  /*a280*/  FMUL.FTZ R51, R51, R45 ;  /* 0x0000002d33337220 */ /* 0x000fc40000410000 */
[----:B------:R-:W-:Y:S02]  /*a290*/  FFMA.FTZ R45, R42, R45, -R49 ;  /* 0x0000002d2a2d7223 */ /* 0x000fe40000010831 */
[CC--:B------:R-:W-:Y:S02]  /*a2a0*/  FMUL.FTZ R49, R15.reuse, R11.reuse ;  /* 0x0000000b0f317220 */ /* 0x0c0fe40000410000 */
[-C--:B------:R-:W-:Y:S02]  /*a2b0*/  FMUL.FTZ R15, R15, R46.reuse ;  /* 0x0000002e0f0f7220 */ /* 0x080fe40000410000 */
[----:B------:R-:W-:Y:S01]  /*a2c0*/  FFMA.FTZ R46, R44, R46, -R49 ;  /* 0x0000002e2c2e7223 */ /* 0x000fe20000010831 */
[----:B------:R-:W-:Y:S01]  /*a2d0*/  LOP3.LUT R49, R24, 0xffff0000, RZ, 0xc0, !PT ;  /* 0xffff000018317812 */ /* 0x000fe200078ec0ff */
[----:B------:R-:W-:Y:S02]  /*a2e0*/  FFMA.FTZ R10, R42, R10, R51 ;  /* 0x0000000a2a0a7223 */ /* 0x000fe40000010033 */
[----:B------:R-:W-:Y:S01]  /*a2f0*/  FFMA.FTZ R44, R44, R11, R15 ;  /* 0x0000000b2c2c7223 */ /* 0x000fe2000001000f */
[----:B------:R-:W-:Y:S01]  /*a300*/  LOP3.LUT R15, R28, 0xffff0000, RZ, 0xc0, !PT ;  /* 0xffff00001c0f7812 */ /* 0x000fe200078ec0ff */
[C---:B------:R-:W-:Y:S01]  /*a310*/  FMUL.FTZ R42, R9.reuse, R56 ;  /* 0x00000038092a7220 */ /* 0x040fe20000410000 */
[----:B------:R-:W-:Y:S01]  /*a320*/  F2FP.BF16.PACK_AB R10, R10, R43 ;  /* 0x0000002b0a0a723e */ /* 0x000fe200000010ff */
[-C--:B------:R-:W-:Y:S01]  /*a330*/  FMUL.FTZ R11, R9, R58.reuse ;  /* 0x0000003a090b7220 */ /* 0x080fe20000410000 */
[----:B------:R-:W-:Y:S01]  /*a340*/  LOP3.LUT R9, R26, 0xffff0000, RZ, 0xc0, !PT ;  /* 0xffff00001a097812 */ /* 0x000fe200078ec0ff */
[----:B------:R-:W-:-:S02]  /*a350*/  FFMA.FTZ R42, R13, R58, -R42 ;  /* 0x0000003a0d2a7223 */ /* 0x000fc4000001082a */
[----:B------:R-:W-:Y:S02]  /*a360*/  FFMA.FTZ R11, R13, R56, R11 ;  /* 0x000000380d0b7223 */ /* 0x000fe4000001000b */
[C---:B------:R-:W-:Y:S02]  /*a370*/  FMUL.FTZ R13, R52.reuse, R9 ;  /* 0x00000009340d7220 */ /* 0x040fe40000410000 */
[----:B------:R-:W-:Y:S02]  /*a380*/  FMUL.FTZ R53, R52, R55 ;  /* 0x0000003734357220 */ /* 0x000fe40000410000 */
[C---:B------:R-:W-:Y:S02]  /*a390*/  FMUL.FTZ R52, R54.reuse, R49 ;  /* 0x0000003136347220 */ /* 0x040fe40000410000 */
[----:B------:R-:W-:Y:S02]  /*a3a0*/  FMUL.FTZ R51, R54, R15 ;  /* 0x0000000f36337220 */ /* 0x000fe40000410000 */
[----:B------:R-:W-:-:S02]  /*a3b0*/  FFMA.FTZ R13, R12, R55, -R13 ;  /* 0x000000370c0d7223 */ /* 0x000fc4000001080d */
[----:B------:R-:W-:Y:S02]  /*a3c0*/  FFMA.FTZ R15, R14, R15, -R52 ;  /* 0x0000000f0e0f7223 */ /* 0x000fe40000010834 */
[----:B------:R-:W-:Y:S01]  /*a3d0*/  FFMA.FTZ R9, R12, R9, R53 ;  /* 0x000000090c097223 */ /* 0x000fe20000010035 */
[----:B------:R-:W-:Y:S01]  /*a3e0*/  F2FP.BF16.PACK_AB R12, R47, R50 ;  /* 0x000000322f0c723e */ /* 0x000fe200000010ff */
[----:B------:R-:W-:Y:S01]  /*a3f0*/  FFMA.FTZ R52, R14, R49, R51 ;  /* 0x000000310e347223 */ /* 0x000fe20000010033 */
[----:B------:R-:W-:Y:S02]  /*a400*/  F2FP.BF16.PACK_AB R14, R45, R48 ;  /* 0x000000302d0e723e */ /* 0x000fe400000010ff */
[----:B------:R-:W-:Y:S02]  /*a410*/  F2FP.BF16.PACK_AB R13, R13, R46 ;  /* 0x0000002e0d0d723e */ /* 0x000fe400000010ff */
[----:B------:R-:W-:Y:S02]  /*a420*/  F2FP.BF16.PACK_AB R15, R15, R42 ;  /* 0x0000002a0f0f723e */ /* 0x000fe400000010ff */
[----:B------:R-:W-:-:S02]  /*a430*/  F2FP.BF16.PACK_AB R9, R9, R44 ;  /* 0x0000002c0909723e */ /* 0x000fc400000010ff */
[----:B------:R-:W-:Y:S01]  /*a440*/  F2FP.BF16.PACK_AB R11, R52, R11 ;  /* 0x0000000b340b723e */ /* 0x000fe200000010ff */
[----:B------:R1:W-:Y:S04]  /*a450*/  STS.128 [R23+0x10080], R12 ;  /* 0x0100800c17007388 */ /* 0x0003e80000000c00 */
[----:B------:R1:W-:Y:S02]  /*a460*/  STS.128 [R40+0x10080], R8 ;  /* 0x0100800828007388 */ /* 0x0003e40000000c00 */
.L_x_127:
[----:B------:R-:W-:Y:S05]  /*a470*/  BSYNC B1 ;  /* 0x0000000000017941 */ /* 0x000fea0003800000 */
.L_x_126:
[----:B-1----:R-:W-:Y:S01]  /*a480*/  IADD3 R23, R19, 0x20, RZ ;  /* 0x0000002013177810 */ /* 0x002fe20007ffe0ff */
[----:B------:R-:W-:Y:S03]  /*a490*/  BSSY B1, `(.L_x_130) ;  /* 0x00000d2000017945 */ /* 0x000fe60003800000 */
[----:B------:R-:W-:-:S13]  /*a4a0*/  ISETP.GE.AND P0, PT, R23, UR4, PT ;  /* 0x0000000417007c0c */ /* 0x000fda000bf06270 */
[----:B------:R-:W-:Y:S05]  /*a4b0*/  @P0 BRA `(.L_x_131) ;  /* 0x00000cf000000947 */ /* 0x000fea0003800000 */
[----:B------:R-:W-:Y:S01]  /*a4c0*/  ISETP.GE.AND P0, PT, R150, c[0x0][0x27c], PT ;  /* 0x00009f0096007a0c */ /* 0x000fe20003f06270 */
[----:B------:R-:W-:-:S12]  /*a4d0*/  BSSY B0, `(.L_x_132) ;  /* 0x0000063000007945 */ /* 0x000fd80003800000 */
[----:B------:R-:W-:Y:S05]  /*a4e0*/  @P0 BRA `(.L_x_133) ;  /* 0x0000061000000947 */ /* 0x000fea0003800000 */
[----:B------:R-:W-:Y:S01]  /*a4f0*/  IMAD.MOV.U32 R9, RZ, RZ, c[0x0][0x27c] ;  /* 0x00009f00ff097624 */ /* 0x000fe200078e00ff */
[----:B------:R-:W-:Y:S01]  /*a500*/  SHF.R.S32.HI R8, RZ, 0x1f, R23 ;  /* 0x0000001fff087819 */ /* 0x000fe20000011417 */
[----:B------:R-:W-:Y:S01]  /*a510*/  IMAD.SHL.U32 R15, R23, 0x40, RZ ;  /* 0x00000040170f7824 */ /* 0x000fe200078e00ff */
[----:B------:R-:W-:Y:S01]  /*a520*/  SHF.L.U32 R58, R36, 0x10, RZ ;  /* 0x00000010243a7819 */ /* 0x000fe200000006ff */
[----:B------:R-:W-:Y:S01]  /*a530*/  IMAD.U32 R48, R33, 0x10000, RZ ;  /* 0x0001000021307824 */ /* 0x000fe200078e00ff */
[----:B------:R-:W-:Y:S01]  /*a540*/  LEA.HI R12, R9, R2, RZ, 0x1d ;  /* 0x00000002090c7211 */ /* 0x000fe200078fe8ff */
[----:B------:R-:W-:Y:S01]  /*a550*/  IMAD.U32 R50, R37, 0x10000, RZ ;  /* 0x0001000025327824 */ /* 0x000fe200078e00ff */
[----:B------:R-:W-:Y:S01]  /*a560*/  LEA.HI R8, R8, R23, RZ, 0x3 ;  /* 0x0000001708087211 */ /* 0x000fe200078f18ff */
[----:B------:R-:W-:Y:S01]  /*a570*/  IMAD.U32 R56, R35, 0x10000, RZ ;  /* 0x0001000023387824 */ /* 0x000fe200078e00ff */
[----:B------:R-:W-:Y:S01]  /*a580*/  SHF.R.S32.HI R9, RZ, 0x1f, R12 ;  /* 0x0000001fff097819 */ /* 0x000fe2000001140c */
[----:B------:R-:W-:Y:S01]  /*a590*/  IMAD.SHL.U32 R10, R12, 0x8, RZ ;  /* 0x000000080c0a7824 */ /* 0x000fe200078e00ff */
[----:B------:R-:W-:-:S02]  /*a5a0*/  LOP3.LUT R15, R15, 0x1c0, RZ, 0xc0, !PT ;  /* 0x000001c00f0f7812 */ /* 0x000fc400078ec0ff */
[----:B------:R-:W-:Y:S02]  /*a5b0*/  LEA.HI R9, R9, R12, RZ, 0x3 ;  /* 0x0000000c09097211 */ /* 0x000fe400078f18ff */
[----:B------:R-:W-:Y:S02]  /*a5c0*/  SHF.L.U32 R8, R8, 0x6, RZ ;  /* 0x0000000608087819 */ /* 0x000fe400000006ff */
[----:B------:R-:W-:Y:S01]  /*a5d0*/  LOP3.LUT R13, R15, 0x38, R150, 0xf8, !PT ;  /* 0x000000380f0d7812 */ /* 0x000fe200078ef896 */
[----:B------:R-:W-:Y:S01]  /*a5e0*/  IMAD.SHL.U32 R9, R9, 0x400, RZ ;  /* 0x0000040009097824 */ /* 0x000fe200078e00ff */
[----:B------:R-:W-:Y:S02]  /*a5f0*/  SHF.R.U32.HI R11, RZ, 0x3, R15 ;  /* 0x00000003ff0b7819 */ /* 0x000fe4000001160f */
[----:B------:R-:W-:Y:S02]  /*a600*/  LOP3.LUT R8, R8, 0xfffffe00, RZ, 0xc0, !PT ;  /* 0xfffffe0008087812 */ /* 0x000fe400078ec0ff */
[----:B------:R-:W-:-:S02]  /*a610*/  LOP3.LUT R10, R15, 0x38, R10, 0xf8, !PT ;  /* 0x000000380f0a7812 */ /* 0x000fc400078ef80a */
[----:B------:R-:W-:Y:S02]  /*a620*/  LOP3.LUT R13, R8, R13, R11, 0xf6, !PT ;  /* 0x0000000d080d7212 */ /* 0x000fe400078ef60b */
[----:B------:R-:W-:Y:S02]  /*a630*/  LOP3.LUT R11, R10, R11, RZ, 0x3c, !PT ;  /* 0x0000000b0a0b7212 */ /* 0x000fe400078e3cff */
[----:B------:R-:W-:Y:S02]  /*a640*/  LOP3.LUT R9, R9, 0x7fffe000, RZ, 0xc0, !PT ;  /* 0x7fffe00009097812 */ /* 0x000fe400078ec0ff */
[----:B------:R-:W-:Y:S02]  /*a650*/  SHF.L.U32 R41, R13, 0x1, RZ ;  /* 0x000000010d297819 */ /* 0x000fe400000006ff */
[----:B------:R-:W-:-:S03]  /*a660*/  IADD3 R40, R11, R9, R8 ;  /* 0x000000090b287210 */ /* 0x000fc60007ffe008 */
[----:B------:R-:W1:Y:S02]  /*a670*/  LDS.128 R12, [R41+0x10080] ;  /* 0x01008000290c7984 */ /* 0x000e640000000c00 */
[----:B------:R-:W-:-:S05]  /*a680*/  IMAD.SHL.U32 R40, R40, 0x2, RZ ;  /* 0x0000000228287824 */ /* 0x000fca00078e00ff */
[----:B------:R-:W2:Y:S01]  /*a690*/  LDS.128 R8, [R40+0x10080] ;  /* 0x0100800028087984 */ /* 0x000ea20000000c00 */
[----:B-1----:R-:W-:Y:S01]  /*a6a0*/  IMAD.U32 R47, R14, 0x10000, RZ ;  /* 0x000100000e2f7824 */ /* 0x002fe200078e00ff */
[C---:B------:R-:W-:Y:S01]  /*a6b0*/  LOP3.LUT R42, R12.reuse, 0xffff0000, RZ, 0xc0, !PT ;  /* 0xffff00000c2a7812 */ /* 0x040fe200078ec0ff */
[----:B------:R-:W-:Y:S01]  /*a6c0*/  IMAD.U32 R43, R12, 0x10000, RZ ;  /* 0x000100000c2b7824 */ /* 0x000fe200078e00ff */
[C---:B------:R-:W-:Y:S02]  /*a6d0*/  SHF.L.U32 R44, R13.reuse, 0x10, RZ ;  /* 0x000000100d2c7819 */ /* 0x040fe400000006ff */
[----:B------:R-:W-:Y:S02]  /*a6e0*/  LOP3.LUT R12, R13, 0xffff0000, RZ, 0xc0, !PT ;  /* 0xffff00000d0c7812 */ /* 0x000fe400078ec0ff */
[C---:B--2---:R-:W-:Y:S02]  /*a6f0*/  SHF.L.U32 R53, R10.reuse, 0x10, RZ ;  /* 0x000000100a357819 */ /* 0x044fe400000006ff */
[----:B------:R-:W-:-:S02]  /*a700*/  LOP3.LUT R49, R10, 0xffff0000, RZ, 0xc0, !PT ;  /* 0xffff00000a317812 */ /* 0x000fc400078ec0ff */
[----:B------:R-:W-:Y:S01]  /*a710*/  LOP3.LUT R45, R14, 0xffff0000, RZ, 0xc0, !PT ;  /* 0xffff00000e2d7812 */ /* 0x000fe200078ec0ff */
[-C--:B------:R-:W-:Y:S01]  /*a720*/  FMUL.FTZ R51, R48, R53.reuse ;  /* 0x0000003530337220 */ /* 0x080fe20000410000 */
[----:B------:R-:W-:Y:S01]  /*a730*/  LOP3.LUT R10, R33, 0xffff0000, RZ, 0xc0, !PT ;  /* 0xffff0000210a7812 */ /* 0x000fe200078ec0ff */
[C---:B------:R-:W-:Y:S01]  /*a740*/  FMUL.FTZ R53, R50.reuse, R53 ;  /* 0x0000003532357220 */ /* 0x040fe20000410000 */
[C---:B------:R-:W-:Y:S01]  /*a750*/  SHF.L.U32 R13, R15.reuse, 0x10, RZ ;  /* 0x000000100f0d7819 */ /* 0x040fe200000006ff */
[-C--:B------:R-:W-:Y:S01]  /*a760*/  FFMA.FTZ R51, R50, R47.reuse, -R51 ;  /* 0x0000002f32337223 */ /* 0x080fe20000010833 */
[----:B------:R-:W-:Y:S01]  /*a770*/  LOP3.LUT R14, R15, 0xffff0000, RZ, 0xc0, !PT ;  /* 0xffff00000f0e7812 */ /* 0x000fe200078ec0ff */
[C---:B------:R-:W-:Y:S01]  /*a780*/  IMAD.U32 R15, R8.reuse, 0x10000, RZ ;  /* 0x00010000080f7824 */ /* 0x040fe200078e00ff */
[----:B------:R-:W-:Y:S01]  /*a790*/  LOP3.LUT R46, R8, 0xffff0000, RZ, 0xc0, !PT ;  /* 0xffff0000082e7812 */ /* 0x000fe200078ec0ff */
[----:B------:R-:W-:Y:S01]  /*a7a0*/  FFMA.FTZ R47, R48, R47, R53 ;  /* 0x0000002f302f7223 */ /* 0x000fe20000010035 */
[----:B------:R-:W-:-:S02]  /*a7b0*/  SHF.L.U32 R8, R9, 0x10, RZ ;  /* 0x0000001009087819 */ /* 0x000fc400000006ff */
[----:B------:R-:W-:Y:S02]  /*a7c0*/  LOP3.LUT R54, R9, 0xffff0000, RZ, 0xc0, !PT ;  /* 0xffff000009367812 */ /* 0x000fe400078ec0ff */
[----:B------:R-:W-:Y:S02]  /*a7d0*/  LOP3.LUT R50, R37, 0xffff0000, RZ, 0xc0, !PT ;  /* 0xffff000025327812 */ /* 0x000fe400078ec0ff */
[C---:B------:R-:W-:Y:S02]  /*a7e0*/  SHF.L.U32 R9, R11.reuse, 0x10, RZ ;  /* 0x000000100b097819 */ /* 0x040fe400000006ff */
[----:B------:R-:W-:Y:S01]  /*a7f0*/  LOP3.LUT R52, R11, 0xffff0000, RZ, 0xc0, !PT ;  /* 0xffff00000b347812 */ /* 0x000fe200078ec0ff */
[-C--:B------:R-:W-:Y:S01]  /*a800*/  FMUL.FTZ R11, R10, R49.reuse ;  /* 0x000000310a0b7220 */ /* 0x080fe20000410000 */
[----:B------:R-:W-:Y:S01]  /*a810*/  SHF.L.U32 R48, R39, 0x10, RZ ;  /* 0x0000001027307819 */ /* 0x000fe200000006ff */
[C---:B------:R-:W-:Y:S01]  /*a820*/  FMUL.FTZ R49, R50.reuse, R49 ;  /* 0x0000003132317220 */ /* 0x040fe20000410000 */
[----:B------:R-:W-:Y:S01]  /*a830*/  LOP3.LUT R53, R35, 0xffff0000, RZ, 0xc0, !PT ;  /* 0xffff000023357812 */ /* 0x000fe200078ec0ff */
[----:B------:R-:W-:-:S02]  /*a840*/  FFMA.FTZ R50, R50, R45, -R11 ;  /* 0x0000002d32327223 */ /* 0x000fc4000001080b */
[-C--:B------:R-:W-:Y:S02]  /*a850*/  FMUL.FTZ R11, R56, R15.reuse ;  /* 0x0000000f380b7220 */ /* 0x080fe40000410000 */
[----:B------:R-:W-:Y:S02]  /*a860*/  FMUL.FTZ R15, R48, R15 ;  /* 0x0000000f300f7220 */ /* 0x000fe40000410000 */
[----:B------:R-:W-:Y:S01]  /*a870*/  FFMA.FTZ R10, R10, R45, R49 ;  /* 0x0000002d0a0a7223 */ /* 0x000fe20000010031 */
[----:B------:R-:W-:Y:S01]  /*a880*/  LOP3.LUT R45, R39, 0xffff0000, RZ, 0xc0, !PT ;  /* 0xffff0000272d7812 */ /* 0x000fe200078ec0ff */
[-C--:B------:R-:W-:Y:S01]  /*a890*/  FFMA.FTZ R48, R48, R43.reuse, -R11 ;  /* 0x0000002b30307223 */ /* 0x080fe2000001080b */
[----:B------:R-:W-:Y:S01]  /*a8a0*/  SHF.L.U32 R11, R34, 0x10, RZ ;  /* 0x00000010220b7819 */ /* 0x000fe200000006ff */
[----:B------:R-:W-:Y:S01]  /*a8b0*/  FFMA.FTZ R43, R56, R43, R15 ;  /* 0x0000002b382b7223 */ /* 0x000fe2000001000f */
[----:B------:R-:W-:Y:S01]  /*a8c0*/  F2FP.BF16.PACK_AB R10, R10, R47 ;  /* 0x0000002f0a0a723e */ /* 0x000fe200000010ff */
[----:B------:R-:W-:-:S02]  /*a8d0*/  FMUL.FTZ R49, R53, R46 ;  /* 0x0000002e35317220 */ /* 0x000fc40000410000 */
[----:B------:R-:W-:Y:S02]  /*a8e0*/  IMAD.U32 R15, R38, 0x10000, RZ ;  /* 0x00010000260f7824 */ /* 0x000fe400078e00ff */
[C---:B------:R-:W-:Y:S02]  /*a8f0*/  FMUL.FTZ R55, R45.reuse, R46 ;  /* 0x0000002e2d377220 */ /* 0x040fe40000410000 */
[----:B------:R-:W-:Y:S02]  /*a900*/  FFMA.FTZ R45, R45, R42, -R49 ;  /* 0x0000002a2d2d7223 */ /* 0x000fe40000010831 */
[-C--:B------:R-:W-:Y:S02]  /*a910*/  FMUL.FTZ R46, R11, R8.reuse ;  /* 0x000000080b2e7220 */ /* 0x080fe40000410000 */
[----:B------:R-:W-:Y:S02]  /*a920*/  FMUL.FTZ R49, R15, R8 ;  /* 0x000000080f317220 */ /* 0x000fe40000410000 */
[----:B------:R-:W-:-:S02]  /*a930*/  IMAD.U32 R56, R32, 0x10000, RZ ;  /* 0x0001000020387824 */ /* 0x000fc400078e00ff */
[----:B------:R-:W-:Y:S01]  /*a940*/  FFMA.FTZ R46, R15, R44, -R46 ;  /* 0x0000002c0f2e7223 */ /* 0x000fe2000001082e */
[----:B------:R-:W-:Y:S01]  /*a950*/  LOP3.LUT R15, R36, 0xffff0000, RZ, 0xc0, !PT ;  /* 0xffff0000240f7812 */ /* 0x000fe200078ec0ff */
[----:B------:R-:W-:Y:S01]  /*a960*/  FFMA.FTZ R8, R53, R42, R55 ;  /* 0x0000002a35087223 */ /* 0x000fe20000010037 */
[----:B------:R-:W-:Y:S01]  /*a970*/  LOP3.LUT R55, R38, 0xffff0000, RZ, 0xc0, !PT ;  /* 0xffff000026377812 */ /* 0x000fe200078ec0ff */
[----:B------:R-:W-:Y:S01]  /*a980*/  FFMA.FTZ R44, R11, R44, R49 ;  /* 0x0000002c0b2c7223 */ /* 0x000fe20000010031 */
[----:B------:R-:W-:Y:S01]  /*a990*/  LOP3.LUT R49, R32, 0xffff0000, RZ, 0xc0, !PT ;  /* 0xffff000020317812 */ /* 0x000fe200078ec0ff */
[----:B------:R-:W-:Y:S01]  /*a9a0*/  FMUL.FTZ R42, R56, R9 ;  /* 0x00000009382a7220 */ /* 0x000fe20000410000 */
[----:B------:R-:W-:Y:S01]  /*a9b0*/  F2FP.BF16.PACK_AB R8, R8, R43 ;  /* 0x0000002b0808723e */ /* 0x000fe200000010ff */
[----:B------:R-:W-:Y:S01]  /*a9c0*/  FMUL.FTZ R11, R58, R9 ;  /* 0x000000093a0b7220 */ /* 0x000fe20000410000 */
[----:B------:R-:W-:Y:S01]  /*a9d0*/  LOP3.LUT R9, R34, 0xffff0000, RZ, 0xc0, !PT ;  /* 0xffff000022097812 */ /* 0x000fe200078ec0ff */
[----:B------:R-:W-:-:S02]  /*a9e0*/  FFMA.FTZ R42, R58, R13, -R42 ;  /* 0x0000000d3a2a7223 */ /* 0x000fc4000001082a */
[----:B------:R-:W-:Y:S02]  /*a9f0*/  FFMA.FTZ R11, R56, R13, R11 ;  /* 0x0000000d380b7223 */ /* 0x000fe4000001000b */
[----:B------:R-:W-:Y:S02]  /*aa00*/  FMUL.FTZ R13, R9, R54 ;  /* 0x00000036090d7220 */ /* 0x000fe40000410000 */
[----:B------:R-:W-:Y:S02]  /*aa10*/  FMUL.FTZ R53, R49, R52 ;  /* 0x0000003431357220 */ /* 0x000fe40000410000 */
[----:B------:R-:W-:Y:S02]  /*aa20*/  FMUL.FTZ R54, R55, R54 ;  /* 0x0000003637367220 */ /* 0x000fe40000410000 */
        /* <DEDUP_REMOVED lines=13> */
.L_x_133:
[----:B------:R-:W-:Y:S05]  /*ab00*/  BSYNC B0 ;  /* 0x0000000000007941 */ /* 0x000fea0003800000 */
.L_x_132:
[----:B------:R-:W-:-:S13]  /*ab10*/  ISETP.GE.AND P0, PT, R17, c[0x0][0x27c], PT ;  /* 0x00009f0011007a0c */ /* 0x000fda0003f06270 */
[----:B------:R-:W-:Y:S05]  /*ab20*/  @P0 BRA `(.L_x_131) ;  /* 0x0000068000000947 */ /* 0x000fea0003800000 */
[----:B-1----:R-:W-:Y:S01]  /*ab30*/  SHF.R.S32.HI R12, RZ, 0x1f, R17 ;  /* 0x0000001fff0c7819 */ /* 0x002fe20000011411 */
[----:B------:R-:W-:Y:S01]  /*ab40*/  IMAD.MOV.U32 R13, RZ, RZ, c[0x0][0x27c] ;  /* 0x00009f00ff0d7624 */ /* 0x000fe200078e00ff */
[----:B------:R-:W-:Y:S01]  /*ab50*/  SHF.R.S32.HI R10, RZ, 0x1f, R23 ;  /* 0x0000001fff0a7819 */ /* 0x000fe20000011417 */
[----:B------:R-:W-:Y:S01]  /*ab60*/  IMAD.SHL.U32 R14, R23, 0x40, RZ ;  /* 0x00000040170e7824 */ /* 0x000fe200078e00ff */
[----:B------:R-:W-:Y:S01]  /*ab70*/  LEA.HI R15, R12, R17, RZ, 0x3 ;  /* 0x000000110c0f7211 */ /* 0x000fe200078f18ff */
[----:B------:R-:W-:Y:S01]  /*ab80*/  IMAD.U32 R51, R27, 0x10000, RZ ;  /* 0x000100001b337824 */ /* 0x000fe200078e00ff */
[----:B------:R-:W-:Y:S01]  /*ab90*/  LEA.HI R9, R10, R23, RZ, 0x3 ;  /* 0x000000170a097211 */ /* 0x000fe200078f18ff */
[----:B------:R-:W-:Y:S01]  /*aba0*/  IMAD.U32 R49, R31, 0x10000, RZ ;  /* 0x000100001f317824 */ /* 0x000fe200078e00ff */
[----:B------:R-:W-:Y:S02]  /*abb0*/  SHF.R.S32.HI R8, RZ, 0x3, R15 ;  /* 0x00000003ff087819 */ /* 0x000fe4000001140f */
[----:B------:R-:W-:Y:S01]  /*abc0*/  LOP3.LUT R14, R14, 0x1c0, RZ, 0xc0, !PT ;  /* 0x000001c00e0e7812 */ /* 0x000fe200078ec0ff */
[----:B------:R-:W-:Y:S01]  /*abd0*/  IMAD.SHL.U32 R9, R9, 0x40, RZ ;  /* 0x0000004009097824 */ /* 0x000fe200078e00ff */
[----:B------:R-:W-:-:S02]  /*abe0*/  LEA.HI R13, R13, R8, RZ, 0x1d ;  /* 0x000000080d0d7211 */ /* 0x000fc400078fe8ff */
[----:B------:R-:W-:Y:S02]  /*abf0*/  LEA.HI R12, R12, R17, RZ, 0x6 ;  /* 0x000000110c0c7211 */ /* 0x000fe400078f30ff */
[----:B------:R-:W-:Y:S01]  /*ac00*/  SHF.R.S32.HI R10, RZ, 0x1f, R13 ;  /* 0x0000001fff0a7819 */ /* 0x000fe2000001140d */
[----:B------:R-:W-:Y:S01]  /*ac10*/  IMAD.SHL.U32 R11, R13, 0x8, RZ ;  /* 0x000000080d0b7824 */ /* 0x000fe200078e00ff */
[----:B------:R-:W-:Y:S02]  /*ac20*/  LOP3.LUT R15, R14, 0x38, R15, 0xf8, !PT ;  /* 0x000000380e0f7812 */ /* 0x000fe400078ef80f */
[----:B------:R-:W-:Y:S02]  /*ac30*/  LEA.HI R10, R10, R13, RZ, 0x3 ;  /* 0x0000000d0a0a7211 */ /* 0x000fe400078f18ff */
[----:B------:R-:W-:Y:S02]  /*ac40*/  SHF.R.U32.HI R8, RZ, 0x3, R14 ;  /* 0x00000003ff087819 */ /* 0x000fe4000001160e */
[----:B------:R-:W-:Y:S01]  /*ac50*/  LOP3.LUT R11, R14, 0x38, R11, 0xf8, !PT ;  /* 0x000000380e0b7812 */ /* 0x000fe200078ef80b */
[----:B------:R-:W-:Y:S01]  /*ac60*/  IMAD.SHL.U32 R10, R10, 0x400, RZ ;  /* 0x000004000a0a7824 */ /* 0x000fe200078e00ff */
[----:B------:R-:W-:-:S02]  /*ac70*/  SHF.L.U32 R12, R12, 0x7, RZ ;  /* 0x000000070c0c7819 */ /* 0x000fc400000006ff */
[-C--:B------:R-:W-:Y:S02]  /*ac80*/  LOP3.LUT R15, R15, R8.reuse, RZ, 0x3c, !PT ;  /* 0x000000080f0f7212 */ /* 0x080fe400078e3cff */
[----:B------:R-:W-:Y:S02]  /*ac90*/  LOP3.LUT R9, R9, 0xfffffe00, RZ, 0xc0, !PT ;  /* 0xfffffe0009097812 */ /* 0x000fe400078ec0ff */
[----:B------:R-:W-:Y:S02]  /*aca0*/  LOP3.LUT R8, R11, R8, RZ, 0x3c, !PT ;  /* 0x000000080b087212 */ /* 0x000fe400078e3cff */
[----:B------:R-:W-:Y:S02]  /*acb0*/  LOP3.LUT R10, R10, 0x7fffe000, RZ, 0xc0, !PT ;  /* 0x7fffe0000a0a7812 */ /* 0x000fe400078ec0ff */
[----:B------:R-:W-:Y:S02]  /*acc0*/  LOP3.LUT R12, R12, 0x7fffe000, RZ, 0xc0, !PT ;  /* 0x7fffe0000c0c7812 */ /* 0x000fe400078ec0ff */
[----:B------:R-:W-:-:S02]  /*acd0*/  IADD3 R23, R8, R10, R9 ;  /* 0x0000000a08177210 */ /* 0x000fc40007ffe009 */
[----:B------:R-:W-:Y:S02]  /*ace0*/  IADD3 R12, R15, R12, R9 ;  /* 0x0000000c0f0c7210 */ /* 0x000fe40007ffe009 */
[----:B------:R-:W-:Y:S02]  /*acf0*/  SHF.L.U32 R23, R23, 0x1, RZ ;  /* 0x0000000117177819 */ /* 0x000fe400000006ff */
[----:B------:R-:W-:Y:S01]  /*ad00*/  LOP3.LUT R53, R31, 0xffff0000, RZ, 0xc0, !PT ;  /* 0xffff00001f357812 */ /* 0x000fe200078ec0ff */
[----:B------:R-:W-:Y:S02]  /*ad10*/  IMAD.SHL.U32 R40, R12, 0x2, RZ ;  /* 0x000000020c287824 */ /* 0x000fe400078e00ff */
[----:B------:R-:W1:Y:S04]  /*ad20*/  LDS.128 R8, [R23+0x10080] ;  /* 0x0100800017087984 */ /* 0x000e680000000c00 */
[----:B------:R-:W2:Y:S01]  /*ad30*/  LDS.128 R12, [R40+0x10080] ;  /* 0x01008000280c7984 */ /* 0x000ea20000000c00 */
[C---:B-1----:R-:W-:Y:S01]  /*ad40*/  IMAD.U32 R50, R8.reuse, 0x10000, RZ ;  /* 0x0001000008327824 */ /* 0x042fe200078e00ff */
[C---:B------:R-:W-:Y:S01]  /*ad50*/  LOP3.LUT R55, R11.reuse, 0xffff0000, RZ, 0xc0, !PT ;  /* 0xffff00000b377812 */ /* 0x040fe200078ec0ff */
[----:B------:R-:W-:Y:S01]  /*ad60*/  IMAD.U32 R43, R11, 0x10000, RZ ;  /* 0x000100000b2b7824 */ /* 0x000fe200078e00ff */
[----:B------:R-:W-:Y:S01]  /*ad70*/  LOP3.LUT R45, R8, 0xffff0000, RZ, 0xc0, !PT ;  /* 0xffff0000082d7812 */ /* 0x000fe200078ec0ff */
[C---:B--2---:R-:W-:Y:S01]  /*ad80*/  IMAD.U32 R42, R12.reuse, 0x10000, RZ ;  /* 0x000100000c2a7824 */ /* 0x044fe200078e00ff */
[----:B------:R-:W-:Y:S01]  /*ad90*/  LOP3.LUT R11, R27, 0xffff0000, RZ, 0xc0, !PT ;  /* 0xffff00001b0b7812 */ /* 0x000fe200078ec0ff */
[-C--:B------:R-:W-:Y:S01]  /*ada0*/  FMUL.FTZ R54, R51, R50.reuse ;  /* 0x0000003233367220 */ /* 0x080fe20000410000 */
[----:B------:R-:W-:Y:S01]  /*adb0*/  LOP3.LUT R46, R12, 0xffff0000, RZ, 0xc0, !PT ;  /* 0xffff00000c2e7812 */ /* 0x000fe200078ec0ff */
[----:B------:R-:W-:Y:S01]  /*adc0*/  FMUL.FTZ R50, R49, R50 ;  /* 0x0000003231327220 */ /* 0x000fe20000410000 */
[----:B------:R-:W-:Y:S01]  /*add0*/  SHF.L.U32 R8, R9, 0x10, RZ ;  /* 0x0000001009087819 */ /* 0x000fe200000006ff */
[-C--:B------:R-:W-:Y:S01]  /*ade0*/  FFMA.FTZ R54, R49, R42.reuse, -R54 ;  /* 0x0000002a31367223 */ /* 0x080fe20000010836 */
[----:B------:R-:W-:Y:S01]  /*adf0*/  LOP3.LUT R44, R9, 0xffff0000, RZ, 0xc0, !PT ;  /* 0xffff0000092c7812 */ /* 0x000fe200078ec0ff */
[----:B------:R-:W-:Y:S01]  /*ae00*/  FFMA.FTZ R42, R51, R42, R50 ;  /* 0x0000002a332a7223 */ /* 0x000fe20000010032 */
[C---:B------:R-:W-:Y:S01]  /*ae10*/  SHF.L.U32 R9, R10.reuse, 0x10, RZ ;  /* 0x000000100a097819 */ /* 0x040fe200000006ff */
[-C--:B------:R-:W-:Y:S01]  /*ae20*/  FMUL.FTZ R49, R11, R45.reuse ;  /* 0x0000002d0b317220 */ /* 0x080fe20000410000 */
[----:B------:R-:W-:Y:S01]  /*ae30*/  LOP3.LUT R48, R10, 0xffff0000, RZ, 0xc0, !PT ;  /* 0xffff00000a307812 */ /* 0x000fe200078ec0ff */
[----:B------:R-:W-:Y:S01]  /*ae40*/  IMAD.U32 R10, R25, 0x10000, RZ ;  /* 0x00010000190a7824 */ /* 0x000fe200078e00ff */
[----:B------:R-:W-:Y:S01]  /*ae50*/  SHF.L.U32 R50, R29, 0x10, RZ ;  /* 0x000000101d327819 */ /* 0x000fe200000006ff */
[C---:B------:R-:W-:Y:S01]  /*ae60*/  FMUL.FTZ R52, R53.reuse, R45 ;  /* 0x0000002d35347220 */ /* 0x040fe20000410000 */
[----:B------:R-:W-:Y:S01]  /*ae70*/  SHF.L.U32 R47, R14, 0x10, RZ ;  /* 0x000000100e2f7819 */ /* 0x000fe200000006ff */
[-C--:B------:R-:W-:Y:S01]  /*ae80*/  FFMA.FTZ R53, R53, R46.reuse, -R49 ;  /* 0x0000002e35357223 */ /* 0x080fe20000010831 */
[----:B------:R-:W-:Y:S01]  /*ae90*/  LOP3.LUT R45, R25, 0xffff0000, RZ, 0xc0, !PT ;  /* 0xffff0000192d7812 */ /* 0x000fe200078ec0ff */
[-C--:B------:R-:W-:Y:S01]  /*aea0*/  FMUL.FTZ R51, R10, R9.reuse ;  /* 0x000000090a337220 */ /* 0x080fe20000410000 */
[----:B------:R-:W-:Y:S01]  /*aeb0*/  LOP3.LUT R14, R14, 0xffff0000, RZ, 0xc0, !PT ;  /* 0xffff00000e0e7812 */ /* 0x000fe200078ec0ff */
[C---:B------:R-:W-:Y:S01]  /*aec0*/  FMUL.FTZ R49, R50.reuse, R9 ;  /* 0x0000000932317220 */ /* 0x040fe20000410000 */
[----:B------:R-:W-:Y:S01]  /*aed0*/  LOP3.LUT R41, R13, 0xffff0000, RZ, 0xc0, !PT ;  /* 0xffff00000d297812 */ /* 0x000fe200078ec0ff */
[----:B------:R-:W-:Y:S01]  /*aee0*/  FFMA.FTZ R9, R11, R46, R52 ;  /* 0x0000002e0b097223 */ /* 0x000fe20000010034 */
[----:B------:R-:W-:Y:S01]  /*aef0*/  LOP3.LUT R11, R29, 0xffff0000, RZ, 0xc0, !PT ;  /* 0xffff00001d0b7812 */ /* 0x000fe200078ec0ff */
[----:B------:R-:W-:-:S02]  /*af00*/  FFMA.FTZ R46, R50, R47, -R51 ;  /* 0x0000002f322e7223 */ /* 0x000fc40000010833 */
[----:B------:R-:W-:Y:S02]  /*af10*/  FFMA.FTZ R10, R10, R47, R49 ;  /* 0x0000002f0a0a7223 */ /* 0x000fe40000010031 */
[----:B------:R-:W-:Y:S02]  /*af20*/  IMAD.U32 R47, R26, 0x10000, RZ ;  /* 0x000100001a2f7824 */ /* 0x000fe400078e00ff */
[----:B------:R-:W-:Y:S02]  /*af30*/  IMAD.U32 R49, R30, 0x10000, RZ ;  /* 0x000100001e317824 */ /* 0x000fe400078e00ff */
[-C--:B------:R-:W-:Y:S02]  /*af40*/  FMUL.FTZ R50, R45, R48.reuse ;  /* 0x000000302d327220 */ /* 0x080fe40000410000 */
[----:B------:R-:W-:Y:S01]  /*af50*/  FMUL.FTZ R51, R11, R48 ;  /* 0x000000300b337220 */ /* 0x000fe20000410000 */
[----:B------:R-:W-:Y:S01]  /*af60*/  SHF.L.U32 R48, R24, 0x10, RZ ;  /* 0x0000001018307819 */ /* 0x000fe200000006ff */
[----:B------:R-:W-:-:S02]  /*af70*/  FMUL.FTZ R52, R47, R8 ;  /* 0x000000082f347220 */ /* 0x000fc40000410000 */
[----:B------:R-:W-:Y:S02]  /*af80*/  IMAD.U32 R12, R13, 0x10000, RZ ;  /* 0x000100000d0c7824 */ /* 0x000fe400078e00ff */
[----:B------:R-:W-:Y:S02]  /*af90*/  FMUL.FTZ R8, R49, R8 ;  /* 0x0000000831087220 */ /* 0x000fe40000410000 */
[-C--:B------:R-:W-:Y:S02]  /*afa0*/  FFMA.FTZ R11, R11, R14.reuse, -R50 ;  /* 0x0000000e0b0b7223 */ /* 0x080fe40000010832 */
[----:B------:R-:W-:Y:S02]  /*afb0*/  IMAD.U32 R50, R28, 0x10000, RZ ;  /* 0x000100001c327824 */ /* 0x000fe400078e00ff */
[----:B------:R-:W-:Y:S01]  /*afc0*/  FFMA.FTZ R51, R45, R14, R51 ;  /* 0x0000000e2d337223 */ /* 0x000fe20000010033 */
[----:B------:R-:W-:Y:S01]  /*afd0*/  LOP3.LUT R45, R30, 0xffff0000, RZ, 0xc0, !PT ;  /* 0xffff00001e2d7812 */ /* 0x000fe200078ec0ff */
[C---:B------:R-:W-:Y:S01]  /*afe0*/  IMAD.U32 R13, R15.reuse, 0x10000, RZ ;  /* 0x000100000f0d7824 */ /* 0x040fe200078e00ff */
[----:B------:R-:W-:Y:S01]  /*aff0*/  LOP3.LUT R15, R15, 0xffff0000, RZ, 0xc0, !PT ;  /* 0xffff00000f0f7812 */ /* 0x000fe200078ec0ff */
[----:B------:R-:W-:Y:S01]  /*b000*/  FMUL.FTZ R14, R48, R43 ;  /* 0x0000002b300e7220 */ /* 0x000fe20000410000 */
[----:B------:R-:W-:Y:S01]  /*b010*/  F2FP.BF16.PACK_AB R10, R51, R10 ;  /* 0x0000000a330a723e */ /* 0x000fe200000010ff */
[----:B------:R-:W-:-:S02]  /*b020*/  FFMA.FTZ R52, R49, R12, -R52 ;  /* 0x0000000c31347223 */ /* 0x000fc40000010834 */
[----:B------:R-:W-:Y:S01]  /*b030*/  FFMA.FTZ R47, R47, R12, R8 ;  /* 0x0000000c2f2f7223 */ /* 0x000fe20000010008 */
[----:B------:R-:W-:Y:S01]  /*b040*/  LOP3.LUT R12, R26, 0xffff0000, RZ, 0xc0, !PT ;  /* 0xffff00001a0c7812 */ /* 0x000fe200078ec0ff */
[----:B------:R-:W-:Y:S01]  /*b050*/  FMUL.FTZ R43, R50, R43 ;  /* 0x0000002b322b7220 */ /* 0x000fe20000410000 */
[----:B------:R-:W-:Y:S01]  /*b060*/  LOP3.LUT R8, R24, 0xffff0000, RZ, 0xc0, !PT ;  /* 0xffff000018087812 */ /* 0x000fe200078ec0ff */
[-C--:B------:R-:W-:Y:S01]  /*b070*/  FFMA.FTZ R50, R50, R13.reuse, -R14 ;  /* 0x0000000d32327223 */ /* 0x080fe2000001080e */
[----:B------:R-:W-:Y:S01]  /*b080*/  LOP3.LUT R14, R28, 0xffff0000, RZ, 0xc0, !PT ;  /* 0xffff00001c0e7812 */ /* 0x000fe200078ec0ff */
[-C--:B------:R-:W-:Y:S02]  /*b090*/  FMUL.FTZ R56, R12, R44.reuse ;  /* 0x0000002c0c387220 */ /* 0x080fe40000410000 */
[----:B------:R-:W-:Y:S02]  /*b0a0*/  FFMA.FTZ R48, R48, R13, R43 ;  /* 0x0000000d30307223 */ /* 0x000fe4000001002b */
[----:B------:R-:W-:-:S02]  /*b0b0*/  FMUL.FTZ R44, R45, R44 ;  /* 0x0000002c2d2c7220 */ /* 0x000fc40000410000 */
[-C--:B------:R-:W-:Y:S02]  /*b0c0*/  FMUL.FTZ R43, R8, R55.reuse ;  /* 0x00000037082b7220 */ /* 0x080fe40000410000 */
[----:B------:R-:W-:Y:S02]  /*b0d0*/  FMUL.FTZ R55, R14, R55 ;  /* 0x000000370e377220 */ /* 0x000fe40000410000 */
[-C--:B------:R-:W-:Y:S02]  /*b0e0*/  FFMA.FTZ R13, R45, R41.reuse, -R56 ;  /* 0x000000292d0d7223 */ /* 0x080fe40000010838 */
[----:B------:R-:W-:Y:S01]  /*b0f0*/  FFMA.FTZ R44, R12, R41, R44 ;  /* 0x000000290c2c7223 */ /* 0x000fe2000001002c */
[----:B------:R-:W-:Y:S01]  /*b100*/  F2FP.BF16.PACK_AB R12, R53, R54 ;  /* 0x00000036350c723e */ /* 0x000fe200000010ff */
[-C--:B------:R-:W-:Y:S01]  /*b110*/  FFMA.FTZ R41, R14, R15.reuse, -R43 ;  /* 0x0000000f0e297223 */ /* 0x080fe2000001082b */
        /* <DEDUP_REMOVED lines=9> */
.L_x_131:
[----:B------:R-:W-:Y:S05]  /*b1b0*/  BSYNC B1 ;  /* 0x0000000000017941 */ /* 0x000fea0003800000 */
.L_x_130:
        /* <DEDUP_REMOVED lines=104> */
.L_x_137:
[----:B------:R-:W-:Y:S05]  /*b840*/  BSYNC B0 ;  /* 0x0000000000007941 */ /* 0x000fea0003800000 */
.L_x_136:
        /* <DEDUP_REMOVED lines=106> */
.L_x_135:
[----:B------:R-:W-:Y:S05]  /*bef0*/  BSYNC B1 ;  /* 0x0000000000017941 */ /* 0x000fea0003800000 */
.L_x_134:
[----:B-1----:R-:W-:-:S04]  /*bf00*/  IADD3 R23, R19, 0x60, RZ ;  /* 0x0000006013177810 */ /* 0x002fc80007ffe0ff */
[----:B------:R-:W-:-:S13]  /*bf10*/  ISETP.GE.AND P0, PT, R23, UR4, PT ;  /* 0x0000000417007c0c */ /* 0x000fda000bf06270 */
[----:B------:R-:W-:Y:S05]  /*bf20*/  @P0 BRA `(.L_x_117) ;  /* 0x00000cf000000947 */ /* 0x000fea0003800000 */
[----:B------:R-:W-:Y:S01]  /*bf30*/  ISETP.GE.AND P0, PT, R150, c[0x0][0x27c], PT ;  /* 0x00009f0096007a0c */ /* 0x000fe20003f06270 */
[----:B------:R-:W-:-:S12]  /*bf40*/  BSSY B0, `(.L_x_138) ;  /* 0x0000063000007945 */ /* 0x000fd80003800000 */
[----:B------:R-:W-:Y:S05]  /*bf50*/  @P0 BRA `(.L_x_139) ;  /* 0x0000061000000947 */ /* 0x000fea0003800000 */
[----:B------:R-:W-:Y:S01]  /*bf60*/  IMAD.MOV.U32 R9, RZ, RZ, c[0x0][0x27c] ;  /* 0x00009f00ff097624 */ /* 0x000fe200078e00ff */
[----:B------:R-:W-:Y:S01]  /*bf70*/  SHF.R.S32.HI R8, RZ, 0x1f, R23 ;  /* 0x0000001fff087819 */ /* 0x000fe20000011417 */
[----:B------:R-:W-:-:S03]  /*bf80*/  IMAD.SHL.U32 R15, R23, 0x40, RZ ;  /* 0x00000040170f7824 */ /* 0x000fc600078e00ff */
[----:B------:R-:W-:Y:S02]  /*bf90*/  LEA.HI R12, R9, R2, RZ, 0x1d ;  /* 0x00000002090c7211 */ /* 0x000fe400078fe8ff */
[----:B------:R-:W-:Y:S02]  /*bfa0*/  LEA.HI R8, R8, R23, RZ, 0x3 ;  /* 0x0000001708087211 */ /* 0x000fe400078f18ff */
[----:B------:R-:W-:Y:S01]  /*bfb0*/  SHF.R.S32.HI R9, RZ, 0x1f, R12 ;  /* 0x0000001fff097819 */ /* 0x000fe2000001140c */
[----:B------:R-:W-:Y:S01]  /*bfc0*/  IMAD.SHL.U32 R10, R12, 0x8, RZ ;  /* 0x000000080c0a7824 */ /* 0x000fe200078e00ff */
[----:B------:R-:W-:Y:S02]  /*bfd0*/  LOP3.LUT R15, R15, 0x1c0, RZ, 0xc0, !PT ;  /* 0x000001c00f0f7812 */ /* 0x000fe400078ec0ff */
[----:B------:R-:W-:Y:S02]  /*bfe0*/  LEA.HI R9, R9, R12, RZ, 0x3 ;  /* 0x0000000c09097211 */ /* 0x000fe400078f18ff */
[----:B------:R-:W-:-:S02]  /*bff0*/  SHF.L.U32 R8, R8, 0x6, RZ ;  /* 0x0000000608087819 */ /* 0x000fc400000006ff */
[----:B------:R-:W-:Y:S01]  /*c000*/  LOP3.LUT R13, R15, 0x38, R150, 0xf8, !PT ;  /* 0x000000380f0d7812 */ /* 0x000fe200078ef896 */
[----:B------:R-:W-:Y:S01]  /*c010*/  IMAD.SHL.U32 R9, R9, 0x400, RZ ;  /* 0x0000040009097824 */ /* 0x000fe200078e00ff */
[----:B------:R-:W-:Y:S02]  /*c020*/  SHF.R.U32.HI R11, RZ, 0x3, R15 ;  /* 0x00000003ff0b7819 */ /* 0x000fe4000001160f */
[----:B------:R-:W-:Y:S02]  /*c030*/  LOP3.LUT R8, R8, 0xfffffe00, RZ, 0xc0, !PT ;  /* 0xfffffe0008087812 */ /* 0x000fe400078ec0ff */
[----:B------:R-:W-:Y:S02]  /*c040*/  LOP3.LUT R10, R15, 0x38, R10, 0xf8, !PT ;  /* 0x000000380f0a7812 */ /* 0x000fe400078ef80a */
[----:B------:R-:W-:Y:S02]  /*c050*/  LOP3.LUT R13, R8, R13, R11, 0xf6, !PT ;  /* 0x0000000d080d7212 */ /* 0x000fe400078ef60b */
[----:B------:R-:W-:-:S02]  /*c060*/  LOP3.LUT R11, R10, R11, RZ, 0x3c, !PT ;  /* 0x0000000b0a0b7212 */ /* 0x000fc400078e3cff */
[----:B------:R-:W-:Y:S02]  /*c070*/  LOP3.LUT R9, R9, 0x7fffe000, RZ, 0xc0, !PT ;  /* 0x7fffe00009097812 */ /* 0x000fe400078ec0ff */
[----:B------:R-:W-:Y:S02]  /*c080*/  SHF.L.U32 R41, R13, 0x1, RZ ;  /* 0x000000010d297819 */ /* 0x000fe400000006ff */
[----:B------:R-:W-:-:S03]  /*c090*/  IADD3 R40, R11, R9, R8 ;  /* 0x000000090b287210 */ /* 0x000fc60007ffe008 */
[----:B------:R-:W1:Y:S02]  /*c0a0*/  LDS.128 R12, [R41+0x10080] ;  /* 0x01008000290c7984 */ /* 0x000e640000000c00 */
[----:B------:R-:W-:-:S05]  /*c0b0*/  IMAD.SHL.U32 R40, R40, 0x2, RZ ;  /* 0x0000000228287824 */ /* 0x000fca00078e00ff */
[----:B------:R-:W2:Y:S01]  /*c0c0*/  LDS.128 R8, [R40+0x10080] ;  /* 0x0100800028087984 */ /* 0x000ea20000000c00 */
[C---:B-1----:R-:W-:Y:S01]  /*c0d0*/  IMAD.U32 R43, R12.reuse, 0x10000, RZ ;  /* 0x000100000c2b7824 */ /* 0x042fe200078e00ff */
[----:B------:R-:W-:Y:S01]  /*c0e0*/  LOP3.LUT R42, R12, 0xffff0000, RZ, 0xc0, !PT ;  /* 0xffff00000c2a7812 */ /* 0x000fe200078ec0ff */
[----:B------:R-:W-:Y:S01]  /*c0f0*/  IMAD.U32 R44, R14, 0x10000, RZ ;  /* 0x000100000e2c7824 */ /* 0x000fe200078e00ff */
[C---:B------:R-:W-:Y:S02]  /*c100*/  SHF.L.U32 R12, R13.reuse, 0x10, RZ ;  /* 0x000000100d0c7819 */ /* 0x040fe400000006ff */
[----:B------:R-:W-:Y:S02]  /*c110*/  LOP3.LUT R45, R13, 0xffff0000, RZ, 0xc0, !PT ;  /* 0xffff00000d2d7812 */ /* 0x000fe400078ec0ff */
[C---:B------:R-:W-:Y:S01]  /*c120*/  SHF.L.U32 R13, R15.reuse, 0x10, RZ ;  /* 0x000000100f0d7819 */ /* 0x040fe200000006ff */
[----:B--2---:R-:W-:Y:S01]  /*c130*/  IMAD.U32 R48, R8, 0x10000, RZ ;  /* 0x0001000008307824 */ /* 0x004fe200078e00ff */
[----:B------:R-:W-:Y:S01]  /*c140*/  LOP3.LUT R49, R15, 0xffff0000, RZ, 0xc0, !PT ;  /* 0xffff00000f317812 */ /* 0x000fe200078ec0ff */
[----:B------:R-:W-:Y:S01]  /*c150*/  IMAD.U32 R15, R33, 0x10000, RZ ;  /* 0x00010000210f7824 */ /* 0x000fe200078e00ff */
[----:B------:R-:W-:-:S02]  /*c160*/  SHF.L.U32 R46, R10, 0x10, RZ ;  /* 0x000000100a2e7819 */ /* 0x000fc400000006ff */
[----:B------:R-:W-:Y:S02]  /*c170*/  LOP3.LUT R47, R8, 0xffff0000, RZ, 0xc0, !PT ;  /* 0xffff0000082f7812 */ /* 0x000fe400078ec0ff */
[C---:B------:R-:W-:Y:S02]  /*c180*/  SHF.L.U32 R8, R9.reuse, 0x10, RZ ;  /* 0x0000001009087819 */ /* 0x040fe400000006ff */
[----:B------:R-:W-:Y:S01]  /*c190*/  LOP3.LUT R52, R9, 0xffff0000, RZ, 0xc0, !PT ;  /* 0xffff000009347812 */ /* 0x000fe200078ec0ff */
[----:B------:R-:W-:Y:S01]  /*c1a0*/  IMAD.U32 R9, R37, 0x10000, RZ ;  /* 0x0001000025097824 */ /* 0x000fe200078e00ff */
[----:B------:R-:W-:Y:S01]  /*c1b0*/  LOP3.LUT R51, R10, 0xffff0000, RZ, 0xc0, !PT ;  /* 0xffff00000a337812 */ /* 0x000fe200078ec0ff */
[-C--:B------:R-:W-:Y:S01]  /*c1c0*/  FMUL.FTZ R10, R15, R46.reuse ;  /* 0x0000002e0f0a7220 */ /* 0x080fe20000410000 */
[----:B------:R-:W-:Y:S01]  /*c1d0*/  LOP3.LUT R33, R33, 0xffff0000, RZ, 0xc0, !PT ;  /* 0xffff000021217812 */ /* 0x000fe200078ec0ff */
[----:B------:R-:W-:Y:S01]  /*c1e0*/  FMUL.FTZ R46, R9, R46 ;  /* 0x0000002e092e7220 */ /* 0x000fe20000410000 */
[----:B------:R-:W-:Y:S01]  /*c1f0*/  LOP3.LUT R37, R37, 0xffff0000, RZ, 0xc0, !PT ;  /* 0xffff000025257812 */ /* 0x000fe200078ec0ff */
[-C--:B------:R-:W-:Y:S01]  /*c200*/  FFMA.FTZ R10, R9, R44.reuse, -R10 ;  /* 0x0000002c090a7223 */ /* 0x080fe2000001080a */
[----:B------:R-:W-:Y:S01]  /*c210*/  LOP3.LUT R14, R14, 0xffff0000, RZ, 0xc0, !PT ;  /* 0xffff00000e0e7812 */ /* 0x000fe200078ec0ff */
[----:B------:R-:W-:Y:S01]  /*c220*/  FFMA.FTZ R46, R15, R44, R46 ;  /* 0x0000002c0f2e7223 */ /* 0x000fe2000001002e */
[----:B------:R-:W-:Y:S01]  /*c230*/  SHF.L.U32 R15, R39, 0x10, RZ ;  /* 0x00000010270f7819 */ /* 0x000fe200000006ff */
[C---:B------:R-:W-:Y:S01]  /*c240*/  IMAD.U32 R9, R35.reuse, 0x10000, RZ ;  /* 0x0001000023097824 */ /* 0x040fe200078e00ff */
[----:B------:R-:W-:Y:S01]  /*c250*/  LOP3.LUT R35, R35, 0xffff0000, RZ, 0xc0, !PT ;  /* 0xffff000023237812 */ /* 0x000fe200078ec0ff */
[-C--:B------:R-:W-:Y:S01]  /*c260*/  FMUL.FTZ R53, R33, R51.reuse ;  /* 0x0000003321357220 */ /* 0x080fe20000410000 */
[----:B------:R-:W-:Y:S01]  /*c270*/  LOP3.LUT R39, R39, 0xffff0000, RZ, 0xc0, !PT ;  /* 0xffff000027277812 */ /* 0x000fe200078ec0ff */
[-C--:B------:R-:W-:Y:S01]  /*c280*/  FMUL.FTZ R44, R9, R48.reuse ;  /* 0x00000030092c7220 */ /* 0x080fe20000410000 */
[----:B------:R-:W-:Y:S01]  /*c290*/  SHF.L.U32 R50, R11, 0x10, RZ ;  /* 0x000000100b327819 */ /* 0x000fe200000006ff */
[----:B------:R-:W-:Y:S01]  /*c2a0*/  FMUL.FTZ R51, R37, R51 ;  /* 0x0000003325337220 */ /* 0x000fe20000410000 */
[----:B------:R-:W-:Y:S01]  /*c2b0*/  LOP3.LUT R11, R11, 0xffff0000, RZ, 0xc0, !PT ;  /* 0xffff00000b0b7812 */ /* 0x000fe200078ec0ff */
[----:B------:R-:W-:-:S02]  /*c2c0*/  FMUL.FTZ R48, R15, R48 ;  /* 0x000000300f307220 */ /* 0x000fc40000410000 */
[-C--:B------:R-:W-:Y:S02]  /*c2d0*/  FFMA.FTZ R53, R37, R14.reuse, -R53 ;  /* 0x0000000e25357223 */ /* 0x080fe40000010835 */
[----:B------:R-:W-:Y:S01]  /*c2e0*/  FFMA.FTZ R51, R33, R14, R51 ;  /* 0x0000000e21337223 */ /* 0x000fe20000010033 */
[----:B------:R-:W-:Y:S01]  /*c2f0*/  SHF.L.U32 R33, R36, 0x10, RZ ;  /* 0x0000001024217819 */ /* 0x000fe200000006ff */
[----:B------:R-:W-:Y:S01]  /*c300*/  FFMA.FTZ R48, R9, R43, R48 ;  /* 0x0000002b09307223 */ /* 0x000fe20000010030 */
[C---:B------:R-:W-:Y:S01]  /*c310*/  SHF.L.U32 R9, R34.reuse, 0x10, RZ ;  /* 0x0000001022097819 */ /* 0x040fe200000006ff */
[----:B------:R-:W-:Y:S01]  /*c320*/  FMUL.FTZ R14, R35, R47 ;  /* 0x0000002f230e7220 */ /* 0x000fe20000410000 */
[----:B------:R-:W-:Y:S01]  /*c330*/  LOP3.LUT R34, R34, 0xffff0000, RZ, 0xc0, !PT ;  /* 0xffff000022227812 */ /* 0x000fe200078ec0ff */
[----:B------:R-:W-:Y:S01]  /*c340*/  FFMA.FTZ R44, R15, R43, -R44 ;  /* 0x0000002b0f2c7223 */ /* 0x000fe2000001082c */
[----:B------:R-:W-:Y:S01]  /*c350*/  LOP3.LUT R36, R36, 0xffff0000, RZ, 0xc0, !PT ;  /* 0xffff000024247812 */ /* 0x000fe200078ec0ff */
[C---:B------:R-:W-:Y:S01]  /*c360*/  IMAD.U32 R15, R38.reuse, 0x10000, RZ ;  /* 0x00010000260f7824 */ /* 0x040fe200078e00ff */
[----:B------:R-:W-:Y:S01]  /*c370*/  LOP3.LUT R38, R38, 0xffff0000, RZ, 0xc0, !PT ;  /* 0xffff000026267812 */ /* 0x000fe200078ec0ff */
[----:B------:R-:W-:-:S02]  /*c380*/  FMUL.FTZ R47, R39, R47 ;  /* 0x0000002f272f7220 */ /* 0x000fc40000410000 */
[----:B------:R-:W-:Y:S02]  /*c390*/  FFMA.FTZ R39, R39, R42, -R14 ;  /* 0x0000002a27277223 */ /* 0x000fe4000001080e */
[C---:B------:R-:W-:Y:S01]  /*c3a0*/  IMAD.U32 R14, R32.reuse, 0x10000, RZ ;  /* 0x00010000200e7824 */ /* 0x040fe200078e00ff */
[----:B------:R-:W-:Y:S01]  /*c3b0*/  LOP3.LUT R32, R32, 0xffff0000, RZ, 0xc0, !PT ;  /* 0xffff000020207812 */ /* 0x000fe200078ec0ff */
[-C--:B------:R-:W-:Y:S02]  /*c3c0*/  FMUL.FTZ R37, R9, R8.reuse ;  /* 0x0000000809257220 */ /* 0x080fe40000410000 */
[----:B------:R-:W-:Y:S02]  /*c3d0*/  FMUL.FTZ R8, R15, R8 ;  /* 0x000000080f087220 */ /* 0x000fe40000410000 */
[----:B------:R-:W-:Y:S02]  /*c3e0*/  FFMA.FTZ R47, R35, R42, R47 ;  /* 0x0000002a232f7223 */ /* 0x000fe4000001002f */
[----:B------:R-:W-:-:S02]  /*c3f0*/  FFMA.FTZ R37, R15, R12, -R37 ;  /* 0x0000000c0f257223 */ /* 0x000fc40000010825 */
[----:B------:R-:W-:Y:S02]  /*c400*/  FFMA.FTZ R9, R9, R12, R8 ;  /* 0x0000000c09097223 */ /* 0x000fe40000010008 */
[----:B------:R-:W-:Y:S02]  /*c410*/  FMUL.FTZ R42, R14, R50 ;  /* 0x000000320e2a7220 */ /* 0x000fe40000410000 */
[----:B------:R-:W-:Y:S02]  /*c420*/  FMUL.FTZ R12, R34, R52 ;  /* 0x00000034220c7220 */ /* 0x000fe40000410000 */
[----:B------:R-:W-:Y:S02]  /*c430*/  FMUL.FTZ R8, R32, R11 ;  /* 0x0000000b20087220 */ /* 0x000fe40000410000 */
[----:B------:R-:W-:Y:S02]  /*c440*/  FMUL.FTZ R50, R33, R50 ;  /* 0x0000003221327220 */ /* 0x000fe40000410000 */
[----:B------:R-:W-:-:S02]  /*c450*/  FMUL.FTZ R52, R38, R52 ;  /* 0x0000003426347220 */ /* 0x000fc40000410000 */
[----:B------:R-:W-:Y:S02]  /*c460*/  FMUL.FTZ R11, R36, R11 ;  /* 0x0000000b240b7220 */ /* 0x000fe40000410000 */
[----:B------:R-:W-:Y:S02]  /*c470*/  FFMA.FTZ R15, R33, R13, -R42 ;  /* 0x0000000d210f7223 */ /* 0x000fe4000001082a */
[----:B------:R-:W-:Y:S01]  /*c480*/  FFMA.FTZ R38, R38, R45, -R12 ;  /* 0x0000002d26267223 */ /* 0x000fe2000001080c */
[----:B------:R-:W-:Y:S01]  /*c490*/  F2FP.BF16.PACK_AB R12, R39, R44 ;  /* 0x0000002c270c723e */ /* 0x000fe200000010ff */
[----:B------:R-:W-:Y:S01]  /*c4a0*/  FFMA.FTZ R36, R36, R49, -R8 ;  /* 0x0000003124247223 */ /* 0x000fe20000010808 */
[----:B------:R-:W-:Y:S01]  /*c4b0*/  F2FP.BF16.PACK_AB R8, R47, R48 ;  /* 0x000000302f08723e */ /* 0x000fe200000010ff */
[----:B------:R-:W-:Y:S01]  /*c4c0*/  FFMA.FTZ R50, R14, R13, R50 ;  /* 0x0000000d0e327223 */ /* 0x000fe20000010032 */
[----:B------:R-:W-:Y:S01]  /*c4d0*/  F2FP.BF16.PACK_AB R14, R53, R10 ;  /* 0x0000000a350e723e */ /* 0x000fe200000010ff */
[----:B------:R-:W-:Y:S01]  /*c4e0*/  FFMA.FTZ R34, R34, R45, R52 ;  /* 0x0000002d22227223 */ /* 0x000fe20000010034 */
[----:B------:R-:W-:Y:S01]  /*c4f0*/  F2FP.BF16.PACK_AB R13, R38, R37 ;  /* 0x00000025260d723e */ /* 0x000fe200000010ff */
[----:B------:R-:W-:Y:S01]  /*c500*/  FFMA.FTZ R11, R32, R49, R11 ;  /* 0x00000031200b7223 */ /* 0x000fe2000001000b */
[----:B------:R-:W-:-:S02]  /*c510*/  F2FP.BF16.PACK_AB R15, R36, R15 ;  /* 0x0000000f240f723e */ /* 0x000fc400000010ff */
[----:B------:R-:W-:Y:S02]  /*c520*/  F2FP.BF16.PACK_AB R10, R51, R46 ;  /* 0x0000002e330a723e */ /* 0x000fe400000010ff */
[----:B------:R-:W-:Y:S01]  /*c530*/  F2FP.BF16.PACK_AB R9, R34, R9 ;  /* 0x000000092209723e */ /* 0x000fe200000010ff */
[----:B------:R1:W-:Y:S01]  /*c540*/  STS.128 [R41+0x10080], R12 ;  /* 0x0100800c29007388 */ /* 0x0003e20000000c00 */
[----:B------:R-:W-:-:S05]  /*c550*/  F2FP.BF16.PACK_AB R11, R11, R50 ;  /* 0x000000320b0b723e */ /* 0x000fca00000010ff */
[----:B------:R1:W-:Y:S02]  /*c560*/  STS.128 [R40+0x10080], R8 ;  /* 0x0100800828007388 */ /* 0x0003e40000000c00 */
.L_x_139:
[----:B------:R-:W-:Y:S05]  /*c570*/  BSYNC B0 ;  /* 0x0000000000007941 */ /* 0x000fea0003800000 */
.L_x_138:
        /* <DEDUP_REMOVED lines=8> */
[----:B------:R-:W-:Y:S02]  /*c600*/  LEA.HI R9, R10, R23, RZ, 0x3 ;  /* 0x000000170a097211 */ /* 0x000fe400078f18ff */
[----:B------:R-:W-:Y:S02]  /*c610*/  SHF.R.S32.HI R8, RZ, 0x3, R15 ;  /* 0x00000003ff087819 */ /* 0x000fe4000001140f */
[----:B------:R-:W-:Y:S01]  /*c620*/  LEA.HI R12, R12, R17, RZ, 0x6 ;  /* 0x000000110c0c7211 */ /* 0x000fe200078f30ff */
[----:B------:R-:W-:Y:S01]  /*c630*/  IMAD.SHL.U32 R9, R9, 0x40, RZ ;  /* 0x0000004009097824 */ /* 0x000fe200078e00ff */
[----:B------:R-:W-:-:S02]  /*c640*/  LEA.HI R13, R13, R8, RZ, 0x1d ;  /* 0x000000080d0d7211 */ /* 0x000fc400078fe8ff */
[----:B------:R-:W-:Y:S02]  /*c650*/  LOP3.LUT R14, R14, 0x1c0, RZ, 0xc0, !PT ;  /* 0x000001c00e0e7812 */ /* 0x000fe400078ec0ff */
[----:B------:R-:W-:Y:S01]  /*c660*/  SHF.R.S32.HI R10, RZ, 0x1f, R13 ;  /* 0x0000001fff0a7819 */ /* 0x000fe2000001140d */
[----:B------:R-:W-:Y:S01]  /*c670*/  IMAD.SHL.U32 R11, R13, 0x8, RZ ;  /* 0x000000080d0b7824 */ /* 0x000fe200078e00ff */
[----:B------:R-:W-:Y:S02]  /*c680*/  SHF.L.U32 R12, R12, 0x7, RZ ;  /* 0x000000070c0c7819 */ /* 0x000fe400000006ff */
[----:B------:R-:W-:Y:S02]  /*c690*/  LEA.HI R10, R10, R13, RZ, 0x3 ;  /* 0x0000000d0a0a7211 */ /* 0x000fe400078f18ff */
[----:B------:R-:W-:Y:S02]  /*c6a0*/  LOP3.LUT R15, R14, 0x38, R15, 0xf8, !PT ;  /* 0x000000380e0f7812 */ /* 0x000fe400078ef80f */
[----:B------:R-:W-:Y:S01]  /*c6b0*/  SHF.R.U32.HI R8, RZ, 0x3, R14 ;  /* 0x00000003ff087819 */ /* 0x000fe2000001160e */
[----:B------:R-:W-:Y:S01]  /*c6c0*/  IMAD.SHL.U32 R10, R10, 0x400, RZ ;  /* 0x000004000a0a7824 */ /* 0x000fe200078e00ff */
[----:B------:R-:W-:-:S02]  /*c6d0*/  LOP3.LUT R9, R9, 0xfffffe00, RZ, 0xc0, !PT ;  /* 0xfffffe0009097812 */ /* 0x000fc400078ec0ff */
[----:B------:R-:W-:Y:S02]  /*c6e0*/  LOP3.LUT R12, R12, 0x7fffe000, RZ, 0xc0, !PT ;  /* 0x7fffe0000c0c7812 */ /* 0x000fe400078ec0ff */
[----:B------:R-:W-:Y:S02]  /*c6f0*/  LOP3.LUT R15, R15, R8, RZ, 0x3c, !PT ;  /* 0x000000080f0f7212 */ /* 0x000fe400078e3cff */
[----:B------:R-:W-:Y:S02]  /*c700*/  LOP3.LUT R11, R14, 0x38, R11, 0xf8, !PT ;  /* 0x000000380e0b7812 */ /* 0x000fe400078ef80b */
[----:B------:R-:W-:Y:S02]  /*c710*/  IADD3 R12, R15, R12, R9 ;  /* 0x0000000c0f0c7210 */ /* 0x000fe40007ffe009 */
[----:B------:R-:W-:Y:S02]  /*c720*/  LOP3.LUT R8, R11, R8, RZ, 0x3c, !PT ;  /* 0x000000080b087212 */ /* 0x000fe400078e3cff */
[----:B------:R-:W-:Y:S01]  /*c730*/  LOP3.LUT R10, R10, 0x7fffe000, RZ, 0xc0, !PT ;  /* 0x7fffe0000a0a7812 */ /* 0x000fe200078ec0ff */
[----:B------:R-:W-:Y:S01]  /*c740*/  IMAD.SHL.U32 R32, R12, 0x2, RZ ;  /* 0x000000020c207824 */ /* 0x000fe200078e00ff */
[----:B------:R-:W-:-:S02]  /*c750*/  LOP3.LUT R44, R27, 0xffff0000, RZ, 0xc0, !PT ;  /* 0xffff00001b2c7812 */ /* 0x000fc400078ec0ff */
[----:B------:R-:W-:Y:S02]  /*c760*/  IADD3 R23, R8, R10, R9 ;  /* 0x0000000a08177210 */ /* 0x000fe40007ffe009 */
[----:B------:R-:W1:Y:S01]  /*c770*/  LDS.128 R12, [R32+0x10080] ;  /* 0x01008000200c7984 */ /* 0x000e620000000c00 */
[----:B------:R-:W-:Y:S02]  /*c780*/  LOP3.LUT R46, R31, 0xffff0000, RZ, 0xc0, !PT ;  /* 0xffff00001f2e7812 */ /* 0x000fe400078ec0ff */
[----:B------:R-:W-:-:S05]  /*c790*/  SHF.L.U32 R23, R23, 0x1, RZ ;  /* 0x0000000117177819 */ /* 0x000fca00000006ff */
[----:B------:R-:W2:Y:S01]  /*c7a0*/  LDS.128 R8, [R23+0x10080] ;  /* 0x0100800017087984 */ /* 0x000ea20000000c00 */
[C---:B-1----:R-:W-:Y:S01]  /*c7b0*/  IMAD.U32 R34, R12.reuse, 0x10000, RZ ;  /* 0x000100000c227824 */ /* 0x042fe200078e00ff */
[----:B------:R-:W-:Y:S01]  /*c7c0*/  LOP3.LUT R33, R12, 0xffff0000, RZ, 0xc0, !PT ;  /* 0xffff00000c217812 */ /* 0x000fe200078ec0ff */
[C---:B------:R-:W-:Y:S01]  /*c7d0*/  IMAD.U32 R12, R13.reuse, 0x10000, RZ ;  /* 0x000100000d0c7824 */ /* 0x040fe200078e00ff */
[----:B------:R-:W-:Y:S01]  /*c7e0*/  LOP3.LUT R36, R13, 0xffff0000, RZ, 0xc0, !PT ;  /* 0xffff00000d247812 */ /* 0x000fe200078ec0ff */
[C---:B------:R-:W-:Y:S01]  /*c7f0*/  IMAD.U32 R13, R15.reuse, 0x10000, RZ ;  /* 0x000100000f0d7824 */ /* 0x040fe200078e00ff */
[----:B------:R-:W-:Y:S02]  /*c800*/  LOP3.LUT R38, R15, 0xffff0000, RZ, 0xc0, !PT ;  /* 0xffff00000f267812 */ /* 0x000fe400078ec0ff */
[----:B------:R-:W-:Y:S01]  /*c810*/  SHF.L.U32 R35, R14, 0x10, RZ ;  /* 0x000000100e237819 */ /* 0x000fe200000006ff */
[C---:B--2---:R-:W-:Y:S01]  /*c820*/  IMAD.U32 R37, R8.reuse, 0x10000, RZ ;  /* 0x0001000008257824 */ /* 0x044fe200078e00ff */
[----:B------:R-:W-:Y:S01]  /*c830*/  LOP3.LUT R15, R8, 0xffff0000, RZ, 0xc0, !PT ;  /* 0xffff0000080f7812 */ /* 0x000fe200078ec0ff */
[----:B------:R-:W-:Y:S01]  /*c840*/  IMAD.U32 R40, R11, 0x10000, RZ ;  /* 0x000100000b287824 */ /* 0x000fe200078e00ff */
[----:B------:R-:W-:-:S02]  /*c850*/  SHF.L.U32 R8, R9, 0x10, RZ ;  /* 0x0000001009087819 */ /* 0x000fc400000006ff */
[----:B------:R-:W-:Y:S01]  /*c860*/  LOP3.LUT R43, R9, 0xffff0000, RZ, 0xc0, !PT ;  /* 0xffff0000092b7812 */ /* 0x000fe200078ec0ff */
[----:B------:R-:W-:Y:S01]  /*c870*/  IMAD.U32 R9, R27, 0x10000, RZ ;  /* 0x000100001b097824 */ /* 0x000fe200078e00ff */
[C---:B------:R-:W-:Y:S01]  /*c880*/  SHF.L.U32 R42, R10.reuse, 0x10, RZ ;  /* 0x000000100a2a7819 */ /* 0x040fe200000006ff */
[----:B------:R-:W-:Y:S01]  /*c890*/  IMAD.U32 R27, R25, 0x10000, RZ ;  /* 0x00010000191b7824 */ /* 0x000fe200078e00ff */
[----:B------:R-:W-:Y:S01]  /*c8a0*/  LOP3.LUT R41, R10, 0xffff0000, RZ, 0xc0, !PT ;  /* 0xffff00000a297812 */ /* 0x000fe200078ec0ff */
[-C--:B------:R-:W-:Y:S01]  /*c8b0*/  FMUL.FTZ R10, R9, R37.reuse ;  /* 0x00000025090a7220 */ /* 0x080fe20000410000 */
[----:B------:R-:W-:Y:S01]  /*c8c0*/  LOP3.LUT R25, R25, 0xffff0000, RZ, 0xc0, !PT ;  /* 0xffff000019197812 */ /* 0x000fe200078ec0ff */
[C---:B------:R-:W-:Y:S01]  /*c8d0*/  FMUL.FTZ R37, R39.reuse, R37 ;  /* 0x0000002527257220 */ /* 0x040fe20000410000 */
[----:B------:R-:W-:Y:S01]  /*c8e0*/  LOP3.LUT R14, R14, 0xffff0000, RZ, 0xc0, !PT ;  /* 0xffff00000e0e7812 */ /* 0x000fe200078ec0ff */
[-C--:B------:R-:W-:Y:S01]  /*c8f0*/  FFMA.FTZ R10, R39, R34.reuse, -R10 ;  /* 0x00000022270a7223 */ /* 0x080fe2000001080a */
[----:B------:R-:W-:Y:S01]  /*c900*/  LOP3.LUT R11, R11, 0xffff0000, RZ, 0xc0, !PT ;  /* 0xffff00000b0b7812 */ /* 0x000fe200078ec0ff */
[----:B------:R-:W-:Y:S01]  /*c910*/  FFMA.FTZ R37, R9, R34, R37 ;  /* 0x0000002209257223 */ /* 0x000fe20000010025 */
[----:B------:R-:W-:Y:S01]  /*c920*/  SHF.L.U32 R9, R29, 0x10, RZ ;  /* 0x000000101d097819 */ /* 0x000fe200000006ff */
[----:B------:R-:W-:Y:S01]  /*c930*/  FMUL.FTZ R34, R27, R42 ;  /* 0x0000002a1b227220 */ /* 0x000fe20000410000 */
[----:B------:R-:W-:Y:S01]  /*c940*/  LOP3.LUT R29, R29, 0xffff0000, RZ, 0xc0, !PT ;  /* 0xffff00001d1d7812 */ /* 0x000fe200078ec0ff */
[----:B------:R-:W-:-:S02]  /*c950*/  FMUL.FTZ R31, R44, R15 ;  /* 0x0000000f2c1f7220 */ /* 0x000fc40000410000 */
[----:B------:R-:W-:Y:S02]  /*c960*/  FMUL.FTZ R42, R9, R42 ;  /* 0x0000002a092a7220 */ /* 0x000fe40000410000 */
[----:B------:R-:W-:Y:S02]  /*c970*/  FMUL.FTZ R15, R46, R15 ;  /* 0x0000000f2e0f7220 */ /* 0x000fe40000410000 */
[----:B------:R-:W-:Y:S02]  /*c980*/  FFMA.FTZ R42, R27, R35, R42 ;  /* 0x000000231b2a7223 */ /* 0x000fe4000001002a */
[-C--:B------:R-:W-:Y:S02]  /*c990*/  FMUL.FTZ R27, R25, R41.reuse ;  /* 0x00000029191b7220 */ /* 0x080fe40000410000 */
[C---:B------:R-:W-:Y:S02]  /*c9a0*/  FMUL.FTZ R41, R29.reuse, R41 ;  /* 0x000000291d297220 */ /* 0x040fe40000410000 */
[----:B------:R-:W-:Y:S01]  /*c9b0*/  FFMA.FTZ R29, R29, R14, -R27 ;  /* 0x0000000e1d1d7223 */ /* 0x000fe2000001081b */
[C---:B------:R-:W-:Y:S01]  /*c9c0*/  SHF.L.U32 R27, R24.reuse, 0x10, RZ ;  /* 0x00000010181b7819 */ /* 0x040fe200000006ff */
[----:B------:R-:W-:Y:S01]  /*c9d0*/  FFMA.FTZ R34, R9, R35, -R34 ;  /* 0x0000002309227223 */ /* 0x000fe20000010822 */
[----:B------:R-:W-:Y:S01]  /*c9e0*/  LOP3.LUT R24, R24, 0xffff0000, RZ, 0xc0, !PT ;  /* 0xffff000018187812 */ /* 0x000fe200078ec0ff */
[----:B------:R-:W-:-:S02]  /*c9f0*/  FFMA.FTZ R31, R46, R33, -R31 ;  /* 0x000000212e1f7223 */ /* 0x000fc4000001081f */
[----:B------:R-:W-:Y:S02]  /*ca00*/  FFMA.FTZ R44, R44, R33, R15 ;  /* 0x000000212c2c7223 */ /* 0x000fe4000001000f */
[C---:B------:R-:W-:Y:S01]  /*ca10*/  IMAD.U32 R9, R26.reuse, 0x10000, RZ ;  /* 0x000100001a097824 */ /* 0x040fe200078e00ff */
[----:B------:R-:W-:Y:S01]  /*ca20*/  LOP3.LUT R26, R26, 0xffff0000, RZ, 0xc0, !PT ;  /* 0xffff00001a1a7812 */ /* 0x000fe200078ec0ff */
[C---:B------:R-:W-:Y:S01]  /*ca30*/  IMAD.U32 R33, R28.reuse, 0x10000, RZ ;  /* 0x000100001c217824 */ /* 0x040fe200078e00ff */
[----:B------:R-:W-:Y:S01]  /*ca40*/  LOP3.LUT R28, R28, 0xffff0000, RZ, 0xc0, !PT ;  /* 0xffff00001c1c7812 */ /* 0x000fe200078ec0ff */
[----:B------:R-:W-:Y:S02]  /*ca50*/  FFMA.FTZ R41, R25, R14, R41 ;  /* 0x0000000e19297223 */ /* 0x000fe40000010029 */
[C---:B------:R-:W-:Y:S01]  /*ca60*/  IMAD.U32 R15, R30.reuse, 0x10000, RZ ;  /* 0x000100001e0f7824 */ /* 0x040fe200078e00ff */
[----:B------:R-:W-:Y:S01]  /*ca70*/  LOP3.LUT R30, R30, 0xffff0000, RZ, 0xc0, !PT ;  /* 0xffff00001e1e7812 */ /* 0x000fe200078ec0ff */
[----:B------:R-:W-:-:S02]  /*ca80*/  FMUL.FTZ R35, R9, R8 ;  /* 0x0000000809237220 */ /* 0x000fc40000410000 */
[-C--:B------:R-:W-:Y:S02]  /*ca90*/  FMUL.FTZ R14, R27, R40.reuse ;  /* 0x000000281b0e7220 */ /* 0x080fe40000410000 */
[----:B------:R-:W-:Y:S02]  /*caa0*/  FMUL.FTZ R40, R33, R40 ;  /* 0x0000002821287220 */ /* 0x000fe40000410000 */
[C---:B------:R-:W-:Y:S02]  /*cab0*/  FMUL.FTZ R8, R15.reuse, R8 ;  /* 0x000000080f087220 */ /* 0x040fe40000410000 */
[----:B------:R-:W-:Y:S02]  /*cac0*/  FFMA.FTZ R35, R15, R12, -R35 ;  /* 0x0000000c0f237223 */ /* 0x000fe40000010823 */
[-C--:B------:R-:W-:Y:S01]  /*cad0*/  FFMA.FTZ R15, R33, R13.reuse, -R14 ;  /* 0x0000000d210f7223 */ /* 0x080fe2000001080e */
[----:B------:R-:W-:Y:S01]  /*cae0*/  F2FP.BF16.PACK_AB R14, R29, R34 ;  /* 0x000000221d0e723e */ /* 0x000fe200000010ff */
[----:B------:R-:W-:-:S02]  /*caf0*/  FFMA.FTZ R40, R27, R13, R40 ;  /* 0x0000000d1b287223 */ /* 0x000fc40000010028 */
[----:B------:R-:W-:Y:S02]  /*cb00*/  FMUL.FTZ R25, R26, R43 ;  /* 0x0000002b1a197220 */ /* 0x000fe40000410000 */
[----:B------:R-:W-:Y:S02]  /*cb10*/  FMUL.FTZ R13, R24, R11 ;  /* 0x0000000b180d7220 */ /* 0x000fe40000410000 */
[----:B------:R-:W-:Y:S02]  /*cb20*/  FMUL.FTZ R43, R30, R43 ;  /* 0x0000002b1e2b7220 */ /* 0x000fe40000410000 */
[----:B------:R-:W-:Y:S02]  /*cb30*/  FMUL.FTZ R11, R28, R11 ;  /* 0x0000000b1c0b7220 */ /* 0x000fe40000410000 */
[----:B------:R-:W-:Y:S02]  /*cb40*/  FFMA.FTZ R30, R30, R36, -R25 ;  /* 0x000000241e1e7223 */ /* 0x000fe40000010819 */
[----:B------:R-:W-:-:S02]  /*cb50*/  FFMA.FTZ R28, R28, R38, -R13 ;  /* 0x000000261c1c7223 */ /* 0x000fc4000001080d */
[----:B------:R-:W-:Y:S01]  /*cb60*/  FFMA.FTZ R9, R9, R12, R8 ;  /* 0x0000000c09097223 */ /* 0x000fe20000010008 */
[----:B------:R-:W-:Y:S01]  /*cb70*/  F2FP.BF16.PACK_AB R12, R31, R10 ;  /* 0x0000000a1f0c723e */ /* 0x000fe200000010ff */
[----:B------:R-:W-:Y:S01]  /*cb80*/  FFMA.FTZ R26, R26, R36, R43 ;  /* 0x000000241a1a7223 */ /* 0x000fe2000001002b */
[----:B------:R-:W-:Y:S01]  /*cb90*/  F2FP.BF16.PACK_AB R13, R30, R35 ;  /* 0x000000231e0d723e */ /* 0x000fe200000010ff */
[----:B------:R-:W-:Y:S01]  /*cba0*/  FFMA.FTZ R11, R24, R38, R11 ;  /* 0x00000026180b7223 */ /* 0x000fe2000001000b */
[----:B------:R-:W-:Y:S02]  /*cbb0*/  F2FP.BF16.PACK_AB R15, R28, R15 ;  /* 0x0000000f1c0f723e */ /* 0x000fe400000010ff */
[----:B------:R-:W-:Y:S02]  /*cbc0*/  F2FP.BF16.PACK_AB R10, R41, R42 ;  /* 0x0000002a290a723e */ /* 0x000fe400000010ff */
[----:B------:R-:W-:Y:S01]  /*cbd0*/  F2FP.BF16.PACK_AB R8, R44, R37 ;  /* 0x000000252c08723e */ /* 0x000fe200000010ff */
[----:B------:R1:W-:Y:S01]  /*cbe0*/  STS.128 [R32+0x10080], R12 ;  /* 0x0100800c20007388 */ /* 0x0003e20000000c00 */
[----:B------:R-:W-:-:S02]  /*cbf0*/  F2FP.BF16.PACK_AB R9, R26, R9 ;  /* 0x000000091a09723e */ /* 0x000fc400000010ff */
[----:B------:R-:W-:-:S05]  /*cc00*/  F2FP.BF16.PACK_AB R11, R11, R40 ;  /* 0x000000280b0b723e */ /* 0x000fca00000010ff */
[----:B------:R1:W-:Y:S02]  /*cc10*/  STS.128 [R23+0x10080], R8 ;  /* 0x0100800817007388 */ /* 0x0003e40000000c00 */
.L_x_117:
[----:B------:R-:W-:Y:S05]  /*cc20*/  BSYNC B2 ;  /* 0x0000000000027941 */ /* 0x000fea0003800000 */
.L_x_89:
[C---:B-1----:R-:W-:Y:S01]  /*cc30*/  IMAD.SHL.U32 R15, R2.reuse, 0x40, RZ ;  /* 0x00000040020f7824 */ /* 0x042fe200078e00ff */
[----:B------:R-:W-:Y:S01]  /*cc40*/  SHF.R.S32.HI R9, RZ, 0x4, R22 ;  /* 0x00000004ff097819 */ /* 0x000fe20000011416 */
[----:B------:R-:W-:Y:S01]  /*cc50*/  IMAD.SHL.U32 R8, R19, 0x8, RZ ;  /* 0x0000000813087824 */ /* 0x000fe200078e00ff */
[----:B------:R-:W-:Y:S01]  /*cc60*/  LOP3.LUT P0, RZ, R2, 0x2, RZ, 0xc0, !PT ;  /* 0x0000000202ff7812 */ /* 0x000fe2000780c0ff */
[----:B------:R-:W-:Y:S01]  /*cc70*/  IMAD R13, R21, c[0x0][0x208], RZ ;  /* 0x00008200150d7a24 */ /* 0x000fe200078e02ff */
[----:B------:R-:W-:Y:S01]  /*cc80*/  LOP3.LUT R15, R15, 0x1c0, RZ, 0xc0, !PT ;  /* 0x000001c00f0f7812 */ /* 0x000fe200078ec0ff */
[----:B------:R-:W-:Y:S01]  /*cc90*/  IMAD.WIDE.U32 R10, R218, c[0x0][0x208], RZ ;  /* 0x00008200da0a7a25 */ /* 0x000fe200078e00ff */
[----:B------:R-:W-:Y:S01]  /*cca0*/  LEA.HI R12, R22, R9, RZ, 0x1 ;  /* 0x00000009160c7211 */ /* 0x000fe200078f08ff */
[----:B------:R-:W-:-:S04]  /*ccb0*/  DEPBAR.LE SB0, 0x0 ;  /* 0x000080000000791a */ /* 0x000fc80000000000 */
[----:B------:R-:W-:Y:S01]  /*ccc0*/  LOP3.LUT R8, R15, 0x8, R8, 0xf8, !PT ;  /* 0x000000080f087812 */ /* 0x000fe200078ef808 */
[----:B------:R-:W-:Y:S01]  /*ccd0*/  IMAD R13, R218, c[0x0][0x20c], R13 ;  /* 0x00008300da0d7a24 */ /* 0x000fe200078e020d */
[----:B------:R-:W-:Y:S01]  /*cce0*/  SHF.R.U32.HI R15, RZ, 0x3, R15 ;  /* 0x00000003ff0f7819 */ /* 0x000fe2000001160f */
[----:B------:R-:W-:Y:S01]  /*ccf0*/  IMAD.SHL.U32 R7, R7, 0x40, RZ ;  /* 0x0000004007077824 */ /* 0x000fe200078e00ff */
[----:B------:R-:W-:Y:S01]  /*cd00*/  LOP3.LUT R12, R12, 0xfffffffe, RZ, 0xc0, !PT ;  /* 0xfffffffe0c0c7812 */ /* 0x000fe200078ec0ff */
[----:B------:R-:W-:Y:S01]  /*cd10*/  IMAD.IADD R11, R11, 0x1, R13 ;  /* 0x000000010b0b7824 */ /* 0x000fe200078e020d */
[----:B------:R-:W-:Y:S01]  /*cd20*/  LOP3.LUT R15, R8, R15, RZ, 0x3c, !PT ;  /* 0x0000000f080f7212 */ /* 0x000fe200078e3cff */
[----:B------:R-:W-:Y:S01]  /*cd30*/  IMAD R8, R20, c[0x0][0x218], RZ ;  /* 0x0000860014087a24 */ /* 0x000fe200078e02ff */
[----:B------:R-:W-:Y:S01]  /*cd40*/  LOP3.LUT R7, R7, 0x1c0, RZ, 0xc0, !PT ;  /* 0x000001c007077812 */ /* 0x000fe200078ec0ff */
[----:B------:R-:W-:Y:S01]  /*cd50*/  IMAD.IADD R12, R9, 0x1, -R12 ;  /* 0x00000001090c7824 */ /* 0x000fe200078e0a0c */
[----:B------:R-:W-:Y:S01]  /*cd60*/  LEA.HI R3, R3, R66, RZ, 0x5 ;  /* 0x0000004203037211 */ /* 0x000fe200078f28ff */
[----:B------:R-:W-:Y:S01]  /*cd70*/  IMAD.WIDE.U32 R10, R217, c[0x0][0x218], R10 ;  /* 0x00008600d90a7a25 */ /* 0x000fe200078e000a */
[----:B------:R-:W-:Y:S01]  /*cd80*/  SHF.R.S32.HI R149, RZ, 0x1f, R16 ;  /* 0x0000001fff957819 */ /* 0x000fe20000011410 */
[----:B------:R-:W-:Y:S01]  /*cd90*/  UISETP.GE.AND UP0, UPT, UR11, 0x21, UPT ;  /* 0x000000210b00788c */ /* 0x000fe2000bf06270 */
[----:B------:R-:W-:Y:S01]  /*cda0*/  SHF.R.S32.HI R221, RZ, 0x1f, R150 ;  /* 0x0000001fffdd7819 */ /* 0x000fe20000011496 */
[----:B------:R-:W-:Y:S01]  /*cdb0*/  IMAD R213, R12, 0x200, R15 ;  /* 0x000002000cd57824 */ /* 0x000fe200078e020f */
[----:B------:R-:W-:Y:S01]  /*cdc0*/  LEA.HI R149, R149, R16, RZ, 0x3 ;  /* 0x0000001095957211 */ /* 0x000fe200078f18ff */
[----:B------:R-:W-:-:S02]  /*cdd0*/  IMAD R8, R217, c[0x0][0x21c], R8 ;  /* 0x00008700d9087a24 */ /* 0x000fc400078e0208 */
[----:B------:R-:W-:Y:S01]  /*cde0*/  IMAD.SHL.U32 R213, R213, 0x2, RZ ;  /* 0x00000002d5d57824 */ /* 0x000fe200078e00ff */
[----:B------:R-:W-:Y:S01]  /*cdf0*/  BAR.SYNC.DEFER_BLOCKING 0x0 ;  /* 0x0000000000007b1d */ /* 0x000fe20000010000 */
[----:B------:R-:W-:Y:S01]  /*ce00*/  IMAD.SHL.U32 R12, R12, 0x8, RZ ;  /* 0x000000080c0c7824 */ /* 0x000fe200078e00ff */
[----:B------:R-:W-:Y:S01]  /*ce10*/  LOP3.LUT R149, R149, 0xfffffff8, RZ, 0xc0, !PT ;  /* 0xfffffff895957812 */ /* 0x000fe200078ec0ff */
[----:B------:R-:W-:Y:S01]  /*ce20*/  IMAD.SHL.U32 R219, R18, 0x2, RZ ;  /* 0x0000000212db7824 */ /* 0x000fe200078e00ff */
[C---:B------:R-:W-:Y:S02]  /*ce30*/  IADD3 R9, R213.reuse, 0xc080, RZ ;  /* 0x0000c080d5097810 */ /* 0x040fe40007ffe0ff */
[----:B------:R-:W-:Y:S02]  /*ce40*/  IADD3 R212, R213, 0xc0a0, RZ ;  /* 0x0000c0a0d5d47810 */ /* 0x000fe40007ffe0ff */
[----:B------:R-:W-:Y:S02]  /*ce50*/  @P0 IADD3 R212, R9, -0x20, RZ ;  /* 0xffffffe009d40810 */ /* 0x000fe40007ffe0ff */
[----:B------:R-:W-:-:S02]  /*ce60*/  IADD3 R9, P0, R10, UR26, RZ ;  /* 0x0000001a0a097c10 */ /* 0x000fc4000ff1e0ff */
[----:B------:R-:W-:Y:S02]  /*ce70*/  LOP3.LUT R12, R7, 0x8, R12, 0xf8, !PT ;  /* 0x00000008070c7812 */ /* 0x000fe400078ef80c */
[----:B------:R-:W-:Y:S01]  /*ce80*/  IADD3.X R8, R11, UR5, R8, P0, !PT ;  /* 0x000000050b087c10 */ /* 0x000fe200087fe408 */
[----:B------:R-:W-:Y:S01]  /*ce90*/  IMAD.SHL.U32 R11, R4, 0x40, RZ ;  /* 0x00000040040b7824 */ /* 0x000fe200078e00ff */
[C---:B------:R-:W-:Y:S02]  /*cea0*/  LEA R10, P0, R9.reuse, c[0x0][0x1f8], 0x1 ;  /* 0x00007e00090a7a11 */ /* 0x040fe400078008ff */
[----:B------:R-:W-:Y:S02]  /*ceb0*/  SHF.R.U32.HI R7, RZ, 0x3, R7 ;  /* 0x00000003ff077819 */ /* 0x000fe40000011607 */
[----:B------:R-:W-:Y:S02]  /*cec0*/  LEA.HI.X R9, R9, c[0x0][0x1fc], R8, 0x1, P0 ;  /* 0x00007f0009097a11 */ /* 0x000fe400000f0c08 */
[----:B------:R-:W-:Y:S01]  /*ced0*/  LOP3.LUT P0, RZ, R2, 0x4, RZ, 0xc0, !PT ;  /* 0x0000000402ff7812 */ /* 0x000fe2000780c0ff */
[----:B------:R-:W-:Y:S01]  /*cee0*/  IMAD.SHL.U32 R2, R3, 0x20, RZ ;  /* 0x0000002003027824 */ /* 0x000fe200078e00ff */
[----:B------:R-:W-:Y:S01]  /*cef0*/  LOP3.LUT R4, R12, R7, RZ, 0x3c, !PT ;  /* 0x000000070c047212 */ /* 0x000fe200078e3cff */
[----:B------:R1:W-:Y:S01]  /*cf00*/  SHFL.IDX PT, R8, R10, RZ, 0x181f ;  /* 0x00181fff0a087589 */ /* 0x0003e200000e0000 */
[----:B------:R-:W-:Y:S01]  /*cf10*/  LOP3.LUT R7, R11, 0xfffffe00, RZ, 0xc0, !PT ;  /* 0xfffffe000b077812 */ /* 0x000fe200078ec0ff */
[----:B------:R-:W-:Y:S01]  /*cf20*/  IMAD.MOV.U32 R12, RZ, RZ, 0x40 ;  /* 0x00000040ff0c7424 */ /* 0x000fe200078e00ff */
[----:B------:R-:W-:Y:S01]  /*cf30*/  LOP3.LUT R214, R2, 0x7ffffc00, RZ, 0xc0, !PT ;  /* 0x7ffffc0002d67812 */ /* 0x000fe200078ec0ff */
[----:B------:R-:W2:Y:S01]  /*cf40*/  SHFL.IDX PT, R9, R9, RZ, 0x181f ;  /* 0x00181fff09097589 */ /* 0x000ea200000e0000 */
[----:B------:R-:W-:-:S02]  /*cf50*/  SHF.R.S32.HI R11, RZ, 0x1f, R6 ;  /* 0x0000001fff0b7819 */ /* 0x000fc40000011406 */
[-C--:B------:R-:W-:Y:S01]  /*cf60*/  IADD3 R214, R4, R7.reuse, R214 ;  /* 0x0000000704d67210 */ /* 0x080fe20007ffe0d6 */
[----:B------:R-:W-:Y:S01]  /*cf70*/  LDSM.16.M88.4 R28, [R213+0xc080] ;  /* 0x00c08000d51c783b */ /* 0x000fe20000000200 */
[----:B------:R-:W-:Y:S02]  /*cf80*/  SEL R2, R12, 0xffffffc0, !P0 ;  /* 0xffffffc00c027807 */ /* 0x000fe40004000000 */
[----:B------:R-:W-:Y:S01]  /*cf90*/  ISETP.LT.AND P0, PT, R19, UR8, PT ;  /* 0x0000000813007c0c */ /* 0x000fe2000bf01270 */
[----:B------:R-:W-:Y:S01]  /*cfa0*/  IMAD.SHL.U32 R214, R214, 0x2, RZ ;  /* 0x00000002d6d67824 */ /* 0x000fe200078e00ff */
[----:B------:R-:W-:Y:S01]  /*cfb0*/  LDSM.16.M88.4 R44, [R213+0xc880] ;  /* 0x00c88000d52c783b */ /* 0x000fe20000000200 */
[----:B------:R-:W-:Y:S01]  /*cfc0*/  LEA.HI R220, R11, R6, RZ, 0x3 ;  /* 0x000000060bdc7211 */ /* 0x000fe200078f18ff */
[----:B------:R-:W-:Y:S01]  /*cfd0*/  IMAD.IADD R208, R213, 0x1, R2 ;  /* 0x00000001d5d07824 */ /* 0x000fe200078e0202 */
[----:B------:R-:W-:Y:S01]  /*cfe0*/  ISETP.GE.OR P6, PT, R150, c[0x0][0x1d4], !P0 ;  /* 0x0000750096007a0c */ /* 0x000fe200047c6670 */
[----:B------:R-:W3:Y:S01]  /*cff0*/  LDSM.16.M88.4 R24, [R214+0x10080] ;  /* 0x01008000d618783b */ /* 0x000ee20000000200 */
[--C-:B------:R-:W-:Y:S01]  /*d000*/  IMAD R210, R0, 0x2, R214.reuse ;  /* 0x0000000200d27824 */ /* 0x100fe200078e02d6 */
[----:B------:R-:W-:Y:S01]  /*d010*/  LOP3.LUT R220, R220, 0xfffffff8, RZ, 0xc0, !PT ;  /* 0xfffffff8dcdc7812 */ /* 0x000fe200078ec0ff */
[C---:B------:R-:W-:Y:S01]  /*d020*/  IMAD R209, R5.reuse, 0x2, R214 ;  /* 0x0000000205d17824 */ /* 0x040fe200078e02d6 */
[----:B------:R-:W-:Y:S01]  /*d030*/  LDSM.16.M88.4 R20, [R212] ;  /* 0x00000000d414783b */ /* 0x000fe20000000200 */
[----:B------:R-:W-:Y:S01]  /*d040*/  IMAD R207, R5, 0x2, R210 ;  /* 0x0000000205cf7824 */ /* 0x000fe200078e02d2 */
[----:B-1----:R-:W-:Y:S01]  /*d050*/  SHF.R.S32.HI R10, RZ, 0x1f, R17 ;  /* 0x0000001fff0a7819 */ /* 0x002fe20000011411 */
[----:B------:R-:W-:Y:S01]  /*d060*/  IMAD.IADD R202, R2, 0x1, R212 ;  /* 0x0000000102ca7824 */ /* 0x000fe200078e02d4 */
[----:B------:R-:W-:Y:S01]  /*d070*/  LDSM.16.M88.4 R48, [R212+0x800] ;  /* 0x00080000d430783b */ /* 0x000fe20000000200 */
[----:B------:R-:W-:Y:S01]  /*d080*/  LOP3.LUT R211, R4, R7, RZ, 0xfc, !PT ;  /* 0x0000000704d37212 */ /* 0x000fe200078efcff */
[----:B--2---:R-:W-:-:S02]  /*d090*/  IMAD.WIDE R34, R150, 0x2, R8 ;  /* 0x0000000296227825 */ /* 0x004fc400078e0208 */
[----:B------:R-:W1:Y:S01]  /*d0a0*/  LDSM.16.M88.4 R12, [R210+0x10080] ;  /* 0x01008000d20c783b */ /* 0x000e620000000200 */
[----:B------:R-:W-:Y:S01]  /*d0b0*/  LEA.HI R151, R10, R17, RZ, 0x3 ;  /* 0x000000110a977211 */ /* 0x000fe200078f18ff */
[--C-:B------:R-:W-:Y:S02]  /*d0c0*/  IMAD.WIDE R32, R149, 0x2, R8.reuse ;  /* 0x0000000295207825 */ /* 0x100fe400078e0208 */
[----:B------:R-:W-:Y:S01]  /*d0d0*/  @!PT LDS RZ, [RZ] ;  /* 0x00000000fffff984 */ /* 0x000fe20000000800 */
[----:B------:R-:W-:Y:S01]  /*d0e0*/  @!PT LDS RZ, [RZ] ;  /* 0x00000000fffff984 */ /* 0x000fe20000000800 */
[----:B------:R-:W-:Y:S01]  /*d0f0*/  @!PT LDS RZ, [RZ] ;  /* 0x00000000fffff984 */ /* 0x000fe20000000800 */
[----:B------:R2:W-:Y:S01]  /*d100*/  LDGSTS.E.BYPASS.LTC128B.128 [R219+0x8080], [R34.64], !P6 ;  /* 0x0808000022db7fae */ /* 0x0005e2000f101d56 */
[----:B------:R-:W-:Y:S02]  /*d110*/  ISETP.GE.OR P6, PT, R17, c[0x0][0x1d4], !P0 ;  /* 0x0000750011007a0c */ /* 0x000fe400047c6670 */
[----:B------:R-:W-:Y:S01]  /*d120*/  LOP3.LUT R151, R151, 0xfffffff8, RZ, 0xc0, !PT ;  /* 0xfffffff897977812 */ /* 0x000fe200078ec0ff */
[----:B------:R-:W-:Y:S01]  /*d130*/  IMAD.WIDE R56, R220, 0x2, R8 ;  /* 0x00000002dc387825 */ /* 0x000fe200078e0208 */
[----:B------:R-:W-:Y:S02]  /*d140*/  SHF.R.S32.HI R2, RZ, 0x1f, R149 ;  /* 0x0000001fff027819 */ /* 0x000fe40000011495 */
[----:B------:R-:W-:Y:S01]  /*d150*/  SHF.R.S32.HI R224, RZ, 0x1f, R151 ;  /* 0x0000001fffe07819 */ /* 0x000fe20000011497 */
[----:B------:R-:W-:Y:S01]  /*d160*/  IMAD.WIDE R18, R151, 0x2, R8 ;  /* 0x0000000297127825 */ /* 0x000fe200078e0208 */
[----:B------:R-:W-:-:S02]  /*d170*/  SHF.R.S32.HI R7, RZ, 0x1f, R220 ;  /* 0x0000001fff077819 */ /* 0x000fc400000114dc */
[C---:B------:R-:W-:Y:S02]  /*d180*/  IADD3 R203, R212.reuse, 0x800, RZ ;  /* 0x00000800d4cb7810 */ /* 0x040fe40007ffe0ff */
[----:B------:R-:W-:Y:S01]  /*d190*/  IADD3 R201, R212, 0x1000, RZ ;  /* 0x00001000d4c97810 */ /* 0x000fe20007ffe0ff */
[----:B------:R4:W-:Y:S01]  /*d1a0*/  LDGSTS.E.BYPASS.LTC128B.128 [R219+0x9080], [R18.64], !P6 ;  /* 0x0908000012db7fae */ /* 0x0009e2000f101d56 */
[----:B------:R-:W-:Y:S02]  /*d1b0*/  ISETP.GE.OR P6, PT, R16, c[0x0][0x1d4], !P0 ;  /* 0x0000750010007a0c */ /* 0x000fe400047c6670 */
[----:B------:R-:W-:Y:S02]  /*d1c0*/  ISETP.GE.OR P0, PT, R6, c[0x0][0x1d4], !P0 ;  /* 0x0000750006007a0c */ /* 0x000fe40004706670 */
[C---:B------:R-:W-:Y:S02]  /*d1d0*/  IADD3 R200, R212.reuse, 0x1800, RZ ;  /* 0x00001800d4c87810 */ /* 0x040fe40007ffe0ff */
[----:B------:R-:W-:-:S02]  /*d1e0*/  IADD3 R199, R212, 0x2000, RZ ;  /* 0x00002000d4c77810 */ /* 0x000fc40007ffe0ff */
[C---:B------:R-:W-:Y:S01]  /*d1f0*/  IADD3 R198, R212.reuse, 0x2800, RZ ;  /* 0x00002800d4c67810 */ /* 0x040fe20007ffe0ff */
[----:B---3--:R-:W-:Y:S01]  /*d200*/  HMMA.16816.F32.BF16 R40, R24, R44, RZ ;  /* 0x0000002c1828723c */ /* 0x008fe200000418ff */
[C---:B------:R-:W-:Y:S02]  /*d210*/  IADD3 R197, R212.reuse, 0x3000, RZ ;  /* 0x00003000d4c57810 */ /* 0x040fe40007ffe0ff */
[----:B------:R-:W-:Y:S01]  /*d220*/  IADD3 R196, R212, 0x3800, RZ ;  /* 0x00003800d4c47810 */ /* 0x000fe20007ffe0ff */
[----:B------:R2:W-:Y:S04]  /*d230*/  LDGSTS.E.BYPASS.LTC128B.128 [R219+0xa080], [R32.64], !P6 ;  /* 0x0a08000020db7fae */ /* 0x0005e8000f101d56 */
[----:B------:R3:W-:Y:S01]  /*d240*/  LDGSTS.E.BYPASS.LTC128B.128 [R219+0xb080], [R56.64], !P0 ;  /* 0x0b08000038db7fae */ /* 0x0007e2000c101d56 */
[----:B------:R-:W-:-:S03]  /*d250*/  PLOP3.LUT P0, PT, PT, PT, UP0, 0x40, 0x0 ;  /* 0x000000000000781c */ /* 0x000fc60003f0e808 */
[----:B------:R-:W-:Y:S04]  /*d260*/  LDSM.16.M88.4 R52, [R209+0x10080] ;  /* 0x01008000d134783b */ /* 0x000fe80000000200 */
[----:B------:R-:W5:Y:S01]  /*d270*/  LDSM.16.M88.4 R8, [R208+0xc080] ;  /* 0x00c08000d008783b */ /* 0x000f620000000200 */
[C---:B----4-:R-:W-:Y:S03]  /*d280*/  HMMA.16816.F32.BF16 R16, R24.reuse, R28, RZ ;  /* 0x0000001c1810723c */ /* 0x050fe600000418ff */
[----:B------:R-:W4:Y:S04]  /*d290*/  LDSM.16.M88.4 R68, [R208+0xc880] ;  /* 0x00c88000d044783b */ /* 0x000f280000000200 */
[----:B------:R-:W-:Y:S01]  /*d2a0*/  LDSM.16.M88.4 R36, [R207+0x10080] ;  /* 0x01008000cf24783b */ /* 0x000fe20000000200 */
[C---:B------:R-:W-:Y:S03]  /*d2b0*/  HMMA.16816.F32.BF16 R28, R24.reuse, R30, RZ ;  /* 0x0000001e181c723c */ /* 0x040fe600000418ff */
[----:B------:R-:W-:Y:S04]  /*d2c0*/  LDSM.16.M88.4 R60, [R213+0xd080] ;  /* 0x00d08000d53c783b */ /* 0x000fe80000000200 */
[----:B--2---:R-:W2:Y:S01]  /*d2d0*/  LDSM.16.M88.4 R32, [R202] ;  /* 0x00000000ca20783b */ /* 0x004ea20000000200 */
[----:B------:R-:W-:Y:S03]  /*d2e0*/  HMMA.16816.F32.BF16 R24, R24, R46, RZ ;  /* 0x0000002e1818723c */ /* 0x000fe600000418ff */
[----:B---3--:R-:W3:Y:S04]  /*d2f0*/  LDSM.16.M88.4 R56, [R202+0x800] ;  /* 0x00080000ca38783b */ /* 0x008ee80000000200 */
[----:B------:R-:W-:Y:S01]  /*d300*/  LDSM.16.M88.4 R44, [R212+0x1000] ;  /* 0x00100000d42c783b */ /* 0x000fe20000000200 */
[C---:B-1----:R-:W-:Y:S03]  /*d310*/  HMMA.16816.F32.BF16 R16, R12.reuse, R20, R16 ;  /* 0x000000140c10723c */ /* 0x042fe60000041810 */
[----:B------:R-:W0:Y:S05]  /*d320*/  LDGDEPBAR ;  /* 0x00000000000079af */ /* 0x000e2a0000000000 */
[C---:B------:R-:W-:Y:S01]  /*d330*/  HMMA.16816.F32.BF16 R28, R12.reuse, R22, R28 ;  /* 0x000000160c1c723c */ /* 0x040fe2000004181c */
[----:B------:R-:W1:Y:S07]  /*d340*/  LDSM.16.M88.4 R20, [R214+0x14080] ;  /* 0x01408000d614783b */ /* 0x000e6e0000000200 */
[C---:B------:R-:W-:Y:S08]  /*d350*/  HMMA.16816.F32.BF16 R40, R12.reuse, R48, R40 ;  /* 0x000000300c28723c */ /* 0x040ff00000041828 */
[----:B------:R-:W-:Y:S01]  /*d360*/  HMMA.16816.F32.BF16 R12, R12, R50, R24 ;  /* 0x000000320c0c723c */ /* 0x000fe20000041818 */
[----:B------:R-:W1:Y:S04]  /*d370*/  LDSM.16.M88.4 R48, [R213+0xd880] ;  /* 0x00d88000d530783b */ /* 0x000e680000000200 */
[----:B------:R-:W-:Y:S03]  /*d380*/  LDSM.16.M88.4 R24, [R209+0x14080] ;  /* 0x01408000d118783b */ /* 0x000fe60000000200 */
[C---:B-----5:R-:W-:Y:S08]  /*d390*/  HMMA.16816.F32.BF16 R16, R52.reuse, R8, R16 ;  /* 0x000000083410723c */ /* 0x060ff00000041810 */
[C---:B------:R-:W-:Y:S01]  /*d3a0*/  HMMA.16816.F32.BF16 R28, R52.reuse, R10, R28 ;  /* 0x0000000a341c723c */ /* 0x040fe2000004181c */
[----:B------:R-:W5:Y:S07]  /*d3b0*/  LDSM.16.M88.4 R8, [R210+0x14080] ;  /* 0x01408000d208783b */ /* 0x000f6e0000000200 */
[C---:B----4-:R-:W-:Y:S08]  /*d3c0*/  HMMA.16816.F32.BF16 R40, R52.reuse, R68, R40 ;  /* 0x000000443428723c */ /* 0x050ff00000041828 */
[----:B------:R-:W-:Y:S01]  /*d3d0*/  HMMA.16816.F32.BF16 R52, R52, R70, R12 ;  /* 0x000000463434723c */ /* 0x000fe2000004180c */
[----:B------:R-:W4:Y:S04]  /*d3e0*/  LDSM.16.M88.4 R68, [R212+0x1800] ;  /* 0x00180000d444783b */ /* 0x000f280000000200 */
[----:B------:R-:W-:Y:S03]  /*d3f0*/  LDSM.16.M88.4 R12, [R207+0x14080] ;  /* 0x01408000cf0c783b */ /* 0x000fe60000000200 */
[C---:B--2---:R-:W-:Y:S08]  /*d400*/  HMMA.16816.F32.BF16 R16, R36.reuse, R32, R16 ;  /* 0x000000202410723c */ /* 0x044ff00000041810 */
[C---:B------:R-:W-:Y:S01]  /*d410*/  HMMA.16816.F32.BF16 R28, R36.reuse, R34, R28 ;  /* 0x00000022241c723c */ /* 0x040fe2000004181c */
[----:B------:R-:W2:Y:S07]  /*d420*/  LDSM.16.M88.4 R32, [R208+0xd080] ;  /* 0x00d08000d020783b */ /* 0x000eae0000000200 */
[C---:B---3--:R-:W-:Y:S08]  /*d430*/  HMMA.16816.F32.BF16 R40, R36.reuse, R56, R40 ;  /* 0x000000382428723c */ /* 0x048ff00000041828 */
[----:B------:R-:W-:Y:S01]  /*d440*/  HMMA.16816.F32.BF16 R52, R36, R58, R52 ;  /* 0x0000003a2434723c */ /* 0x000fe20000041834 */
[----:B------:R-:W3:Y:S04]  /*d450*/  LDSM.16.M88.4 R56, [R208+0xd880] ;  /* 0x00d88000d038783b */ /* 0x000ee80000000200 */
[----:B------:R-:W-:Y:S03]  /*d460*/  LDSM.16.M88.4 R36, [R214+0x18080] ;  /* 0x01808000d624783b */ /* 0x000fe60000000200 */
[C---:B-1----:R-:W-:Y:S08]  /*d470*/  HMMA.16816.F32.BF16 R16, R20.reuse, R60, R16 ;  /* 0x0000003c1410723c */ /* 0x042ff00000041810 */
        /* <DEDUP_REMOVED lines=18> */
[----:B------:R-:W-:Y:S04]  /*d5a0*/  LDSM.16.M88.4 R56, [R207+0x18080] ;  /* 0x01808000cf38783b */ /* 0x000fe80000000200 */
[----:B------:R-:W-:Y:S03]  /*d5b0*/  LDSM.16.M88.4 R24, [R202+0x2000] ;  /* 0x00200000ca18783b */ /* 0x000fe60000000200 */
[C---:B-1----:R-:W-:Y:S08]  /*d5c0*/  HMMA.16816.F32.BF16 R16, R12.reuse, R60, R16 ;  /* 0x0000003c0c10723c */ /* 0x042ff00000041810 */
[C---:B------:R-:W-:Y:S01]  /*d5d0*/  HMMA.16816.F32.BF16 R28, R12.reuse, R62, R28 ;  /* 0x0000003e0c1c723c */ /* 0x040fe2000004181c */
[----:B------:R-:W-:Y:S07]  /*d5e0*/  LDSM.16.M88.4 R60, [R208+0xe080] ;  /* 0x00e08000d03c783b */ /* 0x000fee0000000200 */
[C---:B------:R-:W-:Y:S08]  /*d5f0*/  HMMA.16816.F32.BF16 R40, R12.reuse, R48, R40 ;  /* 0x000000300c28723c */ /* 0x040ff00000041828 */
[----:B------:R-:W-:Y:S01]  /*d600*/  HMMA.16816.F32.BF16 R52, R12, R50, R52 ;  /* 0x000000320c34723c */ /* 0x000fe20000041834 */
[----:B------:R-:W-:Y:S04]  /*d610*/  LDSM.16.M88.4 R48, [R214+0x1c080] ;  /* 0x01c08000d630783b */ /* 0x000fe80000000200 */
[----:B------:R-:W-:Y:S03]  /*d620*/  LDSM.16.M88.4 R12, [R213+0xf080] ;  /* 0x00f08000d50c783b */ /* 0x000fe60000000200 */
[C---:B-----5:R-:W-:Y:S08]  /*d630*/  HMMA.16816.F32.BF16 R16, R36.reuse, R44, R16 ;  /* 0x0000002c2410723c */ /* 0x060ff00000041810 */
[C---:B------:R-:W-:Y:S01]  /*d640*/  HMMA.16816.F32.BF16 R28, R36.reuse, R46, R28 ;  /* 0x0000002e241c723c */ /* 0x040fe2000004181c */
[----:B------:R-:W1:Y:S07]  /*d650*/  LDSM.16.M88.4 R44, [R212+0x2800] ;  /* 0x00280000d42c783b */ /* 0x000e6e0000000200 */
[C---:B----4-:R-:W-:Y:S08]  /*d660*/  HMMA.16816.F32.BF16 R40, R36.reuse, R68, R40 ;  /* 0x000000442428723c */ /* 0x050ff00000041828 */
[----:B------:R-:W-:Y:S01]  /*d670*/  HMMA.16816.F32.BF16 R52, R36, R70, R52 ;  /* 0x000000462434723c */ /* 0x000fe20000041834 */
[----:B------:R-:W-:Y:S04]  /*d680*/  LDSM.16.M88.4 R68, [R202+0x2800] ;  /* 0x00280000ca44783b */ /* 0x000fe80000000200 */
[----:B------:R-:W-:Y:S03]  /*d690*/  LDSM.16.M88.4 R36, [R210+0x1c080] ;  /* 0x01c08000d224783b */ /* 0x000fe60000000200 */
[C---:B--2---:R-:W-:Y:S08]  /*d6a0*/  HMMA.16816.F32.BF16 R16, R20.reuse, R32, R16 ;  /* 0x000000201410723c */ /* 0x044ff00000041810 */
[C---:B------:R-:W-:Y:S01]  /*d6b0*/  HMMA.16816.F32.BF16 R28, R20.reuse, R34, R28 ;  /* 0x00000022141c723c */ /* 0x040fe2000004181c */
[----:B------:R-:W2:Y:S07]  /*d6c0*/  LDSM.16.M88.4 R32, [R208+0xe880] ;  /* 0x00e88000d020783b */ /* 0x000eae0000000200 */
[C---:B-1----:R-:W-:Y:S08]  /*d6d0*/  HMMA.16816.F32.BF16 R40, R20.reuse, R44, R40 ;  /* 0x0000002c1428723c */ /* 0x042ff00000041828 */
[----:B------:R-:W-:Y:S01]  /*d6e0*/  HMMA.16816.F32.BF16 R52, R20, R46, R52 ;  /* 0x0000002e1434723c */ /* 0x000fe20000041834 */
[----:B------:R-:W1:Y:S04]  /*d6f0*/  LDSM.16.M88.4 R44, [R213+0xf880] ;  /* 0x00f88000d52c783b */ /* 0x000e680000000200 */
[----:B------:R-:W-:Y:S03]  /*d700*/  LDSM.16.M88.4 R20, [R208+0xf080] ;  /* 0x00f08000d014783b */ /* 0x000fe60000000200 */
[C---:B------:R-:W-:Y:S08]  /*d710*/  HMMA.16816.F32.BF16 R16, R8.reuse, R60, R16 ;  /* 0x0000003c0810723c */ /* 0x040ff00000041810 */
[C---:B------:R-:W-:Y:S01]  /*d720*/  HMMA.16816.F32.BF16 R28, R8.reuse, R62, R28 ;  /* 0x0000003e081c723c */ /* 0x040fe2000004181c */
[----:B------:R-:W3:Y:S07]  /*d730*/  LDSM.16.M88.4 R60, [R212+0x3000] ;  /* 0x00300000d43c783b */ /* 0x000eee0000000200 */
[C---:B--2---:R-:W-:Y:S08]  /*d740*/  HMMA.16816.F32.BF16 R40, R8.reuse, R32, R40 ;  /* 0x000000200828723c */ /* 0x044ff00000041828 */
[----:B------:R-:W-:Y:S01]  /*d750*/  HMMA.16816.F32.BF16 R52, R8, R34, R52 ;  /* 0x000000220834723c */ /* 0x000fe20000041834 */
[----:B------:R-:W2:Y:S04]  /*d760*/  LDSM.16.M88.4 R32, [R212+0x3800] ;  /* 0x00380000d420783b */ /* 0x000ea80000000200 */
[----:B------:R-:W-:Y:S03]  /*d770*/  LDSM.16.M88.4 R8, [R202+0x3000] ;  /* 0x00300000ca08783b */ /* 0x000fe60000000200 */
[C---:B------:R-:W-:Y:S08]  /*d780*/  HMMA.16816.F32.BF16 R16, R56.reuse, R24, R16 ;  /* 0x000000183810723c */ /* 0x040ff00000041810 */
[C---:B------:R-:W-:Y:S01]  /*d790*/  HMMA.16816.F32.BF16 R28, R56.reuse, R26, R28 ;  /* 0x0000001a381c723c */ /* 0x040fe2000004181c */
[----:B------:R-:W4:Y:S07]  /*d7a0*/  LDSM.16.M88.4 R24, [R209+0x1c080] ;  /* 0x01c08000d118783b */ /* 0x000f2e0000000200 */
[C---:B------:R-:W-:Y:S08]  /*d7b0*/  HMMA.16816.F32.BF16 R40, R56.reuse, R68, R40 ;  /* 0x000000443828723c */ /* 0x040ff00000041828 */
[----:B------:R-:W-:Y:S01]  /*d7c0*/  HMMA.16816.F32.BF16 R52, R56, R70, R52 ;  /* 0x000000463834723c */ /* 0x000fe20000041834 */
[----:B------:R-:W5:Y:S07]  /*d7d0*/  LDSM.16.M88.4 R56, [R208+0xf880] ;  /* 0x00f88000d038783b */ /* 0x000f6e0000000200 */
[C---:B------:R-:W-:Y:S08]  /*d7e0*/  HMMA.16816.F32.BF16 R16, R48.reuse, R12, R16 ;  /* 0x0000000c3010723c */ /* 0x040ff00000041810 */
[C---:B------:R-:W-:Y:S01]  /*d7f0*/  HMMA.16816.F32.BF16 R28, R48.reuse, R14, R28 ;  /* 0x0000000e301c723c */ /* 0x040fe2000004181c */
[----:B------:R-:W4:Y:S07]  /*d800*/  LDSM.16.M88.4 R12, [R207+0x1c080] ;  /* 0x01c08000cf0c783b */ /* 0x000f2e0000000200 */
[C---:B-1----:R-:W-:Y:S08]  /*d810*/  HMMA.16816.F32.BF16 R40, R48.reuse, R44, R40 ;  /* 0x0000002c3028723c */ /* 0x042ff00000041828 */
[----:B------:R-:W-:Y:S08]  /*d820*/  HMMA.16816.F32.BF16 R52, R48, R46, R52 ;  /* 0x0000002e3034723c */ /* 0x000ff00000041834 */
[C---:B---3--:R-:W-:Y:S08]  /*d830*/  HMMA.16816.F32.BF16 R16, R36.reuse, R60, R16 ;  /* 0x0000003c2410723c */ /* 0x048ff00000041810 */
[C---:B------:R-:W-:Y:S08]  /*d840*/  HMMA.16816.F32.BF16 R28, R36.reuse, R62, R28 ;  /* 0x0000003e241c723c */ /* 0x040ff0000004181c */
[C---:B--2---:R-:W-:Y:S08]  /*d850*/  HMMA.16816.F32.BF16 R40, R36.reuse, R32, R40 ;  /* 0x000000202428723c */ /* 0x044ff00000041828 */
[----:B------:R-:W-:Y:S08]  /*d860*/  HMMA.16816.F32.BF16 R52, R36, R34, R52 ;  /* 0x000000222434723c */ /* 0x000ff00000041834 */
[C---:B----4-:R-:W-:Y:S08]  /*d870*/  HMMA.16816.F32.BF16 R16, R24.reuse, R20, R16 ;  /* 0x000000141810723c */ /* 0x050ff00000041810 */
[----:B------:R-:W-:Y:S01]  /*d880*/  HMMA.16816.F32.BF16 R28, R24, R22, R28 ;  /* 0x00000016181c723c */ /* 0x000fe2000004181c */
[----:B------:R-:W1:Y:S01]  /*d890*/  LDSM.16.M88.4 R20, [R202+0x3800] ;  /* 0x00380000ca14783b */ /* 0x000e620000000200 */
[----:B------:R-:W-:-:S06]  /*d8a0*/  DEPBAR.LE SB0, 0x0 ;  /* 0x000080000000791a */ /* 0x000fcc0000000000 */
[C---:B-----5:R-:W-:Y:S08]  /*d8b0*/  HMMA.16816.F32.BF16 R40, R24.reuse, R56, R40 ;  /* 0x000000381828723c */ /* 0x060ff00000041828 */
[----:B------:R-:W-:Y:S08]  /*d8c0*/  HMMA.16816.F32.BF16 R52, R24, R58, R52 ;  /* 0x0000003a1834723c */ /* 0x000ff00000041834 */
[C---:B------:R-:W-:Y:S08]  /*d8d0*/  HMMA.16816.F32.BF16 R16, R12.reuse, R8, R16 ;  /* 0x000000080c10723c */ /* 0x040ff00000041810 */
[C---:B------:R-:W-:Y:S08]  /*d8e0*/  HMMA.16816.F32.BF16 R28, R12.reuse, R10, R28 ;  /* 0x0000000a0c1c723c */ /* 0x040ff0000004181c */
[C---:B-1----:R-:W-:Y:S08]  /*d8f0*/  HMMA.16816.F32.BF16 R40, R12.reuse, R20, R40 ;  /* 0x000000140c28723c */ /* 0x042ff00000041828 */
[----:B------:R-:W-:Y:S01]  /*d900*/  FMUL.FTZ R6, R16, c[0x0][0x320] ;  /* 0x0000c80010067a20 */ /* 0x000fe20000410000 */
[----:B------:R-:W-:Y:S01]  /*d910*/  HMMA.16816.F32.BF16 R52, R12, R22, R52 ;  /* 0x000000160c34723c */ /* 0x000fe20000041834 */
[----:B------:R-:W-:-:S02]  /*d920*/  FMUL.FTZ R8, R17, c[0x0][0x320] ;  /* 0x0000c80011087a20 */ /* 0x000fc40000410000 */
[----:B------:R-:W-:Y:S02]  /*d930*/  FMUL.FTZ R9, R18, c[0x0][0x320] ;  /* 0x0000c80012097a20 */ /* 0x000fe40000410000 */
[----:B------:R-:W-:Y:S01]  /*d940*/  FMUL.FTZ R10, R19, c[0x0][0x320] ;  /* 0x0000c800130a7a20 */ /* 0x000fe20000410000 */
[----:B------:R-:W1:Y:S01]  /*d950*/  MUFU.TANH R6, R6 ;  /* 0x0000000600067308 */ /* 0x000e620000002400 */
[----:B------:R-:W-:Y:S02]  /*d960*/  FMUL.FTZ R16, R28, c[0x0][0x320] ;  /* 0x0000c8001c107a20 */ /* 0x000fe40000410000 */
[----:B------:R-:W-:Y:S02]  /*d970*/  FMUL.FTZ R11, R29, c[0x0][0x320] ;  /* 0x0000c8001d0b7a20 */ /* 0x000fe40000410000 */
[----:B------:R-:W-:Y:S02]  /*d980*/  FMUL.FTZ R18, R30, c[0x0][0x320] ;  /* 0x0000c8001e127a20 */ /* 0x000fe40000410000 */
[----:B------:R-:W-:Y:S01]  /*d990*/  FMUL.FTZ R17, R31, c[0x0][0x320] ;  /* 0x0000c8001f117a20 */ /* 0x000fe20000410000 */
[----:B------:R-:W2:Y:S01]  /*d9a0*/  MUFU.TANH R8, R8 ;  /* 0x0000000800087308 */ /* 0x000ea20000002400 */
[----:B------:R-:W-:-:S02]  /*d9b0*/  FMUL.FTZ R15, R40, c[0x0][0x320] ;  /* 0x0000c800280f7a20 */ /* 0x000fc40000410000 */
[----:B------:R-:W-:Y:S02]  /*d9c0*/  FMUL.FTZ R13, R41, c[0x0][0x320] ;  /* 0x0000c800290d7a20 */ /* 0x000fe40000410000 */
[----:B------:R-:W-:Y:S02]  /*d9d0*/  FMUL.FTZ R12, R42, c[0x0][0x320] ;  /* 0x0000c8002a0c7a20 */ /* 0x000fe40000410000 */
[----:B------:R-:W-:Y:S01]  /*d9e0*/  FMUL.FTZ R21, R43, c[0x0][0x320] ;  /* 0x0000c8002b157a20 */ /* 0x000fe20000410000 */
[----:B------:R-:W3:Y:S02]  /*d9f0*/  MUFU.TANH R9, R9 ;  /* 0x0000000900097308 */ /* 0x000ee40000002400 */
[----:B------:R-:W-:Y:S02]  /*da00*/  FMUL.FTZ R20, R52, c[0x0][0x320] ;  /* 0x0000c80034147a20 */ /* 0x000fe40000410000 */
[----:B------:R-:W-:Y:S02]  /*da10*/  FMUL.FTZ R14, R53, c[0x0][0x320] ;  /* 0x0000c800350e7a20 */ /* 0x000fe40000410000 */
[----:B------:R-:W-:-:S02]  /*da20*/  FMUL.FTZ R23, R54, c[0x0][0x320] ;  /* 0x0000c80036177a20 */ /* 0x000fc40000410000 */
[----:B------:R-:W-:Y:S01]  /*da30*/  FMUL.FTZ R22, R55, c[0x0][0x320] ;  /* 0x0000c80037167a20 */ /* 0x000fe20000410000 */
[----:B------:R-:W4:Y:S08]  /*da40*/  MUFU.TANH R10, R10 ;  /* 0x0000000a000a7308 */ /* 0x000f300000002400 */
[----:B------:R-:W1:Y:S08]  /*da50*/  MUFU.TANH R16, R16 ;  /* 0x0000001000107308 */ /* 0x000e700000002400 */
        /* <DEDUP_REMOVED lines=10> */
[----:B------:R-:W1:Y:S01]  /*db00*/  MUFU.TANH R22, R22 ;  /* 0x0000001600167308 */ /* 0x000e620000002400 */
[----:B------:R-:W-:Y:S06]  /*db10*/  BAR.SYNC.DEFER_BLOCKING 0x0 ;  /* 0x0000000000007b1d */ /* 0x000fec0000010000 */
[----:B------:R-:W-:Y:S05]  /*db20*/  @P0 BRA `(.L_x_140) ;  /* 0x000002b000000947 */ /* 0x000fea0003800000 */
[----:B--234-:R-:W-:Y:S01]  /*db30*/  IMAD.U32 R19, RZ, RZ, UR9 ;  /* 0x00000009ff137e24 */ /* 0x01cfe2000f8e00ff */
[----:B------:R-:W-:Y:S01]  /*db40*/  ISETP.NE.AND P6, PT, R215, 0x1, PT ;  /* 0x00000001d700780c */ /* 0x000fe20003fc5270 */
[----:B------:R-:W-:-:S03]  /*db50*/  IMAD.MOV.U32 R217, RZ, RZ, RZ ;  /* 0x000000ffffd97224 */ /* 0x000fc600078e00ff */
[----:B------:R-:W-:-:S04]  /*db60*/  IADD3 R19, R216, UR15, R19 ;  /* 0x0000000fd8137c10 */ /* 0x000fc8000fffe013 */
[----:B------:R-:W-:-:S05]  /*db70*/  IADD3 R218, R19, -0x40, RZ ;  /* 0xffffffc013da7810 */ /* 0x000fca0007ffe0ff */
[----:B------:R-:W-:-:S04]  /*db80*/  @P6 IMAD.HI.U32 R19, R218, c[0x0][0x2bc], RZ ;  /* 0x0000af00da136a27 */ /* 0x000fc800078e00ff */
[----:B------:R-:W-:Y:S01]  /*db90*/  IMAD.MOV.U32 R4, RZ, RZ, R218 ;  /* 0x000000ffff047224 */ /* 0x000fe200078e00da */
[----:B------:R-:W-:-:S04]  /*dba0*/  @P6 SHF.R.U32.HI R4, RZ, c[0x0][0x2c0], R19 ;  /* 0x0000b000ff046a19 */ /* 0x000fc80000011613 */
[----:B------:R-:W-:-:S04]  /*dbb0*/  @!P1 IADD3 R26, P0, R4, UR16, RZ ;  /* 0x00000010041a9c10 */ /* 0x000fc8000ff1e0ff */
[----:B------:R-:W-:Y:S02]  /*dbc0*/  @!P1 LEA.HI.X.SX32 R19, R4, UR7, 0x1, P0 ;  /* 0x0000000704139c11 */ /* 0x000fe400080f0eff */
[----:B------:R-:W-:-:S04]  /*dbd0*/  @!P1 LEA R24, P0, R26, c[0x0][0x2a0], 0x2 ;  /* 0x0000a8001a189a11 */ /* 0x000fc800078010ff */
[----:B------:R-:W-:-:S05]  /*dbe0*/  @!P1 LEA.HI.X R25, R26, c[0x0][0x2a4], R19, 0x2, P0 ;  /* 0x0000a9001a199a11 */ /* 0x000fca00000f1413 */
[----:B------:R-:W2:Y:S01]  /*dbf0*/  @!P1 LDG.E R217, [R24.64] ;  /* 0x0000001618d99981 */ /* 0x000ea2000c1e1900 */
[----:B------:R-:W-:-:S04]  /*dc00*/  IMAD.MOV R19, RZ, RZ, -R4 ;  /* 0x000000ffff137224 */ /* 0x000fc800078e0a04 */
[----:B------:R-:W-:-:S04]  /*dc10*/  IMAD R218, R19, c[0x0][0x2b8], R218 ;  /* 0x0000ae0013da7a24 */ /* 0x000fc800078e02da */
[----:B------:R-:W-:Y:S01]  /*dc20*/  IMAD.WIDE.U32 R26, R218, c[0x0][0x1e0], RZ ;  /* 0x00007800da1a7a25 */ /* 0x000fe200078e00ff */
[----:B------:R-:W-:-:S05]  /*dc30*/  SHF.R.S32.HI R19, RZ, 0x1f, R218 ;  /* 0x0000001fff137819 */ /* 0x000fca00000114da */
[----:B------:R-:W-:-:S04]  /*dc40*/  IMAD R19, R19, c[0x0][0x1e0], RZ ;  /* 0x0000780013137a24 */ /* 0x000fc800078e02ff */
[----:B------:R-:W-:-:S04]  /*dc50*/  IMAD R19, R218, c[0x0][0x1e4], R19 ;  /* 0x00007900da137a24 */ /* 0x000fc800078e0213 */
[----:B------:R-:W-:Y:S01]  /*dc60*/  IMAD.IADD R27, R27, 0x1, R19 ;  /* 0x000000011b1b7824 */ /* 0x000fe200078e0213 */
[----:B--2---:R-:W-:-:S03]  /*dc70*/  SHF.R.S32.HI R4, RZ, 0x1f, R217 ;  /* 0x0000001fff047819 */ /* 0x004fc600000114d9 */
[----:B------:R-:W-:-:S04]  /*dc80*/  IMAD.WIDE.U32 R24, R217, c[0x0][0x1f0], R26 ;  /* 0x00007c00d9187a25 */ /* 0x000fc800078e001a */
[----:B------:R-:W-:Y:S01]  /*dc90*/  IMAD R4, R4, c[0x0][0x1f0], RZ ;  /* 0x00007c0004047a24 */ /* 0x000fe200078e02ff */
[----:B------:R-:W-:-:S03]  /*dca0*/  IADD3 R19, P0, R24, UR24, RZ ;  /* 0x0000001818137c10 */ /* 0x000fc6000ff1e0ff */
[----:B------:R-:W-:-:S05]  /*dcb0*/  IMAD R4, R217, c[0x0][0x1f4], R4 ;  /* 0x00007d00d9047a24 */ /* 0x000fca00078e0204 */
[----:B------:R-:W-:Y:S02]  /*dcc0*/  IADD3.X R24, R25, UR6, R4, P0, !PT ;  /* 0x0000000619187c10 */ /* 0x000fe400087fe404 */
[----:B------:R-:W-:-:S04]  /*dcd0*/  LEA R4, P0, R19, c[0x0][0x1c8], 0x1 ;  /* 0x0000720013047a11 */ /* 0x000fc800078008ff */
[----:B------:R-:W-:Y:S02]  /*dce0*/  LEA.HI.X R19, R19, c[0x0][0x1cc], R24, 0x1, P0 ;  /* 0x0000730013137a11 */ /* 0x000fe400000f0c18 */
[----:B------:R-:W2:Y:S04]  /*dcf0*/  SHFL.IDX PT, R4, R4, RZ, 0x181f ;  /* 0x00181fff04047589 */ /* 0x000ea800000e0000 */
[----:B------:R-:W3:Y:S01]  /*dd00*/  SHFL.IDX PT, R19, R19, RZ, 0x181f ;  /* 0x00181fff13137589 */ /* 0x000ee200000e0000 */
[----:B--2---:R-:W-:-:S04]  /*dd10*/  LEA R28, P0, R150, R4, 0x1 ;  /* 0x00000004961c7211 */ /* 0x004fc800078008ff */
[----:B---3--:R-:W-:Y:S02]  /*dd20*/  LEA.HI.X R29, R150, R19, R221, 0x1, P0 ;  /* 0x00000013961d7211 */ /* 0x008fe400000f0cdd */
[----:B------:R-:W-:-:S03]  /*dd30*/  LEA R26, P0, R151, R4, 0x1 ;  /* 0x00000004971a7211 */ /* 0x000fc600078008ff */
[----:B------:R-:W-:Y:S01]  /*dd40*/  @!PT LDS RZ, [RZ] ;  /* 0x00000000fffff984 */ /* 0x000fe20000000800 */
[----:B------:R2:W-:Y:S01]  /*dd50*/  LDGSTS.E.BYPASS.LTC128B.128 [R219+0xc080], [R28.64], !P4 ;  /* 0x0c0800001cdb7fae */ /* 0x0005e2000e101d56 */
[----:B------:R-:W-:Y:S02]  /*dd60*/  LEA.HI.X R27, R151, R19, R224, 0x1, P0 ;  /* 0x00000013971b7211 */ /* 0x000fe400000f0ce0 */
[----:B------:R-:W-:-:S03]  /*dd70*/  LEA R24, P0, R149, R4, 0x1 ;  /* 0x0000000495187211 */ /* 0x000fc600078008ff */
[----:B------:R2:W-:Y:S01]  /*dd80*/  LDGSTS.E.BYPASS.LTC128B.128 [R219+0xd080], [R26.64], !P5 ;  /* 0x0d0800001adb7fae */ /* 0x0005e2000e901d56 */
[----:B------:R-:W-:Y:S02]  /*dd90*/  LEA.HI.X R25, R149, R19, R2, 0x1, P0 ;  /* 0x0000001395197211 */ /* 0x000fe400000f0c02 */
[----:B------:R-:W-:-:S03]  /*dda0*/  LEA R30, P0, R220, R4, 0x1 ;  /* 0x00000004dc1e7211 */ /* 0x000fc600078008ff */
[----:B------:R2:W-:Y:S01]  /*ddb0*/  LDGSTS.E.BYPASS.LTC128B.128 [R219+0xe080], [R24.64], !P3 ;  /* 0x0e08000018db7fae */ /* 0x0005e2000d901d56 */
[----:B------:R-:W-:-:S05]  /*ddc0*/  LEA.HI.X R31, R220, R19, R7, 0x1, P0 ;  /* 0x00000013dc1f7211 */ /* 0x000fca00000f0c07 */
[----:B------:R2:W-:Y:S04]  /*ddd0*/  LDGSTS.E.BYPASS.LTC128B.128 [R219+0xf080], [R30.64], !P2 ;  /* 0x0f0800001edb7fae */ /* 0x0005e8000d101d56 */
.L_x_140:
[----:B--234-:R-:W-:Y:S01]  /*dde0*/  LOP3.LUT R3, R3, 0xffffffe0, RZ, 0xc0, !PT ;  /* 0xffffffe003037812 */ /* 0x01cfe200078ec0ff */
[----:B------:R-:W-:Y:S01]  /*ddf0*/  IMAD.U32 R25, RZ, RZ, UR8 ;  /* 0x00000008ff197e24 */ /* 0x000fe2000f8e00ff */
[----:B------:R-:W0:Y:S01]  /*de00*/  LDGDEPBAR ;  /* 0x00000000000079af */ /* 0x000e220000000000 */
[----:B------:R-:W-:Y:S02]  /*de10*/  IMAD.SHL.U32 R211, R211, 0x2, RZ ;  /* 0x00000002d3d37824 */ /* 0x000fe400078e00ff */
[----:B------:R-:W-:Y:S02]  /*de20*/  IMAD.IADD R66, R66, 0x1, -R3 ;  /* 0x0000000142427824 */ /* 0x000fe400078e0a03 */
[--C-:B------:R-:W-:Y:S01]  /*de30*/  IMAD R206, R0, 0x2, R211.reuse ;  /* 0x0000000200ce7824 */ /* 0x100fe200078e02d3 */
[----:B------:R-:W-:Y:S01]  /*de40*/  LDSM.16.MT88.4 R140, [R211+0x8080] ;  /* 0x00808000d38c783b */ /* 0x000fe20000004200 */
[C---:B------:R-:W-:Y:S01]  /*de50*/  IMAD R205, R5.reuse, 0x2, R211 ;  /* 0x0000000205cd7824 */ /* 0x040fe200078e02d3 */
[----:B------:R-:W-:Y:S01]  /*de60*/  SHF.R.S32.HI R3, RZ, 0x1f, R66 ;  /* 0x0000001fff037819 */ /* 0x000fe20000011442 */
[----:B------:R-:W-:Y:S01]  /*de70*/  IMAD R204, R5, 0x2, R206 ;  /* 0x0000000205cc7824 */ /* 0x000fe200078e02ce */
[----:B------:R-:W-:Y:S02]  /*de80*/  LDSM.16.MT88.4 R132, [R206+0x8080] ;  /* 0x00808000ce84783b */ /* 0x000fe40000004200 */
[----:B------:R-:W-:-:S02]  /*de90*/  LEA.HI R3, R3, R66, RZ, 0x2 ;  /* 0x0000004203037211 */ /* 0x000fc400078f10ff */
[----:B------:R-:W-:Y:S02]  /*dea0*/  LDSM.16.MT88.4 R32, [R204+0x8080] ;  /* 0x00808000cc20783b */ /* 0x000fe40000004200 */
[----:B------:R-:W-:Y:S02]  /*deb0*/  LOP3.LUT R3, R3, 0x7ffffffc, RZ, 0xc0, !PT ;  /* 0x7ffffffc03037812 */ /* 0x000fe400078ec0ff */
[----:B------:R-:W-:Y:S03]  /*dec0*/  LDSM.16.MT88.4 R40, [R211+0x9080] ;  /* 0x00908000d328783b */ /* 0x000fe60000004200 */
[----:B------:R-:W-:Y:S01]  /*ded0*/  IMAD.IADD R66, R66, 0x1, -R3 ;  /* 0x0000000142427824 */ /* 0x000fe200078e0a03 */
[----:B------:R-:W-:Y:S03]  /*dee0*/  LDSM.16.MT88.4 R48, [R206+0x9080] ;  /* 0x00908000ce30783b */ /* 0x000fe60000004200 */
[----:B------:R-:W-:Y:S01]  /*def0*/  IMAD R25, R66, -0x2, R25 ;  /* 0xfffffffe42197824 */ /* 0x000fe200078e0219 */
[----:B------:R-:W-:Y:S04]  /*df00*/  LDSM.16.MT88.4 R56, [R205+0x9080] ;  /* 0x00908000cd38783b */ /* 0x000fe80000004200 */
[----:B------:R-:W-:Y:S01]  /*df10*/  ISETP.GT.AND P0, PT, R25, RZ, PT ;  /* 0x000000ff1900720c */ /* 0x000fe20003f04270 */
[----:B------:R-:W-:Y:S03]  /*df20*/  LDSM.16.MT88.4 R72, [R211+0xa080] ;  /* 0x00a08000d348783b */ /* 0x000fe60000004200 */
[----:B------:R-:W-:Y:S01]  /*df30*/  FSEL R19, R9, -INF , P0 ;  /* 0xff80000009137808 */ /* 0x000fe20000000000 */
[----:B------:R-:W-:Y:S01]  /*df40*/  LDSM.16.MT88.4 R64, [R204+0x9080] ;  /* 0x00908000cc40783b */ /* 0x000fe20000004200 */
[----:B-1----:R-:W-:-:S02]  /*df50*/  FSEL R3, R6, -INF , P0 ;  /* 0xff80000006037808 */ /* 0x002fc40000000000 */
[C---:B------:R-:W-:Y:S01]  /*df60*/  ISETP.GT.AND P0, PT, R25.reuse, 0x1, PT ;  /* 0x000000011900780c */ /* 0x040fe20003f04270 */
[----:B------:R-:W-:Y:S03]  /*df70*/  LDSM.16.MT88.4 R80, [R206+0xa080] ;  /* 0x00a08000ce50783b */ /* 0x000fe60000004200 */
[----:B------:R-:W-:Y:S01]  /*df80*/  FSEL R228, R10, -INF , P0 ;  /* 0xff8000000ae47808 */ /* 0x000fe20000000000 */
[----:B------:R-:W-:Y:S01]  /*df90*/  LDSM.16.MT88.4 R88, [R205+0xa080] ;  /* 0x00a08000cd58783b */ /* 0x000fe20000004200 */
[----:B------:R-:W-:Y:S02]  /*dfa0*/  FSEL R24, R8, -INF , P0 ;  /* 0xff80000008187808 */ /* 0x000fe40000000000 */
[----:B------:R-:W-:Y:S01]  /*dfb0*/  ISETP.GT.AND P0, PT, R25, 0x8, PT ;  /* 0x000000081900780c */ /* 0x000fe20003f04270 */
[----:B------:R-:W-:Y:S01]  /*dfc0*/  LDSM.16.MT88.4 R96, [R204+0xa080] ;  /* 0x00a08000cc60783b */ /* 0x000fe20000004200 */
[----:B------:R-:W-:-:S02]  /*dfd0*/  FMNMX.FTZ R8, R3, R24, !PT ;  /* 0x0000001803087209 */ /* 0x000fc40007810000 */
[----:B------:R-:W-:Y:S01]  /*dfe0*/  FSEL R6, R18, -INF , P0 ;  /* 0xff80000012067808 */ /* 0x000fe20000000000 */
[----:B------:R-:W-:Y:S01]  /*dff0*/  LDSM.16.MT88.4 R104, [R211+0xb080] ;  /* 0x00b08000d368783b */ /* 0x000fe20000004200 */
[----:B------:R-:W-:Y:S02]  /*e000*/  FSEL R9, R16, -INF , P0 ;  /* 0xff80000010097808 */ /* 0x000fe40000000000 */
[----:B------:R-:W-:Y:S01]  /*e010*/  ISETP.GT.AND P0, PT, R25, 0x9, PT ;  /* 0x000000091900780c */ /* 0x000fe20003f04270 */
[----:B------:R-:W-:Y:S01]  /*e020*/  LDSM.16.MT88.4 R112, [R206+0xb080] ;  /* 0x00b08000ce70783b */ /* 0x000fe20000004200 */
[----:B------:R-:W-:Y:S02]  /*e030*/  FMNMX.FTZ R8, R9, R8, !PT ;  /* 0x0000000809087209 */ /* 0x000fe40007810000 */
[----:B------:R-:W-:Y:S01]  /*e040*/  FSEL R4, R17, -INF , P0 ;  /* 0xff80000011047808 */ /* 0x000fe20000000000 */
[----:B------:R-:W-:Y:S01]  /*e050*/  LDSM.16.MT88.4 R120, [R205+0xb080] ;  /* 0x00b08000cd78783b */ /* 0x000fe20000004200 */
[----:B------:R-:W-:-:S02]  /*e060*/  FSEL R17, R11, -INF , P0 ;  /* 0xff8000000b117808 */ /* 0x000fc40000000000 */
[----:B------:R-:W-:Y:S01]  /*e070*/  ISETP.GT.AND P0, PT, R25, 0x10, PT ;  /* 0x000000101900780c */ /* 0x000fe20003f04270 */
[----:B------:R-:W-:Y:S01]  /*e080*/  LDSM.16.MT88.4 R192, [R205+0x8880] ;  /* 0x00888000cdc0783b */ /* 0x000fe20000004200 */
[----:B------:R-:W-:Y:S02]  /*e090*/  FMNMX.FTZ R8, R17, R8, !PT ;  /* 0x0000000811087209 */ /* 0x000fe40007810000 */
        /* <DEDUP_REMOVED lines=20> */
[----:B------:R-:W-:Y:S02]  /*e1e0*/  FMNMX.FTZ R14, R7, R8, !PT ;  /* 0x00000008070e7209 */ /* 0x000fe40007810000 */
[----:B------:R-:W-:Y:S01]  /*e1f0*/  FMNMX.FTZ R21, R6, R21, !PT ;  /* 0x0000001506157209 */ /* 0x000fe20007810000 */
[----:B------:R-:W-:Y:S01]  /*e200*/  LDSM.16.MT88.4 R160, [R205+0xa880] ;  /* 0x00a88000cda0783b */ /* 0x000fe20000004200 */
[----:B------:R-:W-:-:S02]  /*e210*/  FMNMX.FTZ R14, R11, R14, !PT ;  /* 0x0000000e0b0e7209 */ /* 0x000fc40007810000 */
[----:B------:R-:W-:Y:S01]  /*e220*/  FMNMX.FTZ R21, R4, R21, !PT ;  /* 0x0000001504157209 */ /* 0x000fe20007810000 */
[----:B------:R-:W-:Y:S01]  /*e230*/  LDSM.16.MT88.4 R156, [R204+0xa880] ;  /* 0x00a88000cc9c783b */ /* 0x000fe20000004200 */
[----:B------:R-:W-:Y:S02]  /*e240*/  FSEL R8, R22, -INF , P0 ;  /* 0xff80000016087808 */ /* 0x000fe40000000000 */
[----:B------:R-:W-:Y:S01]  /*e250*/  FMNMX.FTZ R21, R12, R21, !PT ;  /* 0x000000150c157209 */ /* 0x000fe20007810000 */
[----:B------:R-:W1:Y:S03]  /*e260*/  SHFL.BFLY PT, R23, R14, 0x2, 0x1f ;  /* 0x0c401f000e177f89 */ /* 0x000e6600000e0000 */
[----:B------:R-:W-:Y:S01]  /*e270*/  FMNMX.FTZ R21, R16, R21, !PT ;  /* 0x0000001510157209 */ /* 0x000fe20007810000 */
[----:B------:R-:W-:Y:S03]  /*e280*/  LDSM.16.MT88.4 R152, [R211+0xb880] ;  /* 0x00b88000d398783b */ /* 0x000fe60000004200 */
[----:B------:R-:W-:-:S04]  /*e290*/  FMNMX.FTZ R21, R10, R21, !PT ;  /* 0x000000150a157209 */ /* 0x000fc80007810000 */
[----:B------:R-:W-:-:S05]  /*e2a0*/  FMNMX.FTZ R20, R8, R21, !PT ;  /* 0x0000001508147209 */ /* 0x000fca0007810000 */
[----:B------:R-:W2:Y:S01]  /*e2b0*/  SHFL.BFLY PT, R21, R20, 0x2, 0x1f ;  /* 0x0c401f0014157f89 */ /* 0x000ea200000e0000 */
[----:B-1----:R-:W-:-:S05]  /*e2c0*/  FMNMX.FTZ R23, R14, R23, !PT ;  /* 0x000000170e177209 */ /* 0x002fca0007810000 */
[----:B------:R-:W1:Y:S01]  /*e2d0*/  SHFL.BFLY PT, R148, R23, 0x1, 0x1f ;  /* 0x0c201f0017947f89 */ /* 0x000e6200000e0000 */
[----:B--2---:R-:W-:-:S05]  /*e2e0*/  FMNMX.FTZ R21, R20, R21, !PT ;  /* 0x0000001514157209 */ /* 0x004fca0007810000 */
[----:B------:R-:W2:Y:S01]  /*e2f0*/  SHFL.BFLY PT, R18, R21, 0x1, 0x1f ;  /* 0x0c201f0015127f89 */ /* 0x000ea200000e0000 */
[----:B-1----:R-:W-:-:S04]  /*e300*/  FMNMX.FTZ R148, R23, R148, !PT ;  /* 0x0000009417947209 */ /* 0x002fc80007810000 */
[C---:B------:R-:W-:Y:S01]  /*e310*/  FSETP.NEU.FTZ.AND P0, PT, R148.reuse, -INF , PT ;  /* 0xff8000009400780b */ /* 0x040fe20003f1d000 */
[----:B------:R-:W-:-:S05]  /*e320*/  FMUL.FTZ R14, R148, c[0x0][0x2d0] ;  /* 0x0000b400940e7a20 */ /* 0x000fca0000410000 */
[----:B------:R-:W-:-:S05]  /*e330*/  FSEL R14, R14, RZ, P0 ;  /* 0x000000ff0e0e7208 */ /* 0x000fca0000000000 */
[--C-:B------:R-:W-:Y:S01]  /*e340*/  FFMA.FTZ R226, R3, c[0x0][0x2d0], -R14.reuse ;  /* 0x0000b40003e27a23 */ /* 0x100fe2000001080e */
[----:B--2---:R-:W-:Y:S01]  /*e350*/  FMNMX.FTZ R3, R18, R21, !PT ;  /* 0x0000001512037209 */ /* 0x004fe20007810000 */
[--C-:B------:R-:W-:Y:S02]  /*e360*/  FFMA.FTZ R223, R9, c[0x0][0x2d0], -R14.reuse ;  /* 0x0000b40009df7a23 */ /* 0x100fe4000001080e */
[--C-:B------:R-:W-:Y:S01]  /*e370*/  FFMA.FTZ R225, R24, c[0x0][0x2d0], -R14.reuse ;  /* 0x0000b40018e17a23 */ /* 0x100fe2000001080e */
[C---:B------:R-:W-:Y:S01]  /*e380*/  FSETP.NEU.FTZ.AND P0, PT, R3.reuse, -INF , PT ;  /* 0xff8000000300780b */ /* 0x040fe20003f1d000 */
[----:B------:R-:W-:Y:S01]  /*e390*/  FMUL.FTZ R9, R3, c[0x0][0x2d0] ;  /* 0x0000b40003097a20 */ /* 0x000fe20000410000 */
[----:B------:R-:W1:Y:S01]  /*e3a0*/  LDSM.16.MT88.4 R24, [R205+0x8080] ;  /* 0x00808000cd18783b */ /* 0x000e620000004200 */
[--C-:B------:R-:W-:Y:S01]  /*e3b0*/  FFMA.FTZ R222, R17, c[0x0][0x2d0], -R14.reuse ;  /* 0x0000b40011de7a23 */ /* 0x100fe2000001080e */
[----:B------:R-:W-:Y:S01]  /*e3c0*/  MUFU.EX2 R226, R226 ;  /* 0x000000e200e27308 */ /* 0x000fe20000000800 */
[--C-:B------:R-:W-:Y:S01]  /*e3d0*/  FFMA.FTZ R232, R7, c[0x0][0x2d0], -R14.reuse ;  /* 0x0000b40007e87a23 */ /* 0x100fe2000001080e */
[----:B------:R-:W-:Y:S01]  /*e3e0*/  FSEL R9, R9, RZ, P0 ;  /* 0x000000ff09097208 */ /* 0x000fe20000000000 */
[--C-:B------:R-:W-:Y:S01]  /*e3f0*/  FFMA.FTZ R230, R15, c[0x0][0x2d0], -R14.reuse ;  /* 0x0000b4000fe67a23 */ /* 0x100fe2000001080e */
[----:B------:R-:W-:Y:S01]  /*e400*/  PLOP3.LUT P0, PT, PT, PT, UP0, 0x40, 0x0 ;  /* 0x000000000000781c */ /* 0x000fe20003f0e808 */
[----:B------:R-:W-:-:S02]  /*e410*/  FFMA.FTZ R231, R13, c[0x0][0x2d0], -R14 ;  /* 0x0000b4000de77a23 */ /* 0x000fc4000001080e */
[--C-:B------:R-:W-:Y:S01]  /*e420*/  FFMA.FTZ R227, R19, c[0x0][0x2d0], -R9.reuse ;  /* 0x0000b40013e37a23 */ /* 0x100fe20000010809 */
[----:B------:R-:W2:Y:S01]  /*e430*/  MUFU.EX2 R225, R225 ;  /* 0x000000e100e17308 */ /* 0x000ea20000000800 */
[--C-:B------:R-:W-:Y:S02]  /*e440*/  FFMA.FTZ R228, R228, c[0x0][0x2d0], -R9.reuse ;  /* 0x0000b400e4e47a23 */ /* 0x100fe40000010809 */
[--C-:B------:R-:W-:Y:S02]  /*e450*/  FFMA.FTZ R229, R6, c[0x0][0x2d0], -R9.reuse ;  /* 0x0000b40006e57a23 */ /* 0x100fe40000010809 */
[----:B------:R-:W-:Y:S02]  /*e460*/  FFMA.FTZ R0, R4, c[0x0][0x2d0], -R9 ;  /* 0x0000b40004007a23 */ /* 0x000fe40000010809 */
[----:B------:R-:W3:Y:S01]  /*e470*/  LDSM.16.MT88.4 R4, [R204+0xb080] ;  /* 0x00b08000cc04783b */ /* 0x000ee20000004200 */
[----:B------:R-:W-:Y:S01]  /*e480*/  MUFU.EX2 R223, R223 ;  /* 0x000000df00df7308 */ /* 0x000fe20000000800 */
[----:B------:R-:W-:-:S02]  /*e490*/  FFMA.FTZ R233, R11, c[0x0][0x2d0], -R14 ;  /* 0x0000b4000be97a23 */ /* 0x000fc4000001080e */
[--C-:B------:R-:W-:Y:S02]  /*e4a0*/  FFMA.FTZ R234, R12, c[0x0][0x2d0], -R9.reuse ;  /* 0x0000b4000cea7a23 */ /* 0x100fe40000010809 */
[--C-:B------:R-:W-:Y:S01]  /*e4b0*/  FFMA.FTZ R235, R16, c[0x0][0x2d0], -R9.reuse ;  /* 0x0000b40010eb7a23 */ /* 0x100fe20000010809 */
[----:B------:R-:W4:Y:S01]  /*e4c0*/  LDSM.16.MT88.4 R12, [R211+0x8880] ;  /* 0x00888000d30c783b */ /* 0x000f220000004200 */
[--C-:B------:R-:W-:Y:S01]  /*e4d0*/  FFMA.FTZ R236, R10, c[0x0][0x2d0], -R9.reuse ;  /* 0x0000b4000aec7a23 */ /* 0x100fe20000010809 */
[----:B------:R-:W5:Y:S01]  /*e4e0*/  MUFU.EX2 R222, R222 ;  /* 0x000000de00de7308 */ /* 0x000f620000000800 */
[----:B------:R-:W-:Y:S01]  /*e4f0*/  FFMA.FTZ R237, R8, c[0x0][0x2d0], -R9 ;  /* 0x0000b40008ed7a23 */ /* 0x000fe20000010809 */
[----:B--2---:R-:W-:Y:S01]  /*e500*/  F2FP.BF16.PACK_AB R128, R225, R226 ;  /* 0x000000e2e180723e */ /* 0x004fe200000010ff */
[----:B------:R-:W2:Y:S01]  /*e510*/  LDSM.16.MT88.4 R8, [R206+0x8880] ;  /* 0x00888000ce08783b */ /* 0x000ea20000004200 */
[----:B------:R-:W-:-:S03]  /*e520*/  FADD.FTZ R226, R226, R225 ;  /* 0x000000e1e2e27221 */ /* 0x000fc60000010000 */
[----:B------:R-:W1:Y:S01]  /*e530*/  LDSM.16.MT88.4 R16, [R206+0xb880] ;  /* 0x00b88000ce10783b */ /* 0x000e620000004200 */
[----:B------:R-:W-:Y:S08]  /*e540*/  MUFU.EX2 R227, R227 ;  /* 0x000000e300e37308 */ /* 0x000ff00000000800 */
[----:B------:R-:W3:Y:S01]  /*e550*/  MUFU.EX2 R228, R228 ;  /* 0x000000e400e47308 */ /* 0x000ee20000000800 */
[----:B-----5:R-:W-:Y:S01]  /*e560*/  F2FP.BF16.PACK_AB R130, R222, R223 ;  /* 0x000000dfde82723e */ /* 0x020fe200000010ff */
[----:B------:R-:W-:-:S04]  /*e570*/  FADD.FTZ R223, R223, R226 ;  /* 0x000000e2dfdf7221 */ /* 0x000fc80000010000 */
[----:B------:R-:W-:Y:S02]  /*e580*/  FADD.FTZ R223, R222, R223 ;  /* 0x000000dfdedf7221 */ /* 0x000fe40000010000 */
[----:B------:R-:W-:Y:S08]  /*e590*/  MUFU.EX2 R229, R229 ;  /* 0x000000e500e57308 */ /* 0x000ff00000000800 */
[----:B------:R-:W5:Y:S01]  /*e5a0*/  MUFU.EX2 R0, R0 ;  /* 0x0000000000007308 */ /* 0x000f620000000800 */
[----:B---3--:R-:W-:Y:S01]  /*e5b0*/  F2FP.BF16.PACK_AB R129, R228, R227 ;  /* 0x000000e3e481723e */ /* 0x008fe200000010ff */
[----:B------:R-:W-:-:S06]  /*e5c0*/  FADD.FTZ R228, R227, R228 ;  /* 0x000000e4e3e47221 */ /* 0x000fcc0000010000 */
[----:B------:R-:W-:Y:S01]  /*e5d0*/  MUFU.EX2 R230, R230 ;  /* 0x000000e600e67308 */ /* 0x000fe20000000800 */
[----:B-----5:R-:W-:-:S07]  /*e5e0*/  F2FP.BF16.PACK_AB R131, R0, R229 ;  /* 0x000000e50083723e */ /* 0x020fce00000010ff */
[----:B------:R-:W3:Y:S01]  /*e5f0*/  MUFU.EX2 R231, R231 ;  /* 0x000000e700e77308 */ /* 0x000ee20000000800 */
[----:B------:R-:W-:-:S04]  /*e600*/  FADD.FTZ R229, R229, R228 ;  /* 0x000000e4e5e57221 */ /* 0x000fc80000010000 */
[----:B------:R-:W-:Y:S01]  /*e610*/  FADD.FTZ R229, R0, R229 ;  /* 0x000000e500e57221 */ /* 0x000fe20000010000 */
[C---:B------:R-:W-:Y:S02]  /*e620*/  HMMA.16816.F32.BF16 R144, R128.reuse, R140, RZ ;  /* 0x0000008c8090723c */ /* 0x040fe400000418ff */
[----:B------:R-:W-:Y:S06]  /*e630*/  MUFU.EX2 R232, R232 ;  /* 0x000000e800e87308 */ /* 0x000fec0000000800 */
[C---:B------:R-:W-:Y:S02]  /*e640*/  HMMA.16816.F32.BF16 R136, R128.reuse, R132, RZ ;  /* 0x000000848088723c */ /* 0x040fe400000418ff */
[----:B------:R-:W-:Y:S06]  /*e650*/  MUFU.EX2 R233, R233 ;  /* 0x000000e900e97308 */ /* 0x000fec0000000800 */
[C---:B------:R-:W-:Y:S02]  /*e660*/  HMMA.16816.F32.BF16 R140, R128.reuse, R142, RZ ;  /* 0x0000008e808c723c */ /* 0x040fe400000418ff */
[----:B------:R-:W-:Y:S06]  /*e670*/  MUFU.EX2 R234, R234 ;  /* 0x000000ea00ea7308 */ /* 0x000fec0000000800 */
[C---:B------:R-:W-:Y:S02]  /*e680*/  HMMA.16816.F32.BF16 R132, R128.reuse, R134, RZ ;  /* 0x000000868084723c */ /* 0x040fe400000418ff */
[----:B------:R-:W5:Y:S06]  /*e690*/  MUFU.EX2 R235, R235 ;  /* 0x000000eb00eb7308 */ /* 0x000f6c0000000800 */
[C---:B-1----:R-:W-:Y:S02]  /*e6a0*/  HMMA.16816.F32.BF16 R20, R128.reuse, R24, RZ ;  /* 0x000000188014723c */ /* 0x042fe400000418ff */
[----:B------:R-:W-:Y:S06]  /*e6b0*/  MUFU.EX2 R236, R236 ;  /* 0x000000ec00ec7308 */ /* 0x000fec0000000800 */
[C---:B------:R-:W-:Y:S02]  /*e6c0*/  HMMA.16816.F32.BF16 R28, R128.reuse, R32, RZ ;  /* 0x00000020801c723c */ /* 0x040fe400000418ff */
[----:B------:R-:W1:Y:S06]  /*e6d0*/  MUFU.EX2 R237, R237 ;  /* 0x000000ed00ed7308 */ /* 0x000e6c0000000800 */
[C---:B------:R-:W-:Y:S08]  /*e6e0*/  HMMA.16816.F32.BF16 R36, R128.reuse, R40, RZ ;  /* 0x000000288024723c */ /* 0x040ff000000418ff */
        /* <DEDUP_REMOVED lines=23> */
[C---:B------:R-:W-:Y:S07]  /*e860*/  HMMA.16816.F32.BF16 R124, R128.reuse, R4, RZ ;  /* 0x00000004807c723c */ /* 0x040fee00000418ff */
[----:B---3--:R-:W-:Y:S01]  /*e870*/  F2FP.BF16.PACK_AB R4, R231, R230 ;  /* 0x000000e6e704723e */ /* 0x008fe200000010ff */
[----:B------:R-:W-:Y:S01]  /*e880*/  HMMA.16816.F32.BF16 R128, R128, R6, RZ ;  /* 0x000000068080723c */ /* 0x000fe200000418ff */
[----:B-----5:R-:W-:Y:S01]  /*e890*/  F2FP.BF16.PACK_AB R5, R235, R234 ;  /* 0x000000eaeb05723e */ /* 0x020fe200000010ff */
[----:B------:R-:W-:-:S02]  /*e8a0*/  FADD.FTZ R230, R230, R223 ;  /* 0x000000dfe6e67221 */ /* 0x000fc40000010000 */
[----:B------:R-:W-:Y:S02]  /*e8b0*/  FADD.FTZ R234, R234, R229 ;  /* 0x000000e5eaea7221 */ /* 0x000fe40000010000 */
[----:B------:R-:W-:Y:S01]  /*e8c0*/  FADD.FTZ R231, R231, R230 ;  /* 0x000000e6e7e77221 */ /* 0x000fe20000010000 */
[----:B------:R-:W-:Y:S01]  /*e8d0*/  F2FP.BF16.PACK_AB R6, R233, R232 ;  /* 0x000000e8e906723e */ /* 0x000fe200000010ff */
[----:B------:R-:W-:Y:S01]  /*e8e0*/  FADD.FTZ R235, R235, R234 ;  /* 0x000000eaebeb7221 */ /* 0x000fe20000010000 */
[----:B-1----:R-:W-:Y:S01]  /*e8f0*/  F2FP.BF16.PACK_AB R7, R237, R236 ;  /* 0x000000eced07723e */ /* 0x002fe200000010ff */
[----:B------:R-:W-:Y:S02]  /*e900*/  FADD.FTZ R232, R232, R231 ;  /* 0x000000e7e8e87221 */ /* 0x000fe40000010000 */
[----:B------:R-:W-:Y:S02]  /*e910*/  FADD.FTZ R236, R236, R235 ;  /* 0x000000ebecec7221 */ /* 0x000fe40000010000 */
[----:B------:R-:W-:-:S02]  /*e920*/  FADD.FTZ R231, R233, R232 ;  /* 0x000000e8e9e77221 */ /* 0x000fc40000010000 */
[----:B----4-:R-:W-:Y:S01]  /*e930*/  HMMA.16816.F32.BF16 R144, R4, R12, R144 ;  /* 0x0000000c0490723c */ /* 0x010fe20000041890 */
[----:B------:R-:W-:-:S07]  /*e940*/  FADD.FTZ R229, R237, R236 ;  /* 0x000000ecede57221 */ /* 0x000fce0000010000 */
[C---:B------:R-:W-:Y:S01]  /*e950*/  HMMA.16816.F32.BF16 R140, R4.reuse, R14, R140 ;  /* 0x0000000e048c723c */ /* 0x040fe2000004188c */
[----:B------:R-:W1:Y:S07]  /*e960*/  LDSM.16.MT88.4 R12, [R205+0xb880] ;  /* 0x00b88000cd0c783b */ /* 0x000e6e0000004200 */
[C---:B--2---:R-:W-:Y:S08]  /*e970*/  HMMA.16816.F32.BF16 R136, R4.reuse, R8, R136 ;  /* 0x000000080488723c */ /* 0x044ff00000041888 */
[C---:B------:R-:W-:Y:S01]  /*e980*/  HMMA.16816.F32.BF16 R132, R4.reuse, R10, R132 ;  /* 0x0000000a0484723c */ /* 0x040fe20000041884 */
[----:B------:R-:W2:Y:S07]  /*e990*/  LDSM.16.MT88.4 R8, [R204+0xb880] ;  /* 0x00b88000cc08783b */ /* 0x000eae0000004200 */
[C---:B------:R-:W-:Y:S08]  /*e9a0*/  HMMA.16816.F32.BF16 R20, R4.reuse, R192, R20 ;  /* 0x000000c00414723c */ /* 0x040ff00000041814 */
        /* <DEDUP_REMOVED lines=23> */
[C---:B-1----:R-:W-:Y:S08]  /*eb20*/  HMMA.16816.F32.BF16 R116, R4.reuse, R12, R116 ;  /* 0x0000000c0474723c */ /* 0x042ff00000041874 */
[C---:B------:R-:W-:Y:S08]  /*eb30*/  HMMA.16816.F32.BF16 R120, R4.reuse, R14, R120 ;  /* 0x0000000e0478723c */ /* 0x040ff00000041878 */
[C---:B--2---:R-:W-:Y:S08]  /*eb40*/  HMMA.16816.F32.BF16 R124, R4.reuse, R8, R124 ;  /* 0x00000008047c723c */ /* 0x044ff0000004187c */
[----:B------:R-:W-:Y:S01]  /*eb50*/  HMMA.16816.F32.BF16 R128, R4, R10, R128 ;  /* 0x0000000a0480723c */ /* 0x000fe20000041880 */
[----:B------:R-:W-:Y:S07]  /*eb60*/  @P0 BRA `(.L_x_141) ;  /* 0x0000231000000947 */ /* 0x000fee0003800000 */
[C---:B------:R-:W-:Y:S01]  /*eb70*/  SHF.L.U64.HI R222, R150.reuse, 0x1, R221 ;  /* 0x0000000196de7819 */ /* 0x040fe200000102dd */
[----:B------:R-:W-:Y:S01]  /*eb80*/  IMAD.SHL.U32 R223, R150, 0x2, RZ ;  /* 0x0000000296df7824 */ /* 0x000fe200078e00ff */
[----:B------:R-:W-:Y:S01]  /*eb90*/  SHF.L.U64.HI R226, R149, 0x1, R2 ;  /* 0x0000000195e27819 */ /* 0x000fe20000010202 */
[----:B------:R-:W-:Y:S01]  /*eba0*/  IMAD.SHL.U32 R225, R151, 0x2, RZ ;  /* 0x0000000297e17824 */ /* 0x000fe200078e00ff */
[----:B------:R-:W-:Y:S01]  /*ebb0*/  SHF.L.U32 R227, R149, 0x1, RZ ;  /* 0x0000000195e37819 */ /* 0x000fe200000006ff */
[----:B------:R-:W-:Y:S01]  /*ebc0*/  IMAD.MOV.U32 R0, RZ, RZ, R3 ;  /* 0x000000ffff007224 */ /* 0x000fe200078e0003 */
[----:B------:R-:W-:Y:S01]  /*ebd0*/  SHF.L.U64.HI R224, R151, 0x1, R224 ;  /* 0x0000000197e07819 */ /* 0x000fe200000102e0 */
[----:B------:R-:W-:Y:S01]  /*ebe0*/  ULDC UR8, c[0x0][0x210] ;  /* 0x0000840000087ab9 */ /* 0x000fe20000000800 */
[----:B------:R-:W-:Y:S01]  /*ebf0*/  MOV R149, R148 ;  /* 0x0000009400957202 */ /* 0x000fe20000000f00 */
[----:B------:R-:W-:Y:S01]  /*ec00*/  ULDC UR4, c[0x0][0x1e8] ;  /* 0x00007a0000047ab9 */ /* 0x000fe20000000800 */
[----:B------:R-:W-:Y:S01]  /*ec10*/  SHF.R.S32.HI R221, RZ, 0x1f, R220 ;  /* 0x0000001fffdd7819 */ /* 0x000fe200000114dc */
[----:B------:R-:W-:-:S02]  /*ec20*/  ULEA.HI.SX32 UR10, UR10, 0xfffffffe, 0x1b ;  /* 0xfffffffe0a0a7891 */ /* 0x000fc4000f8fda3f */
[----:B------:R-:W-:Y:S02]  /*ec30*/  UIMAD UR8, UR13, UR8, URZ ;  /* 0x000000080d0872a4 */ /* 0x000fe4000f8e023f */
[----:B------:R-:W-:Y:S02]  /*ec40*/  UIMAD UR4, UR13, UR4, URZ ;  /* 0x000000040d0472a4 */ /* 0x000fe4000f8e023f */
[----:B------:R-:W-:Y:S01]  /*ec50*/  ULDC.64 UR18, c[0x0][0x118] ;  /* 0x0000460000127ab9 */ /* 0x000fe20000000a00 */
[----:B------:R-:W-:Y:S05]  /*ec60*/  BRA `(.L_x_142) ;  /* 0x000002c000007947 */ /* 0x000fea0003800000 */
.L_x_144:
[----:B------:R-:W-:Y:S01]  /*ec70*/  IMAD.MOV.U32 R217, RZ, RZ, RZ ;  /* 0x000000ffffd97224 */ /* 0x000fe200078e00ff */
[----:B------:R-:W-:Y:S01]  /*ec80*/  ISETP.NE.AND P6, PT, R215, 0x1, PT ;  /* 0x00000001d700780c */ /* 0x000fe20003fc5270 */
[----:B------:R-:W-:Y:S06]  /*ec90*/  ULEA UR9, UR10, UR15, 0x5 ;  /* 0x0000000f0a097291 */ /* 0x000fec000f8e283f */
[----:B------:R-:W-:Y:S05]  /*eca0*/  IMAD.U32 R3, RZ, RZ, UR9 ;  /* 0x00000009ff037e24 */ /* 0x000fea000f8e00ff */
[----:B------:R-:W-:Y:S05]  /*ecb0*/  IADD3 R218, R3, -0x20, R216 ;  /* 0xffffffe003da7810 */ /* 0x000fea0007ffe0d8 */
[----:B------:R-:W-:Y:S04]  /*ecc0*/  @P6 IMAD.HI.U32 R3, R218, c[0x0][0x2bc], RZ ;  /* 0x0000af00da036a27 */ /* 0x000fe800078e00ff */
[----:B------:R-:W-:Y:S01]  /*ecd0*/  IMAD.MOV.U32 R2, RZ, RZ, R218 ;  /* 0x000000ffff027224 */ /* 0x000fe200078e00da */
[----:B------:R-:W-:Y:S04]  /*ece0*/  @P6 SHF.R.U32.HI R2, RZ, c[0x0][0x2c0], R3 ;  /* 0x0000b000ff026a19 */ /* 0x000fe80000011603 */
[C---:B------:R-:W-:Y:S04]  /*ecf0*/  @!P1 IADD3 R6, P0, R2.reuse, UR16, RZ ;  /* 0x0000001002069c10 */ /* 0x040fe8000ff1e0ff */
[----:B------:R-:W-:Y:S02]  /*ed00*/  @!P1 LEA.HI.X.SX32 R3, R2, UR7, 0x1, P0 ;  /* 0x0000000702039c11 */ /* 0x000fe400080f0eff */
[C---:B------:R-:W-:Y:S04]  /*ed10*/  @!P1 LEA R4, P0, R6.reuse, c[0x0][0x2a0], 0x2 ;  /* 0x0000a80006049a11 */ /* 0x040fe800078010ff */
[----:B------:R-:W-:Y:S01]  /*ed20*/  @!P1 LEA.HI.X R5, R6, c[0x0][0x2a4], R3, 0x2, P0 ;  /* 0x0000a90006059a11 */ /* 0x000fe200000f1403 */
[----:B------:R-:W-:Y:S04]  /*ed30*/  IMAD.MOV R3, RZ, RZ, -R2 ;  /* 0x000000ffff037224 */ /* 0x000fe800078e0a02 */
[----:B------:R1:W2:Y:S01]  /*ed40*/  @!P1 LDG.E R217, [R4.64] ;  /* 0x0000001204d99981 */ /* 0x0002a2000c1e1900 */
[----:B------:R-:W-:Y:S05]  /*ed50*/  IMAD R218, R3, c[0x0][0x2b8], R218 ;  /* 0x0000ae0003da7a24 */ /* 0x000fea00078e02da */
[----:B------:R-:W-:Y:S05]  /*ed60*/  SHF.R.S32.HI R3, RZ, 0x1f, R218 ;  /* 0x0000001fff037819 */ /* 0x000fea00000114da */
[----:B------:R-:W-:Y:S04]  /*ed70*/  IMAD R3, R3, c[0x0][0x1e0], RZ ;  /* 0x0000780003037a24 */ /* 0x000fe800078e02ff */
[C---:B------:R-:W-:Y:S02]  /*ed80*/  IMAD R3, R218.reuse, c[0x0][0x1e4], R3 ;  /* 0x00007900da037a24 */ /* 0x040fe400078e0203 */
[----:B-1----:R-:W-:Y:S04]  /*ed90*/  IMAD.WIDE.U32 R4, R218, c[0x0][0x1e0], RZ ;  /* 0x00007800da047a25 */ /* 0x002fe800078e00ff */
[----:B------:R-:W-:Y:S01]  /*eda0*/  IMAD.IADD R5, R5, 0x1, R3 ;  /* 0x0000000105057824 */ /* 0x000fe200078e0203 */
[----:B--2---:R-:W-:Y:S03]  /*edb0*/  SHF.R.S32.HI R2, RZ, 0x1f, R217 ;  /* 0x0000001fff027819 */ /* 0x004fe600000114d9 */
[C---:B------:R-:W-:Y:S04]  /*edc0*/  IMAD.WIDE.U32 R4, R217.reuse, c[0x0][0x1f0], R4 ;  /* 0x00007c00d9047a25 */ /* 0x040fe800078e0004 */
[----:B------:R-:W-:Y:S01]  /*edd0*/  IMAD R2, R2, c[0x0][0x1f0], RZ ;  /* 0x00007c0002027a24 */ /* 0x000fe200078e02ff */
[----:B------:R-:W-:Y:S03]  /*ede0*/  IADD3 R3, P0, R4, UR4, RZ ;  /* 0x0000000404037c10 */ /* 0x000fe6000ff1e0ff */
[----:B------:R-:W-:Y:S05]  /*edf0*/  IMAD R2, R217, c[0x0][0x1f4], R2 ;  /* 0x00007d00d9027a24 */ /* 0x000fea00078e0202 */
[----:B------:R-:W-:Y:S02]  /*ee00*/  IADD3.X R2, R5, UR6, R2, P0, !PT ;  /* 0x0000000605027c10 */ /* 0x000fe400087fe402 */
[C---:B------:R-:W-:Y:S04]  /*ee10*/  LEA R11, P0, R3.reuse, c[0x0][0x1c8], 0x1 ;  /* 0x00007200030b7a11 */ /* 0x040fe800078008ff */
[----:B------:R-:W-:Y:S02]  /*ee20*/  LEA.HI.X R10, R3, c[0x0][0x1cc], R2, 0x1, P0 ;  /* 0x00007300030a7a11 */ /* 0x000fe400000f0c02 */
[----:B------:R-:W1:Y:S04]  /*ee30*/  SHFL.IDX PT, R2, R11, RZ, 0x181f ;  /* 0x00181fff0b027589 */ /* 0x000e6800000e0000 */
[----:B------:R-:W2:Y:S01]  /*ee40*/  SHFL.IDX PT, R3, R10, RZ, 0x181f ;  /* 0x00181fff0a037589 */ /* 0x000ea200000e0000 */
[C---:B-1----:R-:W-:Y:S05]  /*ee50*/  IADD3 R8, P0, R2.reuse, R223, RZ ;  /* 0x000000df02087210 */ /* 0x042fea0007f1e0ff */
[C---:B--2---:R-:W-:Y:S01]  /*ee60*/  IMAD.X R9, R3.reuse, 0x1, R222, P0 ;  /* 0x0000000103097824 */ /* 0x044fe200000e06de */
[C---:B------:R-:W-:Y:S04]  /*ee70*/  IADD3 R6, P0, R2.reuse, R225, RZ ;  /* 0x000000e102067210 */ /* 0x040fe80007f1e0ff */
[----:B------:R-:W-:Y:S01]  /*ee80*/  @!PT LDS RZ, [RZ] ;  /* 0x00000000fffff984 */ /* 0x000fe20000000800 */
[----:B------:R1:W-:Y:S01]  /*ee90*/  LDGSTS.E.BYPASS.LTC128B.128 [R219+0xc080], [R8.64], !P4 ;  /* 0x0c08000008db7fae */ /* 0x0003e2000e101d52 */
[C---:B------:R-:W-:Y:S01]  /*eea0*/  IMAD.X R7, R3.reuse, 0x1, R224, P0 ;  /* 0x0000000103077824 */ /* 0x040fe200000e06e0 */
[----:B------:R-:W-:Y:S04]  /*eeb0*/  IADD3 R4, P0, R2, R227, RZ ;  /* 0x000000e302047210 */ /* 0x000fe80007f1e0ff */
[----:B------:R1:W-:Y:S01]  /*eec0*/  LDGSTS.E.BYPASS.LTC128B.128 [R219+0xd080], [R6.64], !P5 ;  /* 0x0d08000006db7fae */ /* 0x0003e2000e901d52 */
[----:B------:R-:W-:Y:S01]  /*eed0*/  IMAD.X R5, R3, 0x1, R226, P0 ;  /* 0x0000000103057824 */ /* 0x000fe200000e06e2 */
[C---:B------:R-:W-:Y:S04]  /*eee0*/  LEA R2, P0, R220.reuse, R2, 0x1 ;  /* 0x00000002dc027211 */ /* 0x040fe800078008ff */
[----:B------:R1:W-:Y:S01]  /*eef0*/  LDGSTS.E.BYPASS.LTC128B.128 [R219+0xe080], [R4.64], !P3 ;  /* 0x0e08000004db7fae */ /* 0x0003e2000d901d52 */
[----:B------:R-:W-:Y:S05]  /*ef00*/  LEA.HI.X R3, R220, R3, R221, 0x1, P0 ;  /* 0x00000003dc037211 */ /* 0x000fea00000f0cdd */
[----:B------:R1:W-:Y:S01]  /*ef10*/  LDGSTS.E.BYPASS.LTC128B.128 [R219+0xf080], [R2.64], !P2 ;  /* 0x0f08000002db7fae */ /* 0x0003e2000d101d52 */
[----:B------:R-:W-:-:S05]  /*ef20*/  BRA `(.L_x_143) ;  /* 0x00000b7000007947 */ /* 0x000fca0003800000 */
.L_x_142:
[----:B------:R-:W-:Y:S04]  /*ef30*/  DEPBAR.LE SB0, 0x0 ;  /* 0x000080000000791a */ /* 0x000fe80000000000 */
[----:B------:R-:W-:Y:S01]  /*ef40*/  BAR.SYNC.DEFER_BLOCKING 0x0 ;  /* 0x0000000000007b1d */ /* 0x000fe20000010000 */
[----:B------:R-:W-:Y:S01]  /*ef50*/  SHF.R.S32.HI R3, RZ, 0x1f, R218 ;  /* 0x0000001fff037819 */ /* 0x000fe200000114da */
[----:B------:R-:W-:Y:S01]  /*ef60*/  IMAD.WIDE.U32 R150, R218, c[0x0][0x208], RZ ;  /* 0x00008200da967a25 */ /* 0x000fe200078e00ff */
[----:B------:R-:W-:Y:S01]  /*ef70*/  SHF.R.S32.HI R2, RZ, 0x1f, R217 ;  /* 0x0000001fff027819 */ /* 0x000fe200000114d9 */
[----:B------:R-:W-:Y:S02]  /*ef80*/  UISETP.GE.AND UP0, UPT, UR10, 0x1, UPT ;  /* 0x000000010a00788c */ /* 0x000fe4000bf06270 */
[----:B------:R-:W-:Y:S02]  /*ef90*/  IMAD R3, R3, c[0x0][0x208], RZ ;  /* 0x0000820003037a24 */ /* 0x000fe400078e02ff */
[----:B------:R-:W-:Y:S02]  /*efa0*/  IMAD R2, R2, c[0x0][0x218], RZ ;  /* 0x0000860002027a24 */ /* 0x000fe400078e02ff */
[----:B------:R-:W-:Y:S02]  /*efb0*/  IMAD R3, R218, c[0x0][0x20c], R3 ;  /* 0x00008300da037a24 */ /* 0x000fe400078e0203 */
[----:B------:R-:W-:Y:S03]  /*efc0*/  IMAD R2, R217, c[0x0][0x21c], R2 ;  /* 0x00008700d9027a24 */ /* 0x000fe600078e0202 */
[----:B------:R-:W-:Y:S05]  /*efd0*/  IADD3 R151, R151, R3, RZ ;  /* 0x0000000397977210 */ /* 0x000fea0007ffe0ff */
[----:B------:R-:W-:Y:S01]  /*efe0*/  IMAD.WIDE.U32 R150, R217, c[0x0][0x218], R150 ;  /* 0x00008600d9967a25 */ /* 0x000fe200078e0096 */
[----:B------:R-:W-:Y:S04]  /*eff0*/  LDSM.16.M88.4 R152, [R214+0x10080] ;  /* 0x01008000d698783b */ /* 0x000fe80000000200 */
[----:B------:R-:W-:Y:S01]  /*f000*/  IADD3 R3, P0, R150, UR8, RZ ;  /* 0x0000000896037c10 */ /* 0x000fe2000ff1e0ff */
[----:B------:R-:W1:Y:S03]  /*f010*/  LDSM.16.M88.4 R156, [R213+0xc080] ;  /* 0x00c08000d59c783b */ /* 0x000e660000000200 */
[----:B------:R-:W-:Y:S02]  /*f020*/  IADD3.X R2, R151, UR5, R2, P0, !PT ;  /* 0x0000000597027c10 */ /* 0x000fe400087fe402 */
[C---:B------:R-:W-:Y:S01]  /*f030*/  LEA R188, P0, R3.reuse, c[0x0][0x1f8], 0x1 ;  /* 0x00007e0003bc7a11 */ /* 0x040fe200078008ff */
[----:B------:R-:W-:Y:S03]  /*f040*/  LDSM.16.M88.4 R160, [R213+0xc880] ;  /* 0x00c88000d5a0783b */ /* 0x000fe60000000200 */
[----:B------:R-:W-:Y:S02]  /*f050*/  LEA.HI.X R148, R3, c[0x0][0x1fc], R2, 0x1, P0 ;  /* 0x00007f0003947a11 */ /* 0x000fe400000f0c02 */
[----:B------:R-:W2:Y:S05]  /*f060*/  SHFL.IDX PT, R2, R188, RZ, 0x181f ;  /* 0x00181fffbc027589 */ /* 0x000eaa00000e0000 */
[----:B------:R-:W3:Y:S05]  /*f070*/  SHFL.IDX PT, R3, R148, RZ, 0x181f ;  /* 0x00181fff94037589 */ /* 0x000eea00000e0000 */
[----:B------:R-:W-:Y:S05]  /*f080*/  LDSM.16.M88.4 R164, [R210+0x10080] ;  /* 0x01008000d2a4783b */ /* 0x000fea0000000200 */
[----:B------:R-:W4:Y:S05]  /*f090*/  LDSM.16.M88.4 R168, [R212] ;  /* 0x00000000d4a8783b */ /* 0x000f2a0000000200 */
[----:B------:R-:W5:Y:S01]  /*f0a0*/  LDSM.16.M88.4 R172, [R203] ;  /* 0x00000000cbac783b */ /* 0x000f620000000200 */
[C---:B-1----:R-:W-:Y:S03]  /*f0b0*/  HMMA.16816.F32.BF16 R4, R152.reuse, R156, RZ ;  /* 0x0000009c9804723c */ /* 0x042fe600000418ff */
[C---:B--2---:R-:W-:Y:S04]  /*f0c0*/  IADD3 R186, P0, R2.reuse, R223, RZ ;  /* 0x000000df02ba7210 */ /* 0x044fe80007f1e0ff */
[C---:B---3--:R-:W-:Y:S01]  /*f0d0*/  IADD3.X R187, R3.reuse, R222, RZ, P0, !PT ;  /* 0x000000de03bb7210 */ /* 0x048fe200007fe4ff */
[C---:B------:R-:W-:Y:S01]  /*f0e0*/  HMMA.16816.F32.BF16 R8, R152.reuse, R158, RZ ;  /* 0x0000009e9808723c */ /* 0x040fe200000418ff */
[C---:B------:R-:W-:Y:S03]  /*f0f0*/  IADD3 R184, P0, R2.reuse, R225, RZ ;  /* 0x000000e102b87210 */ /* 0x040fe60007f1e0ff */
[----:B------:R-:W-:Y:S01]  /*f100*/  @!PT LDS RZ, [RZ] ;  /* 0x00000000fffff984 */ /* 0x000fe20000000800 */
[----:B------:R-:W-:Y:S01]  /*f110*/  @!PT LDS RZ, [RZ] ;  /* 0x00000000fffff984 */ /* 0x000fe20000000800 */
[----:B------:R-:W-:Y:S01]  /*f120*/  @!PT LDS RZ, [RZ] ;  /* 0x00000000fffff984 */ /* 0x000fe20000000800 */
[----:B------:R1:W-:Y:S01]  /*f130*/  LDGSTS.E.BYPASS.LTC128B.128 [R219+0x8080], [R186.64], !P4 ;  /* 0x08080000badb7fae */ /* 0x0003e2000e101d52 */
[C---:B------:R-:W-:Y:S02]  /*f140*/  IADD3.X R185, R3.reuse, R224, RZ, P0, !PT ;  /* 0x000000e003b97210 */ /* 0x040fe400007fe4ff */
[----:B------:R-:W-:Y:S01]  /*f150*/  IADD3 R150, P0, R2, R227, RZ ;  /* 0x000000e302967210 */ /* 0x000fe20007f1e0ff */
[C---:B------:R-:W-:Y:S02]  /*f160*/  HMMA.16816.F32.BF16 R12, R152.reuse, R160, RZ ;  /* 0x000000a0980c723c */ /* 0x040fe400000418ff */
[----:B------:R2:W-:Y:S02]  /*f170*/  LDGSTS.E.BYPASS.LTC128B.128 [R219+0x9080], [R184.64], !P5 ;  /* 0x09080000b8db7fae */ /* 0x0005e4000e901d52 */
[----:B------:R-:W-:Y:S02]  /*f180*/  IADD3.X R151, R3, R226, RZ, P0, !PT ;  /* 0x000000e203977210 */ /* 0x000fe400007fe4ff */
[C---:B------:R-:W-:Y:S02]  /*f190*/  LEA R2, P0, R220.reuse, R2, 0x1 ;  /* 0x00000002dc027211 */ /* 0x040fe400078008ff */
[----:B------:R-:W-:Y:S01]  /*f1a0*/  HMMA.16816.F32.BF16 R16, R152, R162, RZ ;  /* 0x000000a29810723c */ /* 0x000fe200000418ff */
[----:B------:R3:W-:Y:S03]  /*f1b0*/  LDGSTS.E.BYPASS.LTC128B.128 [R219+0xa080], [R150.64], !P3 ;  /* 0x0a08000096db7fae */ /* 0x0007e6000d901d52 */
[----:B------:R-:W-:Y:S02]  /*f1c0*/  LEA.HI.X R3, R220, R3, R221, 0x1, P0 ;  /* 0x00000003dc037211 */ /* 0x000fe400000f0cdd */
[----:B------:R-:W-:Y:S02]  /*f1d0*/  PLOP3.LUT P0, PT, PT, PT, UP0, 0x80, 0x0 ;  /* 0x000000000000781c */ /* 0x000fe40003f0f008 */
[C---:B----4-:R-:W-:Y:S01]  /*f1e0*/  HMMA.16816.F32.BF16 R4, R164.reuse, R168, R4 ;  /* 0x000000a8a404723c */ /* 0x050fe20000041804 */
[----:B------:R4:W-:Y:S05]  /*f1f0*/  LDGSTS.E.BYPASS.LTC128B.128 [R219+0xb080], [R2.64], !P2 ;  /* 0x0b08000002db7fae */ /* 0x0009ea000d101d52 */
[----:B------:R-:W-:Y:S02]  /*f200*/  LDSM.16.M88.4 R176, [R209+0x10080] ;  /* 0x01008000d1b0783b */ /* 0x000fe40000000200 */
[C---:B------:R-:W-:Y:S03]  /*f210*/  HMMA.16816.F32.BF16 R8, R164.reuse, R170, R8 ;  /* 0x000000aaa408723c */ /* 0x040fe60000041808 */
[----:B------:R-:W1:Y:S05]  /*f220*/  LDSM.16.M88.4 R180, [R208+0xc080] ;  /* 0x00c08000d0b4783b */ /* 0x000e6a0000000200 */
[C---:B-----5:R-:W-:Y:S01]  /*f230*/  HMMA.16816.F32.BF16 R12, R164.reuse, R172, R12 ;  /* 0x000000aca40c723c */ /* 0x060fe2000004180c */
[----:B------:R-:W5:Y:S05]  /*f240*/  LDSM.16.M88.4 R152, [R208+0xc880] ;  /* 0x00c88000d098783b */ /* 0x000f6a0000000200 */
[----:B------:R-:W0:Y:S02]  /*f250*/  LDGDEPBAR ;  /* 0x00000000000079af */ /* 0x000e240000000000 */
[----:B------:R-:W-:Y:S03]  /*f260*/  HMMA.16816.F32.BF16 R16, R164, R174, R16 ;  /* 0x000000aea410723c */ /* 0x000fe60000041810 */
[----:B------:R-:W-:Y:S05]  /*f270*/  LDSM.16.M88.4 R156, [R207+0x10080] ;  /* 0x01008000cf9c783b */ /* 0x000fea0000000200 */
[----:B------:R-:W2:Y:S05]  /*f280*/  LDSM.16.M88.4 R160, [R202] ;  /* 0x00000000caa0783b */ /* 0x000eaa0000000200 */
[----:B------:R-:W2:Y:S05]  /*f290*/  LDSM.16.M88.4 R164, [R202+0x800] ;  /* 0x00080000caa4783b */ /* 0x000eaa0000000200 */
[----:B------:R-:W-:Y:S05]  /*f2a0*/  LDSM.16.M88.4 R168, [R214+0x14080] ;  /* 0x01408000d6a8783b */ /* 0x000fea0000000200 */
[----:B------:R-:W3:Y:S01]  /*f2b0*/  LDSM.16.M88.4 R172, [R213+0xd080] ;  /* 0x00d08000d5ac783b */ /* 0x000ee20000000200 */
[C---:B-1----:R-:W-:Y:S08]  /*f2c0*/  HMMA.16816.F32.BF16 R4, R176.reuse, R180, R4 ;  /* 0x000000b4b004723c */ /* 0x042ff00000041804 */
[C---:B------:R-:W-:Y:S01]  /*f2d0*/  HMMA.16816.F32.BF16 R8, R176.reuse, R182, R8 ;  /* 0x000000b6b008723c */ /* 0x040fe20000041808 */
[----:B------:R-:W-:Y:S07]  /*f2e0*/  LDSM.16.M88.4 R180, [R201] ;  /* 0x00000000c9b4783b */ /* 0x000fee0000000200 */
[C---:B-----5:R-:W-:Y:S08]  /*f2f0*/  HMMA.16816.F32.BF16 R12, R176.reuse, R152, R12 ;  /* 0x00000098b00c723c */ /* 0x060ff0000004180c */
[----:B------:R-:W-:Y:S01]  /*f300*/  HMMA.16816.F32.BF16 R16, R176, R154, R16 ;  /* 0x0000009ab010723c */ /* 0x000fe20000041810 */
[----:B------:R-:W1:Y:S05]  /*f310*/  LDSM.16.M88.4 R152, [R213+0xd880] ;  /* 0x00d88000d598783b */ /* 0x000e6a0000000200 */
[----:B------:R-:W5:Y:S02]  /*f320*/  LDSM.16.M88.4 R176, [R210+0x14080] ;  /* 0x01408000d2b0783b */ /* 0x000f640000000200 */
[C---:B--2---:R-:W-:Y:S08]  /*f330*/  HMMA.16816.F32.BF16 R4, R156.reuse, R160, R4 ;  /* 0x000000a09c04723c */ /* 0x044ff00000041804 */
[C---:B------:R-:W-:Y:S01]  /*f340*/  HMMA.16816.F32.BF16 R8, R156.reuse, R162, R8 ;  /* 0x000000a29c08723c */ /* 0x040fe20000041808 */
[----:B------:R-:W-:Y:S07]  /*f350*/  LDSM.16.M88.4 R160, [R209+0x14080] ;  /* 0x01408000d1a0783b */ /* 0x000fee0000000200 */
[C---:B------:R-:W-:Y:S08]  /*f360*/  HMMA.16816.F32.BF16 R12, R156.reuse, R164, R12 ;  /* 0x000000a49c0c723c */ /* 0x040ff0000004180c */
[----:B------:R-:W-:Y:S01]  /*f370*/  HMMA.16816.F32.BF16 R16, R156, R166, R16 ;  /* 0x000000a69c10723c */ /* 0x000fe20000041810 */
[----:B------:R-:W2:Y:S05]  /*f380*/  LDSM.16.M88.4 R156, [R200] ;  /* 0x00000000c89c783b */ /* 0x000eaa0000000200 */
[----:B------:R-:W2:Y:S02]  /*f390*/  LDSM.16.M88.4 R164, [R208+0xd080] ;  /* 0x00d08000d0a4783b */ /* 0x000ea40000000200 */
[C---:B---3--:R-:W-:Y:S08]  /*f3a0*/  HMMA.16816.F32.BF16 R4, R168.reuse, R172, R4 ;  /* 0x000000aca804723c */ /* 0x048ff00000041804 */
[C---:B------:R-:W-:Y:S01]  /*f3b0*/  HMMA.16816.F32.BF16 R8, R168.reuse, R174, R8 ;  /* 0x000000aea808723c */ /* 0x040fe20000041808 */
[----:B------:R-:W-:Y:S07]  /*f3c0*/  LDSM.16.M88.4 R172, [R202+0x1000] ;  /* 0x00100000caac783b */ /* 0x000fee0000000200 */
[C---:B-1----:R-:W-:Y:S08]  /*f3d0*/  HMMA.16816.F32.BF16 R12, R168.reuse, R152, R12 ;  /* 0x00000098a80c723c */ /* 0x042ff0000004180c */
[----:B------:R-:W-:Y:S01]  /*f3e0*/  HMMA.16816.F32.BF16 R16, R168, R154, R16 ;  /* 0x0000009aa810723c */ /* 0x000fe20000041810 */
[----:B------:R-:W1:Y:S05]  /*f3f0*/  LDSM.16.M88.4 R152, [R208+0xd880] ;  /* 0x00d88000d098783b */ /* 0x000e6a0000000200 */
[----:B------:R-:W3:Y:S02]  /*f400*/  LDSM.16.M88.4 R168, [R207+0x14080] ;  /* 0x01408000cfa8783b */ /* 0x000ee40000000200 */
[C---:B-----5:R-:W-:Y:S08]  /*f410*/  HMMA.16816.F32.BF16 R4, R176.reuse, R180, R4 ;  /* 0x000000b4b004723c */ /* 0x060ff00000041804 */
[C---:B------:R-:W-:Y:S01]  /*f420*/  HMMA.16816.F32.BF16 R8, R176.reuse, R182, R8 ;  /* 0x000000b6b008723c */ /* 0x040fe20000041808 */
[----:B------:R-:W-:Y:S07]  /*f430*/  LDSM.16.M88.4 R180, [R213+0xe080] ;  /* 0x00e08000d5b4783b */ /* 0x000fee0000000200 */
[C---:B--2---:R-:W-:Y:S08]  /*f440*/  HMMA.16816.F32.BF16 R12, R176.reuse, R156, R12 ;  /* 0x0000009cb00c723c */ /* 0x044ff0000004180c */
[----:B------:R-:W-:Y:S01]  /*f450*/  HMMA.16816.F32.BF16 R16, R176, R158, R16 ;  /* 0x0000009eb010723c */ /* 0x000fe20000041810 */
[----:B------:R-:W2:Y:S05]  /*f460*/  LDSM.16.M88.4 R156, [R202+0x1800] ;  /* 0x00180000ca9c783b */ /* 0x000eaa0000000200 */
[----:B------:R-:W5:Y:S02]  /*f470*/  LDSM.16.M88.4 R176, [R214+0x18080] ;  /* 0x01808000d6b0783b */ /* 0x000f640000000200 */
[C---:B------:R-:W-:Y:S08]  /*f480*/  HMMA.16816.F32.BF16 R4, R160.reuse, R164, R4 ;  /* 0x000000a4a004723c */ /* 0x040ff00000041804 */
[C---:B------:R-:W-:Y:S01]  /*f490*/  HMMA.16816.F32.BF16 R8, R160.reuse, R166, R8 ;  /* 0x000000a6a008723c */ /* 0x040fe20000041808 */
[----:B------:R-:W-:Y:S07]  /*f4a0*/  LDSM.16.M88.4 R164, [R199] ;  /* 0x00000000c7a4783b */ /* 0x000fee0000000200 */
[C---:B-1----:R-:W-:Y:S08]  /*f4b0*/  HMMA.16816.F32.BF16 R12, R160.reuse, R152, R12 ;  /* 0x00000098a00c723c */ /* 0x042ff0000004180c */
[----:B------:R-:W-:Y:S01]  /*f4c0*/  HMMA.16816.F32.BF16 R16, R160, R154, R16 ;  /* 0x0000009aa010723c */ /* 0x000fe20000041810 */
[----:B------:R-:W1:Y:S05]  /*f4d0*/  LDSM.16.M88.4 R152, [R213+0xe880] ;  /* 0x00e88000d598783b */ /* 0x000e6a0000000200 */
[----:B------:R-:W1:Y:S02]  /*f4e0*/  LDSM.16.M88.4 R160, [R210+0x18080] ;  /* 0x01808000d2a0783b */ /* 0x000e640000000200 */
[C---:B---3--:R-:W-:Y:S08]  /*f4f0*/  HMMA.16816.F32.BF16 R4, R168.reuse, R172, R4 ;  /* 0x000000aca804723c */ /* 0x048ff00000041804 */
[C---:B------:R-:W-:Y:S01]  /*f500*/  HMMA.16816.F32.BF16 R8, R168.reuse, R174, R8 ;  /* 0x000000aea808723c */ /* 0x040fe20000041808 */
[----:B------:R-:W-:Y:S07]  /*f510*/  LDSM.16.M88.4 R172, [R208+0xe080] ;  /* 0x00e08000d0ac783b */ /* 0x000fee0000000200 */
[C---:B--2---:R-:W-:Y:S08]  /*f520*/  HMMA.16816.F32.BF16 R12, R168.reuse, R156, R12 ;  /* 0x0000009ca80c723c */ /* 0x044ff0000004180c */
[----:B------:R-:W-:Y:S01]  /*f530*/  HMMA.16816.F32.BF16 R16, R168, R158, R16 ;  /* 0x0000009ea810723c */ /* 0x000fe20000041810 */
[----:B------:R-:W2:Y:S05]  /*f540*/  LDSM.16.M88.4 R156, [R198] ;  /* 0x00000000c69c783b */ /* 0x000eaa0000000200 */
[----:B------:R-:W3:Y:S02]  /*f550*/  LDSM.16.M88.4 R168, [R209+0x18080] ;  /* 0x01808000d1a8783b */ /* 0x000ee40000000200 */
[C---:B-----5:R-:W-:Y:S08]  /*f560*/  HMMA.16816.F32.BF16 R4, R176.reuse, R180, R4 ;  /* 0x000000b4b004723c */ /* 0x060ff00000041804 */
[C---:B------:R-:W-:Y:S01]  /*f570*/  HMMA.16816.F32.BF16 R8, R176.reuse, R182, R8 ;  /* 0x000000b6b008723c */ /* 0x040fe20000041808 */
[----:B------:R-:W-:Y:S07]  /*f580*/  LDSM.16.M88.4 R180, [R202+0x2000] ;  /* 0x00200000cab4783b */ /* 0x000fee0000000200 */
[C---:B-1----:R-:W-:Y:S08]  /*f590*/  HMMA.16816.F32.BF16 R12, R176.reuse, R152, R12 ;  /* 0x00000098b00c723c */ /* 0x042ff0000004180c */
[----:B------:R-:W-:Y:S01]  /*f5a0*/  HMMA.16816.F32.BF16 R16, R176, R154, R16 ;  /* 0x0000009ab010723c */ /* 0x000fe20000041810 */
[----:B------:R-:W1:Y:S05]  /*f5b0*/  LDSM.16.M88.4 R152, [R208+0xe880] ;  /* 0x00e88000d098783b */ /* 0x000e6a0000000200 */
[----:B------:R-:W5:Y:S02]  /*f5c0*/  LDSM.16.M88.4 R176, [R207+0x18080] ;  /* 0x01808000cfb0783b */ /* 0x000f640000000200 */
[C---:B------:R-:W-:Y:S08]  /*f5d0*/  HMMA.16816.F32.BF16 R4, R160.reuse, R164, R4 ;  /* 0x000000a4a004723c */ /* 0x040ff00000041804 */
[C---:B------:R-:W-:Y:S01]  /*f5e0*/  HMMA.16816.F32.BF16 R8, R160.reuse, R166, R8 ;  /* 0x000000a6a008723c */ /* 0x040fe20000041808 */
[----:B------:R-:W-:Y:S07]  /*f5f0*/  LDSM.16.M88.4 R164, [R213+0xf080] ;  /* 0x00f08000d5a4783b */ /* 0x000fee0000000200 */
[C---:B--2---:R-:W-:Y:S08]  /*f600*/  HMMA.16816.F32.BF16 R12, R160.reuse, R156, R12 ;  /* 0x0000009ca00c723c */ /* 0x044ff0000004180c */
[----:B------:R-:W-:Y:S01]  /*f610*/  HMMA.16816.F32.BF16 R16, R160, R158, R16 ;  /* 0x0000009ea010723c */ /* 0x000fe20000041810 */
[----:B------:R-:W2:Y:S05]  /*f620*/  LDSM.16.M88.4 R156, [R202+0x2800] ;  /* 0x00280000ca9c783b */ /* 0x000eaa0000000200 */
[----:B------:R-:W2:Y:S02]  /*f630*/  LDSM.16.M88.4 R160, [R214+0x1c080] ;  /* 0x01c08000d6a0783b */ /* 0x000ea40000000200 */
[C---:B---3--:R-:W-:Y:S08]  /*f640*/  HMMA.16816.F32.BF16 R4, R168.reuse, R172, R4 ;  /* 0x000000aca804723c */ /* 0x048ff00000041804 */
[C---:B------:R-:W-:Y:S01]  /*f650*/  HMMA.16816.F32.BF16 R8, R168.reuse, R174, R8 ;  /* 0x000000aea808723c */ /* 0x040fe20000041808 */
[----:B------:R-:W-:Y:S07]  /*f660*/  LDSM.16.M88.4 R172, [R197] ;  /* 0x00000000c5ac783b */ /* 0x000fee0000000200 */
        /* <DEDUP_REMOVED lines=9> */
[----:B------:R-:W2:Y:S05]  /*f700*/  LDSM.16.M88.4 R156, [R196] ;  /* 0x00000000c49c783b */ /* 0x000eaa0000000200 */
[----:B------:R-:W5:Y:S02]  /*f710*/  LDSM.16.M88.4 R176, [R209+0x1c080] ;  /* 0x01c08000d1b0783b */ /* 0x000f640000000200 */
[C---:B------:R-:W-:Y:S08]  /*f720*/  HMMA.16816.F32.BF16 R4, R160.reuse, R164, R4 ;  /* 0x000000a4a004723c */ /* 0x040ff00000041804 */
[C---:B------:R-:W-:Y:S01]  /*f730*/  HMMA.16816.F32.BF16 R8, R160.reuse, R166, R8 ;  /* 0x000000a6a008723c */ /* 0x040fe20000041808 */
[----:B------:R-:W-:Y:S07]  /*f740*/  LDSM.16.M88.4 R164, [R202+0x3000] ;  /* 0x00300000caa4783b */ /* 0x000fee0000000200 */
[C---:B-1----:R-:W-:Y:S08]  /*f750*/  HMMA.16816.F32.BF16 R12, R160.reuse, R152, R12 ;  /* 0x00000098a00c723c */ /* 0x042ff0000004180c */
[----:B------:R-:W-:Y:S01]  /*f760*/  HMMA.16816.F32.BF16 R16, R160, R154, R16 ;  /* 0x0000009aa010723c */ /* 0x000fe20000041810 */
[----:B------:R-:W1:Y:S05]  /*f770*/  LDSM.16.M88.4 R152, [R208+0xf880] ;  /* 0x00f88000d098783b */ /* 0x000e6a0000000200 */
[----:B------:R-:W1:Y:S02]  /*f780*/  LDSM.16.M88.4 R160, [R207+0x1c080] ;  /* 0x01c08000cfa0783b */ /* 0x000e640000000200 */
[C---:B---3--:R-:W-:Y:S08]  /*f790*/  HMMA.16816.F32.BF16 R4, R168.reuse, R172, R4 ;  /* 0x000000aca804723c */ /* 0x048ff00000041804 */
[C---:B------:R-:W-:Y:S08]  /*f7a0*/  HMMA.16816.F32.BF16 R8, R168.reuse, R174, R8 ;  /* 0x000000aea808723c */ /* 0x040ff00000041808 */
[C---:B--2---:R-:W-:Y:S08]  /*f7b0*/  HMMA.16816.F32.BF16 R12, R168.reuse, R156, R12 ;  /* 0x0000009ca80c723c */ /* 0x044ff0000004180c */
[----:B------:R-:W-:Y:S08]  /*f7c0*/  HMMA.16816.F32.BF16 R16, R168, R158, R16 ;  /* 0x0000009ea810723c */ /* 0x000ff00000041810 */
[C---:B-----5:R-:W-:Y:S08]  /*f7d0*/  HMMA.16816.F32.BF16 R4, R176.reuse, R180, R4 ;  /* 0x000000b4b004723c */ /* 0x060ff00000041804 */
[C---:B------:R-:W-:Y:S08]  /*f7e0*/  HMMA.16816.F32.BF16 R8, R176.reuse, R182, R8 ;  /* 0x000000b6b008723c */ /* 0x040ff00000041808 */
[C---:B-1----:R-:W-:Y:S08]  /*f7f0*/  HMMA.16816.F32.BF16 R12, R176.reuse, R152, R12 ;  /* 0x00000098b00c723c */ /* 0x042ff0000004180c */
[----:B------:R-:W-:Y:S01]  /*f800*/  HMMA.16816.F32.BF16 R16, R176, R154, R16 ;  /* 0x0000009ab010723c */ /* 0x000fe20000041810 */
[----:B------:R-:W1:Y:S01]  /*f810*/  LDSM.16.M88.4 R152, [R202+0x3800] ;  /* 0x00380000ca98783b */ /* 0x000e620000000200 */
[----:B------:R-:W-:Y:S04]  /*f820*/  DEPBAR.LE SB0, 0x0 ;  /* 0x000080000000791a */ /* 0x000fe80000000000 */
[----:B------:R-:W-:Y:S02]  /*f830*/  BAR.SYNC.DEFER_BLOCKING 0x0 ;  /* 0x0000000000007b1d */ /* 0x000fe40000010000 */
[C---:B------:R-:W-:Y:S08]  /*f840*/  HMMA.16816.F32.BF16 R4, R160.reuse, R164, R4 ;  /* 0x000000a4a004723c */ /* 0x040ff00000041804 */
[C---:B------:R-:W-:Y:S11]  /*f850*/  HMMA.16816.F32.BF16 R8, R160.reuse, R166, R8 ;  /* 0x000000a6a008723c */ /* 0x040ff60000041808 */
[----:B------:R-:W-:Y:S05]  /*f860*/  @!UPT UIADD3 URZ, URZ, URZ, URZ ;  /* 0x0000003f3f3ff290 */ /* 0x000fea000fffe03f */
[----:B------:R-:W-:Y:S02]  /*f870*/  FMUL.FTZ R190, R4, c[0x0][0x320] ;  /* 0x0000c80004be7a20 */ /* 0x000fe40000410000 */
[----:B------:R-:W-:Y:S02]  /*f880*/  FMUL.FTZ R192, R5, c[0x0][0x320] ;  /* 0x0000c80005c07a20 */ /* 0x000fe40000410000 */
[----:B------:R-:W-:Y:S02]  /*f890*/  FMUL.FTZ R193, R6, c[0x0][0x320] ;  /* 0x0000c80006c17a20 */ /* 0x000fe40000410000 */
[----:B------:R-:W2:Y:S01]  /*f8a0*/  MUFU.TANH R190, R190 ;  /* 0x000000be00be7308 */ /* 0x000ea20000002400 */
[----:B------:R-:W-:Y:S01]  /*f8b0*/  FMUL.FTZ R191, R7, c[0x0][0x320] ;  /* 0x0000c80007bf7a20 */ /* 0x000fe20000410000 */
[C---:B-1----:R-:W-:Y:S03]  /*f8c0*/  HMMA.16816.F32.BF16 R12, R160.reuse, R152, R12 ;  /* 0x00000098a00c723c */ /* 0x042fe6000004180c */
[----:B------:R-:W-:Y:S02]  /*f8d0*/  FMUL.FTZ R228, R8, c[0x0][0x320] ;  /* 0x0000c80008e47a20 */ /* 0x000fe40000410000 */
[----:B------:R-:W-:Y:S03]  /*f8e0*/  FMUL.FTZ R194, R9, c[0x0][0x320] ;  /* 0x0000c80009c27a20 */ /* 0x000fe60000410000 */
[----:B------:R-:W1:Y:S01]  /*f8f0*/  MUFU.TANH R192, R192 ;  /* 0x000000c000c07308 */ /* 0x000e620000002400 */
[----:B------:R-:W-:Y:S03]  /*f900*/  HMMA.16816.F32.BF16 R16, R160, R154, R16 ;  /* 0x0000009aa010723c */ /* 0x000fe60000041810 */
[----:B------:R-:W-:Y:S02]  /*f910*/  FMUL.FTZ R233, R10, c[0x0][0x320] ;  /* 0x0000c8000ae97a20 */ /* 0x000fe40000410000 */
[----:B------:R-:W-:Y:S04]  /*f920*/  FMUL.FTZ R195, R11, c[0x0][0x320] ;  /* 0x0000c8000bc37a20 */ /* 0x000fe80000410000 */
[----:B------:R-:W3:Y:S06]  /*f930*/  MUFU.TANH R193, R193 ;  /* 0x000000c100c17308 */ /* 0x000eec0000002400 */
[----:B------:R-:W-:Y:S02]  /*f940*/  FMUL.FTZ R188, R12, c[0x0][0x320] ;  /* 0x0000c8000cbc7a20 */ /* 0x000fe40000410000 */
[----:B------:R-:W-:Y:S02]  /*f950*/  FMUL.FTZ R186, R13, c[0x0][0x320] ;  /* 0x0000c8000dba7a20 */ /* 0x000fe40000410000 */
[----:B------:R-:W1:Y:S01]  /*f960*/  MUFU.TANH R191, R191 ;  /* 0x000000bf00bf7308 */ /* 0x000e620000002400 */
[----:B------:R-:W-:Y:S02]  /*f970*/  FMUL.FTZ R189, R14, c[0x0][0x320] ;  /* 0x0000c8000ebd7a20 */ /* 0x000fe40000410000 */
[----:B------:R-:W-:Y:S02]  /*f980*/  FMUL.FTZ R187, R15, c[0x0][0x320] ;  /* 0x0000c8000fbb7a20 */ /* 0x000fe40000410000 */
[----:B------:R-:W-:Y:S02]  /*f990*/  FMUL.FTZ R185, R16, c[0x0][0x320] ;  /* 0x0000c80010b97a20 */ /* 0x000fe40000410000 */
[----:B------:R-:W-:Y:S02]  /*f9a0*/  FMUL.FTZ R184, R17, c[0x0][0x320] ;  /* 0x0000c80011b87a20 */ /* 0x000fe40000410000 */
[----:B------:R-:W-:Y:S01]  /*f9b0*/  FMUL.FTZ R151, R18, c[0x0][0x320] ;  /* 0x0000c80012977a20 */ /* 0x000fe20000410000 */
[----:B------:R-:W1:Y:S01]  /*f9c0*/  MUFU.TANH R228, R228 ;  /* 0x000000e400e47308 */ /* 0x000e620000002400 */
[----:B------:R-:W-:Y:S09]  /*f9d0*/  FMUL.FTZ R19, R19, c[0x0][0x320] ;  /* 0x0000c80013137a20 */ /* 0x000ff20000410000 */
        /* <DEDUP_REMOVED lines=12> */
.L_x_143:
[----:B-1----:R-:W-:Y:S01]  /*faa0*/  FMNMX.FTZ R3, R190, R149, !PT ;  /* 0x00000095be037209 */ /* 0x002fe20007810000 */
[----:B------:R-:W-:Y:S01]  /*fab0*/  LDSM.16.MT88.4 R12, [R211+0x8080] ;  /* 0x00808000d30c783b */ /* 0x000fe20000004200 */
[----:B------:R-:W-:Y:S02]  /*fac0*/  FMNMX.FTZ R2, R193, R0, !PT ;  /* 0x00000000c1027209 */ /* 0x000fe40007810000 */
[----:B------:R-:W-:Y:S02]  /*fad0*/  FMNMX.FTZ R3, R192, R3, !PT ;  /* 0x00000003c0037209 */ /* 0x000fe40007810000 */
[----:B------:R-:W-:Y:S02]  /*fae0*/  FMNMX.FTZ R2, R191, R2, !PT ;  /* 0x00000002bf027209 */ /* 0x000fe40007810000 */
[----:B------:R-:W-:Y:S01]  /*faf0*/  FMNMX.FTZ R3, R228, R3, !PT ;  /* 0x00000003e4037209 */ /* 0x000fe20007810000 */
        /* <DEDUP_REMOVED lines=11> */
[----:B------:R-:W-:Y:S01]  /*fbb0*/  ISETP.LT.AND P0, PT, RZ, UR10, PT ;  /* 0x0000000aff007c0c */ /* 0x000fe2000bf01270 */
[----:B------:R-:W-:Y:S01]  /*fbc0*/  UIADD3 UR10, UR10, -0x1, URZ ;  /* 0xffffffff0a0a7890 */ /* 0x000fe2000fffe03f */
[----:B------:R-:W-:Y:S02]  /*fbd0*/  FMNMX.FTZ R5, R184, R3, !PT ;  /* 0x00000003b8057209 */ /* 0x000fe40007810000 */
[----:B------:R-:W-:Y:S03]  /*fbe0*/  FMNMX.FTZ R3, R151, R2, !PT ;  /* 0x0000000297037209 */ /* 0x000fe60007810000 */
[----:B------:R-:W1:Y:S01]  /*fbf0*/  SHFL.BFLY PT, R6, R5, 0x2, 0x1f ;  /* 0x0c401f0005067f89 */ /* 0x000e6200000e0000 */
[----:B------:R-:W-:Y:S07]  /*fc00*/  FMNMX.FTZ R7, R150, R3, !PT ;  /* 0x0000000396077209 */ /* 0x000fee0007810000 */
[----:B------:R-:W2:Y:S08]  /*fc10*/  SHFL.BFLY PT, R2, R7, 0x2, 0x1f ;  /* 0x0c401f0007027f89 */ /* 0x000eb000000e0000 */
[----:B------:R-:W-:Y:S08]  /*fc20*/  LDSM.16.MT88.4 R168, [R206+0x9880] ;  /* 0x00988000cea8783b */ /* 0x000ff00000004200 */
[----:B------:R-:W-:Y:S08]  /*fc30*/  LDSM.16.MT88.4 R172, [R204+0x9880] ;  /* 0x00988000ccac783b */ /* 0x000ff00000004200 */
[----:B------:R-:W-:Y:S08]  /*fc40*/  LDSM.16.MT88.4 R176, [R211+0xa880] ;  /* 0x00a88000d3b0783b */ /* 0x000ff00000004200 */
[----:B------:R-:W-:Y:S08]  /*fc50*/  LDSM.16.MT88.4 R180, [R206+0xa880] ;  /* 0x00a88000ceb4783b */ /* 0x000ff00000004200 */
[----:B------:R-:W0:Y:S01]  /*fc60*/  LDGDEPBAR ;  /* 0x00000000000079af */ /* 0x000e220000000000 */
[----:B-1----:R-:W-:Y:S02]  /*fc70*/  FMNMX.FTZ R9, R5, R6, !PT ;  /* 0x0000000605097209 */ /* 0x002fe40007810000 */
[----:B--2---:R-:W-:Y:S05]  /*fc80*/  FMNMX.FTZ R4, R7, R2, !PT ;  /* 0x0000000207047209 */ /* 0x004fea0007810000 */
[----:B------:R-:W1:Y:S08]  /*fc90*/  SHFL.BFLY PT, R148, R9, 0x1, 0x1f ;  /* 0x0c201f0009947f89 */ /* 0x000e7000000e0000 */
[----:B------:R-:W2:Y:S01]  /*fca0*/  SHFL.BFLY PT, R3, R4, 0x1, 0x1f ;  /* 0x0c201f0004037f89 */ /* 0x000ea200000e0000 */
[----:B-1----:R-:W-:Y:S05]  /*fcb0*/  FMNMX.FTZ R148, R9, R148, !PT ;  /* 0x0000009409947209 */ /* 0x002fea0007810000 */
[C---:B------:R-:W-:Y:S02]  /*fcc0*/  FMUL.FTZ R161, R148.reuse, c[0x0][0x2d0] ;  /* 0x0000b40094a17a20 */ /* 0x040fe40000410000 */
[----:B------:R-:W-:Y:S01]  /*fcd0*/  FADD.FTZ R2, -R148, R149 ;  /* 0x0000009594027221 */ /* 0x000fe20000010100 */
[----:B--2---:R-:W-:Y:S01]  /*fce0*/  FMNMX.FTZ R3, R3, R4, !PT ;  /* 0x0000000403037209 */ /* 0x004fe20007810000 */
[--C-:B------:R-:W-:Y:S01]  /*fcf0*/  FFMA.FTZ R239, R190, c[0x0][0x2d0], -R161.reuse ;  /* 0x0000b400beef7a23 */ /* 0x100fe200000108a1 */
[----:B------:R-:W-:Y:S01]  /*fd00*/  MOV R149, R148 ;  /* 0x0000009400957202 */ /* 0x000fe20000000f00 */
[--C-:B------:R-:W-:Y:S02]  /*fd10*/  FFMA.FTZ R234, R192, c[0x0][0x2d0], -R161.reuse ;  /* 0x0000b400c0ea7a23 */ /* 0x100fe400000108a1 */
[C---:B------:R-:W-:Y:S02]  /*fd20*/  FMUL.FTZ R160, R3.reuse, c[0x0][0x2d0] ;  /* 0x0000b40003a07a20 */ /* 0x040fe40000410000 */
[----:B------:R-:W-:Y:S01]  /*fd30*/  FADD.FTZ R5, -R3, R0 ;  /* 0x0000000003057221 */ /* 0x000fe20000010100 */
[----:B------:R-:W-:Y:S01]  /*fd40*/  MUFU.EX2 R239, R239 ;  /* 0x000000ef00ef7308 */ /* 0x000fe20000000800 */
[--C-:B------:R-:W-:Y:S02]  /*fd50*/  FFMA.FTZ R232, R194, c[0x0][0x2d0], -R161.reuse ;  /* 0x0000b400c2e87a23 */ /* 0x100fe400000108a1 */
[--C-:B------:R-:W-:Y:S02]  /*fd60*/  FFMA.FTZ R235, R193, c[0x0][0x2d0], -R160.reuse ;  /* 0x0000b400c1eb7a23 */ /* 0x100fe400000108a0 */
[--C-:B------:R-:W-:Y:S02]  /*fd70*/  FFMA.FTZ R230, R191, c[0x0][0x2d0], -R160.reuse ;  /* 0x0000b400bfe67a23 */ /* 0x100fe400000108a0 */
[--C-:B------:R-:W-:Y:S02]  /*fd80*/  FFMA.FTZ R237, R228, c[0x0][0x2d0], -R161.reuse ;  /* 0x0000b400e4ed7a23 */ /* 0x100fe400000108a1 */
[--C-:B------:R-:W-:Y:S01]  /*fd90*/  FFMA.FTZ R228, R195, c[0x0][0x2d0], -R160.reuse ;  /* 0x0000b400c3e47a23 */ /* 0x100fe200000108a0 */
[----:B------:R-:W-:Y:S01]  /*fda0*/  MUFU.EX2 R234, R234 ;  /* 0x000000ea00ea7308 */ /* 0x000fe20000000800 */
[--C-:B------:R-:W-:Y:S01]  /*fdb0*/  FFMA.FTZ R233, R233, c[0x0][0x2d0], -R160.reuse ;  /* 0x0000b400e9e97a23 */ /* 0x100fe200000108a0 */
[----:B------:R-:W-:Y:S01]  /*fdc0*/  LDSM.16.MT88.4 R192, [R206+0xb880] ;  /* 0x00b88000cec0783b */ /* 0x000fe20000004200 */
[----:B------:R-:W-:Y:S02]  /*fdd0*/  FMUL.FTZ R0, R5, c[0x0][0x2d0] ;  /* 0x0000b40005007a20 */ /* 0x000fe40000410000 */
[----:B------:R-:W-:Y:S02]  /*fde0*/  FMUL.FTZ R6, R2, c[0x0][0x2d0] ;  /* 0x0000b40002067a20 */ /* 0x000fe40000410000 */
[--C-:B------:R-:W-:Y:S02]  /*fdf0*/  FFMA.FTZ R236, R188, c[0x0][0x2d0], -R161.reuse ;  /* 0x0000b400bcec7a23 */ /* 0x100fe400000108a1 */
[--C-:B------:R-:W-:Y:S01]  /*fe00*/  FFMA.FTZ R241, R186, c[0x0][0x2d0], -R161.reuse ;  /* 0x0000b400baf17a23 */ /* 0x100fe200000108a1 */
[----:B------:R-:W1:Y:S01]  /*fe10*/  MUFU.EX2 R2, R6 ;  /* 0x0000000600027308 */ /* 0x000e620000000800 */
[--C-:B------:R-:W-:Y:S02]  /*fe20*/  FFMA.FTZ R238, R189, c[0x0][0x2d0], -R160.reuse ;  /* 0x0000b400bdee7a23 */ /* 0x100fe400000108a0 */
[----:B------:R-:W-:Y:S01]  /*fe30*/  LDSM.16.MT88.4 R188, [R211+0xb880] ;  /* 0x00b88000d3bc783b */ /* 0x000fe20000004200 */
[--C-:B------:R-:W-:Y:S02]  /*fe40*/  FFMA.FTZ R243, R187, c[0x0][0x2d0], -R160.reuse ;  /* 0x0000b400bbf37a23 */ /* 0x100fe400000108a0 */
[--C-:B------:R-:W-:Y:S02]  /*fe50*/  FFMA.FTZ R240, R185, c[0x0][0x2d0], -R161.reuse ;  /* 0x0000b400b9f07a23 */ /* 0x100fe400000108a1 */
[----:B------:R-:W-:Y:S02]  /*fe60*/  FFMA.FTZ R161, R184, c[0x0][0x2d0], -R161 ;  /* 0x0000b400b8a17a23 */ /* 0x000fe400000108a1 */
[----:B------:R-:W2:Y:S01]  /*fe70*/  MUFU.EX2 R0, R0 ;  /* 0x0000000000007308 */ /* 0x000ea20000000800 */
[----:B------:R-:W-:Y:S01]  /*fe80*/  LDSM.16.MT88.4 R184, [R204+0xa880] ;  /* 0x00a88000ccb8783b */ /* 0x000fe20000004200 */
[--C-:B------:R-:W-:Y:S02]  /*fe90*/  FFMA.FTZ R151, R151, c[0x0][0x2d0], -R160.reuse ;  /* 0x0000b40097977a23 */ /* 0x100fe400000108a0 */
[----:B------:R-:W-:Y:S06]  /*fea0*/  FFMA.FTZ R160, R150, c[0x0][0x2d0], -R160 ;  /* 0x0000b40096a07a23 */ /* 0x000fec00000108a0 */
[----:B------:R-:W-:Y:S01]  /*feb0*/  MUFU.EX2 R237, R237 ;  /* 0x000000ed00ed7308 */ /* 0x000fe20000000800 */
[----:B-1----:R-:W-:Y:S01]  /*fec0*/  FMUL.FTZ R4, R2, R144 ;  /* 0x0000009002047220 */ /* 0x002fe20000410000 */
[----:B------:R-:W-:Y:S01]  /*fed0*/  F2FP.BF16.PACK_AB R144, R234, R239 ;  /* 0x000000efea90723e */ /* 0x000fe200000010ff */
[C---:B------:R-:W-:Y:S02]  /*fee0*/  FMUL.FTZ R5, R2.reuse, R145 ;  /* 0x0000009102057220 */ /* 0x040fe40000410000 */
[C---:B------:R-:W-:Y:S05]  /*fef0*/  FMUL.FTZ R8, R2.reuse, R140 ;  /* 0x0000008c02087220 */ /* 0x040fea0000410000 */
[----:B------:R-:W1:Y:S01]  /*ff00*/  MUFU.EX2 R232, R232 ;  /* 0x000000e800e87308 */ /* 0x000e620000000800 */
[C---:B------:R-:W-:Y:S02]  /*ff10*/  FMUL.FTZ R9, R2.reuse, R141 ;  /* 0x0000008d02097220 */ /* 0x040fe40000410000 */
[----:B------:R-:W-:Y:S02]  /*ff20*/  FMUL.FTZ R16, R2, R132 ;  /* 0x0000008402107220 */ /* 0x000fe40000410000 */
[C---:B--2---:R-:W-:Y:S02]  /*ff30*/  FMUL.FTZ R6, R0.reuse, R146 ;  /* 0x0000009200067220 */ /* 0x044fe40000410000 */
[C---:B------:R-:W-:Y:S02]  /*ff40*/  FMUL.FTZ R7, R0.reuse, R147 ;  /* 0x0000009300077220 */ /* 0x040fe40000410000 */
[C---:B------:R-:W-:Y:S01]  /*ff50*/  FMUL.FTZ R10, R0.reuse, R142 ;  /* 0x0000008e000a7220 */ /* 0x040fe20000410000 */
[----:B------:R-:W-:Y:S01]  /*ff60*/  MUFU.EX2 R235, R235 ;  /* 0x000000eb00eb7308 */ /* 0x000fe20000000800 */
[----:B------:R-:W-:Y:S02]  /*ff70*/  FMUL.FTZ R11, R0, R143 ;  /* 0x0000008f000b7220 */ /* 0x000fe40000410000 */
[----:B------:R-:W-:Y:S01]  /*ff80*/  LDSM.16.MT88.4 R140, [R206+0x9080] ;  /* 0x00908000ce8c783b */ /* 0x000fe20000004200 */
[----:B------:R-:W-:Y:S02]  /*ff90*/  FMUL.FTZ R17, R2, R133 ;  /* 0x0000008502117220 */ /* 0x000fe40000410000 */
[C---:B------:R-:W-:Y:S02]  /*ffa0*/  FMUL.FTZ R18, R0.reuse, R134 ;  /* 0x0000008600127220 */ /* 0x040fe40000410000 */
[----:B------:R-:W-:Y:S02]  /*ffb0*/  FMUL.FTZ R19, R0, R135 ;  /* 0x0000008700137220 */ /* 0x000fe40000410000 */
[----:B------:R-:W2:Y:S01]  /*ffc0*/  MUFU.EX2 R230, R230 ;  /* 0x000000e600e67308 */ /* 0x000ea20000000800 */
[----:B------:R-:W-:Y:S01]  /*ffd0*/  LDSM.16.MT88.4 R132, [R211+0x9080] ;  /* 0x00908000d384783b */ /* 0x000fe20000004200 */
[----:B------:R-:W-:Y:S01]  /*ffe0*/  FMUL.FTZ R20, R2, R20 ;  /* 0x0000001402147220 */ /* 0x000fe20000410000 */
[----:B-1----:R-:W-:Y:S01]  /*fff0*/  F2FP.BF16.PACK_AB R146, R232, R237 ;  /* 0x000000ede892723e */ /* 0x002fe200000010ff */
[----:B------:R-:W-:Y:S02]  /*10000*/  FMUL.FTZ R21, R2, R21 ;  /* 0x0000001502157220 */ /* 0x000fe40000410000 */
[C---:B------:R-:W-:Y:S02]  /*10010*/  FMUL.FTZ R22, R0.reuse, R22 ;  /* 0x0000001600167220 */ /* 0x040fe40000410000 */
[----:B------:R-:W-:Y:S02]  /*10020*/  FMUL.FTZ R23, R0, R23 ;  /* 0x0000001700177220 */ /* 0x000fe40000410000 */
[----:B------:R-:W-:Y:S01]  /*10030*/  MUFU.EX2 R233, R233 ;  /* 0x000000e900e97308 */ /* 0x000fe20000000800 */
[C---:B------:R-:W-:Y:S02]  /*10040*/  FMUL.FTZ R24, R2.reuse, R24 ;  /* 0x0000001802187220 */ /* 0x040fe40000410000 */
[----:B------:R-:W-:Y:S02]  /*10050*/  FMUL.FTZ R25, R2, R25 ;  /* 0x0000001902197220 */ /* 0x000fe40000410000 */
[C---:B------:R-:W-:Y:S02]  /*10060*/  FMUL.FTZ R26, R0.reuse, R26 ;  /* 0x0000001a001a7220 */ /* 0x040fe40000410000 */
[----:B------:R-:W-:Y:S02]  /*10070*/  FMUL.FTZ R27, R0, R27 ;  /* 0x0000001b001b7220 */ /* 0x000fe40000410000 */
[C---:B------:R-:W-:Y:S01]  /*10080*/  FMUL.FTZ R28, R2.reuse, R28 ;  /* 0x0000001c021c7220 */ /* 0x040fe20000410000 */
[----:B------:R-:W1:Y:S01]  /*10090*/  MUFU.EX2 R228, R228 ;  /* 0x000000e400e47308 */ /* 0x000e620000000800 */
[----:B------:R-:W-:Y:S02]  /*100a0*/  FMUL.FTZ R29, R2, R29 ;  /* 0x0000001d021d7220 */ /* 0x000fe40000410000 */
[----:B------:R-:W-:Y:S01]  /*100b0*/  FMUL.FTZ R30, R0, R30 ;  /* 0x0000001e001e7220 */ /* 0x000fe20000410000 */
[----:B--2---:R-:W-:Y:S01]  /*100c0*/  F2FP.BF16.PACK_AB R145, R230, R235 ;  /* 0x000000ebe691723e */ /* 0x004fe200000010ff */
[----:B------:R-:W-:Y:S02]  /*100d0*/  FMUL.FTZ R31, R0, R31 ;  /* 0x0000001f001f7220 */ /* 0x000fe40000410000 */
[C---:B------:R-:W-:Y:S02]  /*100e0*/  FMUL.FTZ R32, R2.reuse, R32 ;  /* 0x0000002002207220 */ /* 0x040fe40000410000 */
[----:B------:R-:W-:Y:S01]  /*100f0*/  FMUL.FTZ R33, R2, R33 ;  /* 0x0000002102217220 */ /* 0x000fe20000410000 */
[----:B------:R-:W-:Y:S01]  /*10100*/  MUFU.EX2 R245, R161 ;  /* 0x000000a100f57308 */ /* 0x000fe20000000800 */
[C---:B------:R-:W-:Y:S02]  /*10110*/  FMUL.FTZ R34, R0.reuse, R34 ;  /* 0x0000002200227220 */ /* 0x040fe40000410000 */
[----:B------:R-:W-:Y:S02]  /*10120*/  FMUL.FTZ R35, R0, R35 ;  /* 0x0000002300237220 */ /* 0x000fe40000410000 */
[C---:B------:R-:W-:Y:S02]  /*10130*/  FMUL.FTZ R36, R2.reuse, R36 ;  /* 0x0000002402247220 */ /* 0x040fe40000410000 */
[----:B------:R-:W-:Y:S02]  /*10140*/  FMUL.FTZ R37, R2, R37 ;  /* 0x0000002502257220 */ /* 0x000fe40000410000 */
[C---:B------:R-:W-:Y:S01]  /*10150*/  FMUL.FTZ R38, R0.reuse, R38 ;  /* 0x0000002600267220 */ /* 0x040fe20000410000 */
[----:B------:R2:W-:Y:S01]  /*10160*/  MUFU.EX2 R150, R160 ;  /* 0x000000a000967308 */ /* 0x0005e20000000800 */
[----:B------:R-:W-:Y:S02]  /*10170*/  FMUL.FTZ R39, R0, R39 ;  /* 0x0000002700277220 */ /* 0x000fe40000410000 */
[----:B------:R-:W-:Y:S01]  /*10180*/  FMUL.FTZ R40, R2, R40 ;  /* 0x0000002802287220 */ /* 0x000fe20000410000 */
[----:B-1----:R-:W-:Y:S01]  /*10190*/  F2FP.BF16.PACK_AB R147, R228, R233 ;  /* 0x000000e9e493723e */ /* 0x002fe200000010ff */
[----:B------:R-:W-:Y:S02]  /*101a0*/  FMUL.FTZ R41, R2, R41 ;  /* 0x0000002902297220 */ /* 0x000fe40000410000 */
[C---:B------:R-:W-:Y:S02]  /*101b0*/  FMUL.FTZ R42, R0.reuse, R42 ;  /* 0x0000002a002a7220 */ /* 0x040fe40000410000 */
[----:B------:R-:W-:Y:S01]  /*101c0*/  FMUL.FTZ R43, R0, R43 ;  /* 0x0000002b002b7220 */ /* 0x000fe20000410000 */
[----:B------:R-:W-:Y:S01]  /*101d0*/  MUFU.EX2 R236, R236 ;  /* 0x000000ec00ec7308 */ /* 0x000fe20000000800 */
[C---:B------:R-:W-:Y:S05]  /*101e0*/  HMMA.16816.F32.BF16 R4, R144.reuse, R12, R4 ;  /* 0x0000000c9004723c */ /* 0x040fea0000041804 */
[C---:B------:R-:W-:Y:S02]  /*101f0*/  FMUL.FTZ R44, R2.reuse, R44 ;  /* 0x0000002c022c7220 */ /* 0x040fe40000410000 */
[C---:B------:R-:W-:Y:S01]  /*10200*/  FMUL.FTZ R12, R2.reuse, R136 ;  /* 0x00000088020c7220 */ /* 0x040fe20000410000 */
[C---:B------:R-:W-:Y:S01]  /*10210*/  HMMA.16816.F32.BF16 R8, R144.reuse, R14, R8 ;  /* 0x0000000e9008723c */ /* 0x040fe20000041808 */
[----:B------:R-:W1:Y:S03]  /*10220*/  MUFU.EX2 R241, R241 ;  /* 0x000000f100f17308 */ /* 0x000e660000000800 */
[C---:B------:R-:W-:Y:S01]  /*10230*/  FMUL.FTZ R13, R2.reuse, R137 ;  /* 0x00000089020d7220 */ /* 0x040fe20000410000 */
[----:B--2---:R-:W-:Y:S01]  /*10240*/  LDSM.16.MT88.4 R160, [R205+0x8880] ;  /* 0x00888000cda0783b */ /* 0x004fe20000004200 */
[----:B------:R-:W-:Y:S02]  /*10250*/  FMUL.FTZ R45, R2, R45 ;  /* 0x0000002d022d7220 */ /* 0x000fe40000410000 */
[C---:B------:R-:W-:Y:S03]  /*10260*/  FMUL.FTZ R14, R0.reuse, R138 ;  /* 0x0000008a000e7220 */ /* 0x040fe60000410000 */
[----:B------:R-:W-:Y:S01]  /*10270*/  MUFU.EX2 R238, R238 ;  /* 0x000000ee00ee7308 */ /* 0x000fe20000000800 */
[C---:B------:R-:W-:Y:S02]  /*10280*/  FMUL.FTZ R15, R0.reuse, R139 ;  /* 0x0000008b000f7220 */ /* 0x040fe40000410000 */
[----:B------:R-:W2:Y:S01]  /*10290*/  LDSM.16.MT88.4 R136, [R204+0x8080] ;  /* 0x00808000cc88783b */ /* 0x000ea20000004200 */
[C---:B------:R-:W-:Y:S02]  /*102a0*/  FMUL.FTZ R46, R0.reuse, R46 ;  /* 0x0000002e002e7220 */ /* 0x040fe40000410000 */
[----:B------:R-:W-:Y:S02]  /*102b0*/  FMUL.FTZ R47, R0, R47 ;  /* 0x0000002f002f7220 */ /* 0x000fe40000410000 */
[C---:B------:R-:W-:Y:S02]  /*102c0*/  HMMA.16816.F32.BF16 R12, R144.reuse, R152, R12 ;  /* 0x00000098900c723c */ /* 0x040fe4000004180c */
[----:B------:R-:W3:Y:S01]  /*102d0*/  MUFU.EX2 R243, R243 ;  /* 0x000000f300f37308 */ /* 0x000ee20000000800 */
[C---:B------:R-:W-:Y:S02]  /*102e0*/  FMUL.FTZ R48, R2.reuse, R48 ;  /* 0x0000003002307220 */ /* 0x040fe40000410000 */
[----:B------:R-:W-:Y:S02]  /*102f0*/  FMUL.FTZ R49, R2, R49 ;  /* 0x0000003102317220 */ /* 0x000fe40000410000 */
[C---:B------:R-:W-:Y:S01]  /*10300*/  FMUL.FTZ R50, R0.reuse, R50 ;  /* 0x0000003200327220 */ /* 0x040fe20000410000 */
[C---:B------:R-:W-:Y:S04]  /*10310*/  HMMA.16816.F32.BF16 R16, R144.reuse, R154, R16 ;  /* 0x0000009a9010723c */ /* 0x040fe80000041810 */
[----:B------:R-:W-:Y:S01]  /*10320*/  FMUL.FTZ R51, R0, R51 ;  /* 0x0000003300337220 */ /* 0x000fe20000410000 */
[----:B-1----:R-:W-:Y:S01]  /*10330*/  F2FP.BF16.PACK_AB R152, R241, R236 ;  /* 0x000000ecf198723e */ /* 0x002fe200000010ff */
[C---:B------:R-:W-:Y:S01]  /*10340*/  FMUL.FTZ R52, R2.reuse, R52 ;  /* 0x0000003402347220 */ /* 0x040fe20000410000 */
[----:B------:R-:W1:Y:S01]  /*10350*/  MUFU.EX2 R240, R240 ;  /* 0x000000f000f07308 */ /* 0x000e620000000800 */
[C---:B------:R-:W-:Y:S04]  /*10360*/  HMMA.16816.F32.BF16 R20, R144.reuse, R156, R20 ;  /* 0x0000009c9014723c */ /* 0x040fe80000041814 */
[----:B------:R-:W-:Y:S02]  /*10370*/  FMUL.FTZ R53, R2, R53 ;  /* 0x0000003502357220 */ /* 0x000fe40000410000 */
[C---:B------:R-:W-:Y:S02]  /*10380*/  FMUL.FTZ R54, R0.reuse, R54 ;  /* 0x0000003600367220 */ /* 0x040fe40000410000 */
[C---:B------:R-:W-:Y:S01]  /*10390*/  HMMA.16816.F32.BF16 R24, R144.reuse, R158, R24 ;  /* 0x0000009e9018723c */ /* 0x040fe20000041818 */
[----:B------:R-:W-:Y:S01]  /*103a0*/  LDSM.16.MT88.4 R156, [R206+0x8880] ;  /* 0x00888000ce9c783b */ /* 0x000fe20000004200 */
[----:B------:R-:W4:Y:S02]  /*103b0*/  MUFU.EX2 R151, R151 ;  /* 0x0000009700977308 */ /* 0x000f240000000800 */
[----:B------:R-:W-:Y:S01]  /*103c0*/  FMUL.FTZ R55, R0, R55 ;  /* 0x0000003700377220 */ /* 0x000fe20000410000 */
[----:B---3--:R-:W-:Y:S01]  /*103d0*/  F2FP.BF16.PACK_AB R153, R243, R238 ;  /* 0x000000eef399723e */ /* 0x008fe200000010ff */
[C---:B------:R-:W-:Y:S02]  /*103e0*/  FMUL.FTZ R56, R2.reuse, R56 ;  /* 0x0000003802387220 */ /* 0x040fe40000410000 */
[----:B------:R-:W-:Y:S01]  /*103f0*/  FMUL.FTZ R57, R2, R57 ;  /* 0x0000003902397220 */ /* 0x000fe20000410000 */
[C---:B--2---:R-:W-:Y:S03]  /*10400*/  HMMA.16816.F32.BF16 R28, R144.reuse, R136, R28 ;  /* 0x00000088901c723c */ /* 0x044fe6000004181c */
[C---:B------:R-:W-:Y:S01]  /*10410*/  FMUL.FTZ R58, R0.reuse, R58 ;  /* 0x0000003a003a7220 */ /* 0x040fe20000410000 */
[----:B-1----:R-:W-:Y:S01]  /*10420*/  F2FP.BF16.PACK_AB R154, R245, R240 ;  /* 0x000000f0f59a723e */ /* 0x002fe200000010ff */
[----:B------:R-:W-:Y:S02]  /*10430*/  FMUL.FTZ R59, R0, R59 ;  /* 0x0000003b003b7220 */ /* 0x000fe40000410000 */
[C---:B------:R-:W-:Y:S01]  /*10440*/  FMUL.FTZ R60, R2.reuse, R60 ;  /* 0x0000003c023c7220 */ /* 0x040fe20000410000 */
[C---:B------:R-:W-:Y:S01]  /*10450*/  HMMA.16816.F32.BF16 R32, R144.reuse, R138, R32 ;  /* 0x0000008a9020723c */ /* 0x040fe20000041820 */
[----:B------:R-:W1:Y:S03]  /*10460*/  LDSM.16.MT88.4 R136, [R205+0x9080] ;  /* 0x00908000cd88783b */ /* 0x000e660000004200 */
[----:B------:R-:W-:Y:S02]  /*10470*/  FMUL.FTZ R61, R2, R61 ;  /* 0x0000003d023d7220 */ /* 0x000fe40000410000 */
[----:B------:R-:W-:Y:S01]  /*10480*/  FMUL.FTZ R62, R0, R62 ;  /* 0x0000003e003e7220 */ /* 0x000fe20000410000 */
[----:B----4-:R-:W-:Y:S01]  /*10490*/  F2FP.BF16.PACK_AB R155, R150, R151 ;  /* 0x00000097969b723e */ /* 0x010fe200000010ff */
[C---:B------:R-:W-:Y:S04]  /*104a0*/  HMMA.16816.F32.BF16 R36, R144.reuse, R132, R36 ;  /* 0x000000849024723c */ /* 0x040fe80000041824 */
[----:B------:R-:W-:Y:S02]  /*104b0*/  FMUL.FTZ R63, R0, R63 ;  /* 0x0000003f003f7220 */ /* 0x000fe40000410000 */
[C---:B------:R-:W-:Y:S02]  /*104c0*/  FMUL.FTZ R64, R2.reuse, R64 ;  /* 0x0000004002407220 */ /* 0x040fe40000410000 */
[C---:B------:R-:W-:Y:S01]  /*104d0*/  HMMA.16816.F32.BF16 R40, R144.reuse, R134, R40 ;  /* 0x000000869028723c */ /* 0x040fe20000041828 */
[----:B------:R-:W2:Y:S03]  /*104e0*/  LDSM.16.MT88.4 R132, [R204+0x9080] ;  /* 0x00908000cc84783b */ /* 0x000ea60000004200 */
[----:B------:R-:W-:Y:S02]  /*104f0*/  FMUL.FTZ R65, R2, R65 ;  /* 0x0000004102417220 */ /* 0x000fe40000410000 */
[C---:B------:R-:W-:Y:S02]  /*10500*/  FMUL.FTZ R66, R0.reuse, R66 ;  /* 0x0000004200427220 */ /* 0x040fe40000410000 */
[C---:B------:R-:W-:Y:S04]  /*10510*/  HMMA.16816.F32.BF16 R44, R144.reuse, R140, R44 ;  /* 0x0000008c902c723c */ /* 0x040fe8000004182c */
[----:B------:R-:W-:Y:S02]  /*10520*/  FMUL.FTZ R67, R0, R67 ;  /* 0x0000004300437220 */ /* 0x000fe40000410000 */
[C---:B------:R-:W-:Y:S02]  /*10530*/  FMUL.FTZ R68, R2.reuse, R68 ;  /* 0x0000004402447220 */ /* 0x040fe40000410000 */
[C---:B------:R-:W-:Y:S01]  /*10540*/  HMMA.16816.F32.BF16 R48, R144.reuse, R142, R48 ;  /* 0x0000008e9030723c */ /* 0x040fe20000041830 */
[----:B------:R-:W3:Y:S03]  /*10550*/  LDSM.16.MT88.4 R140, [R211+0xa080] ;  /* 0x00a08000d38c783b */ /* 0x000ee60000004200 */
[----:B------:R-:W-:Y:S02]  /*10560*/  FMUL.FTZ R69, R2, R69 ;  /* 0x0000004502457220 */ /* 0x000fe40000410000 */
[C---:B------:R-:W-:Y:S02]  /*10570*/  FMUL.FTZ R70, R0.reuse, R70 ;  /* 0x0000004600467220 */ /* 0x040fe40000410000 */
[----:B------:R-:W-:Y:S01]  /*10580*/  FMUL.FTZ R71, R0, R71 ;  /* 0x0000004700477220 */ /* 0x000fe20000410000 */
[C---:B-1----:R-:W-:Y:S03]  /*10590*/  HMMA.16816.F32.BF16 R52, R144.reuse, R136, R52 ;  /* 0x000000889034723c */ /* 0x042fe60000041834 */
[C---:B------:R-:W-:Y:S02]  /*105a0*/  FMUL.FTZ R72, R2.reuse, R72 ;  /* 0x0000004802487220 */ /* 0x040fe40000410000 */
[----:B------:R-:W-:Y:S02]  /*105b0*/  FMUL.FTZ R73, R2, R73 ;  /* 0x0000004902497220 */ /* 0x000fe40000410000 */
[C---:B------:R-:W-:Y:S01]  /*105c0*/  FMUL.FTZ R74, R0.reuse, R74 ;  /* 0x0000004a004a7220 */ /* 0x040fe20000410000 */
[C---:B------:R-:W-:Y:S01]  /*105d0*/  HMMA.16816.F32.BF16 R56, R144.reuse, R138, R56 ;  /* 0x0000008a9038723c */ /* 0x040fe20000041838 */
[----:B------:R-:W1:Y:S03]  /*105e0*/  LDSM.16.MT88.4 R136, [R206+0xa080] ;  /* 0x00a08000ce88783b */ /* 0x000e660000004200 */
[----:B------:R-:W-:Y:S02]  /*105f0*/  FMUL.FTZ R75, R0, R75 ;  /* 0x0000004b004b7220 */ /* 0x000fe40000410000 */
[C---:B------:R-:W-:Y:S02]  /*10600*/  FMUL.FTZ R76, R2.reuse, R76 ;  /* 0x0000004c024c7220 */ /* 0x040fe40000410000 */
[C---:B--2---:R-:W-:Y:S04]  /*10610*/  HMMA.16816.F32.BF16 R60, R144.reuse, R132, R60 ;  /* 0x00000084903c723c */ /* 0x044fe8000004183c */
[----:B------:R-:W-:Y:S02]  /*10620*/  FMUL.FTZ R77, R2, R77 ;  /* 0x0000004d024d7220 */ /* 0x000fe40000410000 */
[C---:B------:R-:W-:Y:S02]  /*10630*/  FMUL.FTZ R78, R0.reuse, R78 ;  /* 0x0000004e004e7220 */ /* 0x040fe40000410000 */
[C---:B------:R-:W-:Y:S01]  /*10640*/  HMMA.16816.F32.BF16 R64, R144.reuse, R134, R64 ;  /* 0x000000869040723c */ /* 0x040fe20000041840 */
[----:B------:R-:W2:Y:S03]  /*10650*/  LDSM.16.MT88.4 R132, [R205+0xa080] ;  /* 0x00a08000cd84783b */ /* 0x000ea60000004200 */
[----:B------:R-:W-:Y:S02]  /*10660*/  FMUL.FTZ R79, R0, R79 ;  /* 0x0000004f004f7220 */ /* 0x000fe40000410000 */
[C---:B------:R-:W-:Y:S02]  /*10670*/  FMUL.FTZ R80, R2.reuse, R80 ;  /* 0x0000005002507220 */ /* 0x040fe40000410000 */
[C---:B---3--:R-:W-:Y:S04]  /*10680*/  HMMA.16816.F32.BF16 R68, R144.reuse, R140, R68 ;  /* 0x0000008c9044723c */ /* 0x048fe80000041844 */
        /* <DEDUP_REMOVED lines=18> */
[----:B------:R-:W-:Y:S03]  /*107b0*/  FMUL.FTZ R93, R2, R93 ;  /* 0x0000005d025d7220 */ /* 0x000fe60000410000 */
[C---:B------:R-:W-:Y:S01]  /*107c0*/  HMMA.16816.F32.BF16 R88, R144.reuse, R134, R88 ;  /* 0x000000869058723c */ /* 0x040fe20000041858 */
[----:B------:R-:W2:Y:S02]  /*107d0*/  LDSM.16.MT88.4 R132, [R206+0xb080] ;  /* 0x00b08000ce84783b */ /* 0x000ea40000004200 */
[C---:B------:R-:W-:Y:S02]  /*107e0*/  FMUL.FTZ R94, R0.reuse, R94 ;  /* 0x0000005e005e7220 */ /* 0x040fe40000410000 */
[----:B------:R-:W-:Y:S02]  /*107f0*/  FMUL.FTZ R95, R0, R95 ;  /* 0x0000005f005f7220 */ /* 0x000fe40000410000 */
[C---:B------:R-:W-:Y:S02]  /*10800*/  FMUL.FTZ R96, R2.reuse, R96 ;  /* 0x0000006002607220 */ /* 0x040fe40000410000 */
[----:B------:R-:W-:Y:S03]  /*10810*/  FMUL.FTZ R97, R2, R97 ;  /* 0x0000006102617220 */ /* 0x000fe60000410000 */
[C---:B---3--:R-:W-:Y:S03]  /*10820*/  HMMA.16816.F32.BF16 R92, R144.reuse, R140, R92 ;  /* 0x0000008c905c723c */ /* 0x048fe6000004185c */
[C---:B------:R-:W-:Y:S02]  /*10830*/  FMUL.FTZ R98, R0.reuse, R98 ;  /* 0x0000006200627220 */ /* 0x040fe40000410000 */
[----:B------:R-:W-:Y:S02]  /*10840*/  FMUL.FTZ R99, R0, R99 ;  /* 0x0000006300637220 */ /* 0x000fe40000410000 */
[C---:B------:R-:W-:Y:S02]  /*10850*/  FMUL.FTZ R100, R2.reuse, R100 ;  /* 0x0000006402647220 */ /* 0x040fe40000410000 */
[----:B------:R-:W-:Y:S03]  /*10860*/  FMUL.FTZ R101, R2, R101 ;  /* 0x0000006502657220 */ /* 0x000fe60000410000 */
[C---:B------:R-:W-:Y:S01]  /*10870*/  HMMA.16816.F32.BF16 R96, R144.reuse, R142, R96 ;  /* 0x0000008e9060723c */ /* 0x040fe20000041860 */
[----:B------:R-:W3:Y:S02]  /*10880*/  LDSM.16.MT88.4 R140, [R205+0xb080] ;  /* 0x00b08000cd8c783b */ /* 0x000ee40000004200 */
[C---:B------:R-:W-:Y:S02]  /*10890*/  FMUL.FTZ R102, R0.reuse, R102 ;  /* 0x0000006600667220 */ /* 0x040fe40000410000 */
[----:B------:R-:W-:Y:S02]  /*108a0*/  FMUL.FTZ R103, R0, R103 ;  /* 0x0000006700677220 */ /* 0x000fe40000410000 */
[C---:B------:R-:W-:Y:S02]  /*108b0*/  FMUL.FTZ R104, R2.reuse, R104 ;  /* 0x0000006802687220 */ /* 0x040fe40000410000 */
[----:B------:R-:W-:Y:S03]  /*108c0*/  FMUL.FTZ R105, R2, R105 ;  /* 0x0000006902697220 */ /* 0x000fe60000410000 */
[C---:B-1----:R-:W-:Y:S03]  /*108d0*/  HMMA.16816.F32.BF16 R100, R144.reuse, R136, R100 ;  /* 0x000000889064723c */ /* 0x042fe60000041864 */
[C---:B------:R-:W-:Y:S02]  /*108e0*/  FMUL.FTZ R106, R0.reuse, R106 ;  /* 0x0000006a006a7220 */ /* 0x040fe40000410000 */
[----:B------:R-:W-:Y:S02]  /*108f0*/  FMUL.FTZ R107, R0, R107 ;  /* 0x0000006b006b7220 */ /* 0x000fe40000410000 */
[C---:B------:R-:W-:Y:S02]  /*10900*/  FMUL.FTZ R108, R2.reuse, R108 ;  /* 0x0000006c026c7220 */ /* 0x040fe40000410000 */
[----:B------:R-:W-:Y:S03]  /*10910*/  FMUL.FTZ R109, R2, R109 ;  /* 0x0000006d026d7220 */ /* 0x000fe60000410000 */
[C---:B------:R-:W-:Y:S01]  /*10920*/  HMMA.16816.F32.BF16 R104, R144.reuse, R138, R104 ;  /* 0x0000008a9068723c */ /* 0x040fe20000041868 */
[----:B------:R-:W1:Y:S02]  /*10930*/  LDSM.16.MT88.4 R136, [R204+0xb080] ;  /* 0x00b08000cc88783b */ /* 0x000e640000004200 */
[C---:B------:R-:W-:Y:S02]  /*10940*/  FMUL.FTZ R110, R0.reuse, R110 ;  /* 0x0000006e006e7220 */ /* 0x040fe40000410000 */
[----:B------:R-:W-:Y:S02]  /*10950*/  FMUL.FTZ R111, R0, R111 ;  /* 0x0000006f006f7220 */ /* 0x000fe40000410000 */
[C---:B------:R-:W-:Y:S02]  /*10960*/  FMUL.FTZ R112, R2.reuse, R112 ;  /* 0x0000007002707220 */ /* 0x040fe40000410000 */
[----:B------:R-:W-:Y:S03]  /*10970*/  FMUL.FTZ R113, R2, R113 ;  /* 0x0000007102717220 */ /* 0x000fe60000410000 */
[C---:B--2---:R-:W-:Y:S03]  /*10980*/  HMMA.16816.F32.BF16 R108, R144.reuse, R132, R108 ;  /* 0x00000084906c723c */ /* 0x044fe6000004186c */
[C---:B------:R-:W-:Y:S02]  /*10990*/  FMUL.FTZ R114, R0.reuse, R114 ;  /* 0x0000007200727220 */ /* 0x040fe40000410000 */
        /* <DEDUP_REMOVED lines=14> */
[C---:B------:R-:W-:Y:S03]  /*10a80*/  HMMA.16816.F32.BF16 R120, R144.reuse, R142, R120 ;  /* 0x0000008e9078723c */ /* 0x040fe60000041878 */
[C---:B------:R-:W-:Y:S02]  /*10a90*/  FMUL.FTZ R126, R0.reuse, R126 ;  /* 0x0000007e007e7220 */ /* 0x040fe40000410000 */
[----:B------:R-:W-:Y:S02]  /*10aa0*/  FMUL.FTZ R127, R0, R127 ;  /* 0x0000007f007f7220 */ /* 0x000fe40000410000 */
[C---:B------:R-:W-:Y:S02]  /*10ab0*/  FMUL.FTZ R128, R2.reuse, R128 ;  /* 0x0000008002807220 */ /* 0x040fe40000410000 */
[----:B------:R-:W-:Y:S03]  /*10ac0*/  FMUL.FTZ R129, R2, R129 ;  /* 0x0000008102817220 */ /* 0x000fe60000410000 */
[C---:B-1----:R-:W-:Y:S03]  /*10ad0*/  HMMA.16816.F32.BF16 R124, R144.reuse, R136, R124 ;  /* 0x00000088907c723c */ /* 0x042fe6000004187c */
[C---:B------:R-:W-:Y:S02]  /*10ae0*/  FMUL.FTZ R130, R0.reuse, R130 ;  /* 0x0000008200827220 */ /* 0x040fe40000410000 */
[----:B------:R-:W-:Y:S02]  /*10af0*/  FMUL.FTZ R131, R0, R131 ;  /* 0x0000008300837220 */ /* 0x000fe40000410000 */
[----:B------:R-:W-:Y:S02]  /*10b00*/  FFMA.FTZ R239, R2, R231, R239 ;  /* 0x000000e702ef7223 */ /* 0x000fe400000100ef */
[----:B------:R-:W-:Y:S03]  /*10b10*/  FFMA.FTZ R235, R0, R229, R235 ;  /* 0x000000e500eb7223 */ /* 0x000fe600000100eb */
[----:B------:R-:W-:Y:S03]  /*10b20*/  HMMA.16816.F32.BF16 R128, R144, R138, R128 ;  /* 0x0000008a9080723c */ /* 0x000fe60000041880 */
[----:B------:R-:W-:Y:S01]  /*10b30*/  MOV R0, R3 ;  /* 0x0000000300007202 */ /* 0x000fe20000000f00 */
[----:B------:R-:W-:Y:S02]  /*10b40*/  FADD.FTZ R234, R234, R239 ;  /* 0x000000efeaea7221 */ /* 0x000fe40000010000 */
[----:B------:R-:W-:Y:S02]  /*10b50*/  FADD.FTZ R230, R230, R235 ;  /* 0x000000ebe6e67221 */ /* 0x000fe40000010000 */
[C---:B--2---:R-:W-:Y:S01]  /*10b60*/  HMMA.16816.F32.BF16 R144, R152.reuse, R132, R4 ;  /* 0x000000849890723c */ /* 0x044fe20000041804 */
[----:B------:R-:W1:Y:S07]  /*10b70*/  LDSM.16.MT88.4 R4, [R204+0x8880] ;  /* 0x00888000cc04783b */ /* 0x000e6e0000004200 */
[C---:B------:R-:W-:Y:S01]  /*10b80*/  HMMA.16816.F32.BF16 R140, R152.reuse, R134, R8 ;  /* 0x00000086988c723c */ /* 0x040fe20000041808 */
[----:B------:R-:W2:Y:S07]  /*10b90*/  LDSM.16.MT88.4 R8, [R205+0x9880] ;  /* 0x00988000cd08783b */ /* 0x000eae0000004200 */
[C---:B------:R-:W-:Y:S01]  /*10ba0*/  HMMA.16816.F32.BF16 R136, R152.reuse, R156, R12 ;  /* 0x0000009c9888723c */ /* 0x040fe2000004180c */
[----:B------:R-:W3:Y:S07]  /*10bb0*/  LDSM.16.MT88.4 R12, [R205+0xa880] ;  /* 0x00a88000cd0c783b */ /* 0x000eee0000004200 */
[C---:B------:R-:W-:Y:S01]  /*10bc0*/  HMMA.16816.F32.BF16 R132, R152.reuse, R158, R16 ;  /* 0x0000009e9884723c */ /* 0x040fe20000041810 */
[----:B------:R-:W4:Y:S07]  /*10bd0*/  LDSM.16.MT88.4 R16, [R205+0xb880] ;  /* 0x00b88000cd10783b */ /* 0x000f2e0000004200 */
[C---:B------:R-:W-:Y:S01]  /*10be0*/  HMMA.16816.F32.BF16 R20, R152.reuse, R160, R20 ;  /* 0x000000a09814723c */ /* 0x040fe20000041814 */
[----:B------:R-:W5:Y:S07]  /*10bf0*/  LDSM.16.MT88.4 R156, [R204+0xb880] ;  /* 0x00b88000cc9c783b */ /* 0x000f6e0000004200 */
[C---:B------:R-:W-:Y:S08]  /*10c00*/  HMMA.16816.F32.BF16 R24, R152.reuse, R162, R24 ;  /* 0x000000a29818723c */ /* 0x040ff00000041818 */
[C---:B-1----:R-:W-:Y:S07]  /*10c10*/  HMMA.16816.F32.BF16 R28, R152.reuse, R4, R28 ;  /* 0x00000004981c723c */ /* 0x042fee000004181c */
[----:B------:R-:W-:Y:S01]  /*10c20*/  FADD.FTZ R5, R237, R234 ;  /* 0x000000eaed057221 */ /* 0x000fe20000010000 */
[C---:B------:R-:W-:Y:S04]  /*10c30*/  HMMA.16816.F32.BF16 R32, R152.reuse, R6, R32 ;  /* 0x000000069820723c */ /* 0x040fe80000041820 */
[----:B------:R-:W-:Y:S03]  /*10c40*/  FADD.FTZ R5, R232, R5 ;  /* 0x00000005e8057221 */ /* 0x000fe60000010000 */
[----:B------:R-:W-:Y:S01]  /*10c50*/  FADD.FTZ R7, R233, R230 ;  /* 0x000000e6e9077221 */ /* 0x000fe20000010000 */
[C---:B------:R-:W-:Y:S04]  /*10c60*/  HMMA.16816.F32.BF16 R36, R152.reuse, R164, R36 ;  /* 0x000000a49824723c */ /* 0x040fe80000041824 */
[----:B------:R-:W-:Y:S02]  /*10c70*/  FADD.FTZ R7, R228, R7 ;  /* 0x00000007e4077221 */ /* 0x000fe40000010000 */
[----:B------:R-:W-:Y:S02]  /*10c80*/  FADD.FTZ R236, R236, R5 ;  /* 0x00000005ecec7221 */ /* 0x000fe40000010000 */
        /* <DEDUP_REMOVED lines=9> */
[C---:B--2---:R-:W-:Y:S04]  /*10d20*/  HMMA.16816.F32.BF16 R52, R152.reuse, R8, R52 ;  /* 0x000000089834723c */ /* 0x044fe80000041834 */
[----:B------:R-:W-:Y:S04]  /*10d30*/  FADD.FTZ R229, R150, R151 ;  /* 0x0000009796e57221 */ /* 0x000fe80000010000 */
[C---:B------:R-:W-:Y:S08]  /*10d40*/  HMMA.16816.F32.BF16 R56, R152.reuse, R10, R56 ;  /* 0x0000000a9838723c */ /* 0x040ff00000041838 */
[C---:B------:R-:W-:Y:S08]  /*10d50*/  HMMA.16816.F32.BF16 R60, R152.reuse, R172, R60 ;  /* 0x000000ac983c723c */ /* 0x040ff0000004183c */
[C---:B------:R-:W-:Y:S08]  /*10d60*/  HMMA.16816.F32.BF16 R64, R152.reuse, R174, R64 ;  /* 0x000000ae9840723c */ /* 0x040ff00000041840 */
[C---:B------:R-:W-:Y:S08]  /*10d70*/  HMMA.16816.F32.BF16 R68, R152.reuse, R176, R68 ;  /* 0x000000b09844723c */ /* 0x040ff00000041844 */
[C---:B------:R-:W-:Y:S08]  /*10d80*/  HMMA.16816.F32.BF16 R72, R152.reuse, R178, R72 ;  /* 0x000000b29848723c */ /* 0x040ff00000041848 */
[C---:B------:R-:W-:Y:S08]  /*10d90*/  HMMA.16816.F32.BF16 R76, R152.reuse, R180, R76 ;  /* 0x000000b4984c723c */ /* 0x040ff0000004184c */
[C---:B------:R-:W-:Y:S08]  /*10da0*/  HMMA.16816.F32.BF16 R80, R152.reuse, R182, R80 ;  /* 0x000000b69850723c */ /* 0x040ff00000041850 */
[C---:B---3--:R-:W-:Y:S08]  /*10db0*/  HMMA.16816.F32.BF16 R84, R152.reuse, R12, R84 ;  /* 0x0000000c9854723c */ /* 0x048ff00000041854 */
[C---:B------:R-:W-:Y:S08]  /*10dc0*/  HMMA.16816.F32.BF16 R88, R152.reuse, R14, R88 ;  /* 0x0000000e9858723c */ /* 0x040ff00000041858 */
[C---:B------:R-:W-:Y:S08]  /*10dd0*/  HMMA.16816.F32.BF16 R92, R152.reuse, R184, R92 ;  /* 0x000000b8985c723c */ /* 0x040ff0000004185c */
[C---:B------:R-:W-:Y:S08]  /*10de0*/  HMMA.16816.F32.BF16 R96, R152.reuse, R186, R96 ;  /* 0x000000ba9860723c */ /* 0x040ff00000041860 */
[C---:B------:R-:W-:Y:S08]  /*10df0*/  HMMA.16816.F32.BF16 R100, R152.reuse, R188, R100 ;  /* 0x000000bc9864723c */ /* 0x040ff00000041864 */
[C---:B------:R-:W-:Y:S08]  /*10e00*/  HMMA.16816.F32.BF16 R104, R152.reuse, R190, R104 ;  /* 0x000000be9868723c */ /* 0x040ff00000041868 */
[C---:B------:R-:W-:Y:S08]  /*10e10*/  HMMA.16816.F32.BF16 R108, R152.reuse, R192, R108 ;  /* 0x000000c0986c723c */ /* 0x040ff0000004186c */
[C---:B------:R-:W-:Y:S08]  /*10e20*/  HMMA.16816.F32.BF16 R112, R152.reuse, R194, R112 ;  /* 0x000000c29870723c */ /* 0x040ff00000041870 */
[C---:B----4-:R-:W-:Y:S08]  /*10e30*/  HMMA.16816.F32.BF16 R116, R152.reuse, R16, R116 ;  /* 0x000000109874723c */ /* 0x050ff00000041874 */
[C---:B------:R-:W-:Y:S08]  /*10e40*/  HMMA.16816.F32.BF16 R120, R152.reuse, R18, R120 ;  /* 0x000000129878723c */ /* 0x040ff00000041878 */
[C---:B-----5:R-:W-:Y:S08]  /*10e50*/  HMMA.16816.F32.BF16 R124, R152.reuse, R156, R124 ;  /* 0x0000009c987c723c */ /* 0x060ff0000004187c */
[----:B------:R-:W-:Y:S01]  /*10e60*/  HMMA.16816.F32.BF16 R128, R152, R158, R128 ;  /* 0x0000009e9880723c */ /* 0x000fe20000041880 */
[----:B------:R-:W-:-:S07]  /*10e70*/  @P0 BRA `(.L_x_142) ;  /* 0xffffe0b000000947 */ /* 0x000fce000383ffff */
.L_x_141:
[----:B------:R-:W1:Y:S01]  /*10e80*/  SHFL.BFLY PT, R6, R231, 0x2, 0x1f ;  /* 0x0c401f00e7067f89 */ /* 0x000e6200000e0000 */
[----:B------:R-:W-:-:S02]  /*10e90*/  MOV R4, RZ ;  /* 0x000000ff00047202 */ /* 0x000fc40000000f00 */
[----:B------:R-:W-:Y:S01]  /*10ea0*/  MOV R2, RZ ;  /* 0x000000ff00027202 */ /* 0x000fe20000000f00 */
[----:B------:R-:W2:Y:S01]  /*10eb0*/  SHFL.BFLY PT, R0, R229, 0x2, 0x1f ;  /* 0x0c401f00e5007f89 */ /* 0x000ea200000e0000 */
[----:B------:R-:W-:Y:S02]  /*10ec0*/  MOV R8, 0xff800000 ;  /* 0xff80000000087802 */ /* 0x000fe40000000f00 */
[----:B------:R-:W-:Y:S01]  /*10ed0*/  PLOP3.LUT P2, PT, PT, PT, PT, 0x8, 0x0 ;  /* 0x000000000000781c */ /* 0x000fe20003f4e170 */
[----:B-1----:R-:W-:Y:S02]  /*10ee0*/  FADD.FTZ R6, R6, R231 ;  /* 0x000000e706067221 */ /* 0x002fe40000010000 */
[----:B--2---:R-:W-:-:S03]  /*10ef0*/  FADD.FTZ R7, R0, R229 ;  /* 0x000000e500077221 */ /* 0x004fc60000010000 */
[----:B------:R-:W1:Y:S04]  /*10f00*/  SHFL.BFLY PT, R5, R6, 0x1, 0x1f ;  /* 0x0c201f0006057f89 */ /* 0x000e6800000e0000 */
[----:B------:R-:W2:Y:S01]  /*10f10*/  SHFL.BFLY PT, R0, R7, 0x1, 0x1f ;  /* 0x0c201f0007007f89 */ /* 0x000ea200000e0000 */
[----:B-1----:R-:W-:Y:S01]  /*10f20*/  FADD.FTZ R5, R6, R5 ;  /* 0x0000000506057221 */ /* 0x002fe20000010000 */
[----:B------:R-:W-:Y:S01]  /*10f30*/  MOV R6, 0xff800000 ;  /* 0xff80000000067802 */ /* 0x000fe20000000f00 */
[----:B--2---:R-:W-:-:S03]  /*10f40*/  FADD.FTZ R0, R0, R7 ;  /* 0x0000000700007221 */ /* 0x004fc60000010000 */
[----:B------:R-:W-:Y:S02]  /*10f50*/  FSETP.NE.FTZ.AND P1, PT, R5, RZ, PT ;  /* 0x000000ff0500720b */ /* 0x000fe40003f35000 */
[----:B------:R-:W-:-:S11]  /*10f60*/  FSETP.NE.FTZ.AND P0, PT, R0, RZ, PT ;  /* 0x000000ff0000720b */ /* 0x000fd60003f15000 */
[----:B------:R-:W1:Y:S01]  /*10f70*/  @P1 MUFU.RCP R4, R5 ;  /* 0x0000000500041308 */ /* 0x000e620000001000 */
[----:B------:R-:W-:Y:S02]  /*10f80*/  @P1 MOV R10, 0x3f317218 ;  /* 0x3f317218000a1802 */ /* 0x000fe40000000f00 */
[----:B------:R-:W-:-:S03]  /*10f90*/  @P0 MOV R9, 0x3f317218 ;  /* 0x3f31721800090802 */ /* 0x000fc60000000f00 */
[----:B------:R-:W-:Y:S02]  /*10fa0*/  @P1 FMUL.FTZ R10, R10, c[0x0][0x2d0] ;  /* 0x0000b4000a0a1a20 */ /* 0x000fe40000410000 */
[----:B------:R-:W-:Y:S01]  /*10fb0*/  @P0 MUFU.RCP R2, R0 ;  /* 0x0000000000020308 */ /* 0x000fe20000001000 */
[----:B------:R-:W-:-:S07]  /*10fc0*/  @P0 FMUL.FTZ R9, R9, c[0x0][0x2d0] ;  /* 0x0000b40009090a20 */ /* 0x000fce0000410000 */
[----:B------:R-:W2:Y:S01]  /*10fd0*/  @P1 MUFU.LG2 R5, R5 ;  /* 0x0000000500051308 */ /* 0x000ea20000000c00 */
[C---:B-1----:R-:W-:Y:S02]  /*10fe0*/  FMUL.FTZ R144, R4.reuse, R144 ;  /* 0x0000009004907220 */ /* 0x042fe40000410000 */
[C---:B------:R-:W-:Y:S02]  /*10ff0*/  FMUL.FTZ R145, R4.reuse, R145 ;  /* 0x0000009104917220 */ /* 0x040fe40000410000 */
[C---:B------:R-:W-:Y:S02]  /*11000*/  FMUL.FTZ R140, R4.reuse, R140 ;  /* 0x0000008c048c7220 */ /* 0x040fe40000410000 */
[C---:B------:R-:W-:Y:S01]  /*11010*/  FMUL.FTZ R141, R4.reuse, R141 ;  /* 0x0000008d048d7220 */ /* 0x040fe20000410000 */
[----:B------:R-:W1:Y:S01]  /*11020*/  @P0 MUFU.LG2 R0, R0 ;  /* 0x0000000000000308 */ /* 0x000e620000000c00 */
[C---:B------:R-:W-:Y:S02]  /*11030*/  FMUL.FTZ R136, R4.reuse, R136 ;  /* 0x0000008804887220 */ /* 0x040fe40000410000 */
[----:B------:R-:W-:-:S02]  /*11040*/  FMUL.FTZ R137, R4, R137 ;  /* 0x0000008904897220 */ /* 0x000fc40000410000 */
[C---:B------:R-:W-:Y:S02]  /*11050*/  FMUL.FTZ R132, R4.reuse, R132 ;  /* 0x0000008404847220 */ /* 0x040fe40000410000 */
[C---:B------:R-:W-:Y:S02]  /*11060*/  FMUL.FTZ R133, R4.reuse, R133 ;  /* 0x0000008504857220 */ /* 0x040fe40000410000 */
[----:B--2---:R-:W-:Y:S02]  /*11070*/  @P1 FMUL.FTZ R5, R5, 0.69314718246459960938 ;  /* 0x3f31721805051820 */ /* 0x004fe40000410000 */
[C---:B------:R-:W-:Y:S02]  /*11080*/  FMUL.FTZ R20, R4.reuse, R20 ;  /* 0x0000001404147220 */ /* 0x040fe40000410000 */
[C---:B------:R-:W-:Y:S02]  /*11090*/  FMUL.FTZ R21, R4.reuse, R21 ;  /* 0x0000001504157220 */ /* 0x040fe40000410000 */
[----:B------:R-:W-:-:S02]  /*110a0*/  FMUL.FTZ R24, R4, R24 ;  /* 0x0000001804187220 */ /* 0x000fc40000410000 */
[----:B-1----:R-:W-:Y:S02]  /*110b0*/  @P0 FMUL.FTZ R0, R0, 0.69314718246459960938 ;  /* 0x3f31721800000820 */ /* 0x002fe40000410000 */
        /* <DEDUP_REMOVED lines=116> */
[----:B------:R-:W-:Y:S02]  /*11800*/  FMUL.FTZ R131, R2, R131 ;  /* 0x0000008302837220 */ /* 0x000fe40000410000 */
[----:B------:R-:W-:Y:S02]  /*11810*/  @P1 FFMA.FTZ R6, R10, R148, R5 ;  /* 0x000000940a061223 */ /* 0x000fe40000010005 */
[----:B------:R-:W-:-:S02]  /*11820*/  @P0 FFMA.FTZ R8, R9, R3, R0 ;  /* 0x0000000309080223 */ /* 0x000fc40000010000 */
.L_x_81:
[----:B------:R-:W-:Y:S02]  /*11830*/  USHF.R.S32.HI UR8, URZ, 0x1f, UR13 ;  /* 0x0000001f3f087899 */ /* 0x000fe4000801140d */
[----:B------:R-:W-:Y:S01]  /*11840*/  ULDC.64 UR10, c[0x0][0x118] ;  /* 0x00004600000a7ab9 */ /* 0x000fe20000000a00 */
        /* <DEDUP_REMOVED lines=22> */
[----:B------:R-:W-:Y:S02]  /*119b0*/  LEA.HI R2, R3, R0, RZ, 0x2 ;  /* 0x0000000003027211 */ /* 0x000fe400078f10ff */
[----:B------:R-:W-:Y:S02]  /*119c0*/  F2FP.BF16.PACK_AB R28, R29, R28 ;  /* 0x0000001c1d1c723e */ /* 0x000fe400000010ff */
[----:B------:R-:W-:-:S02]  /*119d0*/  SHF.R.S32.HI R10, RZ, 0x2, R2 ;  /* 0x00000002ff0a7819 */ /* 0x000fc40000011402 */
[----:B------:R-:W-:Y:S02]  /*119e0*/  SHF.R.S32.HI R5, RZ, 0x1f, R2 ;  /* 0x0000001fff057819 */ /* 0x000fe40000011402 */
[----:B------:R-:W-:Y:S02]  /*119f0*/  LOP3.LUT R7, R2, 0xfffffffc, RZ, 0xc0, !PT ;  /* 0xfffffffc02077812 */ /* 0x000fe400078ec0ff */
[----:B------:R-:W-:Y:S02]  /*11a00*/  LEA.HI R5, R5, R10, RZ, 0x3 ;  /* 0x0000000a05057211 */ /* 0x000fe400078f18ff */
[----:B------:R-:W-:Y:S01]  /*11a10*/  F2FP.BF16.PACK_AB R30, R31, R30 ;  /* 0x0000001e1f1e723e */ /* 0x000fe200000010ff */
[----:B------:R-:W-:Y:S01]  /*11a20*/  IMAD.IADD R7, R0, 0x1, -R7 ;  /* 0x0000000100077824 */ /* 0x000fe200078e0a07 */
[----:B------:R-:W-:Y:S02]  /*11a30*/  LOP3.LUT R5, R5, 0xfffffff8, RZ, 0xc0, !PT ;  /* 0xfffffff805057812 */ /* 0x000fe400078ec0ff */
[----:B------:R-:W-:-:S02]  /*11a40*/  F2FP.BF16.PACK_AB R32, R33, R32 ;  /* 0x000000202120723e */ /* 0x000fc400000010ff */
[----:B------:R-:W-:Y:S01]  /*11a50*/  F2FP.BF16.PACK_AB R34, R35, R34 ;  /* 0x000000222322723e */ /* 0x000fe200000010ff */
[----:B------:R-:W-:Y:S01]  /*11a60*/  IMAD.IADD R10, R10, 0x1, -R5 ;  /* 0x000000010a0a7824 */ /* 0x000fe200078e0a05 */
[----:B------:R-:W-:Y:S02]  /*11a70*/  LEA.HI R5, R3, R0, RZ, 0x5 ;  /* 0x0000000003057211 */ /* 0x000fe400078f28ff */
[----:B------:R-:W-:Y:S01]  /*11a80*/  F2FP.BF16.PACK_AB R36, R37, R36 ;  /* 0x000000242524723e */ /* 0x000fe200000010ff */
[C---:B------:R-:W-:Y:S01]  /*11a90*/  IMAD.SHL.U32 R9, R10.reuse, 0x40, RZ ;  /* 0x000000400a097824 */ /* 0x040fe200078e00ff */
[----:B------:R-:W-:Y:S02]  /*11aa0*/  SHF.R.S32.HI R2, RZ, 0x5, R5 ;  /* 0x00000005ff027819 */ /* 0x000fe40000011405 */
[----:B------:R-:W-:Y:S02]  /*11ab0*/  LOP3.LUT R12, R10, 0x1, RZ, 0xc0, !PT ;  /* 0x000000010a0c7812 */ /* 0x000fe400078ec0ff */
        /* <DEDUP_REMOVED lines=13> */
[C---:B------:R-:W-:Y:S01]  /*11b90*/  IMAD.IADD R13, R11.reuse, 0x1, R10 ;  /* 0x000000010b0d7824 */ /* 0x040fe200078e020a */
[C---:B------:R-:W-:Y:S02]  /*11ba0*/  IADD3 R12, R11.reuse, 0x80, RZ ;  /* 0x000000800b0c7810 */ /* 0x040fe40007ffe0ff */
[----:B------:R-:W-:Y:S02]  /*11bb0*/  IADD3 R9, R11, 0x70, RZ ;  /* 0x000000700b097810 */ /* 0x000fe40007ffe0ff */
[----:B------:R-:W-:Y:S01]  /*11bc0*/  @P0 IADD3 R9, R12, 0x10, RZ ;  /* 0x000000100c090810 */ /* 0x000fe20007ffe0ff */
[----:B------:R-:W-:Y:S01]  /*11bd0*/  IMAD.MOV.U32 R12, RZ, RZ, 0x40 ;  /* 0x00000040ff0c7424 */ /* 0x000fe200078e00ff */
[----:B------:R-:W-:Y:S02]  /*11be0*/  F2FP.BF16.PACK_AB R44, R45, R44 ;  /* 0x0000002c2d2c723e */ /* 0x000fe400000010ff */
[----:B------:R-:W-:Y:S01]  /*11bf0*/  F2FP.BF16.PACK_AB R46, R47, R46 ;  /* 0x0000002e2f2e723e */ /* 0x000fe200000010ff */
[----:B------:R-:W-:Y:S01]  /*11c00*/  IMAD.IADD R15, R10, 0x1, R9 ;  /* 0x000000010a0f7824 */ /* 0x000fe200078e0209 */
[----:B------:R-:W-:Y:S01]  /*11c10*/  SEL R12, R12, 0xffffffc0, !P2 ;  /* 0xffffffc00c0c7807 */ /* 0x000fe20005000000 */
[----:B------:R-:W-:Y:S01]  /*11c20*/  IMAD.U32 R10, RZ, RZ, UR4 ;  /* 0x00000004ff0a7e24 */ /* 0x000fe2000f8e00ff */
[----:B------:R-:W-:-:S02]  /*11c30*/  F2FP.BF16.PACK_AB R48, R49, R48 ;  /* 0x000000303130723e */ /* 0x000fc400000010ff */
[----:B------:R-:W-:Y:S01]  /*11c40*/  F2FP.BF16.PACK_AB R50, R51, R50 ;  /* 0x000000323332723e */ /* 0x000fe200000010ff */
[--C-:B------:R-:W-:Y:S01]  /*11c50*/  IMAD.IADD R17, R11, 0x1, R12.reuse ;  /* 0x000000010b117824 */ /* 0x100fe200078e020c */
[----:B------:R-:W-:Y:S01]  /*11c60*/  F2FP.BF16.PACK_AB R52, R53, R52 ;  /* 0x000000343534723e */ /* 0x000fe200000010ff */
[C---:B------:R-:W-:Y:S01]  /*11c70*/  IMAD.IADD R19, R12.reuse, 0x1, R9 ;  /* 0x000000010c137824 */ /* 0x040fe200078e0209 */
[----:B------:R-:W-:Y:S01]  /*11c80*/  F2FP.BF16.PACK_AB R54, R55, R54 ;  /* 0x000000363736723e */ /* 0x000fe200000010ff */
[----:B------:R-:W-:Y:S01]  /*11c90*/  IMAD.IADD R21, R12, 0x1, R13 ;  /* 0x000000010c157824 */ /* 0x000fe200078e020d */
[----:B------:R-:W-:Y:S01]  /*11ca0*/  STS [R11+0x80], R144 ;  /* 0x000080900b007388 */ /* 0x000fe20000000800 */
[----:B------:R-:W-:Y:S01]  /*11cb0*/  IMAD.IADD R23, R15, 0x1, R12 ;  /* 0x000000010f177824 */ /* 0x000fe200078e020c */
[----:B------:R-:W-:Y:S02]  /*11cc0*/  F2FP.BF16.PACK_AB R56, R57, R56 ;  /* 0x000000383938723e */ /* 0x000fe400000010ff */
[----:B------:R-:W-:Y:S01]  /*11cd0*/  STS [R11+0x480], R146 ;  /* 0x000480920b007388 */ /* 0x000fe20000000800 */
[----:B------:R-:W-:-:S02]  /*11ce0*/  F2FP.BF16.PACK_AB R58, R59, R58 ;  /* 0x0000003a3b3a723e */ /* 0x000fc400000010ff */
[----:B------:R-:W-:Y:S01]  /*11cf0*/  F2FP.BF16.PACK_AB R60, R61, R60 ;  /* 0x0000003c3d3c723e */ /* 0x000fe200000010ff */
[----:B------:R-:W-:Y:S01]  /*11d00*/  STS [R9], R140 ;  /* 0x0000008c09007388 */ /* 0x000fe20000000800 */
[----:B------:R-:W-:Y:S02]  /*11d10*/  F2FP.BF16.PACK_AB R62, R63, R62 ;  /* 0x0000003e3f3e723e */ /* 0x000fe400000010ff */
[----:B------:R-:W-:Y:S01]  /*11d20*/  F2FP.BF16.PACK_AB R64, R65, R64 ;  /* 0x000000404140723e */ /* 0x000fe200000010ff */
[----:B------:R-:W-:Y:S01]  /*11d30*/  STS [R9+0x400], R142 ;  /* 0x0004008e09007388 */ /* 0x000fe20000000800 */
[----:B------:R-:W-:Y:S02]  /*11d40*/  F2FP.BF16.PACK_AB R68, R69, R68 ;  /* 0x000000444544723e */ /* 0x000fe400000010ff */
[----:B------:R-:W-:Y:S01]  /*11d50*/  F2FP.BF16.PACK_AB R70, R71, R70 ;  /* 0x000000464746723e */ /* 0x000fe200000010ff */
[----:B------:R-:W-:Y:S01]  /*11d60*/  STS [R13+0x80], R136 ;  /* 0x000080880d007388 */ /* 0x000fe20000000800 */
[----:B------:R-:W-:-:S02]  /*11d70*/  F2FP.BF16.PACK_AB R72, R73, R72 ;  /* 0x000000484948723e */ /* 0x000fc400000010ff */
[----:B------:R-:W-:Y:S01]  /*11d80*/  F2FP.BF16.PACK_AB R74, R75, R74 ;  /* 0x0000004a4b4a723e */ /* 0x000fe200000010ff */
[----:B------:R-:W-:Y:S01]  /*11d90*/  STS [R13+0x480], R138 ;  /* 0x0004808a0d007388 */ /* 0x000fe20000000800 */
[----:B------:R-:W-:Y:S02]  /*11da0*/  F2FP.BF16.PACK_AB R76, R77, R76 ;  /* 0x0000004c4d4c723e */ /* 0x000fe400000010ff */
[----:B------:R-:W-:Y:S01]  /*11db0*/  F2FP.BF16.PACK_AB R78, R79, R78 ;  /* 0x0000004e4f4e723e */ /* 0x000fe200000010ff */
[----:B------:R-:W-:Y:S01]  /*11dc0*/  STS [R15], R132 ;  /* 0x000000840f007388 */ /* 0x000fe20000000800 */
        /* <DEDUP_REMOVED lines=71> */
[----:B------:R3:W-:Y:S04]  /*12240*/  STS [R9+0xc400], R106 ;  /* 0x00c4006a09007388 */ /* 0x0007e80000000800 */
[----:B------:R-:W-:Y:S04]  /*12250*/  STS [R13+0xc080], R108 ;  /* 0x00c0806c0d007388 */ /* 0x000fe80000000800 */
[----:B------:R4:W-:Y:S04]  /*12260*/  STS [R13+0xc480], R110 ;  /* 0x00c4806e0d007388 */ /* 0x0009e80000000800 */
[----:B------:R2:W-:Y:S04]  /*12270*/  STS [R15+0xc000], R112 ;  /* 0x00c000700f007388 */ /* 0x0005e80000000800 */
[----:B------:R2:W-:Y:S01]  /*12280*/  STS [R15+0xc400], R114 ;  /* 0x00c400720f007388 */ /* 0x0005e20000000800 */
[----:B-1----:R-:W-:Y:S01]  /*12290*/  IMAD.U32 R11, RZ, RZ, UR5 ;  /* 0x00000005ff0b7e24 */ /* 0x002fe2000f8e00ff */
[----:B------:R-:W-:-:S02]  /*122a0*/  ULDC.64 UR4, c[0x0][0x508] ;  /* 0x0001420000047ab9 */ /* 0x000fc40000000a00 */
[----:B------:R2:W-:Y:S04]  /*122b0*/  STS [R17+0xc080], R116 ;  /* 0x00c0807411007388 */ /* 0x0005e80000000800 */
[----:B------:R2:W-:Y:S04]  /*122c0*/  STS [R17+0xc480], R118 ;  /* 0x00c4807611007388 */ /* 0x0005e80000000800 */
[----:B------:R2:W-:Y:S04]  /*122d0*/  STS [R19+0xc000], R120 ;  /* 0x00c0007813007388 */ /* 0x0005e80000000800 */
[----:B------:R2:W-:Y:S04]  /*122e0*/  STS [R19+0xc400], R122 ;  /* 0x00c4007a13007388 */ /* 0x0005e80000000800 */
[----:B------:R2:W-:Y:S04]  /*122f0*/  STS [R21+0xc080], R124 ;  /* 0x00c0807c15007388 */ /* 0x0005e80000000800 */
[----:B------:R2:W-:Y:S04]  /*12300*/  STS [R21+0xc480], R126 ;  /* 0x00c4807e15007388 */ /* 0x0005e80000000800 */
[----:B------:R2:W-:Y:S04]  /*12310*/  STS [R23+0xc000], R128 ;  /* 0x00c0008017007388 */ /* 0x0005e80000000800 */
[----:B------:R2:W-:Y:S04]  /*12320*/  STS [R23+0xc400], R130 ;  /* 0x00c4008217007388 */ /* 0x0005e80000000800 */
[----:B------:R-:W-:Y:S01]  /*12330*/  BAR.SYNC.DEFER_BLOCKING 0x1, 0x100 ;  /* 0x0044000000007b1d */ /* 0x000fe20000010000 */
[----:B------:R-:W-:-:S04]  /*12340*/  UISETP.NE.U32.AND UP0, UPT, URZ, UR4, UPT ;  /* 0x000000043f00728c */ /* 0x000fc8000bf05070 */
[----:B------:R-:W-:Y:S01]  /*12350*/  UISETP.NE.AND.EX UP0, UPT, URZ, UR5, UPT, UP0 ;  /* 0x000000053f00728c */ /* 0x000fe2000bf05300 */
[----:B---3--:R-:W3:Y:S02]  /*12360*/  @P0 LDG.E R9, [R10.64] ;  /* 0x0000000a0a090981 */ /* 0x008ee4000c1e1900 */
[----:B------:R-:W-:-:S03]  /*12370*/  ULDC.64 UR4, c[0x0][0x508] ;  /* 0x0001420000047ab9 */ /* 0x000fc60000000a00 */
[----:B------:R-:W-:-:S05]  /*12380*/  PLOP3.LUT P1, PT, PT, PT, UP0, 0x80, 0x0 ;  /* 0x000000000000781c */ /* 0x000fca0003f2f008 */
[----:B------:R-:W-:Y:S01]  /*12390*/  @UP0 UIMAD.WIDE UR4, UR20, UR6, UR4 ;  /* 0x00000006140402a5 */ /* 0x000fe2000f8e0204 */
[----:B------:R-:W-:-:S05]  /*123a0*/  IMAD.MOV.U32 R4, RZ, RZ, c[0x0][0x388] ;  /* 0x0000e200ff047624 */ /* 0x000fca00078e00ff */
[----:B------:R-:W-:Y:S02]  /*123b0*/  IMAD.U32 R12, RZ, RZ, UR4 ;  /* 0x00000004ff0c7e24 */ /* 0x000fe4000f8e00ff */
[----:B----4-:R-:W-:-:S05]  /*123c0*/  IMAD.U32 R13, RZ, RZ, UR5 ;  /* 0x00000005ff0d7e24 */ /* 0x010fca000f8e00ff */
[----:B------:R2:W5:Y:S01]  /*123d0*/  @P1 LDG.E R4, [R12.64] ;  /* 0x0000000a0c041981 */ /* 0x000562000c1e1900 */
[----:B------:R-:W-:Y:S02]  /*123e0*/  UMOV UR22, URZ ;  /* 0x0000003f00167c82 */ /* 0x000fe40008000000 */
[----:B------:R-:W-:Y:S01]  /*123f0*/  UMOV UR23, URZ ;  /* 0x0000003f00177c82 */ /* 0x000fe20008000000 */
[----:B---3--:R-:W1:Y:S02]  /*12400*/  @P0 R2UR UR5, R9 ;  /* 0x00000000090503c2 */ /* 0x008e6400000e0000 */
[----:B-1----:R-:W-:Y:S02]  /*12410*/  @UP1 USHF.R.S32.HI UR4, URZ, 0x1f, UR5 ;  /* 0x0000001f3f041899 */ /* 0x002fe40008011405 */
[----:B------:R-:W-:-:S05]  /*12420*/  @UP1 UMOV UR22, UR5 ;  /* 0x0000000500161c82 */ /* 0x000fca0008000000 */
[----:B------:R-:W-:Y:S01]  /*12430*/  @UP1 UMOV UR23, UR4 ;  /* 0x0000000400171c82 */ /* 0x000fe20008000000 */
[----:B------:R-:W-:Y:S05]  /*12440*/  @P1 BRA `(.L_x_146) ;  /* 0x0000004000001947 */ /* 0x000fea0003800000 */
[----:B--2---:R-:W-:Y:S05]  /*12450*/  @!P0 BRA `(.L_x_146) ;  /* 0x0000003000008947 */ /* 0x004fea0003800000 */
[----:B-----5:R-:W2:Y:S04]  /*12460*/  LDG.E R4, [R10.64] ;  /* 0x0000000a0a047981 */ /* 0x020ea8000c1e1900 */
[----:B------:R-:W2:Y:S02]  /*12470*/  LDG.E R9, [R10.64+0x4] ;  /* 0x0000040a0a097981 */ /* 0x000ea4000c1e1900 */
[----:B--2---:R-:W-:Y:S02]  /*12480*/  IADD3 R4, -R4, R9, RZ ;  /* 0x0000000904047210 */ /* 0x004fe40007ffe1ff */
.L_x_146:
[----:B--2---:R-:W-:Y:S01]  /*12490*/  SHF.R.S32.HI R11, RZ, 0x1f, R2 ;  /* 0x0000001fff0b7819 */ /* 0x004fe20000011402 */
[----:B------:R-:W1:Y:S01]  /*124a0*/  S2R R73, SR_CTAID.X ;  /* 0x0000000000497919 */ /* 0x000e620000002500 */
[----:B------:R-:W-:Y:S01]  /*124b0*/  LOP3.LUT R5, R5, 0xffffffe0, RZ, 0xc0, !PT ;  /* 0xffffffe005057812 */ /* 0x000fe200078ec0ff */
[----:B------:R-:W-:Y:S01]  /*124c0*/  IMAD.MOV.U32 R9, RZ, RZ, c[0x0][0x4e8] ;  /* 0x00013a00ff097624 */ /* 0x000fe200078e00ff */
[----:B------:R-:W-:Y:S01]  /*124d0*/  LEA.HI R11, R11, R2, RZ, 0x3 ;  /* 0x000000020b0b7211 */ /* 0x000fe200078f18ff */
[----:B------:R-:W-:Y:S01]  /*124e0*/  ULDC.64 UR6, c[0x0][0x490] ;  /* 0x0001240000067ab9 */ /* 0x000fe20000000a00 */
[-C--:B------:R-:W-:Y:S01]  /*124f0*/  LEA.HI R16, R3, R0.reuse, RZ, 0x3 ;  /* 0x0000000003107211 */ /* 0x080fe200078f18ff */
[----:B------:R-:W-:Y:S01]  /*12500*/  IMAD.IADD R5, R0, 0x1, -R5 ;  /* 0x0000000100057824 */ /* 0x000fe200078e0a05 */
[----:B------:R-:W-:Y:S01]  /*12510*/  LOP3.LUT R11, R11, 0xffffff8, RZ, 0xc0, !PT ;  /* 0x0ffffff80b0b7812 */ /* 0x000fe200078ec0ff */
[----:B------:R-:W-:Y:S01]  /*12520*/  USHF.R.S32.HI UR12, URZ, 0x1f, UR20 ;  /* 0x0000001f3f0c7899 */ /* 0x000fe20008011414 */
[----:B------:R-:W-:Y:S01]  /*12530*/  ISETP.NE.AND P1, PT, R9, 0x1, PT ;  /* 0x000000010900780c */ /* 0x000fe20003f25270 */
[----:B------:R-:W-:Y:S01]  /*12540*/  UIMAD UR9, UR8, UR6, URZ ;  /* 0x00000006080972a4 */ /* 0x000fe2000f8e023f */
[----:B------:R-:W-:Y:S01]  /*12550*/  LEA.HI R9, R7, R7, RZ, 0x1 ;  /* 0x0000000707097211 */ /* 0x000fe200078f08ff */
[----:B------:R-:W-:Y:S01]  /*12560*/  IMAD.IADD R11, R2, 0x1, -R11 ;  /* 0x00000001020b7824 */ /* 0x000fe200078e0a0b */
[----:B------:R-:W-:Y:S01]  /*12570*/  SHF.R.S32.HI R2, RZ, 0x1f, R5 ;  /* 0x0000001fff027819 */ /* 0x000fe20000011405 */
[----:B------:R-:W-:Y:S01]  /*12580*/  UMOV UR14, UR22 ;  /* 0x00000016000e7c82 */ /* 0x000fe20008000000 */
[----:B------:R-:W-:Y:S01]  /*12590*/  LOP3.LUT R10, R9, 0x1ffffffe, RZ, 0xc0, !PT ;  /* 0x1ffffffe090a7812 */ /* 0x000fe200078ec0ff */
[----:B------:R-:W-:Y:S01]  /*125a0*/  UMOV UR15, UR23 ;  /* 0x00000017000f7c82 */ /* 0x000fe20008000000 */
[----:B------:R-:W-:Y:S01]  /*125b0*/  LEA.HI R2, R2, R5, RZ, 0x2 ;  /* 0x0000000502027211 */ /* 0x000fe200078f10ff */
[----:B------:R-:W-:Y:S01]  /*125c0*/  USEL UR12, UR12, URZ, !UP1 ;  /* 0x0000003f0c0c7287 */ /* 0x000fe2000c800000 */
[----:B------:R-:W-:Y:S01]  /*125d0*/  LOP3.LUT P2, RZ, R5, 0x3, RZ, 0xc0, !PT ;  /* 0x0000000305ff7812 */ /* 0x000fe2000784c0ff */
[----:B------:R-:W-:Y:S01]  /*125e0*/  IMAD.IADD R7, R7, 0x1, -R10 ;  /* 0x0000000107077824 */ /* 0x000fe200078e0a0a */
[----:B------:R-:W-:Y:S01]  /*125f0*/  SHF.R.S32.HI R2, RZ, 0x2, R2 ;  /* 0x00000002ff027819 */ /* 0x000fe20000011402 */
[----:B------:R-:W-:Y:S01]  /*12600*/  UIMAD.WIDE.U32 UR14, UR13, UR6, UR14 ;  /* 0x000000060d0e72a5 */ /* 0x000fe2000f8e000e */
[----:B------:R-:W-:Y:S01]  /*12610*/  LEA.HI R3, R3, R0, RZ, 0x6 ;  /* 0x0000000003037211 */ /* 0x000fe200078f30ff */
[----:B------:R-:W-:Y:S01]  /*12620*/  UIMAD UR9, UR13, UR7, UR9 ;  /* 0x000000070d0972a4 */ /* 0x000fe2000f8e0209 */
[----:B------:R-:W-:Y:S01]  /*12630*/  BSSY B0, `(.L_x_147) ;  /* 0x0000083000007945 */ /* 0x000fe20003800000 */
[----:B------:R-:W-:Y:S01]  /*12640*/  IMAD R2, R11, 0x10, R2 ;  /* 0x000000100b027824 */ /* 0x000fe200078e0202 */
[----:B------:R-:W-:-:S02]  /*12650*/  ULDC.64 UR6, c[0x0][0x498] ;  /* 0x0001260000067ab9 */ /* 0x000fc40000000a00 */
[----:B------:R-:W-:Y:S01]  /*12660*/  USEL UR20, UR20, URZ, !UP1 ;  /* 0x0000003f14147287 */ /* 0x000fe2000c800000 */
[----:B------:R-:W-:Y:S01]  /*12670*/  IMAD R10, R7, 0x8, R2 ;  /* 0x00000008070a7824 */ /* 0x000fe200078e0202 */
[----:B------:R-:W-:Y:S02]  /*12680*/  UIMAD UR17, UR12, UR6, URZ ;  /* 0x000000060c1172a4 */ /* 0x000fe4000f8e023f */
[----:B------:R-:W-:Y:S02]  /*12690*/  UIADD3 UR15, UR15, UR9, URZ ;  /* 0x000000090f0f7290 */ /* 0x000fe4000fffe03f */
[----:B-1----:R-:W-:Y:S01]  /*126a0*/  LEA R7, R73, R10, 0x7 ;  /* 0x0000000a49077211 */ /* 0x002fe200078e38ff */
[----:B------:R-:W-:Y:S02]  /*126b0*/  UIMAD UR7, UR20, UR7, UR17 ;  /* 0x00000007140772a4 */ /* 0x000fe4000f8e0211 */
[----:B------:R-:W-:Y:S02]  /*126c0*/  UIMAD.WIDE.U32 UR14, UR20, UR6, UR14 ;  /* 0x00000006140e72a5 */ /* 0x000fe4000f8e000e */
[----:B------:R-:W-:Y:S01]  /*126d0*/  @P1 IMAD.HI.U32 R5, R7, c[0x0][0x4ec], RZ ;  /* 0x00013b0007051a27 */ /* 0x000fe200078e00ff */
[----:B------:R-:W-:-:S02]  /*126e0*/  ULDC.64 UR4, c[0x0][0x3a0] ;  /* 0x0000e80000047ab9 */ /* 0x000fc40000000a00 */
[----:B------:R-:W-:Y:S01]  /*126f0*/  UIMAD UR16, UR23, UR4, URZ ;  /* 0x00000004171072a4 */ /* 0x000fe2000f8e023f */
[----:B------:R-:W-:Y:S01]  /*12700*/  IMAD.MOV.U32 R12, RZ, RZ, R7 ;  /* 0x000000ffff0c7224 */ /* 0x000fe200078e0007 */
[----:B------:R-:W-:Y:S01]  /*12710*/  @P1 SHF.R.U32.HI R12, RZ, c[0x0][0x4f0], R5 ;  /* 0x00013c00ff0c1a19 */ /* 0x000fe20000011605 */
[----:B------:R-:W-:Y:S01]  /*12720*/  UIMAD.WIDE.U32 UR18, UR22, UR4, URZ ;  /* 0x00000004161272a5 */ /* 0x000fe2000f8e003f */
[----:B------:R-:W-:Y:S01]  /*12730*/  LOP3.LUT R5, R16, 0xfffffff8, RZ, 0xc0, !PT ;  /* 0xfffffff810057812 */ /* 0x000fe200078ec0ff */
[----:B------:R-:W-:Y:S01]  /*12740*/  UIMAD UR16, UR22, UR5, UR16 ;  /* 0x00000005161072a4 */ /* 0x000fe2000f8e0210 */
[----:B------:R-:W-:Y:S01]  /*12750*/  SHF.R.S32.HI R16, RZ, 0x3, R16 ;  /* 0x00000003ff107819 */ /* 0x000fe20000011410 */
[--C-:B------:R-:W-:Y:S01]  /*12760*/  IMAD.MOV R10, RZ, RZ, -R12.reuse ;  /* 0x000000ffff0a7224 */ /* 0x100fe200078e0a0c */
[----:B------:R-:W-:Y:S01]  /*12770*/  ULDC.64 UR4, c[0x0][0x3e8] ;  /* 0x0000fa0000047ab9 */ /* 0x000fe20000000a00 */
[----:B------:R-:W-:Y:S01]  /*12780*/  IMAD.IADD R5, R0, 0x1, -R5 ;  /* 0x0000000100057824 */ /* 0x000fe200078e0a05 */
[----:B------:R-:W-:Y:S01]  /*12790*/  UIMAD UR8, UR8, UR4, URZ ;  /* 0x00000004080872a4 */ /* 0x000fe2000f8e023f */
[----:B------:R-:W-:Y:S01]  /*127a0*/  IMAD R10, R10, c[0x0][0x4e8], R7 ;  /* 0x00013a000a0a7a24 */ /* 0x000fe200078e0207 */
[----:B------:R-:W-:Y:S01]  /*127b0*/  SHF.R.S32.HI R7, RZ, 0x1f, R12 ;  /* 0x0000001fff077819 */ /* 0x000fe2000001140c */
[----:B------:R-:W-:Y:S01]  /*127c0*/  IMAD.U32 R0, RZ, RZ, UR7 ;  /* 0x00000007ff007e24 */ /* 0x000fe2000f8e00ff */
[----:B------:R-:W-:Y:S01]  /*127d0*/  IADD3 R12, P0, R12, UR14, RZ ;  /* 0x0000000e0c0c7c10 */ /* 0x000fe2000ff1e0ff */
[----:B------:R-:W-:Y:S01]  /*127e0*/  IMAD.SHL.U32 R17, R16, 0x40, RZ ;  /* 0x0000004010117824 */ /* 0x000fe200078e00ff */
[----:B------:R-:W-:Y:S01]  /*127f0*/  SHF.R.S32.HI R15, RZ, 0x1f, R10 ;  /* 0x0000001fff0f7819 */ /* 0x000fe2000001140a */
[----:B------:R-:W-:Y:S01]  /*12800*/  UIADD3 UR19, UR19, UR16, URZ ;  /* 0x0000001013137290 */ /* 0x000fe2000fffe03f */
[----:B------:R-:W-:Y:S01]  /*12810*/  IADD3.X R13, R7, UR15, R0, P0, !PT ;  /* 0x0000000f070d7c10 */ /* 0x000fe200087fe400 */
[----:B------:R-:W-:Y:S01]  /*12820*/  UIMAD UR5, UR13, UR5, UR8 ;  /* 0x000000050d0572a4 */ /* 0x000fe2000f8e0208 */
[----:B------:R-:W-:Y:S01]  /*12830*/  LEA R0, R5, R16, 0x5 ;  /* 0x0000001005007211 */ /* 0x000fe200078e28ff */
[----:B------:R-:W-:Y:S01]  /*12840*/  IMAD R15, R15, c[0x0][0x488], RZ ;  /* 0x000122000f0f7a24 */ /* 0x000fe200078e02ff */
[----:B------:R-:W-:Y:S01]  /*12850*/  LOP3.LUT R17, R17, 0x1c0, RZ, 0xc0, !PT ;  /* 0x000001c011117812 */ /* 0x000fe200078ec0ff */
[----:B------:R-:W-:Y:S01]  /*12860*/  IMAD.WIDE.U32 R12, R10, c[0x0][0x488], R12 ;  /* 0x000122000a0c7a25 */ /* 0x000fe200078e000c */
[----:B------:R-:W-:-:S02]  /*12870*/  UIMAD.WIDE.U32 UR18, UR13, UR4, UR18 ;  /* 0x000000040d1272a5 */ /* 0x000fc4000f8e0012 */
[----:B------:R-:W-:Y:S01]  /*12880*/  ULDC.64 UR6, c[0x0][0x3f0] ;  /* 0x0000fc0000067ab9 */ /* 0x000fe20000000a00 */
[----:B------:R-:W-:Y:S01]  /*12890*/  IMAD R9, R73, 0x80, R0 ;  /* 0x0000008049097824 */ /* 0x000fe200078e0200 */
[----:B------:R-:W-:Y:S01]  /*128a0*/  UIMAD UR12, UR12, UR6, URZ ;  /* 0x000000060c0c72a4 */ /* 0x000fe2000f8e023f */
[----:B------:R-:W-:Y:S01]  /*128b0*/  IMAD.SHL.U32 R0, R5, 0x8, RZ ;  /* 0x0000000805007824 */ /* 0x000fe200078e00ff */
[----:B------:R-:W-:Y:S01]  /*128c0*/  SHF.R.U32.HI R5, RZ, 0x3, R17 ;  /* 0x00000003ff057819 */ /* 0x000fe20000011611 */
[----:B------:R-:W-:Y:S01]  /*128d0*/  IMAD R15, R10, c[0x0][0x48c], R15 ;  /* 0x000123000a0f7a24 */ /* 0x000fe200078e020f */
[----:B------:R-:W-:Y:S01]  /*128e0*/  UIADD3 UR19, UR19, UR5, URZ ;  /* 0x0000000513137290 */ /* 0x000fe2000fffe03f */
[----:B------:R-:W-:Y:S01]  /*128f0*/  @P1 IMAD.HI.U32 R11, R9, c[0x0][0x4ec], RZ ;  /* 0x00013b00090b1a27 */ /* 0x000fe200078e00ff */
[----:B------:R-:W-:Y:S01]  /*12900*/  LOP3.LUT R10, R17, 0x38, R0, 0xf8, !PT ;  /* 0x00000038110a7812 */ /* 0x000fe200078ef800 */
[----:B------:R-:W-:Y:S01]  /*12910*/  UIMAD UR7, UR20, UR7, UR12 ;  /* 0x00000007140772a4 */ /* 0x000fe2000f8e020c */
[----:B------:R-:W-:Y:S01]  /*12920*/  LEA R17, P0, R12, c[0x0][0x450], 0x2 ;  /* 0x000114000c117a11 */ /* 0x000fe200078010ff */
[----:B------:R-:W-:Y:S01]  /*12930*/  IMAD.IADD R14, R13, 0x1, R15 ;  /* 0x000000010d0e7824 */ /* 0x000fe200078e020f */
[----:B------:R-:W-:Y:S01]  /*12940*/  LOP3.LUT R5, R10, R5, RZ, 0x3c, !PT ;  /* 0x000000050a057212 */ /* 0x000fe200078e3cff */
[----:B------:R-:W-:Y:S01]  /*12950*/  IMAD.MOV.U32 R7, RZ, RZ, R9 ;  /* 0x000000ffff077224 */ /* 0x000fe200078e0009 */
[----:B------:R-:W-:Y:S01]  /*12960*/  @P1 SHF.R.U32.HI R7, RZ, c[0x0][0x4f0], R11 ;  /* 0x00013c00ff071a19 */ /* 0x000fe2000001160b */
[----:B------:R-:W-:Y:S01]  /*12970*/  UIMAD.WIDE.U32 UR18, UR20, UR6, UR18 ;  /* 0x00000006141272a5 */ /* 0x000fe2000f8e0012 */
[----:B------:R-:W-:Y:S01]  /*12980*/  LEA.HI.X R14, R12, c[0x0][0x454], R14, 0x2, P0 ;  /* 0x000115000c0e7a11 */ /* 0x000fe200000f140e */
[----:B------:R-:W-:Y:S01]  /*12990*/  SHFL.IDX PT, R10, R17, 0x1, 0x1c1f ;  /* 0x003c1f00110a7f89 */ /* 0x000fe200000e0000 */
[--C-:B------:R-:W-:Y:S01]  /*129a0*/  SHF.R.S32.HI R15, RZ, 0x1f, R7.reuse ;  /* 0x0000001fff0f7819 */ /* 0x100fe20000011407 */
[----:B------:R-:W-:Y:S01]  /*129b0*/  IMAD.MOV R18, RZ, RZ, -R7 ;  /* 0x000000ffff127224 */ /* 0x000fe200078e0a07 */
[----:B------:R-:W-:Y:S01]  /*129c0*/  UIADD3 UR7, UR19, UR7, URZ ;  /* 0x0000000713077290 */ /* 0x000fe2000fffe03f */
[----:B------:R-:W-:Y:S01]  /*129d0*/  SHFL.IDX PT, R12, R17, RZ, 0x1c1f ;  /* 0x001c1fff110c7589 */ /* 0x000fe200000e0000 */
[----:B------:R-:W-:Y:S01]  /*129e0*/  MOV R20, UR18 ;  /* 0x0000001200147c02 */ /* 0x000fe20008000f00 */
[----:B------:R-:W-:-:S02]  /*129f0*/  IMAD R18, R18, c[0x0][0x4e8], R9 ;  /* 0x00013a0012127a24 */ /* 0x000fc400078e0209 */
[----:B------:R-:W1:Y:S01]  /*12a00*/  SHFL.IDX PT, R13, R14, RZ, 0x1c1f ;  /* 0x001c1fff0e0d7589 */ /* 0x000e6200000e0000 */
[----:B------:R-:W-:Y:S02]  /*12a10*/  IMAD R9, R73, 0x80, R2 ;  /* 0x0000008049097824 */ /* 0x000fe400078e0202 */
[----:B-----5:R-:W-:Y:S01]  /*12a20*/  IMAD R2, R4, c[0x0][0x4e8], RZ ;  /* 0x00013a0004027a24 */ /* 0x020fe200078e02ff */
[----:B------:R2:W3:Y:S01]  /*12a30*/  SHFL.IDX PT, R11, R14, 0x1, 0x1c1f ;  /* 0x003c1f000e0b7f89 */ /* 0x0004e200000e0000 */
[----:B------:R-:W-:Y:S01]  /*12a40*/  IMAD R22, R15, c[0x0][0x3e0], RZ ;  /* 0x0000f8000f167a24 */ /* 0x000fe200078e02ff */
[C---:B------:R-:W-:Y:S01]  /*12a50*/  IADD3 R15, R9.reuse, 0x8, RZ ;  /* 0x00000008090f7810 */ /* 0x040fe20007ffe0ff */
[----:B------:R-:W-:Y:S01]  /*12a60*/  IMAD.U32 R21, RZ, RZ, UR19 ;  /* 0x00000013ff157e24 */ /* 0x000fe2000f8e00ff */
[-C--:B------:R-:W-:Y:S01]  /*12a70*/  ISETP.GE.OR P1, PT, R9, R2.reuse, P2 ;  /* 0x000000020900720c */ /* 0x080fe20001726670 */
[----:B------:R-:W-:Y:S01]  /*12a80*/  IMAD.U32 R21, RZ, RZ, UR7 ;  /* 0x00000007ff157e24 */ /* 0x000fe2000f8e00ff */
[----:B------:R-:W-:Y:S01]  /*12a90*/  ISETP.GE.OR P0, PT, R15, R2, P2 ;  /* 0x000000020f00720c */ /* 0x000fe20001706670 */
[C---:B------:R-:W-:Y:S01]  /*12aa0*/  IMAD R22, R7.reuse, c[0x0][0x3e4], R22 ;  /* 0x0000f90007167a24 */ /* 0x040fe200078e0216 */
[----:B------:R-:W-:Y:S01]  /*12ab0*/  SHF.R.S32.HI R4, RZ, 0x1f, R18 ;  /* 0x0000001fff047819 */ /* 0x000fe20000011412 */
[----:B------:R-:W-:-:S04]  /*12ac0*/  IMAD.WIDE.U32 R20, R7, c[0x0][0x3e0], R20 ;  /* 0x0000f80007147a25 */ /* 0x000fc800078e0014 */
[----:B------:R-:W-:Y:S01]  /*12ad0*/  IMAD R73, R73, 0x80, R16 ;  /* 0x0000008049497824 */ /* 0x000fe200078e0210 */
[----:B------:R-:W-:-:S05]  /*12ae0*/  IADD3 R21, R21, R22, RZ ;  /* 0x0000001615157210 */ /* 0x000fca0007ffe0ff */
[----:B------:R-:W-:Y:S01]  /*12af0*/  IMAD.WIDE.U32 R74, R18, c[0x0][0x3d8], R20 ;  /* 0x0000f600124a7a25 */ /* 0x000fe200078e0014 */
[----:B-1----:R1:W-:Y:S03]  /*12b00*/  @!P1 ST.E [R12.64], R6 ;  /* 0x000000060c009985 */ /* 0x0023e6000c10190a */
[----:B--2---:R-:W-:Y:S01]  /*12b10*/  IMAD.SHL.U32 R14, R3, 0x8, RZ ;  /* 0x00000008030e7824 */ /* 0x004fe200078e00ff */
[----:B---3--:R1:W-:Y:S01]  /*12b20*/  @!P0 ST.E [R10.64], R8 ;  /* 0x000000080a008985 */ /* 0x0083e2000c10190a */
[----:B------:R-:W-:-:S03]  /*12b30*/  IMAD R3, R4, c[0x0][0x3d8], RZ ;  /* 0x0000f60004037a24 */ /* 0x000fc600078e02ff */
[----:B------:R-:W-:Y:S01]  /*12b40*/  LOP3.LUT R5, R5, 0x7ffffe00, R14, 0xf8, !PT ;  /* 0x7ffffe0005057812 */ /* 0x000fe200078ef80e */
[----:B------:R-:W-:-:S04]  /*12b50*/  IMAD R3, R18, c[0x0][0x3dc], R3 ;  /* 0x0000f70012037a24 */ /* 0x000fc800078e0203 */
[----:B------:R-:W-:Y:S02]  /*12b60*/  IMAD.SHL.U32 R76, R5, 0x2, RZ ;  /* 0x00000002054c7824 */ /* 0x000fe400078e00ff */
[----:B------:R-:W-:Y:S01]  /*12b70*/  IMAD.IADD R3, R75, 0x1, R3 ;  /* 0x000000014b037824 */ /* 0x000fe200078e0203 */
[C---:B------:R-:W-:Y:S02]  /*12b80*/  LEA R75, P0, R74.reuse, c[0x0][0x380], 0x1 ;  /* 0x0000e0004a4b7a11 */ /* 0x040fe400078008ff */
[----:B------:R1:W2:Y:S02]  /*12b90*/  LDS.128 R60, [R76+0x1080] ;  /* 0x001080004c3c7984 */ /* 0x0002a40000000c00 */
[----:B------:R-:W-:Y:S02]  /*12ba0*/  LEA.HI.X R74, R74, c[0x0][0x384], R3, 0x1, P0 ;  /* 0x0000e1004a4a7a11 */ /* 0x000fe400000f0c03 */
[----:B------:R1:W3:Y:S01]  /*12bb0*/  LDS.128 R56, [R76+0x2080] ;  /* 0x002080004c387984 */ /* 0x0002e20000000c00 */
[----:B------:R-:W-:-:S03]  /*12bc0*/  ISETP.GE.AND P0, PT, R73, R2, PT ;  /* 0x000000024900720c */ /* 0x000fc60003f06270 */
        /* <DEDUP_REMOVED lines=22> */
[----:B------:R5:W1:Y:S01]  /*12d30*/  LDS.128 R16, [R76+0xc080] ;  /* 0x00c080004c107984 */ /* 0x000a620000000c00 */
[----:B------:R-:W-:-:S07]  /*12d40*/  ISETP.GE.AND P3, PT, R0, c[0x0][0x3c8], PT ;  /* 0x0000f20000007a0c */ /* 0x000fce0003f66270 */
[----:B------:R-:W-:Y:S02]  /*12d50*/  @!P2 SHF.R.S32.HI R71, RZ, 0x1f, R72 ;  /* 0x0000001fff47a819 */ /* 0x000fe40000011448 */
[----:B------:R-:W-:Y:S02]  /*12d60*/  @!P1 SHF.R.S32.HI R69, RZ, 0x1f, R70 ;  /* 0x0000001fff459819 */ /* 0x000fe40000011446 */
[----:B------:R-:W-:Y:S02]  /*12d70*/  @!P0 SHF.R.S32.HI R3, RZ, 0x1f, R68 ;  /* 0x0000001fff038819 */ /* 0x000fe40000011444 */
[----:B------:R-:W-:Y:S02]  /*12d80*/  @!P2 LEA.HI R71, R71, R72, RZ, 0x3 ;  /* 0x000000484747a211 */ /* 0x000fe400078f18ff */
[----:B------:R-:W-:Y:S02]  /*12d90*/  @!P1 LEA.HI R69, R69, R70, RZ, 0x3 ;  /* 0x0000004645459211 */ /* 0x000fe400078f18ff */
[----:B------:R-:W-:-:S02]  /*12da0*/  @!P0 LEA.HI R3, R3, R68, RZ, 0x3 ;  /* 0x0000004403038211 */ /* 0x000fc400078f18ff */
[----:B------:R-:W-:Y:S02]  /*12db0*/  @!P2 LOP3.LUT R71, R71, 0xfffffff8, RZ, 0xc0, !PT ;  /* 0xfffffff84747a812 */ /* 0x000fe400078ec0ff */
[----:B------:R-:W-:Y:S01]  /*12dc0*/  @!P1 LOP3.LUT R69, R69, 0xfffffff8, RZ, 0xc0, !PT ;  /* 0xfffffff845459812 */ /* 0x000fe200078ec0ff */
[----:B-1---5:R-:W-:Y:S01]  /*12dd0*/  @!P3 IMAD.WIDE R76, R0, 0x2, R78 ;  /* 0x00000002004cb825 */ /* 0x022fe200078e024e */
[----:B------:R-:W-:-:S03]  /*12de0*/  @!P0 LOP3.LUT R3, R3, 0xfffffff8, RZ, 0xc0, !PT ;  /* 0xfffffff803038812 */ /* 0x000fc600078ec0ff */
[--C-:B------:R-:W-:Y:S01]  /*12df0*/  @!P2 IMAD.WIDE R70, R71, 0x2, R78.reuse ;  /* 0x000000024746a825 */ /* 0x100fe200078e024e */
[----:B--2---:R1:W-:Y:S03]  /*12e00*/  @!P3 ST.E.128 [R76.64], R64 ;  /* 0x000000404c00b985 */ /* 0x0043e6000c101d0a */
[--C-:B------:R-:W-:Y:S01]  /*12e10*/  @!P1 IMAD.WIDE R68, R69, 0x2, R78.reuse ;  /* 0x0000000245449825 */ /* 0x100fe200078e024e */
[----:B---3--:R1:W-:Y:S03]  /*12e20*/  @!P2 ST.E.128 [R70.64], R48 ;  /* 0x000000304600a985 */ /* 0x0083e6000c101d0a */
[----:B------:R-:W-:Y:S01]  /*12e30*/  @!P0 IMAD.WIDE R78, R3, 0x2, R78 ;  /* 0x00000002034e8825 */ /* 0x000fe200078e024e */
[----:B----4-:R1:W-:Y:S04]  /*12e40*/  @!P1 ST.E.128 [R68.64], R32 ;  /* 0x0000002044009985 */ /* 0x0103e8000c101d0a */
[----:B------:R1:W-:Y:S02]  /*12e50*/  @!P0 ST.E.128 [R78.64], R16 ;  /* 0x000000104e008985 */ /* 0x0003e4000c101d0a */
.L_x_148:
[----:B--234-:R-:W-:Y:S05]  /*12e60*/  BSYNC B0 ;  /* 0x0000000000007941 */ /* 0x01cfea0003800000 */
.L_x_147:
[----:B------:R-:W-:Y:S01]  /*12e70*/  IADD3 R3, R73, 0x20, RZ ;  /* 0x0000002049037810 */ /* 0x000fe20007ffe0ff */
[----:B-1----:R1:W2:Y:S01]  /*12e80*/  SHFL.IDX PT, R35, R74, 0x1, 0x181f ;  /* 0x00381f004a237f89 */ /* 0x0022a200000e0000 */
        /* <DEDUP_REMOVED lines=28> */
.L_x_150:
[----:B------:R-:W-:Y:S05]  /*13050*/  BSYNC B0 ;  /* 0x0000000000007941 */ /* 0x000fea0003800000 */
.L_x_149:
[----:B------:R-:W-:Y:S01]  /*13060*/  IADD3 R3, R73, 0x40, RZ ;  /* 0x0000004049037810 */ /* 0x000fe20007ffe0ff */
[----:B--2---:R2:W4:Y:S01]  /*13070*/  SHFL.IDX PT, R19, R74, 0x2, 0x181f ;  /* 0x00581f004a137f89 */ /* 0x00452200000e0000 */
[----:B------:R-:W-:Y:S02]  /*13080*/  BSSY B0, `(.L_x_151) ;  /* 0x000001c000007945 */ /* 0x000fe40003800000 */
[----:B------:R-:W-:Y:S01]  /*13090*/  ISETP.GE.AND P0, PT, R3, R2, PT ;  /* 0x000000020300720c */ /* 0x000fe20003f06270 */
[----:B------:R2:W1:-:S12]  /*130a0*/  SHFL.IDX PT, R18, R75, 0x2, 0x181f ;  /* 0x00581f004b127f89 */ /* 0x00045800000e0000 */
        /* <DEDUP_REMOVED lines=25> */
.L_x_152:
[----:B------:R-:W-:Y:S05]  /*13240*/  BSYNC B0 ;  /* 0x0000000000007941 */ /* 0x000fea0003800000 */
.L_x_151:
[----:B------:R-:W-:Y:S01]  /*13250*/  IADD3 R73, R73, 0x60, RZ ;  /* 0x0000006049497810 */ /* 0x000fe20007ffe0ff */
[----:B-1----:R1:W2:Y:S03]  /*13260*/  SHFL.IDX PT, R11, R74, 0x3, 0x181f ;  /* 0x00781f004a0b7f89 */ /* 0x0022a600000e0000 */
[----:B------:R-:W-:Y:S01]  /*13270*/  ISETP.GE.AND P0, PT, R73, R2, PT ;  /* 0x000000024900720c */ /* 0x000fe20003f06270 */
[----:B------:R1:W4:-:S12]  /*13280*/  SHFL.IDX PT, R10, R75, 0x3, 0x181f ;  /* 0x00781f004b0a7f89 */ /* 0x00031800000e0000 */
[----:B------:R-:W-:Y:S05]  /*13290*/  @P0 EXIT ;  /* 0x000000000000094d */ /* 0x000fea0003800000 */
[C---:B------:R-:W-:Y:S02]  /*132a0*/  IADD3 R9, R0.reuse, 0x40, RZ ;  /* 0x0000004000097810 */ /* 0x040fe40007ffe0ff */
[C---:B------:R-:W-:Y:S02]  /*132b0*/  IADD3 R3, R0.reuse, 0x80, RZ ;  /* 0x0000008000037810 */ /* 0x040fe40007ffe0ff */
[----:B------:R-:W-:Y:S02]  /*132c0*/  ISETP.GE.AND P1, PT, R9, c[0x0][0x3c8], PT ;  /* 0x0000f20009007a0c */ /* 0x000fe40003f26270 */
[----:B------:R-:W-:Y:S02]  /*132d0*/  ISETP.GE.AND P0, PT, R3, c[0x0][0x3c8], PT ;  /* 0x0000f20003007a0c */ /* 0x000fe40003f06270 */
[C---:B------:R-:W-:Y:S02]  /*132e0*/  ISETP.GE.AND P2, PT, R0.reuse, c[0x0][0x3c8], PT ;  /* 0x0000f20000007a0c */ /* 0x040fe40003f46270 */
[----:B------:R-:W-:-:S07]  /*132f0*/  IADD3 R15, R0, 0xc0, RZ ;  /* 0x000000c0000f7810 */ /* 0x000fce0007ffe0ff */
[----:B------:R-:W-:Y:S02]  /*13300*/  @!P1 SHF.R.S32.HI R8, RZ, 0x1f, R9 ;  /* 0x0000001fff089819 */ /* 0x000fe40000011409 */
[----:B------:R-:W-:Y:S02]  /*13310*/  @!P0 SHF.R.S32.HI R2, RZ, 0x1f, R3 ;  /* 0x0000001fff028819 */ /* 0x000fe40000011403 */
[----:B------:R-:W-:Y:S01]  /*13320*/  @!P1 LEA.HI R8, R8, R9, RZ, 0x3 ;  /* 0x0000000908089211 */ /* 0x000fe200078f18ff */
[--C-:B--2-4-:R-:W-:Y:S01]  /*13330*/  @!P2 IMAD.WIDE R12, R0, 0x2, R10.reuse ;  /* 0x00000002000ca825 */ /* 0x114fe200078e020a */
[----:B------:R-:W-:Y:S02]  /*13340*/  @!P0 LEA.HI R2, R2, R3, RZ, 0x3 ;  /* 0x0000000302028211 */ /* 0x000fe400078f18ff */
[----:B------:R-:W-:Y:S02]  /*13350*/  @!P1 LOP3.LUT R8, R8, 0xfffffff8, RZ, 0xc0, !PT ;  /* 0xfffffff808089812 */ /* 0x000fe400078ec0ff */
[----:B------:R-:W-:Y:S01]  /*13360*/  @!P0 LOP3.LUT R2, R2, 0xfffffff8, RZ, 0xc0, !PT ;  /* 0xfffffff802028812 */ /* 0x000fe200078ec0ff */
[----:B------:R2:W-:Y:S02]  /*13370*/  @!P2 ST.E.128 [R12.64], R52 ;  /* 0x000000340c00a985 */ /* 0x0005e4000c101d0a */
[----:B------:R-:W-:-:S04]  /*13380*/  @!P1 IMAD.WIDE R8, R8, 0x2, R10 ;  /* 0x0000000208089825 */ /* 0x000fc800078e020a */
[----:B------:R-:W-:Y:S01]  /*13390*/  @!P0 IMAD.WIDE R2, R2, 0x2, R10 ;  /* 0x0000000202028825 */ /* 0x000fe200078e020a */
[----:B------:R2:W-:Y:S04]  /*133a0*/  @!P1 ST.E.128 [R8.64], R36 ;  /* 0x0000002408009985 */ /* 0x0005e8000c101d0a */
[----:B------:R2:W-:Y:S01]  /*133b0*/  @!P0 ST.E.128 [R2.64], R20 ;  /* 0x0000001402008985 */ /* 0x0005e2000c101d0a */
[----:B------:R-:W-:-:S13]  /*133c0*/  ISETP.GE.AND P0, PT, R15, c[0x0][0x3c8], PT ;  /* 0x0000f2000f007a0c */ /* 0x000fda0003f06270 */
[----:B------:R-:W-:Y:S05]  /*133d0*/  @P0 EXIT ;  /* 0x000000000000094d */ /* 0x000fea0003800000 */
[----:B------:R-:W-:-:S04]  /*133e0*/  SHF.R.S32.HI R0, RZ, 0x1f, R15 ;  /* 0x0000001fff007819 */ /* 0x000fc8000001140f */
[----:B------:R-:W-:-:S04]  /*133f0*/  LEA.HI R0, R0, R15, RZ, 0x3 ;  /* 0x0000000f00007211 */ /* 0x000fc800078f18ff */
[----:B--2---:R-:W-:-:S05]  /*13400*/  LOP3.LUT R3, R0, 0xfffffff8, RZ, 0xc0, !PT ;  /* 0xfffffff800037812 */ /* 0x004fca00078ec0ff */
[----:B------:R-:W-:-:S05]  /*13410*/  IMAD.WIDE R10, R3, 0x2, R10 ;  /* 0x00000002030a7825 */ /* 0x000fca00078e020a */
[----:B------:R-:W-:Y:S01]  /*13420*/  ST.E.128 [R10.64], R4 ;  /* 0x000000040a007985 */ /* 0x000fe2000c101d0a */
[----:B------:R-:W-:Y:S05]  /*13430*/  EXIT ;  /* 0x000000000000794d */ /* 0x000fea0003800000 */
.L_x_145:
        /* <DEDUP_REMOVED lines=10> */
[----:B------:R-:W3:Y:S01]  /*134e0*/  @P0 LDG.E R0, [R6.64] ;  /* 0x0000000a06000981 */ /* 0x000ee2000c1e1900 */
        /* <DEDUP_REMOVED lines=11> */
[----:B---3--:R-:W3:Y:S02]  /*135a0*/  @P0 R2UR UR5, R0 ;  /* 0x00000000000503c2 */ /* 0x008ee400000e0000 */
[----:B---3--:R-:W-:Y:S02]  /*135b0*/  @UP1 USHF.R.S32.HI UR4, URZ, 0x1f, UR5 ;  /* 0x0000001f3f041899 */ /* 0x008fe40008011405 */
[----:B------:R-:W-:-:S05]  /*135c0*/  @UP1 UMOV UR14, UR5 ;  /* 0x00000005000e1c82 */ /* 0x000fca0008000000 */
[----:B------:R-:W-:Y:S01]  /*135d0*/  @UP1 UMOV UR15, UR4 ;  /* 0x00000004000f1c82 */ /* 0x000fe20008000000 */
[----:B------:R-:W-:Y:S05]  /*135e0*/  @P1 BRA `(.L_x_153) ;  /* 0x0000004000001947 */ /* 0x000fea0003800000 */
[----:B-1----:R-:W-:Y:S05]  /*135f0*/  @!P0 BRA `(.L_x_153) ;  /* 0x0000003000008947 */ /* 0x002fea0003800000 */
[----:B-----5:R-:W3:Y:S04]  /*13600*/  LDG.E R5, [R6.64] ;  /* 0x0000000a06057981 */ /* 0x020ee8000c1e1900 */
[----:B------:R-:W3:Y:S02]  /*13610*/  LDG.E R0, [R6.64+0x4] ;  /* 0x0000040a06007981 */ /* 0x000ee4000c1e1900 */
[----:B---3--:R-:W-:Y:S02]  /*13620*/  IADD3 R5, -R5, R0, RZ ;  /* 0x0000000005057210 */ /* 0x008fe40007ffe1ff */
.L_x_153:
        /* <DEDUP_REMOVED lines=37> */
[----:B------:R-:W-:Y:S01]  /*13880*/  IMAD R0, R4, c[0x0][0x48c], R3 ;  /* 0x0001230004007a24 */ /* 0x000fe200078e0203 */
[----:B------:R-:W-:-:S04]  /*13890*/  LEA R2, P0, R6, c[0x0][0x450], 0x2 ;  /* 0x0001140006027a11 */ /* 0x000fc800078010ff */
[----:B------:R-:W-:Y:S01]  /*138a0*/  IADD3 R3, R7, R0, RZ ;  /* 0x0000000007037210 */ /* 0x000fe20007ffe0ff */
[----:B------:R-:W-:-:S03]  /*138b0*/  IMAD.MOV.U32 R7, RZ, RZ, -0x800000 ;  /* 0xff800000ff077424 */ /* 0x000fc600078e00ff */
[----:B------:R-:W-:-:S05]  /*138c0*/  LEA.HI.X R3, R6, c[0x0][0x454], R3, 0x2, P0 ;  /* 0x0001150006037a11 */ /* 0x000fca00000f1403 */
[----:B------:R1:W-:Y:S02]  /*138d0*/  STG.E [R2.64], R7 ;  /* 0x0000000702007986 */ /* 0x0003e4000c10190a */
.L_x_155:
[----:B------:R-:W-:Y:S05]  /*138e0*/  BSYNC B0 ;  /* 0x0000000000007941 */ /* 0x000fea0003800000 */
.L_x_154:
[----:B-1----:R-:W1:Y:S01]  /*138f0*/  S2R R3, SR_CTAID.X ;  /* 0x0000000000037919 */ /* 0x002e620000002500 */
[----:B------:R-:W-:Y:S01]  /*13900*/  SHF.R.S32.HI R4, RZ, 0x1f, R9 ;  /* 0x0000001fff047819 */ /* 0x000fe20000011409 */
        /* <DEDUP_REMOVED lines=15> */
[C---:B------:R-:W-:Y:S01]  /*13a00*/  LEA R2, R9.reuse, R4, 0x5 ;  /* 0x0000000409027211 */ /* 0x040fe200078e28ff */
[----:B------:R-:W-:Y:S01]  /*13a10*/  UIMAD.WIDE.U32 UR16, UR13, UR4, UR16 ;  /* 0x000000040d1072a5 */ /* 0x000fe2000f8e0010 */
[----:B------:R-:W-:Y:S01]  /*13a20*/  SHF.L.U32 R9, R9, 0x3, RZ ;  /* 0x0000000309097819 */ /* 0x000fe200000006ff */
[----:B------:R-:W-:Y:S02]  /*13a30*/  UIMAD UR7, UR13, UR5, UR7 ;  /* 0x000000050d0772a4 */ /* 0x000fe4000f8e0207 */
[C---:B-1----:R-:W-:Y:S01]  /*13a40*/  IMAD R2, R3.reuse, 0x80, R2 ;  /* 0x0000008003027824 */ /* 0x042fe200078e0202 */
[----:B------:R-:W-:Y:S01]  /*13a50*/  ULDC.64 UR4, c[0x0][0x3f0] ;  /* 0x0000fc0000047ab9 */ /* 0x000fe20000000a00 */
[----:B------:R-:W-:Y:S01]  /*13a60*/  IMAD R4, R3, 0x80, R4 ;  /* 0x0000008003047824 */ /* 0x000fe200078e0204 */
[----:B------:R-:W-:Y:S01]  /*13a70*/  UIMAD UR6, UR6, UR4, URZ ;  /* 0x00000004060672a4 */ /* 0x000fe2000f8e023f */
[----:B------:R-:W-:Y:S01]  /*13a80*/  @P0 IMAD.HI.U32 R0, R2, c[0x0][0x4ec], RZ ;  /* 0x00013b0002000a27 */ /* 0x000fe200078e00ff */
[----:B------:R-:W-:Y:S01]  /*13a90*/  UIADD3 UR17, UR7, UR17, URZ ;  /* 0x0000001107117290 */ /* 0x000fe2000fffe03f */
[----:B------:R-:W-:Y:S01]  /*13aa0*/  IADD3 R8, R9, 0x40, RZ ;  /* 0x0000004009087810 */ /* 0x000fe20007ffe0ff */
[----:B------:R-:W-:Y:S01]  /*13ab0*/  UIMAD UR5, UR20, UR5, UR6 ;  /* 0x00000005140572a4 */ /* 0x000fe2000f8e0206 */
[----:B------:R-:W-:Y:S01]  /*13ac0*/  IMAD.MOV.U32 R7, RZ, RZ, R2 ;  /* 0x000000ffff077224 */ /* 0x000fe200078e0002 */
[----:B------:R-:W-:Y:S01]  /*13ad0*/  @P0 SHF.R.U32.HI R7, RZ, c[0x0][0x4f0], R0 ;  /* 0x00013c00ff070a19 */ /* 0x000fe20000011600 */
[----:B------:R-:W-:-:S03]  /*13ae0*/  UIMAD.WIDE.U32 UR16, UR20, UR4, UR16 ;  /* 0x00000004141072a5 */ /* 0x000fc6000f8e0010 */
[----:B------:R-:W-:Y:S01]  /*13af0*/  IADD3 R11, -R7, RZ, RZ ;  /* 0x000000ff070b7210 */ /* 0x000fe20007ffe1ff */
[----:B------:R-:W-:Y:S01]  /*13b00*/  UIADD3 UR5, UR17, UR5, URZ ;  /* 0x0000000511057290 */ /* 0x000fe2000fffe03f */
[----:B------:R-:W-:Y:S01]  /*13b10*/  SHF.R.S32.HI R0, RZ, 0x1f, R7 ;  /* 0x0000001fff007819 */ /* 0x000fe20000011407 */
[----:B------:R-:W-:Y:S02]  /*13b20*/  IMAD.U32 R10, RZ, RZ, UR16 ;  /* 0x00000010ff0a7e24 */ /* 0x000fe4000f8e00ff */
[----:B------:R-:W-:Y:S02]  /*13b30*/  IMAD R6, R11, c[0x0][0x4e8], R2 ;  /* 0x00013a000b067a24 */ /* 0x000fe400078e0202 */
[----:B------:R-:W-:Y:S01]  /*13b40*/  IMAD.U32 R11, RZ, RZ, UR17 ;  /* 0x00000011ff0b7e24 */ /* 0x000fe2000f8e00ff */
[----:B------:R-:W-:Y:S01]  /*13b50*/  MOV R11, UR5 ;  /* 0x00000005000b7c02 */ /* 0x000fe20008000f00 */
[----:B------:R-:W-:Y:S01]  /*13b60*/  IMAD R0, R0, c[0x0][0x3e0], RZ ;  /* 0x0000f80000007a24 */ /* 0x000fe200078e02ff */
[----:B------:R-:W-:-:S03]  /*13b70*/  SHF.R.S32.HI R2, RZ, 0x1f, R6 ;  /* 0x0000001fff027819 */ /* 0x000fc60000011406 */
[C---:B------:R-:W-:Y:S02]  /*13b80*/  IMAD R0, R7.reuse, c[0x0][0x3e4], R0 ;  /* 0x0000f90007007a24 */ /* 0x040fe400078e0200 */
[----:B------:R-:W-:-:S04]  /*13b90*/  IMAD.WIDE.U32 R10, R7, c[0x0][0x3e0], R10 ;  /* 0x0000f800070a7a25 */ /* 0x000fc800078e000a */
[----:B------:R-:W-:Y:S02]  /*13ba0*/  IMAD R7, R2, c[0x0][0x3d8], RZ ;  /* 0x0000f60002077a24 */ /* 0x000fe400078e02ff */
[----:B------:R-:W-:Y:S02]  /*13bb0*/  IMAD.IADD R11, R11, 0x1, R0 ;  /* 0x000000010b0b7824 */ /* 0x000fe400078e0200 */
[C---:B------:R-:W-:Y:S02]  /*13bc0*/  IMAD R7, R6.reuse, c[0x0][0x3dc], R7 ;  /* 0x0000f70006077a24 */ /* 0x040fe400078e0207 */
[----:B------:R-:W-:Y:S01]  /*13bd0*/  IMAD.WIDE.U32 R10, R6, c[0x0][0x3d8], R10 ;  /* 0x0000f600060a7a25 */ /* 0x000fe200078e000a */
[----:B------:R-:W-:-:S04]  /*13be0*/  IADD3 R6, R9, 0xc0, RZ ;  /* 0x000000c009067810 */ /* 0x000fc80007ffe0ff */
[----:B------:R-:W-:Y:S02]  /*13bf0*/  IADD3 R7, R11, R7, RZ ;  /* 0x000000070b077210 */ /* 0x000fe40007ffe0ff */
[----:B------:R-:W-:-:S04]  /*13c00*/  LEA R11, P0, R10, c[0x0][0x380], 0x1 ;  /* 0x0000e0000a0b7a11 */ /* 0x000fc800078008ff */
[----:B------:R-:W-:Y:S01]  /*13c10*/  LEA.HI.X R10, R10, c[0x0][0x384], R7, 0x1, P0 ;  /* 0x0000e1000a0a7a11 */ /* 0x000fe200000f0c07 */
[----:B------:R1:W3:Y:S01]  /*13c20*/  SHFL.IDX PT, R12, R11, RZ, 0x181f ;  /* 0x00181fff0b0c7589 */ /* 0x0002e200000e0000 */
[----:B------:R-:W-:Y:S02]  /*13c30*/  ISETP.GE.AND P0, PT, R4, R5, PT ;  /* 0x000000050400720c */ /* 0x000fe40003f06270 */
[----:B------:R-:W-:Y:S01]  /*13c40*/  IADD3 R7, R9, 0x80, RZ ;  /* 0x0000008009077810 */ /* 0x000fe20007ffe0ff */
[----:B------:R1:W4:Y:S10]  /*13c50*/  SHFL.IDX PT, R13, R10, RZ, 0x181f ;  /* 0x00181fff0a0d7589 */ /* 0x00033400000e0000 */
[----:B------:R-:W-:Y:S05]  /*13c60*/  @P0 BRA `(.L_x_157) ;  /* 0x0000015000000947 */ /* 0x000fea0003800000 */
[----:B------:R-:W-:Y:S02]  /*13c70*/  ISETP.GE.AND P2, PT, R8, c[0x0][0x3c8], PT ;  /* 0x0000f20008007a0c */ /* 0x000fe40003f46270 */
[----:B------:R-:W-:-:S02]  /*13c80*/  ISETP.GE.AND P1, PT, R7, c[0x0][0x3c8], PT ;  /* 0x0000f20007007a0c */ /* 0x000fc40003f26270 */
[----:B------:R-:W-:Y:S02]  /*13c90*/  ISETP.GE.AND P0, PT, R6, c[0x0][0x3c8], PT ;  /* 0x0000f20006007a0c */ /* 0x000fe40003f06270 */
        /* <DEDUP_REMOVED lines=12> */
[----:B------:R3:W-:Y:S03]  /*13d60*/  @!P3 ST.E.128 [R14.64], RZ ;  /* 0x000000ff0e00b985 */ /* 0x0007e6000c101d0a */
[--C-:B------:R-:W-:Y:S01]  /*13d70*/  @!P1 IMAD.WIDE R2, R2, 0x2, R12.reuse ;  /* 0x0000000202029825 */ /* 0x100fe200078e020c */
[----:B------:R3:W-:Y:S03]  /*13d80*/  @!P2 ST.E.128 [R16.64], RZ ;  /* 0x000000ff1000a985 */ /* 0x0007e6000c101d0a */
[----:B------:R-:W-:Y:S01]  /*13d90*/  @!P0 IMAD.WIDE R12, R0, 0x2, R12 ;  /* 0x00000002000c8825 */ /* 0x000fe200078e020c */
[----:B------:R3:W-:Y:S04]  /*13da0*/  @!P1 ST.E.128 [R2.64], RZ ;  /* 0x000000ff02009985 */ /* 0x0007e8000c101d0a */
[----:B------:R3:W-:Y:S02]  /*13db0*/  @!P0 ST.E.128 [R12.64], RZ ;  /* 0x000000ff0c008985 */ /* 0x0007e4000c101d0a */
.L_x_157:
[----:B------:R-:W-:Y:S05]  /*13dc0*/  BSYNC B0 ;  /* 0x0000000000007941 */ /* 0x000fea0003800000 */
.L_x_156:
[----:B------:R-:W-:Y:S01]  /*13dd0*/  IADD3 R0, R4, 0x20, RZ ;  /* 0x0000002004007810 */ /* 0x000fe20007ffe0ff */
[----:B---34-:R3:W4:Y:S01]  /*13de0*/  SHFL.IDX PT, R13, R10, 0x1, 0x181f ;  /* 0x00381f000a0d7f89 */ /* 0x01872200000e0000 */
[----:B------:R-:W-:Y:S02]  /*13df0*/  BSSY B0, `(.L_x_158) ;  /* 0x0000019000007945 */ /* 0x000fe40003800000 */
[----:B------:R-:W-:Y:S01]  /*13e00*/  ISETP.GE.AND P0, PT, R0, R5, PT ;  /* 0x000000050000720c */ /* 0x000fe20003f06270 */
[----:B------:R3:W1:-:S12]  /*13e10*/  SHFL.IDX PT, R12, R11, 0x1, 0x181f ;  /* 0x00381f000b0c7f89 */ /* 0x00065800000e0000 */
        /* <DEDUP_REMOVED lines=11> */
[----:B-1--4-:R-:W-:Y:S01]  /*13ed0*/  @!P3 IMAD.WIDE R14, R9, 0x2, R12 ;  /* 0x00000002090eb825 */ /* 0x012fe200078e020c */
        /* <DEDUP_REMOVED lines=10> */
.L_x_159:
[----:B------:R-:W-:Y:S05]  /*13f80*/  BSYNC B0 ;  /* 0x0000000000007941 */ /* 0x000fea0003800000 */
.L_x_158:
[----:B------:R-:W-:Y:S01]  /*13f90*/  IADD3 R0, R4, 0x40, RZ ;  /* 0x0000004004007810 */ /* 0x000fe20007ffe0ff */
[----:B-1--4-:R1:W4:Y:S01]  /*13fa0*/  SHFL.IDX PT, R13, R10, 0x2, 0x181f ;  /* 0x00581f000a0d7f89 */ /* 0x01232200000e0000 */
[----:B------:R-:W-:Y:S02]  /*13fb0*/  BSSY B0, `(.L_x_160) ;  /* 0x0000019000007945 */ /* 0x000fe40003800000 */
[----:B------:R-:W-:Y:S01]  /*13fc0*/  ISETP.GE.AND P0, PT, R0, R5, PT ;  /* 0x000000050000720c */ /* 0x000fe20003f06270 */
[----:B------:R1:W3:-:S12]  /*13fd0*/  SHFL.IDX PT, R12, R11, 0x2, 0x181f ;  /* 0x00581f000b0c7f89 */ /* 0x0002d800000e0000 */
        /* <DEDUP_REMOVED lines=22> */
.L_x_161:
[----:B------:R-:W-:Y:S05]  /*14140*/  BSYNC B0 ;  /* 0x0000000000007941 */ /* 0x000fea0003800000 */
.L_x_160:
[----:B------:R-:W-:Y:S01]  /*14150*/  IADD3 R4, R4, 0x60, RZ ;  /* 0x0000006004047810 */ /* 0x000fe20007ffe0ff */
[----:B---3--:R3:W1:Y:S03]  /*14160*/  SHFL.IDX PT, R3, R10, 0x3, 0x181f ;  /* 0x00781f000a037f89 */ /* 0x00866600000e0000 */
[----:B------:R-:W-:Y:S01]  /*14170*/  ISETP.GE.AND P0, PT, R4, R5, PT ;  /* 0x000000050400720c */ /* 0x000fe20003f06270 */
[----:B------:R3:W4:-:S12]  /*14180*/  SHFL.IDX PT, R2, R11, 0x3, 0x181f ;  /* 0x00781f000b027f89 */ /* 0x00071800000e0000 */
[----:B------:R-:W-:Y:S05]  /*14190*/  @P0 EXIT ;  /* 0x000000000000094d */ /* 0x000fea0003800000 */
        /* <DEDUP_REMOVED lines=10> */
[----:B------:R1:W-:Y:S02]  /*14240*/  @!P2 ST.E.128 [R8.64], RZ ;  /* 0x000000ff0800a985 */ /* 0x0003e4000c101d0a */
[----:B------:R-:W-:-:S04]  /*14250*/  @!P1 IMAD.WIDE R4, R5, 0x2, R2 ;  /* 0x0000000205049825 */ /* 0x000fc800078e0202 */
[----:B---3--:R-:W-:Y:S01]  /*14260*/  @!P0 IMAD.WIDE R10, R7, 0x2, R2 ;  /* 0x00000002070a8825 */ /* 0x008fe200078e0202 */
[----:B------:R1:W-:Y:S04]  /*14270*/  @!P1 ST.E.128 [R4.64], RZ ;  /* 0x000000ff04009985 */ /* 0x0003e8000c101d0a */
[----:B------:R1:W-:Y:S01]  /*14280*/  @!P0 ST.E.128 [R10.64], RZ ;  /* 0x000000ff0a008985 */ /* 0x0003e2000c101d0a */
[----:B------:R-:W-:-:S13]  /*14290*/  ISETP.GE.AND P0, PT, R6, c[0x0][0x3c8], PT ;  /* 0x0000f20006007a0c */ /* 0x000fda0003f06270 */
[----:B------:R-:W-:Y:S05]  /*142a0*/  @P0 EXIT ;  /* 0x000000000000094d */ /* 0x000fea0003800000 */
[----:B-1----:R-:W-:-:S04]  /*142b0*/  SHF.R.S32.HI R5, RZ, 0x1f, R6 ;  /* 0x0000001fff057819 */ /* 0x002fc80000011406 */
[----:B------:R-:W-:-:S04]  /*142c0*/  LEA.HI R5, R5, R6, RZ, 0x3 ;  /* 0x0000000605057211 */ /* 0x000fc800078f18ff */
[----:B------:R-:W-:-:S05]  /*142d0*/  LOP3.LUT R5, R5, 0xfffffff8, RZ, 0xc0, !PT ;  /* 0xfffffff805057812 */ /* 0x000fca00078ec0ff */
[----:B------:R-:W-:-:S05]  /*142e0*/  IMAD.WIDE R2, R5, 0x2, R2 ;  /* 0x0000000205027825 */ /* 0x000fca00078e0202 */
[----:B------:R-:W-:Y:S01]  /*142f0*/  ST.E.128 [R2.64], RZ ;  /* 0x000000ff02007985 */ /* 0x000fe2000c101d0a */
[----:B------:R-:W-:Y:S05]  /*14300*/  EXIT ;  /* 0x000000000000794d */ /* 0x000fea0003800000 */
.L_x_162:
        /* <DEDUP_REMOVED lines=15> */
.L_x_1768:


//--------------------- .text._ZN7cutlass13device_kernelIN5flash19enable_sm80_to_sm89INS1_16FlashAttnFwdSm80INS1_25CollectiveMainloopFwdSm80ILi8ELi1ELb1EN4cute5tupleIJNS5_1CILi128EEENS7_ILi48EEENS7_ILi256EEEEEELi256ENS_10bfloat16_tEfNS_4arch4Sm80ELb0ELb1ELb1ELb0ELb1ELb0ELb1ELb0EEENS1_21CollectiveEpilogueFwdINS6_IJS8_SA_S9_EEENS6_IJNS7_ILi1EEESI_SI_EEESC_SE_Li256ELb0ELb1ELb0ELb0EEENS1_19SingleTileSchedulerILb0ELb0ELb1ELi128EEEEEEEEEvNT_6ParamsE --------------------------
	.section	.text._ZN7cutlass13device_kernelIN5flash19enable_sm80_to_sm89INS1_16FlashAttnFwdSm80INS1_25CollectiveMainloopFwdSm80ILi8ELi1ELb1EN4cute5tupleIJNS5_1CILi128EEENS7_ILi48EEENS7_ILi256EEEEEELi256ENS_10bfloat16_tEfNS_4arch4Sm80ELb0ELb1ELb1ELb0ELb1ELb0ELb1ELb0EEENS1_21CollectiveEpilogueFwdINS6_IJS8_SA_S9_EEENS6_IJNS7_ILi1EEESI_SI_EEESC_SE_Li256ELb0ELb1ELb0ELb0EEENS1_19SingleTileSchedulerILb0ELb0ELb1ELi128EEEEEEEEEvNT_6ParamsE,"ax",@progbits
	.sectioninfo	@"SHI_REGISTERS=255"
	.align	128
.text._ZN7cutlass13device_kernelIN5flash19enable_sm80_to_sm89INS1_16FlashAttnFwdSm80INS1_25CollectiveMainloopFwdSm80ILi8ELi1ELb1EN4cute5tupleIJNS5_1CILi128EEENS7_ILi48EEENS7_ILi256EEEEEELi256ENS_10bfloat16_tEfNS_4arch4Sm80ELb0ELb1ELb1ELb0ELb1ELb0ELb1ELb0EEENS1_21CollectiveEpilogueFwdINS6_IJS8_SA_S9_EEENS6_IJNS7_ILi1EEESI_SI_EEESC_SE_Li256ELb0ELb1ELb0ELb0EEENS1_19SingleTileSchedulerILb0ELb0ELb1ELi128EEEEEEEEEvNT_6ParamsE:
        .type           _ZN7cutlass13device_kernelIN5flash19enable_sm80_to_sm89INS1_16FlashAttnFwdSm80INS1_25CollectiveMainloopFwdSm80ILi8ELi1ELb1EN4cute5tupleIJNS5_1CILi128EEENS7_ILi48EEENS7_ILi256EEEEEELi256ENS_10bfloat16_tEfNS_4arch4Sm80ELb0ELb1ELb1ELb0ELb1ELb0ELb1ELb0EEENS1_21CollectiveEpilogueFwdINS6_IJS8_SA_S9_EEENS6_IJNS7_ILi1EEESI_SI_EEESC_SE_Li256ELb0ELb1ELb0ELb0EEENS1_19SingleTileSchedulerILb0ELb0ELb1ELi128EEEEEEEEEvNT_6ParamsE,@function
        .size           _ZN7cutlass13device_kernelIN5flash19enable_sm80_to_sm89INS1_16FlashAttnFwdSm80INS1_25CollectiveMainloopFwdSm80ILi8ELi1ELb1EN4cute5tupleIJNS5_1CILi128EEENS7_ILi48EEENS7_ILi256EEEEEELi256ENS_10bfloat16_tEfNS_4arch4Sm80ELb0ELb1ELb1ELb0ELb1ELb0ELb1ELb0EEENS1_21CollectiveEpilogueFwdINS6_IJS8_SA_S9_EEENS6_IJNS7_ILi1EEESI_SI_EEESC_SE_Li256ELb0ELb1ELb0ELb0EEENS1_19SingleTileSchedulerILb0ELb0ELb1ELi128EEEEEEEEEvNT_6ParamsE,(.L_x_1769 - _ZN7cutlass13device_kernelIN5flash19enable_sm80_to_sm89INS1_16FlashAttnFwdSm80INS1_25CollectiveMainloopFwdSm80ILi8ELi1ELb1EN4cute5tupleIJNS5_1CILi128EEENS7_ILi48EEENS7_ILi256EEEEEELi256ENS_10bfloat16_tEfNS_4arch4Sm80ELb0ELb1ELb1ELb0ELb1ELb0ELb1ELb0EEENS1_21CollectiveEpilogueFwdINS6_IJS8_SA_S9_EEENS6_IJNS7_ILi1EEESI_SI_EEESC_SE_Li256ELb0ELb1ELb0ELb0EEENS1_19SingleTileSchedulerILb0ELb0ELb1ELi128EEEEEEEEEvNT_6ParamsE)
        .other          _ZN7cutlass13device_kernelIN5flash19enable_sm80_to_sm89INS1_16FlashAttnFwdSm80INS1_25CollectiveMainloopFwdSm80ILi8ELi1ELb1EN4cute5tupleIJNS5_1CILi128EEENS7_ILi48EEENS7_ILi256EEEEEELi256ENS_10bfloat16_tEfNS_4arch4Sm80ELb0ELb1ELb1ELb0ELb1ELb0ELb1ELb0EEENS1_21CollectiveEpilogueFwdINS6_IJS8_SA_S9_EEENS6_IJNS7_ILi1EEESI_SI_EEESC_SE_Li256ELb0ELb1ELb0ELb0EEENS1_19SingleTileSchedulerILb0ELb0ELb1ELi128EEEEEEEEEvNT_6ParamsE,@"STO_CUDA_ENTRY STV_DEFAULT"
_ZN7cutlass13device_kernelIN5flash19enable_sm80_to_sm89INS1_16FlashAttnFwdSm80INS1_25CollectiveMainloopFwdSm80ILi8ELi1ELb1EN4cute5tupleIJNS5_1CILi128EEENS7_ILi48EEENS7_ILi256EEEEEELi256ENS_10bfloat16_tEfNS_4arch4Sm80ELb0ELb1ELb1ELb0ELb1ELb0ELb1ELb0EEENS1_21CollectiveEpilogueFwdINS6_IJS8_SA_S9_EEENS6_IJNS7_ILi1EEESI_SI_EEESC_SE_Li256ELb0ELb1ELb0ELb0EEENS1_19SingleTileSchedulerILb0ELb0ELb1ELi128EEEEEEEEEvNT_6ParamsE:
        /* <DEDUP_REMOVED lines=9> */
[----:B------:R-:W-:-:S04]  /*0090*/  ULDC.64 UR18, c[0x0][0x118] ;  /* 0x0000460000127ab9 */ /* 0x000fc80000000a00 */
[----:B------:R-:W-:-:S05]  /*00a0*/  PLOP3.LUT P0, PT, PT, PT, UP0, 0x80, 0x0 ;  /* 0x000000000000781c */ /* 0x000fca0003f0f008 */
[----:B------:R-:W-:Y:S02]  /*00b0*/  @UP0 UMOV UR4, 0x4 ;  /* 0x0000000400040882 */ /* 0x000fe40000000000 */
[----:B------:R-:W-:-:S06]  /*00c0*/  @UP0 UIMAD.WIDE UR4, UR15, UR4, UR6 ;  /* 0x000000040f0402a5 */ /* 0x000fcc000f8e0206 */
[----:B------:R-:W-:Y:S02]  /*00d0*/  IMAD.U32 R2, RZ, RZ, UR4 ;  /* 0x00000004ff027e24 */ /* 0x000fe4000f8e00ff */
[----:B------:R-:W-:Y:S01]  /*00e0*/  IMAD.U32 R3, RZ, RZ, UR5 ;  /* 0x00000005ff037e24 */ /* 0x000fe2000f8e00ff */
[----:B------:R-:W1:Y:S01]  /*00f0*/  S2UR UR27, SR_CTAID.X ;  /* 0x00000000001b79c3 */ /* 0x000e620000002500 */
[----:B------:R-:W-:Y:S02]  /*0100*/  ULDC UR8, c[0x0][0x2c4] ;  /* 0x0000b10000087ab9 */ /* 0x000fe40000000800 */
[----:B------:R-:W-:Y:S01]  /*0110*/  ULDC.64 UR4, c[0x0][0x2c8] ;  /* 0x0000b20000047ab9 */ /* 0x000fe20000000a00 */
[----:B------:R-:W2:Y:S01]  /*0120*/  @P0 LDG.E R2, [R2.64] ;  /* 0x0000001202020981 */ /* 0x000ea2000c1e1900 */
[----:B------:R-:W-:Y:S02]  /*0130*/  UISETP.NE.AND UP1, UPT, UR8, 0x1, UPT ;  /* 0x000000010800788c */ /* 0x000fe4000bf25270 */
[----:B------:R-:W-:Y:S01]  /*0140*/  ULDC UR10, c[0x0][0x1d0] ;  /* 0x00007400000a7ab9 */ /* 0x000fe20000000800 */
[----:B------:R-:W3:Y:S01]  /*0150*/  S2UR UR11, SR_CTAID.Y ;  /* 0x00000000000b79c3 */ /* 0x000ee20000002600 */
[----:B------:R-:W4:Y:S01]  /*0160*/  S2R R129, SR_TID.X ;  /* 0x0000000000817919 */ /* 0x000f220000002100 */
[----:B------:R-:W-:-:S02]  /*0170*/  ULDC UR9, c[0x0][0x168] ;  /* 0x00005a0000097ab9 */ /* 0x000fc40000000800 */
[----:B------:R-:W-:Y:S02]  /*0180*/  UP2UR UR14, UPR, URZ, 0x2 ;  /* 0x000000023f0e7883 */ /* 0x000fe40008000000 */
[----:B-1----:R-:W-:-:S04]  /*0190*/  USHF.L.U32 UR27, UR27, 0x7, URZ ;  /* 0x000000071b1b7899 */ /* 0x002fc8000800063f */
[----:B------:R-:W-:Y:S02]  /*01a0*/  @UP1 UIADD3 UR12, UR27, 0x7f, URZ ;  /* 0x0000007f1b0c1890 */ /* 0x000fe4000fffe03f */
[----:B------:R-:W-:Y:S02]  /*01b0*/  UIADD3 UR6, UR27, 0x7f, URZ ;  /* 0x0000007f1b067890 */ /* 0x000fe4000fffe03f */
[----:B------:R-:W-:-:S03]  /*01c0*/  UIMAD.WIDE.U32 UR12, UR12, UR4, URZ ;  /* 0x000000040c0c72a5 */ /* 0x000fc6000f8e003f */
[----:B------:R-:W-:Y:S02]  /*01d0*/  ULDC UR4, c[0x0][0x2ac] ;  /* 0x0000ab0000047ab9 */ /* 0x000fe40000000800 */
[----:B------:R-:W-:Y:S02]  /*01e0*/  UIMAD UR10, UR4, UR10, URZ ;  /* 0x0000000a040a72a4 */ /* 0x000fe4000f8e023f */
[----:B------:R-:W-:Y:S02]  /*01f0*/  @UP1 UMOV UR7, UR13 ;  /* 0x0000000d00071c82 */ /* 0x000fe40008000000 */
[----:B------:R-:W-:Y:S02]  /*0200*/  @UP1 USHF.R.U32.HI UR6, URZ, UR5, UR7 ;  /* 0x000000053f061299 */ /* 0x000fe40008011607 */
[----:B------:R-:W-:Y:S02]  /*0210*/  UMOV UR12, URZ ;  /* 0x0000003f000c7c82 */ /* 0x000fe40008000000 */
[----:B------:R-:W-:-:S02]  /*0220*/  UMOV UR7, 0x1 ;  /* 0x0000000100077882 */ /* 0x000fc40000000000 */
[----:B------:R-:W-:Y:S02]  /*0230*/  ULDC.64 UR4, c[0x0][0x328] ;  /* 0x0000ca0000047ab9 */ /* 0x000fe40000000a00 */
[----:B------:R-:W-:Y:S02]  /*0240*/  UISETP.LE.AND UP0, UPT, UR7, UR5, UPT ;  /* 0x000000050700728c */ /* 0x000fe4000bf03270 */
[----:B------:R-:W-:Y:S02]  /*0250*/  UIADD3 UR9, UR10, -UR9, UR7 ;  /* 0x800000090a097290 */ /* 0x000fe4000fffe007 */
[----:B------:R-:W-:Y:S02]  /*0260*/  UP2UR UR13, UPR, URZ, 0x1 ;  /* 0x000000013f0d7883 */ /* 0x000fe40008000000 */
[----:B------:R-:W-:Y:S02]  /*0270*/  UIADD3 UR5, UR9, UR6, URZ ;  /* 0x0000000609057290 */ /* 0x000fe4000fffe03f */
[----:B---3--:R-:W-:-:S02]  /*0280*/  USHF.R.S32.HI UR9, URZ, 0x1f, UR11 ;  /* 0x0000001f3f097899 */ /* 0x008fc4000801140b */
[----:B------:R-:W-:Y:S01]  /*0290*/  UIADD3 UR6, UR5, UR4, URZ ;  /* 0x0000000405067290 */ /* 0x000fe2000fffe03f */
[----:B--2---:R1:W2:Y:S01]  /*02a0*/  @P0 R2UR UR12, R2 ;  /* 0x00000000020c03c2 */ /* 0x0042a200000e0000 */
[----:B------:R-:W-:-:S13]  /*02b0*/  PLOP3.LUT P0, PT, PT, PT, UP0, 0x40, 0x0 ;  /* 0x000000000000781c */ /* 0x000fda0003f0e808 */
[----:B------:R-:W-:Y:S05]  /*02c0*/  @P0 BRA `(.L_x_163) ;  /* 0x0000016000000947 */ /* 0x000fea0003800000 */
[----:B----4-:R-:W-:Y:S01]  /*02d0*/  ISETP.LT.AND P0, PT, RZ, UR5, PT ;  /* 0x00000005ff007c0c */ /* 0x010fe2000bf01270 */
[----:B------:R-:W-:-:S12]  /*02e0*/  UIADD3 UR16, UR5, -0x1, URZ ;  /* 0xffffffff05107890 */ /* 0x000fd8000fffe03f */
[----:B------:R-:W-:Y:S05]  /*02f0*/  @P0 BRA `(.L_x_164) ;  /* 0x0000009000000947 */ /* 0x000fea0003800000 */
[----:B------:R-:W-:Y:S02]  /*0300*/  ULDC UR4, c[0x0][0x32c] ;  /* 0x0000cb0000047ab9 */ /* 0x000fe40000000800 */
[----:B------:R-:W-:Y:S02]  /*0310*/  UISETP.NE.AND UP0, UPT, UR7, UR4, UPT ;  /* 0x000000040700728c */ /* 0x000fe4000bf05270 */
[----:B------:R-:W-:-:S03]  /*0320*/  UIADD3 UR16, -UR5, URZ, URZ ;  /* 0x0000003f05107290 */ /* 0x000fc6000fffe13f */
[----:B------:R-:W-:Y:S02]  /*0330*/  ULDC.64 UR4, c[0x0][0x330] ;  /* 0x0000cc0000047ab9 */ /* 0x000fe40000000a00 */
[----:B------:R-:W-:-:S07]  /*0340*/  UIMAD.WIDE.U32 UR20, UR16, UR4, URZ ;  /* 0x00000004101472a5 */ /* 0x000fce000f8e003f */
[----:B------:R-:W-:Y:S02]  /*0350*/  @UP0 UMOV UR7, UR21 ;  /* 0x0000001500070c82 */ /* 0x000fe40008000000 */
[----:B------:R-:W-:-:S04]  /*0360*/  @UP0 USHF.R.U32.HI UR16, URZ, UR5, UR7 ;  /* 0x000000053f100299 */ /* 0x000fc80008011607 */
[----:B------:R-:W-:Y:S01]  /*0370*/  ULOP3.LUT UR16, URZ, UR16, URZ, 0x33, !UPT ;  /* 0x000000103f107292 */ /* 0x000fe2000f8e333f */
[----:B------:R-:W-:Y:S05]  /*0380*/  BRA `(.L_x_165) ;  /* 0x0000006000007947 */ /* 0x000fea0003800000 */
.L_x_164:
[----:B------:R-:W-:Y:S02]  /*0390*/  ULDC UR4, c[0x0][0x32c] ;  /* 0x0000cb0000047ab9 */ /* 0x000fe40000000800 */
[----:B------:R-:W-:-:S03]  /*03a0*/  UISETP.NE.AND UP0, UPT, UR7, UR4, UPT ;  /* 0x000000040700728c */ /* 0x000fc6000bf05270 */
[----:B------:R-:W-:Y:S02]  /*03b0*/  ULDC.64 UR4, c[0x0][0x330] ;  /* 0x0000cc0000047ab9 */ /* 0x000fe40000000a00 */
[----:B------:R-:W-:-:S07]  /*03c0*/  UIMAD.WIDE.U32 UR20, UR16, UR4, URZ ;  /* 0x00000004101472a5 */ /* 0x000fce000f8e003f */
[----:B------:R-:W-:Y:S02]  /*03d0*/  @UP0 UMOV UR7, UR21 ;  /* 0x0000001500070c82 */ /* 0x000fe40008000000 */
[----:B------:R-:W-:Y:S02]  /*03e0*/  @UP0 USHF.R.U32.HI UR16, URZ, UR5, UR7 ;  /* 0x000000053f100299 */ /* 0x000fe40008011607 */
.L_x_165:
[----:B------:R-:W-:Y:S02]  /*03f0*/  ULDC UR4, c[0x0][0x32c] ;  /* 0x0000cb0000047ab9 */ /* 0x000fe40000000800 */
[----:B------:R-:W-:-:S04]  /*0400*/  UIMAD UR4, UR16, UR4, UR4 ;  /* 0x00000004100472a4 */ /* 0x000fc8000f8e0204 */
[----:B------:R-:W-:-:S04]  /*0410*/  UISETP.LT.AND UP0, UPT, UR6, UR4, UPT ;  /* 0x000000040600728c */ /* 0x000fc8000bf01270 */
[----:B------:R-:W-:Y:S02]  /*0420*/  USEL UR6, UR6, UR4, UP0 ;  /* 0x0000000406067287 */ /* 0x000fe40008000000 */
.L_x_163:
[----:B----4-:R-:W-:Y:S02]  /*0430*/  UISETP.NE.AND UP0, UPT, UR8, 0x1, UPT ;  /* 0x000000010800788c */ /* 0x010fe4000bf05270 */
[----:B------:R-:W-:Y:S02]  /*0440*/  UIADD3 UR7, UR10, 0x2f, URZ ;  /* 0x0000002f0a077890 */ /* 0x000fe4000fffe03f */
[----:B------:R-:W-:Y:S02]  /*0450*/  ULDC.64 UR4, c[0x0][0x2c8] ;  /* 0x0000b20000047ab9 */ /* 0x000fe40000000a00 */
[----:B------:R-:W-:Y:S02]  /*0460*/  UIMAD.WIDE.U32 UR16, UR27, UR4, URZ ;  /* 0x000000041b1072a5 */ /* 0x000fe4000f8e003f */
[----:B------:R-:W-:Y:S02]  /*0470*/  UIMAD.WIDE UR20, UR7, 0x2aaaaaab, URZ ;  /* 0x2aaaaaab071478a5 */ /* 0x000fe4000f8e023f */
[----:B------:R-:W-:-:S02]  /*0480*/  UIADD3 UR6, UR6, 0x2f, URZ ;  /* 0x0000002f06067890 */ /* 0x000fc4000fffe03f */
[----:B------:R-:W-:Y:S02]  /*0490*/  UISETP.NE.AND UP1, UPT, UR13, URZ, UPT ;  /* 0x0000003f0d00728c */ /* 0x000fe4000bf25270 */
[----:B------:R-:W-:Y:S02]  /*04a0*/  UMOV UR4, UR27 ;  /* 0x0000001b00047c82 */ /* 0x000fe40008000000 */
[----:B------:R-:W-:Y:S02]  /*04b0*/  UIMAD.WIDE UR6, UR6, 0x2aaaaaab, URZ ;  /* 0x2aaaaaab060678a5 */ /* 0x000fe4000f8e023f */
[----:B------:R-:W-:Y:S01]  /*04c0*/  @UP0 USHF.R.U32.HI UR4, URZ, UR5, UR17 ;  /* 0x000000053f040299 */ /* 0x000fe20008011611 */
[----:B------:R-:W-:Y:S01]  /*04d0*/  PLOP3.LUT P0, PT, PT, PT, UP1, 0x40, 0x0 ;  /* 0x000000000000781c */ /* 0x000fe20003f0e818 */
[----:B------:R-:W-:Y:S02]  /*04e0*/  USHF.R.U32.HI UR6, URZ, 0x1f, UR7 ;  /* 0x0000001f3f067899 */ /* 0x000fe40008011607 */
[----:B------:R-:W-:-:S02]  /*04f0*/  UMOV UR17, UR21 ;  /* 0x0000001500117c82 */ /* 0x000fc40008000000 */
[----:B------:R-:W-:Y:S02]  /*0500*/  USHF.R.U32.HI UR16, URZ, 0x1f, UR17 ;  /* 0x0000001f3f107899 */ /* 0x000fe40008011611 */
[----:B------:R-:W-:Y:S02]  /*0510*/  ULDC UR26, c[0x0][0x168] ;  /* 0x00005a00001a7ab9 */ /* 0x000fe40000000800 */
[----:B------:R-:W-:Y:S02]  /*0520*/  UIADD3 UR26, UR10, -UR26, URZ ;  /* 0x8000001a0a1a7290 */ /* 0x000fe4000fffe03f */
[----:B------:R-:W-:Y:S02]  /*0530*/  ULEA.HI.SX32 UR16, UR17, UR16, 0x1d ;  /* 0x0000001011107291 */ /* 0x000fe4000f8fea3f */
[----:B------:R-:W-:Y:S02]  /*0540*/  ULEA.HI.SX32 UR7, UR7, UR6, 0x1d ;  /* 0x0000000607077291 */ /* 0x000fe4000f8fea3f */
[----:B------:R-:W-:-:S02]  /*0550*/  UIADD3 UR4, UR26, UR4, URZ ;  /* 0x000000041a047290 */ /* 0x000fc4000fffe03f */
[----:B------:R-:W-:Y:S02]  /*0560*/  UISETP.LT.AND UP0, UPT, UR16, UR7, UPT ;  /* 0x000000071000728c */ /* 0x000fe4000bf01270 */
[----:B------:R-:W-:Y:S02]  /*0570*/  ULDC UR5, c[0x0][0x324] ;  /* 0x0000c90000057ab9 */ /* 0x000fe40000000800 */
[----:B------:R-:W-:Y:S02]  /*0580*/  UIADD3 UR6, UR4, -UR5, URZ ;  /* 0x8000000504067290 */ /* 0x000fe4000fffe03f */
[----:B------:R-:W-:Y:S01]  /*0590*/  USEL UR23, UR16, UR7, UP0 ;  /* 0x0000000710177287 */ /* 0x000fe20008000000 */
[----:B------:R-:W-:Y:S05]  /*05a0*/  @P0 BRA `(.L_x_166) ;  /* 0x0000015000000947 */ /* 0x000fea0003800000 */
[----:B------:R-:W-:Y:S02]  /*05b0*/  UMOV UR7, UR4 ;  /* 0x0000000400077c82 */ /* 0x000fe40008000000 */
[----:B------:R-:W-:-:S06]  /*05c0*/  UISETP.GT.AND UP0, UPT, UR7, -0x1, UPT ;  /* 0xffffffff0700788c */ /* 0x000fcc000bf04270 */
[----:B------:R-:W-:-:S13]  /*05d0*/  PLOP3.LUT P0, PT, PT, PT, UP0, 0x80, 0x0 ;  /* 0x000000000000781c */ /* 0x000fda0003f0f008 */
[----:B------:R-:W-:Y:S05]  /*05e0*/  @P0 BRA `(.L_x_167) ;  /* 0x0000008000000947 */ /* 0x000fea0003800000 */
[----:B------:R-:W-:Y:S02]  /*05f0*/  ULDC UR4, c[0x0][0x32c] ;  /* 0x0000cb0000047ab9 */ /* 0x000fe40000000800 */
[----:B------:R-:W-:Y:S02]  /*0600*/  UISETP.NE.AND UP0, UPT, UR4, 0x1, UPT ;  /* 0x000000010400788c */ /* 0x000fe4000bf05270 */
[----:B------:R-:W-:Y:S02]  /*0610*/  ULOP3.LUT UR7, URZ, UR7, URZ, 0x33, !UPT ;  /* 0x000000073f077292 */ /* 0x000fe4000f8e333f */
[----:B------:R-:W-:Y:S02]  /*0620*/  ULDC.64 UR4, c[0x0][0x330] ;  /* 0x0000cc0000047ab9 */ /* 0x000fe40000000a00 */
[----:B------:R-:W-:-:S05]  /*0630*/  UIMAD.WIDE.U32 UR16, UR7, UR4, URZ ;  /* 0x00000004071072a5 */ /* 0x000fca000f8e003f */
[----:B------:R-:W-:-:S04]  /*0640*/  @UP0 USHF.R.U32.HI UR7, URZ, UR5, UR17 ;  /* 0x000000053f070299 */ /* 0x000fc80008011611 */
[----:B------:R-:W-:Y:S01]  /*0650*/  ULOP3.LUT UR7, URZ, UR7, URZ, 0x33, !UPT ;  /* 0x000000073f077292 */ /* 0x000fe2000f8e333f */
[----:B------:R-:W-:Y:S05]  /*0660*/  BRA `(.L_x_168) ;  /* 0x0000005000007947 */ /* 0x000fea0003800000 */
.L_x_167:
[----:B------:R-:W-:Y:S02]  /*0670*/  ULDC UR4, c[0x0][0x32c] ;  /* 0x0000cb0000047ab9 */ /* 0x000fe40000000800 */
[----:B------:R-:W-:-:S03]  /*0680*/  UISETP.NE.AND UP0, UPT, UR4, 0x1, UPT ;  /* 0x000000010400788c */ /* 0x000fc6000bf05270 */
[----:B------:R-:W-:Y:S02]  /*0690*/  ULDC.64 UR4, c[0x0][0x330] ;  /* 0x0000cc0000047ab9 */ /* 0x000fe40000000a00 */
[----:B------:R-:W-:-:S06]  /*06a0*/  UIMAD.WIDE.U32 UR16, UR7, UR4, URZ ;  /* 0x00000004071072a5 */ /* 0x000fcc000f8e003f */
[----:B------:R-:W-:Y:S02]  /*06b0*/  @UP0 USHF.R.U32.HI UR7, URZ, UR5, UR17 ;  /* 0x000000053f070299 */ /* 0x000fe40008011611 */
.L_x_168:
[----:B------:R-:W-:Y:S02]  /*06c0*/  ULDC UR4, c[0x0][0x32c] ;  /* 0x0000cb0000047ab9 */ /* 0x000fe40000000800 */
[----:B------:R-:W-:-:S04]  /*06d0*/  UIMAD UR4, UR7, UR4, URZ ;  /* 0x00000004070472a4 */ /* 0x000fc8000f8e023f */
[----:B------:R-:W-:-:S04]  /*06e0*/  UISETP.LT.AND UP0, UPT, UR6, UR4, UPT ;  /* 0x000000040600728c */ /* 0x000fc8000bf01270 */
[----:B------:R-:W-:-:S04]  /*06f0*/  USEL UR6, UR6, UR4, !UP0 ;  /* 0x0000000406067287 */ /* 0x000fc8000c000000 */
.L_x_166:
[----:B------:R-:W-:Y:S01]  /*0700*/  UIMAD.WIDE UR4, UR6, 0x2aaaaaab, URZ ;  /* 0x2aaaaaab060478a5 */ /* 0x000fe2000f8e023f */
[----:B------:R-:W-:Y:S01]  /*0710*/  PLOP3.LUT P2, PT, PT, PT, PT, 0x80, 0x0 ;  /* 0x000000000000781c */ /* 0x000fe20003f4f070 */
[----:B------:R-:W-:Y:S01]  /*0720*/  IMAD.MOV.U32 R5, RZ, RZ, RZ ;  /* 0x000000ffff057224 */ /* 0x000fe200078e00ff */
[----:B------:R-:W-:Y:S01]  /*0730*/  CS2R R6, SRZ ;  /* 0x0000000000067805 */ /* 0x000fe2000001ff00 */
[----:B------:R-:W-:Y:S01]  /*0740*/  USHF.R.U32.HI UR4, URZ, 0x1f, UR5 ;  /* 0x0000001f3f047899 */ /* 0x000fe20008011605 */
[----:B------:R-:W-:Y:S01]  /*0750*/  IMAD.MOV.U32 R130, RZ, RZ, RZ ;  /* 0x000000ffff827224 */ /* 0x000fe200078e00ff */
[----:B------:R-:W-:Y:S01]  /*0760*/  MOV R128, RZ ;  /* 0x000000ff00807202 */ /* 0x000fe20000000f00 */
[----:B------:R-:W-:Y:S01]  /*0770*/  CS2R R126, SRZ ;  /* 0x00000000007e7805 */ /* 0x000fe2000001ff00 */
[----:B------:R-:W-:Y:S01]  /*0780*/  ULEA.HI.SX32 UR4, UR5, UR4, 0x1d ;  /* 0x0000000405047291 */ /* 0x000fe2000f8fea3f */
[----:B------:R-:W-:Y:S01]  /*0790*/  CS2R R124, SRZ ;  /* 0x00000000007c7805 */ /* 0x000fe2000001ff00 */
[----:B------:R-:W-:Y:S01]  /*07a0*/  CS2R R122, SRZ ;  /* 0x00000000007a7805 */ /* 0x000fe2000001ff00 */
[----:B------:R-:W-:Y:S01]  /*07b0*/  CS2R R120, SRZ ;  /* 0x0000000000787805 */ /* 0x000fe2000001ff00 */
[----:B------:R-:W-:Y:S01]  /*07c0*/  UISETP.LT.AND UP0, UPT, URZ, UR4, UPT ;  /* 0x000000043f00728c */ /* 0x000fe2000bf01270 */
[----:B------:R-:W-:Y:S01]  /*07d0*/  CS2R R118, SRZ ;  /* 0x0000000000767805 */ /* 0x000fe2000001ff00 */
[----:B------:R-:W-:Y:S01]  /*07e0*/  CS2R R116, SRZ ;  /* 0x0000000000747805 */ /* 0x000fe2000001ff00 */
[----:B------:R-:W-:Y:S01]  /*07f0*/  CS2R R114, SRZ ;  /* 0x0000000000727805 */ /* 0x000fe2000001ff00 */
[----:B------:R-:W-:Y:S01]  /*0800*/  USEL UR7, URZ, UR4, !UP0 ;  /* 0x000000043f077287 */ /* 0x000fe2000c000000 */
[----:B------:R-:W-:Y:S01]  /*0810*/  CS2R R112, SRZ ;  /* 0x0000000000707805 */ /* 0x000fe2000001ff00 */
[----:B------:R-:W-:Y:S01]  /*0820*/  CS2R R110, SRZ ;  /* 0x00000000006e7805 */ /* 0x000fe2000001ff00 */
[----:B------:R-:W-:Y:S01]  /*0830*/  CS2R R108, SRZ ;  /* 0x00000000006c7805 */ /* 0x000fe2000001ff00 */
[----:B------:R-:W-:Y:S01]  /*0840*/  UISETP.GT.AND UP0, UPT, UR23, UR7, UPT ;  /* 0x000000071700728c */ /* 0x000fe2000bf04270 */
[----:B------:R-:W-:Y:S01]  /*0850*/  CS2R R106, SRZ ;  /* 0x00000000006a7805 */ /* 0x000fe2000001ff00 */
[----:B------:R-:W-:Y:S01]  /*0860*/  CS2R R104, SRZ ;  /* 0x0000000000687805 */ /* 0x000fe2000001ff00 */
[----:B------:R-:W-:Y:S01]  /*0870*/  CS2R R102, SRZ ;  /* 0x0000000000667805 */ /* 0x000fe2000001ff00 */
[----:B------:R-:W-:Y:S01]  /*0880*/  CS2R R100, SRZ ;  /* 0x0000000000647805 */ /* 0x000fe2000001ff00 */
        /* <DEDUP_REMOVED lines=54> */
[----:B------:R-:W-:Y:S02]  /*0bf0*/  UISETP.NE.AND.EX UP0, UPT, URZ, UR5, UPT, UP0 ;  /* 0x000000053f00728c */ /* 0x000fe4000bf05300 */
[----:B------:R-:W-:-:S04]  /*0c00*/  UISETP.NE.AND UP1, UPT, UR14, URZ, UPT ;  /* 0x0000003f0e00728c */ /* 0x000fc8000bf25270 */
[----:B------:R-:W-:-:S05]  /*0c10*/  PLOP3.LUT P0, PT, PT, PT, UP0, 0x80, 0x0 ;  /* 0x000000000000781c */ /* 0x000fca0003f0f008 */
[----:B------:R-:W-:Y:S02]  /*0c20*/  @UP0 UMOV UR4, 0x4 ;  /* 0x0000000400040882 */ /* 0x000fe40000000000 */
[----:B------:R-:W-:-:S06]  /*0c30*/  @UP0 UIMAD.WIDE UR4, UR15, UR4, UR16 ;  /* 0x000000040f0402a5 */ /* 0x000fcc000f8e0210 */
[----:B-1----:R-:W-:Y:S02]  /*0c40*/  IMAD.U32 R2, RZ, RZ, UR4 ;  /* 0x00000004ff027e24 */ /* 0x002fe4000f8e00ff */
[----:B------:R-:W-:Y:S01]  /*0c50*/  IMAD.U32 R3, RZ, RZ, UR5 ;  /* 0x00000005ff037e24 */ /* 0x000fe2000f8e00ff */
[----:B------:R-:W-:Y:S02]  /*0c60*/  UMOV UR29, 0x30 ;  /* 0x00000030001d7882 */ /* 0x000fe40000000000 */
[----:B------:R-:W-:Y:S02]  /*0c70*/  UIMAD UR22, UR23, UR29, -0x30 ;  /* 0xffffffd0171674a4 */ /* 0x000fe4000f8e021d */
[----:B------:R-:W-:Y:S01]  /*0c80*/  UIMAD UR29, UR23, -0x30, UR29 ;  /* 0xffffffd0171d78a4 */ /* 0x000fe2000f8e021d */
[----:B------:R1:W3:Y:S01]  /*0c90*/  @P0 LDG.E R0, [R2.64] ;  /* 0x0000001202000981 */ /* 0x0002e2000c1e1900 */
[----:B------:R-:W-:Y:S01]  /*0ca0*/  IMAD.MOV.U32 R4, RZ, RZ, c[0x0][0x2b8] ;  /* 0x0000ae00ff047624 */ /* 0x000fe200078e00ff */
[----:B------:R-:W-:Y:S01]  /*0cb0*/  ULDC.64 UR4, c[0x0][0x2b0] ;  /* 0x0000ac0000047ab9 */ /* 0x000fe20000000a00 */
[----:B------:R-:W-:Y:S01]  /*0cc0*/  IMAD.MOV.U32 R31, RZ, RZ, RZ ;  /* 0x000000ffff1f7224 */ /* 0x000fe200078e00ff */
[----:B------:R-:W-:Y:S02]  /*0cd0*/  BAR.SYNC.DEFER_BLOCKING 0x0 ;  /* 0x0000000000007b1d */ /* 0x000fe40000010000 */
[----:B------:R-:W-:-:S02]  /*0ce0*/  ISETP.NE.AND P1, PT, R4, 0x1, PT ;  /* 0x000000010400780c */ /* 0x000fc40003f25270 */
[----:B-1----:R-:W-:Y:S01]  /*0cf0*/  SHF.R.S32.HI R2, RZ, 0x1f, R129 ;  /* 0x0000001fff027819 */ /* 0x002fe20000011481 */
[----:B------:R-:W-:Y:S01]  /*0d00*/  USHF.R.S32.HI UR21, URZ, 0x1f, UR15 ;  /* 0x0000001f3f157899 */ /* 0x000fe2000801140f */
[----:B---3--:R1:W3:Y:S02]  /*0d10*/  @P0 R2UR UR20, R0 ;  /* 0x00000000001403c2 */ /* 0x0082e400000e0000 */
[----:B---3--:R-:W-:Y:S02]  /*0d20*/  @!UP0 UMOV UR20, UR15 ;  /* 0x0000000f00148c82 */ /* 0x008fe40008000000 */
[----:B------:R-:W-:Y:S02]  /*0d30*/  USHF.R.S32.HI UR6, URZ, 0x1f, UR20 ;  /* 0x0000001f3f067899 */ /* 0x000fe40008011414 */
[----:B------:R-:W-:Y:S02]  /*0d40*/  UIMAD.WIDE.U32 UR16, UR20, UR4, URZ ;  /* 0x00000004141072a5 */ /* 0x000fe4000f8e003f */
[----:B------:R-:W-:-:S04]  /*0d50*/  UIMAD UR6, UR6, UR4, URZ ;  /* 0x00000004060672a4 */ /* 0x000fc8000f8e023f */
[----:B------:R-:W-:-:S03]  /*0d60*/  UIMAD UR6, UR20, UR5, UR6 ;  /* 0x00000005140672a4 */ /* 0x000fc6000f8e0206 */
[----:B------:R-:W-:Y:S02]  /*0d70*/  ULDC.64 UR4, c[0x0][0x1b8] ;  /* 0x00006e0000047ab9 */ /* 0x000fe40000000a00 */
[----:B------:R-:W-:Y:S01]  /*0d80*/  UIADD3 UR6, UR17, UR6, URZ ;  /* 0x0000000611067290 */ /* 0x000fe2000fffe03f */
[----:B-1----:R-:W-:-:S04]  /*0d90*/  LEA.HI R0, R2, R129, RZ, 0x3 ;  /* 0x0000008102007211 */ /* 0x002fc800078f18ff */
[----:B------:R-:W-:Y:S02]  /*0da0*/  LOP3.LUT R10, R0, 0xfffffff8, RZ, 0xc0, !PT ;  /* 0xfffffff8000a7812 */ /* 0x000fe400078ec0ff */
[----:B------:R-:W-:-:S03]  /*0db0*/  SHF.R.S32.HI R30, RZ, 0x3, R0 ;  /* 0x00000003ff1e7819 */ /* 0x000fc60000011400 */
[----:B------:R-:W-:-:S04]  /*0dc0*/  IMAD.IADD R10, R129, 0x1, -R10 ;  /* 0x00000001810a7824 */ /* 0x000fc800078e0a0a */
[----:B------:R-:W-:-:S05]  /*0dd0*/  IMAD R32, R10, 0x20, R30 ;  /* 0x000000200a207824 */ /* 0x000fca00078e021e */
[----:B------:R-:W-:Y:S01]  /*0de0*/  IADD3 R0, R32, UR22, RZ ;  /* 0x0000001620007c10 */ /* 0x000fe2000fffe0ff */
[----:B------:R-:W-:Y:S02]  /*0df0*/  UIMAD UR20, UR9, UR4, URZ ;  /* 0x00000004091472a4 */ /* 0x000fe4000f8e023f */
[----:B------:R-:W-:Y:S01]  /*0e00*/  UIMAD.WIDE.U32 UR24, UR11, UR4, URZ ;  /* 0x000000040b1872a5 */ /* 0x000fe2000f8e003f */
[----:B------:R-:W-:Y:S01]  /*0e10*/  ISETP.GE.AND P0, PT, R0, UR10, PT ;  /* 0x0000000a00007c0c */ /* 0x000fe2000bf06270 */
[----:B------:R-:W-:Y:S01]  /*0e20*/  IMAD.SHL.U32 R16, R30, 0x40, RZ ;  /* 0x000000401e107824 */ /* 0x000fe200078e00ff */
[----:B--2---:R-:W-:Y:S01]  /*0e30*/  IADD3 R0, R0, UR12, RZ ;  /* 0x0000000c00007c10 */ /* 0x004fe2000fffe0ff */
[----:B------:R-:W-:Y:S01]  /*0e40*/  IMAD.SHL.U32 R40, R10, 0x8, RZ ;  /* 0x000000080a287824 */ /* 0x000fe200078e00ff */
[----:B------:R-:W-:Y:S01]  /*0e50*/  ISETP.GT.OR P0, PT, R32, 0x2f, P0 ;  /* 0x0000002f2000780c */ /* 0x000fe20000704670 */
[----:B------:R-:W-:Y:S01]  /*0e60*/  UIADD3 UR28, UR29, UR10, URZ ;  /* 0x0000000a1d1c7290 */ /* 0x000fe2000fffe03f */
[----:B------:R-:W-:Y:S01]  /*0e70*/  STL [R1+0x20], R32 ;  /* 0x0000202001007387 */ /* 0x000fe20000100800 */
        /* <DEDUP_REMOVED lines=8> */
[----:B------:R-:W-:Y:S01]  /*0f00*/  PLOP3.LUT P1, PT, PT, PT, UP1, 0x80, 0x0 ;  /* 0x000000000000781c */ /* 0x000fe20003f2f018 */
[----:B------:R-:W-:Y:S01]  /*0f10*/  UIMAD UR20, UR11, UR5, UR20 ;  /* 0x000000050b1472a4 */ /* 0x000fe2000f8e0214 */
[----:B------:R-:W-:Y:S01]  /*0f20*/  PLOP3.LUT P0, PT, PT, PT, UP1, 0x80, 0x0 ;  /* 0x000000000000781c */ /* 0x000fe20003f0f018 */
[----:B------:R-:W-:Y:S01]  /*0f30*/  IMAD.MOV R5, RZ, RZ, -R5 ;  /* 0x000000ffff057224 */ /* 0x000fe200078e0a05 */
[----:B------:R-:W-:Y:S01]  /*0f40*/  IADD3 R3, R32, UR27, RZ ;  /* 0x0000001b20037c10 */ /* 0x000fe2000fffe0ff */
[----:B------:R-:W-:Y:S01]  /*0f50*/  ULDC.64 UR4, c[0x0][0x1c0] ;  /* 0x0000700000047ab9 */ /* 0x000fe20000000a00 */
[----:B------:R-:W-:Y:S01]  /*0f60*/  LOP3.LUT R16, R16, 0x1c0, RZ, 0xc0, !PT ;  /* 0x000001c010107812 */ /* 0x000fe200078ec0ff */
[----:B------:R-:W-:Y:S01]  /*0f70*/  UIADD3 UR25, UR25, UR20, URZ ;  /* 0x0000001419197290 */ /* 0x000fe2000fffe03f */
[C---:B------:R-:W-:Y:S01]  /*0f80*/  IADD3 R14, R40.reuse, 0x80, RZ ;  /* 0x00000080280e7810 */ /* 0x040fe20007ffe0ff */
[----:B------:R-:W-:Y:S01]  /*0f90*/  UIMAD UR21, UR21, UR4, URZ ;  /* 0x00000004151572a4 */ /* 0x000fe2000f8e023f */
[C---:B------:R-:W-:Y:S01]  /*0fa0*/  IADD3 R13, R40.reuse, 0xc0, RZ ;  /* 0x000000c0280d7810 */ /* 0x040fe20007ffe0ff */
[----:B------:R-:W-:Y:S01]  /*0fb0*/  UIMAD.WIDE.U32 UR24, UR15, UR4, UR24 ;  /* 0x000000040f1872a5 */ /* 0x000fe2000f8e0018 */
[----:B------:R-:W-:Y:S01]  /*0fc0*/  SHF.R.S32.HI R11, RZ, 0x1f, R14 ;  /* 0x0000001fff0b7819 */ /* 0x000fe2000001140e */
[----:B------:R-:W-:Y:S01]  /*0fd0*/  @P1 IMAD.HI.U32 R4, R3, c[0x0][0x2c8], RZ ;  /* 0x0000b20003041a27 */ /* 0x000fe200078e00ff */
[----:B------:R-:W-:Y:S01]  /*0fe0*/  UIMAD UR5, UR15, UR5, UR21 ;  /* 0x000000050f0572a4 */ /* 0x000fe2000f8e0215 */
[----:B------:R-:W-:Y:S01]  /*0ff0*/  ISETP.GE.AND P3, PT, R40, c[0x0][0x198], PT ;  /* 0x0000660028007a0c */ /* 0x000fe20003f66270 */
[----:B------:R-:W-:Y:S01]  /*1000*/  UISETP.LT.AND UP0, UPT, UR28, 0x30, UPT ;  /* 0x000000301c00788c */ /* 0x000fe2000bf01270 */
[----:B------:R-:W-:Y:S01]  /*1010*/  IMAD.U32 R9, RZ, RZ, UR25 ;  /* 0x00000019ff097e24 */ /* 0x000fe2000f8e00ff */
[----:B------:R-:W-:Y:S01]  /*1020*/  UIADD3 UR5, UR25, UR5, URZ ;  /* 0x0000000519057290 */ /* 0x000fe2000fffe03f */
[----:B------:R-:W-:Y:S01]  /*1030*/  IMAD.U32 R8, RZ, RZ, UR24 ;  /* 0x00000018ff087e24 */ /* 0x000fe2000f8e00ff */
[----:B------:R-:W-:Y:S01]  /*1040*/  ULDC UR15, c[0x0][0x168] ;  /* 0x00005a00000f7ab9 */ /* 0x000fe20000000800 */
[----:B------:R-:W-:Y:S01]  /*1050*/  LEA.HI R11, R11, R14, RZ, 0x3 ;  /* 0x0000000e0b0b7211 */ /* 0x000fe200078f18ff */
[----:B------:R-:W-:Y:S01]  /*1060*/  UIMAD UR15, UR8, UR15, URZ ;  /* 0x0000000f080f72a4 */ /* 0x000fe2000f8e023f */
[----:B------:R-:W-:Y:S01]  /*1070*/  ISETP.GE.AND P5, PT, R14, c[0x0][0x198], PT ;  /* 0x000066000e007a0c */ /* 0x000fe20003fa6270 */
[----:B-1----:R-:W-:Y:S01]  /*1080*/  IMAD.MOV.U32 R7, RZ, RZ, R3 ;  /* 0x000000ffff077224 */ /* 0x002fe200078e0003 */
[----:B------:R-:W-:Y:S01]  /*1090*/  @P0 SHF.R.U32.HI R7, RZ, c[0x0][0x2cc], R4 ;  /* 0x0000b300ff070a19 */ /* 0x000fe20000011604 */
[----:B------:R-:W-:Y:S01]  /*10a0*/  IMAD.U32 R9, RZ, RZ, UR5 ;  /* 0x00000005ff097e24 */ /* 0x000fe2000f8e00ff */
[----:B------:R-:W-:Y:S01]  /*10b0*/  ISETP.GE.AND P6, PT, R13, c[0x0][0x198], PT ;  /* 0x000066000d007a0c */ /* 0x000fe20003fc6270 */
[----:B------:R-:W-:Y:S01]  /*10c0*/  IMAD R36, R5, c[0x0][0x2b8], R0 ;  /* 0x0000ae0005247a24 */ /* 0x000fe200078e0200 */
[--C-:B------:R-:W-:Y:S01]  /*10d0*/  SHF.R.S32.HI R6, RZ, 0x1f, R7.reuse ;  /* 0x0000001fff067819 */ /* 0x100fe20000011407 */
[----:B------:R-:W-:Y:S01]  /*10e0*/  IMAD.MOV R4, RZ, RZ, -R7 ;  /* 0x000000ffff047224 */ /* 0x000fe200078e0a07 */
[----:B------:R-:W-:Y:S01]  /*10f0*/  LOP3.LUT R34, R11, 0xfffffff8, RZ, 0xc0, !PT ;  /* 0xfffffff80b227812 */ /* 0x000fe200078ec0ff */
[C---:B------:R-:W-:Y:S01]  /*1100*/  IMAD.WIDE.U32 R8, R7.reuse, c[0x0][0x1b0], R8 ;  /* 0x00006c0007087a25 */ /* 0x040fe200078e0008 */
[----:B------:R-:W-:Y:S01]  /*1110*/  ULDC.64 UR4, c[0x0][0x1e8] ;  /* 0x00007a0000047ab9 */ /* 0x000fe20000000a00 */
[----:B------:R-:W-:Y:S01]  /*1120*/  SHF.R.S32.HI R12, RZ, 0x1f, R40 ;  /* 0x0000001fff0c7819 */ /* 0x000fe20000011428 */
[----:B------:R-:W-:Y:S01]  /*1130*/  UIMAD UR8, UR9, UR4, URZ ;  /* 0x00000004090872a4 */ /* 0x000fe2000f8e023f */
[----:B------:R-:W-:Y:S01]  /*1140*/  IMAD R4, R4, c[0x0][0x2c4], R3 ;  /* 0x0000b10004047a24 */ /* 0x000fe200078e0203 */
[----:B------:R-:W-:Y:S01]  /*1150*/  UIMAD.WIDE.U32 UR20, UR11, UR4, URZ ;  /* 0x000000040b1472a5 */ /* 0x000fe2000f8e003f */
[----:B------:R-:W-:Y:S01]  /*1160*/  IMAD R6, R6, c[0x0][0x1b0], RZ ;  /* 0x00006c0006067a24 */ /* 0x000fe200078e02ff */
[----:B------:R-:W-:Y:S01]  /*1170*/  UIMAD UR8, UR11, UR5, UR8 ;  /* 0x000000050b0872a4 */ /* 0x000fe2000f8e0208 */
[----:B------:R-:W-:Y:S01]  /*1180*/  BSSY B0, `(.L_x_170) ;  /* 0x0000123000007945 */ /* 0x000fe20003800000 */
[----:B------:R-:W-:Y:S01]  /*1190*/  SHF.R.S32.HI R3, RZ, 0x1f, R4 ;  /* 0x0000001fff037819 */ /* 0x000fe20000011404 */
[----:B------:R-:W-:Y:S01]  /*11a0*/  IMAD R6, R7, c[0x0][0x1b4], R6 ;  /* 0x00006d0007067a24 */ /* 0x000fe200078e0206 */
[----:B------:R-:W-:-:S02]  /*11b0*/  UIADD3 UR8, UR21, UR8, URZ ;  /* 0x0000000815087290 */ /* 0x000fc4000fffe03f */
[----:B------:R-:W-:Y:S01]  /*11c0*/  USEL UR4, UR28, 0x30, UP0 ;  /* 0x000000301c047887 */ /* 0x000fe20008000000 */
[----:B------:R-:W-:Y:S01]  /*11d0*/  IMAD.IADD R7, R9, 0x1, R6 ;  /* 0x0000000109077824 */ /* 0x000fe200078e0206 */
[----:B------:R-:W-:Y:S01]  /*11e0*/  IADD3 R9, R40, 0x40, RZ ;  /* 0x0000004028097810 */ /* 0x000fe20007ffe0ff */
[----:B------:R-:W-:Y:S02]  /*11f0*/  IMAD R3, R3, c[0x0][0x1a8], RZ ;  /* 0x00006a0003037a24 */ /* 0x000fe400078e02ff */
[----:B------:R-:W-:Y:S01]  /*1200*/  IMAD.MOV.U32 R6, RZ, RZ, R8 ;  /* 0x000000ffff067224 */ /* 0x000fe200078e0008 */
[----:B------:R-:W-:Y:S01]  /*1210*/  LEA.HI R8, R2, R129, RZ, 0x6 ;  /* 0x0000008102087211 */ /* 0x000fe200078f30ff */
[C---:B------:R-:W-:Y:S01]  /*1220*/  IMAD R3, R4.reuse, c[0x0][0x1ac], R3 ;  /* 0x00006b0004037a24 */ /* 0x040fe200078e0203 */
[----:B------:R-:W-:Y:S01]  /*1230*/  SHF.R.S32.HI R15, RZ, 0x1f, R9 ;  /* 0x0000001fff0f7819 */ /* 0x000fe20000011409 */
[----:B------:R-:W-:Y:S01]  /*1240*/  IMAD.WIDE.U32 R6, R4, c[0x0][0x1a8], R6 ;  /* 0x00006a0004067a25 */ /* 0x000fe200078e0006 */
[----:B------:R-:W-:-:S02]  /*1250*/  SHF.R.U32.HI R4, RZ, 0x3, R16 ;  /* 0x00000003ff047819 */ /* 0x000fc40000011610 */
[----:B------:R-:W-:Y:S01]  /*1260*/  LOP3.LUT R16, R16, 0x38, R40, 0xf8, !PT ;  /* 0x0000003810107812 */ /* 0x000fe200078ef828 */
[----:B------:R-:W-:Y:S01]  /*1270*/  IMAD.IADD R3, R7, 0x1, R3 ;  /* 0x0000000107037824 */ /* 0x000fe200078e0203 */
[----:B------:R-:W-:Y:S01]  /*1280*/  LEA R20, P0, R6, c[0x0][0x160], 0x1 ;  /* 0x0000580006147a11 */ /* 0x000fe200078008ff */
[----:B------:R-:W-:Y:S01]  /*1290*/  IMAD.SHL.U32 R8, R8, 0x8, RZ ;  /* 0x0000000808087824 */ /* 0x000fe200078e00ff */
[----:B------:R-:W-:Y:S02]  /*12a0*/  LOP3.LUT R16, R16, R4, RZ, 0x3c, !PT ;  /* 0x0000000410107212 */ /* 0x000fe400078e3cff */
[----:B------:R-:W-:Y:S01]  /*12b0*/  LEA.HI.X R3, R6, c[0x0][0x164], R3, 0x1, P0 ;  /* 0x0000590006037a11 */ /* 0x000fe200000f0c03 */
[----:B------:R-:W-:Y:S01]  /*12c0*/  SHFL.IDX PT, R22, R20, 0x1, 0x181f ;  /* 0x00381f0014167f89 */ /* 0x000fe200000e0000 */
[----:B------:R-:W-:Y:S02]  /*12d0*/  IADD3 R4, R30, UR27, RZ ;  /* 0x0000001b1e047c10 */ /* 0x000fe4000fffe0ff */
[----:B------:R-:W-:Y:S01]  /*12e0*/  LOP3.LUT R16, R16, 0xfffffe00, R8, 0xf8, !PT ;  /* 0xfffffe0010107812 */ /* 0x000fe200078ef808 */
[----:B------:R-:W-:Y:S01]  /*12f0*/  SHFL.IDX PT, R6, R20, RZ, 0x181f ;  /* 0x00181fff14067589 */ /* 0x000fe200000e0000 */
[----:B------:R-:W-:-:S02]  /*1300*/  ISETP.GE.AND P0, PT, R4, UR15, PT ;  /* 0x0000000f04007c0c */ /* 0x000fc4000bf06270 */
[----:B------:R-:W-:Y:S01]  /*1310*/  SHF.R.S32.HI R8, RZ, 0x1f, R13 ;  /* 0x0000001fff087819 */ /* 0x000fe2000001140d */
[----:B------:R-:W1:Y:S01]  /*1320*/  SHFL.IDX PT, R7, R3, RZ, 0x181f ;  /* 0x00181fff03077589 */ /* 0x000e6200000e0000 */
[----:B------:R-:W-:Y:S01]  /*1330*/  LEA.HI R15, R15, R9, RZ, 0x3 ;  /* 0x000000090f0f7211 */ /* 0x000fe200078f18ff */
[----:B------:R-:W-:Y:S01]  /*1340*/  IMAD.SHL.U32 R41, R16, 0x2, RZ ;  /* 0x0000000210297824 */ /* 0x000fe200078e00ff */
[----:B------:R-:W-:Y:S01]  /*1350*/  ISETP.GE.AND P4, PT, R9, c[0x0][0x198], PT ;  /* 0x0000660009007a0c */ /* 0x000fe20003f86270 */
[----:B------:R-:W3:Y:S01]  /*1360*/  SHFL.IDX PT, R23, R3, 0x1, 0x181f ;  /* 0x00381f0003177f89 */ /* 0x000ee200000e0000 */
[----:B------:R-:W-:Y:S02]  /*1370*/  LEA.HI R8, R8, R13, RZ, 0x3 ;  /* 0x0000000d08087211 */ /* 0x000fe400078f18ff */
[----:B------:R-:W-:Y:S01]  /*1380*/  LOP3.LUT R35, R15, 0xfffffff8, RZ, 0xc0, !PT ;  /* 0xfffffff80f237812 */ /* 0x000fe200078ec0ff */
[----:B------:R-:W-:Y:S01]  /*1390*/  SHFL.IDX PT, R21, R3, 0x3, 0x181f ;  /* 0x00781f0003157f89 */ /* 0x000fe200000e0000 */
[----:B------:R-:W-:-:S02]  /*13a0*/  LOP3.LUT R33, R8, 0xfffffff8, RZ, 0xc0, !PT ;  /* 0xfffffff808217812 */ /* 0x000fc400078ec0ff */
[----:B------:R-:W-:-:S04]  /*13b0*/  IADD3 R0, R4, 0x20, RZ ;  /* 0x0000002004007810 */ /* 0x000fc80007ffe0ff */
[----:B------:R-:W-:Y:S02]  /*13c0*/  ISETP.GE.AND P1, PT, R0, UR15, PT ;  /* 0x0000000f00007c0c */ /* 0x000fe4000bf26270 */
[C---:B------:R-:W-:Y:S02]  /*13d0*/  IADD3 R0, R4.reuse, 0x40, RZ ;  /* 0x0000004004007810 */ /* 0x040fe40007ffe0ff */
[----:B------:R-:W-:-:S04]  /*13e0*/  IADD3 R4, R4, 0x60, RZ ;  /* 0x0000006004047810 */ /* 0x000fc80007ffe0ff */
[----:B------:R-:W-:Y:S01]  /*13f0*/  ISETP.GE.AND P2, PT, R4, UR15, PT ;  /* 0x0000000f04007c0c */ /* 0x000fe2000bf46270 */
[----:B-1----:R-:W-:-:S04]  /*1400*/  @!P0 IMAD.WIDE R16, R40, 0x2, R6 ;  /* 0x0000000228108825 */ /* 0x002fc800078e0206 */
[--C-:B------:R-:W-:Y:S01]  /*1410*/  @!P0 IMAD.WIDE R18, R35, 0x2, R6.reuse ;  /* 0x0000000223128825 */ /* 0x100fe200078e0206 */
[----:B------:R1:W-:Y:S03]  /*1420*/  @!P0 LDGSTS.E.BYPASS.LTC128B.128 [R41+0x4080], [R16.64], !P3 ;  /* 0x0408000010298fae */ /* 0x0003e6000d901d52 */
[--C-:B------:R-:W-:Y:S01]  /*1430*/  @!P0 IMAD.WIDE R24, R34, 0x2, R6.reuse ;  /* 0x0000000222188825 */ /* 0x100fe200078e0206 */
[----:B------:R4:W-:Y:S03]  /*1440*/  @!P0 LDGSTS.E.BYPASS.LTC128B.128 [R41+0x8080], [R18.64], !P4 ;  /* 0x0808000012298fae */ /* 0x0009e6000e101d52 */
[----:B------:R-:W-:Y:S01]  /*1450*/  @!P0 IMAD.WIDE R6, R33, 0x2, R6 ;  /* 0x0000000221068825 */ /* 0x000fe200078e0206 */
[----:B------:R5:W-:Y:S03]  /*1460*/  @!P0 LDGSTS.E.BYPASS.LTC128B.128 [R41+0xc080], [R24.64], !P5 ;  /* 0x0c08000018298fae */ /* 0x000be6000e901d52 */
[----:B---3--:R-:W-:Y:S01]  /*1470*/  @!P1 IMAD.WIDE R26, R40, 0x2, R22 ;  /* 0x00000002281a9825 */ /* 0x008fe200078e0216 */
[----:B------:R3:W-:Y:S01]  /*1480*/  @!P0 LDGSTS.E.BYPASS.LTC128B.128 [R41+0x10080], [R6.64], !P6 ;  /* 0x1008000006298fae */ /* 0x0007e2000f101d52 */
[----:B------:R-:W-:-:S02]  /*1490*/  ISETP.GE.AND P0, PT, R0, UR15, PT ;  /* 0x0000000f00007c0c */ /* 0x000fc4000bf06270 */
[----:B------:R-:W-:Y:S01]  /*14a0*/  @!P1 IMAD.WIDE R28, R34, 0x2, R22 ;  /* 0x00000002221c9825 */ /* 0x000fe200078e0216 */
[----:B------:R3:W-:Y:S01]  /*14b0*/  @!P1 LDGSTS.E.BYPASS.LTC128B.128 [R41+0x5080], [R26.64], !P3 ;  /* 0x050800001a299fae */ /* 0x0007e2000d901d52 */
[----:B-1----:R-:W-:Y:S02]  /*14c0*/  SHF.R.S32.HI R16, RZ, 0x1f, R36 ;  /* 0x0000001fff107819 */ /* 0x002fe40000011424 */
[----:B----4-:R-:W-:-:S04]  /*14d0*/  IMAD.WIDE.U32 R18, R36, c[0x0][0x1e0], RZ ;  /* 0x0000780024127a25 */ /* 0x010fc800078e00ff */
[----:B-----5:R-:W-:-:S04]  /*14e0*/  @!P1 IMAD.WIDE R24, R35, 0x2, R22 ;  /* 0x0000000223189825 */ /* 0x020fc800078e0216 */
[----:B---3--:R-:W-:Y:S01]  /*14f0*/  IMAD R6, R16, c[0x0][0x1e0], RZ ;  /* 0x0000780010067a24 */ /* 0x008fe200078e02ff */
[----:B------:R1:W-:Y:S01]  /*1500*/  @!P1 LDGSTS.E.BYPASS.LTC128B.128 [R41+0x9080], [R24.64], !P4 ;  /* 0x0908000018299fae */ /* 0x0003e2000e101d52 */
[----:B------:R-:W-:-:S03]  /*1510*/  @!P1 IMAD.WIDE R22, R33, 0x2, R22 ;  /* 0x0000000221169825 */ /* 0x000fc600078e0216 */
[----:B------:R3:W-:Y:S01]  /*1520*/  @!P1 LDGSTS.E.BYPASS.LTC128B.128 [R41+0xd080], [R28.64], !P5 ;  /* 0x0d0800001c299fae */ /* 0x0007e2000e901d52 */
[----:B------:R-:W-:Y:S02]  /*1530*/  IMAD R6, R36, c[0x0][0x1e4], R6 ;  /* 0x0000790024067a24 */ /* 0x000fe400078e0206 */
[----:B------:R-:W-:Y:S01]  /*1540*/  IMAD R16, R16, c[0x0][0x208], RZ ;  /* 0x0000820010107a24 */ /* 0x000fe200078e02ff */
[----:B------:R4:W-:Y:S01]  /*1550*/  @!P1 LDGSTS.E.BYPASS.LTC128B.128 [R41+0x11080], [R22.64], !P6 ;  /* 0x1108000016299fae */ /* 0x0009e2000f101d52 */
[----:B------:R-:W-:Y:S02]  /*1560*/  IMAD.IADD R7, R19, 0x1, R6 ;  /* 0x0000000113077824 */ /* 0x000fe400078e0206 */
[----:B------:R-:W-:Y:S01]  /*1570*/  IMAD.MOV.U32 R6, RZ, RZ, R18 ;  /* 0x000000ffff067224 */ /* 0x000fe200078e0012 */
[----:B------:R-:W-:Y:S01]  /*1580*/  SHFL.IDX PT, R19, R3, 0x2, 0x181f ;  /* 0x00581f0003137f89 */ /* 0x000fe200000e0000 */
[----:B------:R-:W-:-:S03]  /*1590*/  IMAD R16, R36, c[0x0][0x20c], R16 ;  /* 0x0000830024107a24 */ /* 0x000fc600078e0210 */
[----:B------:R-:W4:Y:S04]  /*15a0*/  SHFL.IDX PT, R18, R20, 0x2, 0x181f ;  /* 0x00581f0014127f89 */ /* 0x000f2800000e0000 */
[----:B------:R-:W1:Y:S01]  /*15b0*/  SHFL.IDX PT, R20, R20, 0x3, 0x181f ;  /* 0x00781f0014147f89 */ /* 0x000e6200000e0000 */
[----:B----4-:R-:W-:-:S04]  /*15c0*/  @!P0 IMAD.WIDE R22, R35, 0x2, R18 ;  /* 0x0000000223168825 */ /* 0x010fc800078e0212 */
[----:B------:R-:W-:-:S04]  /*15d0*/  @!P0 IMAD.WIDE R26, R33, 0x2, R18 ;  /* 0x00000002211a8825 */ /* 0x000fc800078e0212 */
[----:B-1----:R-:W-:Y:S01]  /*15e0*/  @!P2 IMAD.WIDE R24, R40, 0x2, R20 ;  /* 0x000000022818a825 */ /* 0x002fe200078e0214 */
[----:B--2---:R-:W-:-:S03]  /*15f0*/  SHF.R.S32.HI R0, RZ, 0x1f, R31 ;  /* 0x0000001fff007819 */ /* 0x004fc6000001141f */
[C---:B------:R-:W-:Y:S01]  /*1600*/  IMAD.WIDE.U32 R6, R31.reuse, c[0x0][0x1f0], R6 ;  /* 0x00007c001f067a25 */ /* 0x040fe200078e0006 */
[----:B------:R-:W-:Y:S03]  /*1610*/  STL [R1+0x8], R31 ;  /* 0x0000081f01007387 */ /* 0x000fe60000100800 */
[C---:B------:R-:W-:Y:S01]  /*1620*/  IMAD R5, R0.reuse, c[0x0][0x1f0], RZ ;  /* 0x00007c0000057a24 */ /* 0x040fe200078e02ff */
[----:B------:R-:W-:Y:S01]  /*1630*/  STL [R1+0x24], R40 ;  /* 0x0000242801007387 */ /* 0x000fe20000100800 */
[----:B------:R-:W-:Y:S02]  /*1640*/  IMAD R11, R0, c[0x0][0x218], RZ ;  /* 0x00008600000b7a24 */ /* 0x000fe400078e02ff */
[C---:B------:R-:W-:Y:S01]  /*1650*/  IMAD R3, R31.reuse, c[0x0][0x1f4], R5 ;  /* 0x00007d001f037a24 */ /* 0x040fe200078e0205 */
[----:B------:R-:W-:Y:S01]  /*1660*/  IADD3 R5, P1, R6, UR20, RZ ;  /* 0x0000001406057c10 */ /* 0x000fe2000ff3e0ff */
[----:B------:R-:W-:Y:S01]  /*1670*/  IMAD R11, R31, c[0x0][0x21c], R11 ;  /* 0x000087001f0b7a24 */ /* 0x000fe200078e020b */
[----:B------:R-:W-:Y:S01]  /*1680*/  STL [R1+0x1c], R41 ;  /* 0x00001c2901007387 */ /* 0x000fe20000100800 */
[----:B------:R-:W-:Y:S01]  /*1690*/  IMAD.SHL.U32 R0, R30, 0x8, RZ ;  /* 0x000000081e007824 */ /* 0x000fe200078e00ff */
[----:B------:R-:W-:-:S02]  /*16a0*/  IADD3.X R3, R7, UR8, R3, P1, !PT ;  /* 0x0000000807037c10 */ /* 0x000fc40008ffe403 */
[C---:B------:R-:W-:Y:S01]  /*16b0*/  LEA R6, P1, R5.reuse, c[0x0][0x1c8], 0x1 ;  /* 0x0000720005067a11 */ /* 0x040fe200078208ff */
[----:B------:R-:W-:Y:S03]  /*16c0*/  STL [R1+0x18], R35 ;  /* 0x0000182301007387 */ /* 0x000fe60000100800 */
[----:B------:R-:W-:Y:S01]  /*16d0*/  LEA.HI.X R3, R5, c[0x0][0x1cc], R3, 0x1, P1 ;  /* 0x0000730005037a11 */ /* 0x000fe200008f0c03 */
[--C-:B------:R-:W-:Y:S01]  /*16e0*/  @!P0 IMAD.WIDE R4, R40, 0x2, R18.reuse ;  /* 0x0000000228048825 */ /* 0x100fe200078e0212 */
[----:B------:R-:W-:Y:S04]  /*16f0*/  STL [R1+0x14], R34 ;  /* 0x0000142201007387 */ /* 0x000fe80000100800 */
[----:B------:R1:W-:Y:S04]  /*1700*/  @!P0 LDGSTS.E.BYPASS.LTC128B.128 [R41+0x6080], [R4.64], !P3 ;  /* 0x0608000004298fae */ /* 0x0003e8000d901d52 */
[----:B------:R2:W-:Y:S04]  /*1710*/  @!P0 LDGSTS.E.BYPASS.LTC128B.128 [R41+0xa080], [R22.64], !P4 ;  /* 0x0a08000016298fae */ /* 0x0005e8000e101d52 */
[----:B------:R-:W-:Y:S04]  /*1720*/  SHFL.IDX PT, R7, R3, 0x1, 0x181f ;  /* 0x00381f0003077f89 */ /* 0x000fe800000e0000 */
[----:B------:R-:W-:Y:S04]  /*1730*/  STL [R1+0x10], R33 ;  /* 0x0000102101007387 */ /* 0x000fe80000100800 */
[----:B------:R-:W-:Y:S01]  /*1740*/  STL [R1+0xc], R36 ;  /* 0x00000c2401007387 */ /* 0x000fe20000100800 */
[----:B-1----:R-:W-:-:S03]  /*1750*/  @!P0 IMAD.WIDE R4, R34, 0x2, R18 ;  /* 0x0000000222048825 */ /* 0x002fc600078e0212 */
[----:B------:R-:W-:Y:S01]  /*1760*/  SHFL.IDX PT, R18, R6, RZ, 0x181f ;  /* 0x00181fff06127589 */ /* 0x000fe200000e0000 */
[----:B--2---:R-:W-:-:S03]  /*1770*/  IMAD.WIDE.U32 R22, R36, c[0x0][0x208], RZ ;  /* 0x0000820024167a25 */ /* 0x004fc600078e00ff */
[----:B------:R-:W1:Y:S01]  /*1780*/  SHFL.IDX PT, R19, R3, RZ, 0x181f ;  /* 0x00181fff03137589 */ /* 0x000e6200000e0000 */
[----:B------:R-:W-:-:S03]  /*1790*/  IMAD.IADD R17, R23, 0x1, R16 ;  /* 0x0000000117117824 */ /* 0x000fc600078e0210 */
[----:B------:R2:W-:Y:S01]  /*17a0*/  @!P0 LDGSTS.E.BYPASS.LTC128B.128 [R41+0xe080], [R4.64], !P5 ;  /* 0x0e08000004298fae */ /* 0x0005e2000e901d52 */
[----:B------:R-:W-:-:S03]  /*17b0*/  IMAD.MOV.U32 R16, RZ, RZ, R22 ;  /* 0x000000ffff107224 */ /* 0x000fc600078e0016 */
[----:B------:R4:W-:Y:S01]  /*17c0*/  @!P0 LDGSTS.E.BYPASS.LTC128B.128 [R41+0x12080], [R26.64], !P6 ;  /* 0x120800001a298fae */ /* 0x0009e2000f101d52 */
[----:B------:R-:W-:Y:S01]  /*17d0*/  ISETP.GE.AND P6, PT, R9, c[0x0][0x1d4], PT ;  /* 0x0000750009007a0c */ /* 0x000fe20003fc6270 */
[----:B------:R-:W-:Y:S02]  /*17e0*/  IMAD.WIDE.U32 R16, R31, c[0x0][0x218], R16 ;  /* 0x000086001f107a25 */ /* 0x000fe400078e0010 */
[----:B------:R5:W-:Y:S01]  /*17f0*/  @!P2 LDGSTS.E.BYPASS.LTC128B.128 [R41+0x7080], [R24.64], !P3 ;  /* 0x070800001829afae */ /* 0x000be2000d901d52 */
[----:B------:R-:W-:-:S03]  /*1800*/  ISETP.GE.AND P3, PT, R40, c[0x0][0x1d4], PT ;  /* 0x0000750028007a0c */ /* 0x000fc60003f66270 */
[----:B------:R-:W1:Y:S01]  /*1810*/  SHFL.IDX PT, R6, R6, 0x1, 0x181f ;  /* 0x00381f0006067f89 */ /* 0x000e6200000e0000 */
[----:B--2---:R-:W-:Y:S01]  /*1820*/  IADD3 R4, -R30, UR4, RZ ;  /* 0x000000041e047c10 */ /* 0x004fe2000fffe1ff */
[----:B------:R-:W-:Y:S02]  /*1830*/  ULDC.64 UR4, c[0x0][0x210] ;  /* 0x0000840000047ab9 */ /* 0x000fe40000000a00 */
[----:B------:R-:W-:Y:S01]  /*1840*/  UIMAD.WIDE.U32 UR24, UR11, UR4, URZ ;  /* 0x000000040b1872a5 */ /* 0x000fe2000f8e003f */
[--C-:B----4-:R-:W-:Y:S01]  /*1850*/  @!P2 IMAD.WIDE R26, R35, 0x2, R20.reuse ;  /* 0x00000002231aa825 */ /* 0x110fe200078e0214 */
[C---:B------:R-:W-:Y:S01]  /*1860*/  ISETP.GE.AND P1, PT, R4.reuse, 0x1, PT ;  /* 0x000000010400780c */ /* 0x040fe20003f26270 */
[----:B------:R-:W-:Y:S01]  /*1870*/  UIMAD UR4, UR9, UR4, URZ ;  /* 0x00000004090472a4 */ /* 0x000fe2000f8e023f */
[----:B------:R-:W-:Y:S01]  /*1880*/  ISETP.GT.AND P0, PT, R4, 0x20, PT ;  /* 0x000000200400780c */ /* 0x000fe20003f04270 */
[--C-:B-----5:R-:W-:Y:S01]  /*1890*/  @!P2 IMAD.WIDE R24, R34, 0x2, R20.reuse ;  /* 0x000000022218a825 */ /* 0x120fe200078e0214 */
[----:B------:R2:W-:Y:S01]  /*18a0*/  @!P2 LDGSTS.E.BYPASS.LTC128B.128 [R41+0xb080], [R26.64], !P4 ;  /* 0x0b0800001a29afae */ /* 0x0005e2000e101d52 */
[----:B------:R-:W-:Y:S01]  /*18b0*/  ISETP.GE.AND P4, PT, R13, c[0x0][0x198], PT ;  /* 0x000066000d007a0c */ /* 0x000fe20003f86270 */
[----:B------:R-:W-:Y:S01]  /*18c0*/  UIMAD UR4, UR11, UR5, UR4 ;  /* 0x000000050b0472a4 */ /* 0x000fe2000f8e0204 */
[----:B------:R-:W-:Y:S01]  /*18d0*/  @!P2 IMAD.WIDE R20, R33, 0x2, R20 ;  /* 0x000000022114a825 */ /* 0x000fe200078e0214 */
[----:B------:R4:W-:Y:S01]  /*18e0*/  @!P2 LDGSTS.E.BYPASS.LTC128B.128 [R41+0xf080], [R24.64], !P5 ;  /* 0x0f0800001829afae */ /* 0x0009e2000e901d52 */
[----:B------:R-:W-:Y:S01]  /*18f0*/  ISETP.GE.AND P5, PT, R14, c[0x0][0x1d4], PT ;  /* 0x000075000e007a0c */ /* 0x000fe20003fa6270 */
[----:B------:R-:W-:-:S02]  /*1900*/  UIADD3 UR15, UR25, UR4, URZ ;  /* 0x00000004190f7290 */ /* 0x000fc4000fffe03f */
[----:B------:R-:W-:Y:S01]  /*1910*/  UIADD3 UR4, UR23, -0x1, URZ ;  /* 0xffffffff17047890 */ /* 0x000fe2000fffe03f */
[----:B-1----:R-:W-:-:S05]  /*1920*/  @P1 IMAD.WIDE R4, R35, 0x2, R18 ;  /* 0x0000000223041825 */ /* 0x002fca00078e0212 */
[----:B------:R1:W-:Y:S01]  /*1930*/  @!P2 LDGSTS.E.BYPASS.LTC128B.128 [R41+0x13080], [R20.64], !P4 ;  /* 0x130800001429afae */ /* 0x0003e2000e101d52 */
[----:B------:R-:W-:-:S03]  /*1940*/  ISETP.GE.AND P4, PT, R13, c[0x0][0x1d4], PT ;  /* 0x000075000d007a0c */ /* 0x000fc60003f86270 */
[----:B------:R-:W0:Y:S01]  /*1950*/  LDGDEPBAR ;  /* 0x00000000000079af */ /* 0x000e220000000000 */
[----:B-1----:R-:W-:-:S05]  /*1960*/  @P1 IMAD.WIDE R20, R40, 0x2, R18 ;  /* 0x0000000228141825 */ /* 0x002fca00078e0212 */
[----:B------:R1:W-:Y:S04]  /*1970*/  @P1 LDGSTS.E.BYPASS.LTC128B.128 [R41+0x14080], [R20.64], !P3 ;  /* 0x1408000014291fae */ /* 0x0003e8000d901d52 */
[----:B------:R5:W-:Y:S01]  /*1980*/  @P1 LDGSTS.E.BYPASS.LTC128B.128 [R41+0x15880], [R4.64], !P6 ;  /* 0x1588000004291fae */ /* 0x000be2000f101d52 */
[----:B-1----:R-:W-:-:S04]  /*1990*/  @P1 IMAD.WIDE R20, R34, 0x2, R18 ;  /* 0x0000000222141825 */ /* 0x002fc800078e0212 */
[----:B------:R-:W-:Y:S01]  /*19a0*/  @P1 IMAD.WIDE R18, R33, 0x2, R18 ;  /* 0x0000000221121825 */ /* 0x000fe200078e0212 */
[----:B-----5:R-:W-:Y:S01]  /*19b0*/  LEA.HI R5, R2, R129, RZ, 0x4 ;  /* 0x0000008102057211 */ /* 0x020fe200078f20ff */
[----:B------:R1:W-:Y:S04]  /*19c0*/  @P1 LDGSTS.E.BYPASS.LTC128B.128 [R41+0x17080], [R20.64], !P5 ;  /* 0x1708000014291fae */ /* 0x0003e8000e901d52 */
[----:B------:R5:W-:Y:S01]  /*19d0*/  @P1 LDGSTS.E.BYPASS.LTC128B.128 [R41+0x18880], [R18.64], !P4 ;  /* 0x1888000012291fae */ /* 0x000be2000e101d52 */
[----:B------:R-:W-:-:S04]  /*19e0*/  IADD3 R15, P1, R16, UR24, RZ ;  /* 0x00000018100f7c10 */ /* 0x000fc8000ff3e0ff */
[----:B------:R-:W-:Y:S01]  /*19f0*/  IADD3.X R11, R17, UR15, R11, P1, !PT ;  /* 0x0000000f110b7c10 */ /* 0x000fe20008ffe40b */
[----:B------:R-:W-:Y:S01]  /*1a00*/  @P0 IMAD.WIDE R16, R40, 0x2, R6 ;  /* 0x0000000228100825 */ /* 0x000fe200078e0206 */
[----:B------:R-:W-:-:S04]  /*1a10*/  LEA R8, P1, R15, c[0x0][0x1f8], 0x1 ;  /* 0x00007e000f087a11 */ /* 0x000fc800078208ff */
[----:B------:R2:W-:Y:S01]  /*1a20*/  @P0 LDGSTS.E.BYPASS.LTC128B.128 [R41+0x15080], [R16.64], !P3 ;  /* 0x1508000010290fae */ /* 0x0005e2000d901d52 */
[----:B------:R-:W-:Y:S02]  /*1a30*/  LEA.HI.X R11, R15, c[0x0][0x1fc], R11, 0x1, P1 ;  /* 0x00007f000f0b7a11 */ /* 0x000fe400008f0c0b */
[----:B-1----:R-:W-:Y:S02]  /*1a40*/  SHF.R.S32.HI R20, RZ, 0x4, R5 ;  /* 0x00000004ff147819 */ /* 0x002fe40000011405 */
[C---:B-----5:R-:W-:Y:S01]  /*1a50*/  LOP3.LUT R18, R5.reuse, 0xfffffff0, RZ, 0xc0, !PT ;  /* 0xfffffff005127812 */ /* 0x060fe200078ec0ff */
[----:B------:R-:W-:Y:S01]  /*1a60*/  IMAD.SHL.U32 R19, R10, 0x40, RZ ;  /* 0x000000400a137824 */ /* 0x000fe200078e00ff */
[----:B------:R-:W-:-:S03]  /*1a70*/  LEA.HI R5, R5, R20, RZ, 0x1 ;  /* 0x0000001405057211 */ /* 0x000fc600078f08ff */
[----:B------:R-:W-:Y:S01]  /*1a80*/  IMAD.IADD R18, R129, 0x1, -R18 ;  /* 0x0000000181127824 */ /* 0x000fe200078e0a12 */
[----:B------:R-:W-:Y:S02]  /*1a90*/  LOP3.LUT R19, R19, 0x1c0, RZ, 0xc0, !PT ;  /* 0x000001c013137812 */ /* 0x000fe400078ec0ff */
[----:B------:R-:W-:Y:S02]  /*1aa0*/  LOP3.LUT R5, R5, 0xfffffffe, RZ, 0xc0, !PT ;  /* 0xfffffffe05057812 */ /* 0x000fe400078ec0ff */
[----:B------:R-:W-:Y:S01]  /*1ab0*/  SHF.R.S32.HI R4, RZ, 0x1f, R18 ;  /* 0x0000001fff047819 */ /* 0x000fe20000011412 */
[----:B--2---:R-:W-:Y:S01]  /*1ac0*/  @P0 IMAD.WIDE R16, R34, 0x2, R6 ;  /* 0x0000000222100825 */ /* 0x004fe200078e0206 */
[----:B------:R-:W-:Y:S02]  /*1ad0*/  LOP3.LUT R0, R19, 0x8, R0, 0xf8, !PT ;  /* 0x0000000813007812 */ /* 0x000fe400078ef800 */
[----:B------:R-:W-:Y:S01]  /*1ae0*/  LEA.HI R4, R4, R18, RZ, 0x3 ;  /* 0x0000001204047211 */ /* 0x000fe200078f18ff */
[----:B------:R-:W-:Y:S01]  /*1af0*/  IMAD.IADD R5, R20, 0x1, -R5 ;  /* 0x0000000114057824 */ /* 0x000fe200078e0a05 */
[----:B------:R-:W-:-:S02]  /*1b00*/  SHF.R.U32.HI R19, RZ, 0x3, R19 ;  /* 0x00000003ff137819 */ /* 0x000fc40000011613 */
[C---:B------:R-:W-:Y:S01]  /*1b10*/  LOP3.LUT R3, R4.reuse, 0xfffffff8, RZ, 0xc0, !PT ;  /* 0xfffffff804037812 */ /* 0x040fe200078ec0ff */
[----:B------:R-:W-:Y:S01]  /*1b20*/  IMAD.SHL.U32 R4, R4, 0x40, RZ ;  /* 0x0000004004047824 */ /* 0x000fe200078e00ff */
[----:B------:R-:W-:-:S03]  /*1b30*/  LOP3.LUT R0, R0, R19, RZ, 0x3c, !PT ;  /* 0x0000001300007212 */ /* 0x000fc600078e3cff */
[----:B------:R-:W-:Y:S02]  /*1b40*/  IMAD.IADD R3, R18, 0x1, -R3 ;  /* 0x0000000112037824 */ /* 0x000fe400078e0a03 */
[----:B------:R-:W-:-:S04]  /*1b50*/  @P0 IMAD.WIDE R18, R35, 0x2, R6 ;  /* 0x0000000223120825 */ /* 0x000fc800078e0206 */
[----:B------:R-:W-:Y:S01]  /*1b60*/  @P0 IMAD.WIDE R6, R33, 0x2, R6 ;  /* 0x0000000221060825 */ /* 0x000fe200078e0206 */
[----:B------:R1:W-:Y:S03]  /*1b70*/  @P0 LDGSTS.E.BYPASS.LTC128B.128 [R41+0x16880], [R18.64], !P6 ;  /* 0x1688000012290fae */ /* 0x0003e6000f101d52 */
[----:B------:R-:W-:Y:S01]  /*1b80*/  IMAD.SHL.U32 R15, R3, 0x40, RZ ;  /* 0x00000040030f7824 */ /* 0x000fe200078e00ff */
[----:B------:R2:W-:Y:S01]  /*1b90*/  @P0 LDGSTS.E.BYPASS.LTC128B.128 [R41+0x18080], [R16.64], !P5 ;  /* 0x1808000010290fae */ /* 0x0005e2000e901d52 */
[C---:B------:R-:W-:Y:S02]  /*1ba0*/  IMAD R0, R5.reuse, 0x200, R0 ;  /* 0x0000020005007824 */ /* 0x040fe400078e0200 */
[----:B------:R-:W-:Y:S01]  /*1bb0*/  IMAD.SHL.U32 R5, R5, 0x8, RZ ;  /* 0x0000000805057824 */ /* 0x000fe200078e00ff */
[----:B------:R5:W-:Y:S01]  /*1bc0*/  @P0 LDGSTS.E.BYPASS.LTC128B.128 [R41+0x19880], [R6.64], !P4 ;  /* 0x1988000006290fae */ /* 0x000be2000e101d52 */
[----:B------:R-:W-:Y:S01]  /*1bd0*/  LOP3.LUT R15, R15, 0x1c0, RZ, 0xc0, !PT ;  /* 0x000001c00f0f7812 */ /* 0x000fe200078ec0ff */
[----:B------:R-:W-:Y:S01]  /*1be0*/  IMAD.SHL.U32 R21, R0, 0x2, RZ ;  /* 0x0000000200157824 */ /* 0x000fe200078e00ff */
[----:B------:R-:W-:Y:S01]  /*1bf0*/  LOP3.LUT P0, RZ, R10, 0x2, RZ, 0xc0, !PT ;  /* 0x000000020aff7812 */ /* 0x000fe2000780c0ff */
[----:B------:R-:W0:Y:S01]  /*1c00*/  LDGDEPBAR ;  /* 0x00000000000079af */ /* 0x000e220000000000 */
[----:B------:R-:W-:-:S02]  /*1c10*/  LOP3.LUT R5, R15, 0x8, R5, 0xf8, !PT ;  /* 0x000000080f057812 */ /* 0x000fc400078ef805 */
[----:B------:R-:W-:Y:S01]  /*1c20*/  SHF.R.U32.HI R15, RZ, 0x3, R15 ;  /* 0x00000003ff0f7819 */ /* 0x000fe2000001160f */
[----:B------:R-:W-:Y:S01]  /*1c30*/  STL [R1+0x4], R21 ;  /* 0x0000041501007387 */ /* 0x000fe20000100800 */
[----:B------:R-:W-:Y:S01]  /*1c40*/  R2P PR, R3, 0x6 ;  /* 0x0000000603007804 */ /* 0x000fe20000000000 */
[----:B------:R-:W-:Y:S01]  /*1c50*/  IMAD.MOV.U32 R3, RZ, RZ, 0x20 ;  /* 0x00000020ff037424 */ /* 0x000fe200078e00ff */
[----:B------:R-:W-:Y:S02]  /*1c60*/  LOP3.LUT R5, R5, R15, RZ, 0x3c, !PT ;  /* 0x0000000f05057212 */ /* 0x000fe400078e3cff */
[----:B------:R-:W-:Y:S02]  /*1c70*/  IADD3 R0, R21, 0x14080, RZ ;  /* 0x0001408015007810 */ /* 0x000fe40007ffe0ff */
[----:B------:R-:W-:Y:S01]  /*1c80*/  LOP3.LUT R5, R5, 0xfffffe00, R4, 0xf8, !PT ;  /* 0xfffffe0005057812 */ /* 0x000fe200078ef804 */
[----:B------:R-:W-:Y:S01]  /*1c90*/  IMAD.MOV.U32 R4, RZ, RZ, 0x10 ;  /* 0x00000010ff047424 */ /* 0x000fe200078e00ff */
[----:B------:R-:W-:Y:S01]  /*1ca0*/  SEL R3, R3, 0xffffffe0, !P2 ;  /* 0xffffffe003037807 */ /* 0x000fe20005000000 */
[----:B-1----:R-:W-:Y:S01]  /*1cb0*/  SHFL.IDX PT, R18, R8, RZ, 0x181f ;  /* 0x00181fff08127589 */ /* 0x002fe200000e0000 */
[----:B----4-:R-:W-:-:S02]  /*1cc0*/  IADD3 R24, R21, 0x140a0, RZ ;  /* 0x000140a015187810 */ /* 0x010fc40007ffe0ff */
[----:B------:R-:W-:Y:S01]  /*1cd0*/  SEL R4, R4, 0xfffffff0, !P1 ;  /* 0xfffffff004047807 */ /* 0x000fe20004800000 */
[----:B------:R-:W2:Y:S01]  /*1ce0*/  SHFL.IDX PT, R19, R11, RZ, 0x181f ;  /* 0x00181fff0b137589 */ /* 0x000ea200000e0000 */
[----:B------:R-:W-:Y:S02]  /*1cf0*/  @P0 IADD3 R24, R0, -0x20, RZ ;  /* 0xffffffe000180810 */ /* 0x000fe40007ffe0ff */
[----:B------:R-:W-:Y:S02]  /*1d00*/  IADD3 R0, -R30, UR28, RZ ;  /* 0x0000001c1e007c10 */ /* 0x000fe4000fffe1ff */
[----:B-----5:R-:W-:Y:S01]  /*1d10*/  LEA.HI R7, R2, R129, RZ, 0x5 ;  /* 0x0000008102077211 */ /* 0x020fe200078f28ff */
[----:B------:R-:W-:-:S04]  /*1d20*/  DEPBAR.LE SB0, 0x1 ;  /* 0x000080400000791a */ /* 0x000fc80000000000 */
[----:B------:R-:W-:Y:S01]  /*1d30*/  SHF.R.S32.HI R6, RZ, 0x5, R7 ;  /* 0x00000005ff067819 */ /* 0x000fe20000011407 */
[----:B------:R-:W-:Y:S01]  /*1d40*/  STL [R1], R24 ;  /* 0x0000001801007387 */ /* 0x000fe20000100800 */
[----:B------:R-:W-:Y:S02]  /*1d50*/  ISETP.GE.AND P3, PT, R40, c[0x0][0x1d4], PT ;  /* 0x0000750028007a0c */ /* 0x000fe40003f66270 */
[----:B------:R-:W-:Y:S01]  /*1d60*/  ISETP.GE.AND P1, PT, R9, c[0x0][0x1d4], PT ;  /* 0x0000750009007a0c */ /* 0x000fe20003f26270 */
[----:B------:R-:W-:Y:S01]  /*1d70*/  IMAD R220, R6, 0x400, R5 ;  /* 0x0000040006dc7824 */ /* 0x000fe200078e0205 */
[----:B------:R-:W-:Y:S01]  /*1d80*/  BAR.SYNC.DEFER_BLOCKING 0x0 ;  /* 0x0000000000007b1d */ /* 0x000fe20000010000 */
[----:B------:R-:W-:Y:S02]  /*1d90*/  ISETP.LT.OR P0, PT, R0, 0x1, P3 ;  /* 0x000000010000780c */ /* 0x000fe40001f01670 */
[----:B------:R-:W-:Y:S02]  /*1da0*/  ISETP.GE.AND P2, PT, R14, c[0x0][0x1d4], PT ;  /* 0x000075000e007a0c */ /* 0x000fe40003f46270 */
[C---:B------:R-:W-:Y:S01]  /*1db0*/  LEA R228, R220.reuse, 0x4080, 0x1 ;  /* 0x00004080dce47811 */ /* 0x040fe200078e08ff */
[----:B------:R-:W-:Y:S01]  /*1dc0*/  IMAD.SHL.U32 R220, R220, 0x2, RZ ;  /* 0x00000002dcdc7824 */ /* 0x000fe200078e00ff */
[----:B------:R-:W-:Y:S01]  /*1dd0*/  SHF.R.S32.HI R14, RZ, 0x1f, R35 ;  /* 0x0000001fff0e7819 */ /* 0x000fe20000011423 */
[----:B--2---:R-:W-:Y:S01]  /*1de0*/  IMAD.WIDE R16, R40, 0x2, R18 ;  /* 0x0000000228107825 */ /* 0x004fe200078e0212 */
[----:B------:R1:W-:Y:S01]  /*1df0*/  STL [R1+0x3c], R12 ;  /* 0x00003c0c01007387 */ /* 0x0003e20000100800 */
[----:B------:R-:W-:-:S02]  /*1e00*/  IADD3 R247, R24, 0x800, RZ ;  /* 0x0000080018f77810 */ /* 0x000fc40007ffe0ff */
[--C-:B------:R-:W-:Y:S01]  /*1e10*/  IMAD R224, R4, 0x2, R228.reuse ;  /* 0x0000000204e07824 */ /* 0x100fe200078e02e4 */
[----:B------:R2:W-:Y:S01]  /*1e20*/  STL [R1+0x30], R14 ;  /* 0x0000300e01007387 */ /* 0x0005e20000100800 */
[C---:B------:R-:W-:Y:S01]  /*1e30*/  IMAD R228, R3.reuse, 0x2, R228 ;  /* 0x0000000203e47824 */ /* 0x040fe200078e02e4 */
[----:B------:R-:W-:Y:S01]  /*1e40*/  IADD3 R246, R24, 0x1000, RZ ;  /* 0x0000100018f67810 */ /* 0x000fe20007ffe0ff */
[----:B------:R-:W-:Y:S01]  /*1e50*/  IMAD R232, R3, 0x2, R224 ;  /* 0x0000000203e87824 */ /* 0x000fe200078e02e0 */
[----:B------:R-:W-:Y:S01]  /*1e60*/  ISETP.GT.AND P3, PT, R32, 0x2f, PT ;  /* 0x0000002f2000780c */ /* 0x000fe20003f64270 */
[----:B------:R2:W4:Y:S04]  /*1e70*/  LDSM.16.M88.4 R160, [R220+0x4080] ;  /* 0x00408000dca0783b */ /* 0x0005280000000200 */
[----:B------:R2:W2:Y:S04]  /*1e80*/  LDSM.16.M88.4 R188, [R220+0x8080] ;  /* 0x00808000dcbc783b */ /* 0x0004a80000000200 */
[----:B------:R2:W2:Y:S01]  /*1e90*/  LDSM.16.M88.4 R204, [R220+0xc080] ;  /* 0x00c08000dccc783b */ /* 0x0004a20000000200 */
[----:B-1----:R-:W-:-:S03]  /*1ea0*/  SHF.R.S32.HI R12, RZ, 0x1f, R33 ;  /* 0x0000001fff0c7819 */ /* 0x002fc60000011421 */
[----:B------:R1:W1:Y:S04]  /*1eb0*/  LDSM.16.M88.4 R164, [R224] ;  /* 0x00000000e0a4783b */ /* 0x0002680000000200 */
[----:B------:R1:W1:Y:S04]  /*1ec0*/  LDSM.16.M88.4 R192, [R224+0x4000] ;  /* 0x00400000e0c0783b */ /* 0x0002680000000200 */
[----:B------:R1:W1:Y:S04]  /*1ed0*/  LDSM.16.M88.4 R208, [R224+0x8000] ;  /* 0x00800000e0d0783b */ /* 0x0002680000000200 */
[----:B------:R1:W1:Y:S04]  /*1ee0*/  LDSM.16.M88.4 R180, [R228] ;  /* 0x00000000e4b4783b */ /* 0x0002680000000200 */
[----:B------:R1:W1:Y:S04]  /*1ef0*/  LDSM.16.M88.4 R196, [R228+0x4000] ;  /* 0x00400000e4c4783b */ /* 0x0002680000000200 */
[----:B------:R1:W1:Y:S04]  /*1f00*/  LDSM.16.M88.4 R212, [R228+0x8000] ;  /* 0x00800000e4d4783b */ /* 0x0002680000000200 */
[----:B------:R1:W1:Y:S04]  /*1f10*/  LDSM.16.M88.4 R184, [R232] ;  /* 0x00000000e8b8783b */ /* 0x0002680000000200 */
[----:B------:R1:W1:Y:S04]  /*1f20*/  LDSM.16.M88.4 R200, [R232+0x4000] ;  /* 0x00400000e8c8783b */ /* 0x0002680000000200 */
[----:B------:R1:W1:Y:S04]  /*1f30*/  LDSM.16.M88.4 R216, [R232+0x8000] ;  /* 0x00800000e8d8783b */ /* 0x0002680000000200 */
[----:B------:R-:W1:Y:S04]  /*1f40*/  LDSM.16.M88.4 R220, [R220+0x10080] ;  /* 0x01008000dcdc783b */ /* 0x000e680000000200 */
[----:B------:R-:W1:Y:S04]  /*1f50*/  LDSM.16.M88.4 R224, [R224+0xc000] ;  /* 0x00c00000e0e0783b */ /* 0x000e680000000200 */
[----:B------:R-:W1:Y:S04]  /*1f60*/  LDSM.16.M88.4 R228, [R228+0xc000] ;  /* 0x00c00000e4e4783b */ /* 0x000e680000000200 */
[----:B------:R-:W1:Y:S04]  /*1f70*/  LDSM.16.M88.4 R232, [R232+0xc000] ;  /* 0x00c00000e8e8783b */ /* 0x000e680000000200 */
[----:B------:R-:W-:Y:S06]  /*1f80*/  BAR.SYNC.DEFER_BLOCKING 0x0 ;  /* 0x0000000000007b1d */ /* 0x000fec0000010000 */
[----:B------:R-:W-:-:S04]  /*1f90*/  DEPBAR.LE SB0, 0x0 ;  /* 0x000080000000791a */ /* 0x000fc80000000000 */
[----:B------:R-:W-:Y:S06]  /*1fa0*/  BAR.SYNC.DEFER_BLOCKING 0x0 ;  /* 0x0000000000007b1d */ /* 0x000fec0000010000 */
[----:B------:R1:W1:Y:S04]  /*1fb0*/  LDSM.16.M88.4 R44, [R21+0x14080] ;  /* 0x01408000152c783b */ /* 0x0002680000000200 */
[----:B------:R1:W1:Y:S04]  /*1fc0*/  LDSM.16.M88.4 R36, [R21+0x14880] ;  /* 0x014880001524783b */ /* 0x0002680000000200 */
[----:B---3--:R3:W1:Y:S04]  /*1fd0*/  LDSM.16.M88.4 R28, [R21+0x15080] ;  /* 0x01508000151c783b */ /* 0x0086680000000200 */
[----:B------:R3:W1:Y:S04]  /*1fe0*/  LDSM.16.M88.4 R56, [R24] ;  /* 0x000000001838783b */ /* 0x0006680000000200 */
[----:B------:R3:W1:Y:S04]  /*1ff0*/  LDSM.16.M88.4 R20, [R24+0x800] ;  /* 0x000800001814783b */ /* 0x0006680000000200 */
[----:B------:R3:W1:Y:S04]  /*2000*/  LDSM.16.M88.4 R48, [R24+0x1000] ;  /* 0x001000001830783b */ /* 0x0006680000000200 */
[----:B------:R-:W-:Y:S01]  /*2010*/  @!PT LDS RZ, [RZ] ;  /* 0x00000000fffff984 */ /* 0x000fe20000000800 */
[----:B------:R-:W-:Y:S01]  /*2020*/  @!PT LDS RZ, [RZ] ;  /* 0x00000000fffff984 */ /* 0x000fe20000000800 */
[----:B------:R-:W-:Y:S01]  /*2030*/  @!PT LDS RZ, [RZ] ;  /* 0x00000000fffff984 */ /* 0x000fe20000000800 */
[----:B------:R5:W-:Y:S01]  /*2040*/  LDGSTS.E.BYPASS.LTC128B.128 [R41+0x4080], [R16.64], !P0 ;  /* 0x0408000010297fae */ /* 0x000be2000c101d52 */
[----:B------:R-:W-:-:S02]  /*2050*/  ISETP.LT.OR P0, PT, R0, 0x1, P1 ;  /* 0x000000010000780c */ /* 0x000fc40000f01670 */
[----:B------:R-:W-:Y:S02]  /*2060*/  ISETP.GE.AND P1, PT, R13, c[0x0][0x1d4], PT ;  /* 0x000075000d007a0c */ /* 0x000fe40003f26270 */
[----:B------:R-:W-:-:S05]  /*2070*/  SHF.R.S32.HI R13, RZ, 0x1f, R34 ;  /* 0x0000001fff0d7819 */ /* 0x000fca0000011422 */
[----:B------:R3:W-:Y:S04]  /*2080*/  STL [R1+0x2c], R13 ;  /* 0x00002c0d01007387 */ /* 0x0007e80000100800 */
[----:B------:R3:W-:Y:S01]  /*2090*/  STL [R1+0x28], R12 ;  /* 0x0000280c01007387 */ /* 0x0007e20000100800 */
[----:B-----5:R-:W-:-:S05]  /*20a0*/  IMAD.WIDE R16, R35, 0x2, R18 ;  /* 0x0000000223107825 */ /* 0x020fca00078e0212 */
[----:B------:R5:W-:Y:S01]  /*20b0*/  LDGSTS.E.BYPASS.LTC128B.128 [R41+0x5880], [R16.64], !P0 ;  /* 0x0588000010297fae */ /* 0x000be2000c101d52 */
[----:B------:R-:W-:Y:S01]  /*20c0*/  ISETP.LT.OR P0, PT, R0, 0x1, P2 ;  /* 0x000000010000780c */ /* 0x000fe20001701670 */
[----:B-----5:R-:W-:-:S04]  /*20d0*/  IMAD.WIDE R16, R34, 0x2, R18 ;  /* 0x0000000222107825 */ /* 0x020fc800078e0212 */
[----:B------:R-:W-:-:S08]  /*20e0*/  IMAD.WIDE R18, R33, 0x2, R18 ;  /* 0x0000000221127825 */ /* 0x000fd000078e0212 */
[----:B------:R3:W-:Y:S01]  /*20f0*/  LDGSTS.E.BYPASS.LTC128B.128 [R41+0x7080], [R16.64], !P0 ;  /* 0x0708000010297fae */ /* 0x0007e2000c101d52 */
[----:B------:R-:W-:-:S13]  /*2100*/  ISETP.LT.OR P0, PT, R0, 0x1, P1 ;  /* 0x000000010000780c */ /* 0x000fda0000f01670 */
[----:B------:R3:W-:Y:S01]  /*2110*/  LDGSTS.E.BYPASS.LTC128B.128 [R41+0x8880], [R18.64], !P0 ;  /* 0x0888000012297fae */ /* 0x0007e2000c101d52 */
[----:B------:R-:W-:-:S13]  /*2120*/  ISETP.GT.AND P0, PT, R129, 0x7f, PT ;  /* 0x0000007f8100780c */ /* 0x000fda0003f04270 */
[----:B------:R-:W-:Y:S05]  /*2130*/  @P0 BRA `(.L_x_171) ;  /* 0x0000027000000947 */ /* 0x000fea0003800000 */
[----:B-12-4-:R-:W-:Y:S05]  /*2140*/  BRA.DIV ~URZ, `(.L_x_172) ;  /* 0x000119927f007947 */ /* 0x016fea000b800000 */
[----:B------:R-:W1:Y:S04]  /*2150*/  SHFL.IDX PT, R11, R11, 0x1, 0x181f ;  /* 0x00381f000b0b7f89 */ /* 0x000e6800000e0000 */
[----:B------:R-:W2:Y:S02]  /*2160*/  SHFL.IDX PT, R8, R8, 0x1, 0x181f ;  /* 0x00381f0008087f89 */ /* 0x000ea400000e0000 */
.L_x_237:
[----:B---3--:R-:W3:Y:S04]  /*2170*/  LDL R16, [R1+0x14] ;  /* 0x0000140001107983 */ /* 0x008ee80000100800 */
[----:B------:R-:W4:Y:S04]  /*2180*/  LDL R17, [R1+0x2c] ;  /* 0x00002c0001117983 */ /* 0x000f280000100800 */
[----:B------:R-:W5:Y:S04]  /*2190*/  LDL R18, [R1+0x1c] ;  /* 0x00001c0001127983 */ /* 0x000f680000100800 */
[----:B--2---:R-:W2:Y:S04]  /*21a0*/  LDL R19, [R1+0x10] ;  /* 0x0000100001137983 */ /* 0x004ea80000100800 */
[----:B------:R-:W2:Y:S01]  /*21b0*/  LDL R24, [R1+0x28] ;  /* 0x0000280001187983 */ /* 0x000ea20000100800 */
[----:B------:R-:W-:-:S02]  /*21c0*/  SHF.R.S32.HI R12, RZ, 0x1f, R9 ;  /* 0x0000001fff0c7819 */ /* 0x000fc40000011409 */
[----:B------:R-:W-:Y:S02]  /*21d0*/  SHF.R.S32.HI R13, RZ, 0x1f, R9 ;  /* 0x0000001fff0d7819 */ /* 0x000fe40000011409 */
[-C--:B------:R-:W-:Y:S02]  /*21e0*/  LEA.HI R12, R12, R9.reuse, RZ, 0x3 ;  /* 0x000000090c0c7211 */ /* 0x080fe400078f18ff */
[----:B------:R-:W-:Y:S02]  /*21f0*/  LEA.HI R13, R13, R9, RZ, 0x3 ;  /* 0x000000090d0d7211 */ /* 0x000fe400078f18ff */
[----:B------:R-:W-:Y:S02]  /*2200*/  LOP3.LUT R12, R12, 0xfffffff8, RZ, 0xc0, !PT ;  /* 0xfffffff80c0c7812 */ /* 0x000fe400078ec0ff */
[----:B------:R-:W-:Y:S02]  /*2210*/  LOP3.LUT R13, R13, 0xfffffff8, RZ, 0xc0, !PT ;  /* 0xfffffff80d0d7812 */ /* 0x000fe400078ec0ff */
[----:B------:R-:W-:-:S02]  /*2220*/  LEA R14, P0, R12, R8, 0x1 ;  /* 0x000000080c0e7211 */ /* 0x000fc400078008ff */
[----:B------:R-:W-:Y:S01]  /*2230*/  SHF.R.S32.HI R13, RZ, 0x1f, R13 ;  /* 0x0000001fff0d7819 */ /* 0x000fe2000001140d */
[C---:B------:R-:W-:Y:S02]  /*2240*/  IMAD.SHL.U32 R25, R10.reuse, 0x8, RZ ;  /* 0x000000080a197824 */ /* 0x040fe400078e00ff */
[----:B------:R-:W-:Y:S01]  /*2250*/  IMAD.SHL.U32 R26, R10, 0x8, RZ ;  /* 0x000000080a1a7824 */ /* 0x000fe200078e00ff */
[----:B-1----:R-:W-:-:S04]  /*2260*/  LEA.HI.X R15, R12, R11, R13, 0x1, P0 ;  /* 0x0000000b0c0f7211 */ /* 0x002fc800000f0c0d */
[----:B------:R-:W-:Y:S02]  /*2270*/  SHF.R.S32.HI R26, RZ, 0x1f, R26 ;  /* 0x0000001fff1a7819 */ /* 0x000fe4000001141a */
[----:B---3--:R-:W-:-:S04]  /*2280*/  LEA R12, P0, R16, R8, 0x1 ;  /* 0x00000008100c7211 */ /* 0x008fc800078008ff */
[----:B----4-:R-:W-:Y:S02]  /*2290*/  LEA.HI.X R13, R16, R11, R17, 0x1, P0 ;  /* 0x0000000b100d7211 */ /* 0x010fe400000f0c11 */
[----:B------:R-:W-:-:S04]  /*22a0*/  LEA R16, P0, R25, R8, 0x1 ;  /* 0x0000000819107211 */ /* 0x000fc800078008ff */
[C---:B------:R-:W-:Y:S02]  /*22b0*/  LEA.HI.X R17, R25.reuse, R11, R26, 0x1, P0 ;  /* 0x0000000b19117211 */ /* 0x040fe400000f0c1a */
[----:B------:R-:W-:-:S04]  /*22c0*/  ISETP.GE.AND P0, PT, R25, c[0x0][0x1d4], PT ;  /* 0x0000750019007a0c */ /* 0x000fc80003f06270 */
[----:B------:R-:W-:-:S13]  /*22d0*/  ISETP.LT.OR P0, PT, R0, 0x21, P0 ;  /* 0x000000210000780c */ /* 0x000fda0000701670 */
[----:B------:R-:W-:Y:S01]  /*22e0*/  @!PT LDS RZ, [RZ] ;  /* 0x00000000fffff984 */ /* 0x000fe20000000800 */
[----:B------:R-:W-:Y:S01]  /*22f0*/  @!PT LDS RZ, [RZ] ;  /* 0x00000000fffff984 */ /* 0x000fe20000000800 */
[----:B------:R-:W-:Y:S01]  /*2300*/  @!PT LDS RZ, [RZ] ;  /* 0x00000000fffff984 */ /* 0x000fe20000000800 */
[----:B-----5:R2:W-:Y:S02]  /*2310*/  LDGSTS.E.BYPASS.LTC128B.128 [R18+0x5080], [R16.64], !P0 ;  /* 0x0508000010127fae */ /* 0x0205e4000c101d52 */
[----:B--2---:R-:W-:-:S04]  /*2320*/  LEA R16, P0, R19, R8, 0x1 ;  /* 0x0000000813107211 */ /* 0x004fc800078008ff */
[----:B------:R-:W-:Y:S02]  /*2330*/  LEA.HI.X R17, R19, R11, R24, 0x1, P0 ;  /* 0x0000000b13117211 */ /* 0x000fe400000f0c18 */
[----:B------:R-:W-:-:S04]  /*2340*/  ISETP.GE.AND P0, PT, R9, c[0x0][0x1d4], PT ;  /* 0x0000750009007a0c */ /* 0x000fc80003f06270 */
[----:B------:R-:W-:-:S13]  /*2350*/  ISETP.LT.OR P0, PT, R0, 0x21, P0 ;  /* 0x000000210000780c */ /* 0x000fda0000701670 */
[----:B------:R1:W-:Y:S01]  /*2360*/  LDGSTS.E.BYPASS.LTC128B.128 [R18+0x6880], [R14.64], !P0 ;  /* 0x068800000e127fae */ /* 0x0003e2000c101d52 */
[----:B------:R-:W-:-:S13]  /*2370*/  ISETP.LT.OR P0, PT, R0, 0x21, P2 ;  /* 0x000000210000780c */ /* 0x000fda0001701670 */
[----:B------:R1:W-:Y:S01]  /*2380*/  LDGSTS.E.BYPASS.LTC128B.128 [R18+0x8080], [R12.64], !P0 ;  /* 0x080800000c127fae */ /* 0x0003e2000c101d52 */
[----:B------:R-:W-:-:S13]  /*2390*/  ISETP.LT.OR P0, PT, R0, 0x21, P1 ;  /* 0x000000210000780c */ /* 0x000fda0000f01670 */
[----:B------:R1:W-:Y:S02]  /*23a0*/  LDGSTS.E.BYPASS.LTC128B.128 [R18+0x9880], [R16.64], !P0 ;  /* 0x0988000010127fae */ /* 0x0003e4000c101d52 */
.L_x_171:
[----:B-12-4-:R-:W-:Y:S05]  /*23b0*/  BSYNC B0 ;  /* 0x0000000000007941 */ /* 0x016fea0003800000 */
.L_x_170:
[----:B------:R-:W2:Y:S04]  /*23c0*/  LDL R61, [R1+0x4] ;  /* 0x00000400013d7983 */ /* 0x000ea80000100800 */
[----:B------:R-:W4:Y:S01]  /*23d0*/  LDL R60, [R1] ;  /* 0x00000000013c7983 */ /* 0x000f220000100800 */
[----:B------:R-:W-:Y:S01]  /*23e0*/  IMAD.MOV.U32 R0, RZ, RZ, 0x40 ;  /* 0x00000040ff007424 */ /* 0x000fe200078e00ff */
[----:B------:R-:W-:Y:S02]  /*23f0*/  LOP3.LUT P0, RZ, R10, 0x4, RZ, 0xc0, !PT ;  /* 0x000000040aff7812 */ /* 0x000fe4000780c0ff */
[----:B------:R-:W0:Y:S01]  /*2400*/  LDGDEPBAR ;  /* 0x00000000000079af */ /* 0x000e220000000000 */
[----:B------:R-:W-:Y:S01]  /*2410*/  WARPSYNC 0xffffffff ;  /* 0xffffffff00007948 */ /* 0x000fe20003800000 */
[----:B------:R-:W-:Y:S01]  /*2420*/  SEL R0, R0, 0xffffffc0, !P0 ;  /* 0xffffffc000007807 */ /* 0x000fe20004000000 */
[----:B---3--:R-:W-:Y:S01]  /*2430*/  HMMA.16816.F32.BF16 R12, R160, R44, RZ ;  /* 0x0000002ca00c723c */ /* 0x008fe200000418ff */
[----:B------:R-:W-:-:S06]  /*2440*/  UISETP.GT.AND UP0, UPT, UR4, UR7, UPT ;  /* 0x000000070400728c */ /* 0x000fcc000bf04270 */
[----:B------:R-:W-:Y:S01]  /*2450*/  PLOP3.LUT P0, PT, PT, PT, UP0, 0x40, 0x0 ;  /* 0x000000000000781c */ /* 0x000fe20003f0e808 */
[C---:B------:R-:W-:Y:S08]  /*2460*/  HMMA.16816.F32.BF16 R44, R160.reuse, R46, RZ ;  /* 0x0000002ea02c723c */ /* 0x040ff000000418ff */
[----:B------:R-:W-:Y:S08]  /*2470*/  HMMA.16816.F32.BF16 R40, R160, R36, RZ ;  /* 0x00000024a028723c */ /* 0x000ff000000418ff */
[C---:B------:R-:W-:Y:S08]  /*2480*/  HMMA.16816.F32.BF16 R12, R164.reuse, R56, R12 ;  /* 0x00000038a40c723c */ /* 0x040ff0000004180c */
[----:B------:R-:W-:Y:S08]  /*2490*/  HMMA.16816.F32.BF16 R44, R164, R58, R44 ;  /* 0x0000003aa42c723c */ /* 0x000ff0000004182c */
[C---:B------:R-:W-:Y:S08]  /*24a0*/  HMMA.16816.F32.BF16 R36, R160.reuse, R38, RZ ;  /* 0x00000026a024723c */ /* 0x040ff000000418ff */
[C---:B------:R-:W-:Y:S08]  /*24b0*/  HMMA.16816.F32.BF16 R32, R160.reuse, R28, RZ ;  /* 0x0000001ca020723c */ /* 0x040ff000000418ff */
[----:B------:R-:W-:Y:S08]  /*24c0*/  HMMA.16816.F32.BF16 R28, R160, R30, RZ ;  /* 0x0000001ea01c723c */ /* 0x000ff000000418ff */
[C---:B------:R-:W-:Y:S08]  /*24d0*/  HMMA.16816.F32.BF16 R40, R164.reuse, R20, R40 ;  /* 0x00000014a428723c */ /* 0x040ff00000041828 */
[C---:B------:R-:W-:Y:S08]  /*24e0*/  HMMA.16816.F32.BF16 R36, R164.reuse, R22, R36 ;  /* 0x00000016a424723c */ /* 0x040ff00000041824 */
[C---:B------:R-:W-:Y:S08]  /*24f0*/  HMMA.16816.F32.BF16 R32, R164.reuse, R48, R32 ;  /* 0x00000030a420723c */ /* 0x040ff00000041820 */
[----:B------:R-:W-:Y:S01]  /*2500*/  HMMA.16816.F32.BF16 R28, R164, R50, R28 ;  /* 0x00000032a41c723c */ /* 0x000fe2000004181c */
[--C-:B--2---:R-:W-:Y:S01]  /*2510*/  IMAD.IADD R251, R61, 0x1, R0.reuse ;  /* 0x000000013dfb7824 */ /* 0x104fe200078e0200 */
[----:B------:R-:W-:Y:S01]  /*2520*/  LDSM.16.M88.4 R56, [R61+0x15880] ;  /* 0x015880003d38783b */ /* 0x000fe20000000200 */
[----:B----4-:R-:W-:-:S03]  /*2530*/  IMAD.IADD R245, R60, 0x1, R0 ;  /* 0x000000013cf57824 */ /* 0x010fc600078e0200 */
[----:B------:R-:W1:Y:S01]  /*2540*/  LDSM.16.M88.4 R52, [R251+0x14080] ;  /* 0x01408000fb34783b */ /* 0x000e620000000200 */
[C---:B------:R-:W-:Y:S02]  /*2550*/  IADD3 R244, R60.reuse, 0x1800, RZ ;  /* 0x000018003cf47810 */ /* 0x040fe40007ffe0ff */
[C---:B------:R-:W-:Y:S01]  /*2560*/  IADD3 R243, R60.reuse, 0x2000, RZ ;  /* 0x000020003cf37810 */ /* 0x040fe20007ffe0ff */
[----:B------:R-:W-:Y:S01]  /*2570*/  LDSM.16.M88.4 R24, [R245] ;  /* 0x00000000f518783b */ /* 0x000fe20000000200 */
[C---:B------:R-:W-:Y:S02]  /*2580*/  IADD3 R242, R60.reuse, 0x2800, RZ ;  /* 0x000028003cf27810 */ /* 0x040fe40007ffe0ff */
[C---:B------:R-:W-:Y:S01]  /*2590*/  IADD3 R241, R60.reuse, 0x3000, RZ ;  /* 0x000030003cf17810 */ /* 0x040fe20007ffe0ff */
[----:B------:R-:W2:Y:S01]  /*25a0*/  LDSM.16.M88.4 R8, [R251+0x14880] ;  /* 0x01488000fb08783b */ /* 0x000ea20000000200 */
[C---:B------:R-:W-:Y:S02]  /*25b0*/  IADD3 R240, R60.reuse, 0x3800, RZ ;  /* 0x000038003cf07810 */ /* 0x040fe40007ffe0ff */
[C---:B------:R-:W-:Y:S01]  /*25c0*/  IADD3 R239, R60.reuse, 0x4000, RZ ;  /* 0x000040003cef7810 */ /* 0x040fe20007ffe0ff */
[----:B------:R-:W3:Y:S01]  /*25d0*/  LDSM.16.M88.4 R16, [R251+0x15080] ;  /* 0x01508000fb10783b */ /* 0x000ee20000000200 */
[----:B------:R-:W-:-:S02]  /*25e0*/  IADD3 R238, R60, 0x4800, RZ ;  /* 0x000048003cee7810 */ /* 0x000fc40007ffe0ff */
[C---:B------:R-:W-:Y:S01]  /*25f0*/  IADD3 R237, R60.reuse, 0x5000, RZ ;  /* 0x000050003ced7810 */ /* 0x040fe20007ffe0ff */
[----:B------:R-:W4:Y:S01]  /*2600*/  LDSM.16.M88.4 R20, [R245+0x800] ;  /* 0x00080000f514783b */ /* 0x000f220000000200 */
[----:B------:R-:W-:-:S03]  /*2610*/  IADD3 R236, R60, 0x5800, RZ ;  /* 0x000058003cec7810 */ /* 0x000fc60007ffe0ff */
[----:B------:R-:W5:Y:S01]  /*2620*/  LDSM.16.M88.4 R48, [R245+0x1000] ;  /* 0x00100000f530783b */ /* 0x000f620000000200 */
[C---:B-1----:R-:W-:Y:S08]  /*2630*/  HMMA.16816.F32.BF16 R12, R180.reuse, R52, R12 ;  /* 0x00000034b40c723c */ /* 0x042ff0000004180c */
[C---:B------:R-:W-:Y:S01]  /*2640*/  HMMA.16816.F32.BF16 R44, R180.reuse, R54, R44 ;  /* 0x00000036b42c723c */ /* 0x040fe2000004182c */
[----:B------:R-:W1:Y:S07]  /*2650*/  LDSM.16.M88.4 R52, [R60+0x1800] ;  /* 0x001800003c34783b */ /* 0x000e6e0000000200 */
[----:B--2---:R-:W-:Y:S08]  /*2660*/  HMMA.16816.F32.BF16 R40, R180, R8, R40 ;  /* 0x00000008b428723c */ /* 0x004ff00000041828 */
[C---:B------:R-:W-:Y:S08]  /*2670*/  HMMA.16816.F32.BF16 R12, R184.reuse, R24, R12 ;  /* 0x00000018b80c723c */ /* 0x040ff0000004180c */
[----:B------:R-:W-:Y:S01]  /*2680*/  HMMA.16816.F32.BF16 R44, R184, R26, R44 ;  /* 0x0000001ab82c723c */ /* 0x000fe2000004182c */
[----:B------:R-:W-:Y:S07]  /*2690*/  LDSM.16.M88.4 R24, [R251+0x15880] ;  /* 0x01588000fb18783b */ /* 0x000fee0000000200 */
[C---:B------:R-:W-:Y:S01]  /*26a0*/  HMMA.16816.F32.BF16 R36, R180.reuse, R10, R36 ;  /* 0x0000000ab424723c */ /* 0x040fe20000041824 */
[----:B------:R-:W2:Y:S07]  /*26b0*/  LDSM.16.M88.4 R8, [R61+0x16080] ;  /* 0x016080003d08783b */ /* 0x000eae0000000200 */
[C---:B---3--:R-:W-:Y:S08]  /*26c0*/  HMMA.16816.F32.BF16 R32, R180.reuse, R16, R32 ;  /* 0x00000010b420723c */ /* 0x048ff00000041820 */
[----:B------:R-:W-:Y:S01]  /*26d0*/  HMMA.16816.F32.BF16 R28, R180, R18, R28 ;  /* 0x00000012b41c723c */ /* 0x000fe2000004181c */
[----:B------:R-:W3:Y:S07]  /*26e0*/  LDSM.16.M88.4 R16, [R61+0x16880] ;  /* 0x016880003d10783b */ /* 0x000eee0000000200 */
[C---:B------:R-:W-:Y:S08]  /*26f0*/  HMMA.16816.F32.BF16 R12, R188.reuse, R56, R12 ;  /* 0x00000038bc0c723c */ /* 0x040ff0000004180c */
[----:B------:R-:W-:Y:S01]  /*2700*/  HMMA.16816.F32.BF16 R44, R188, R58, R44 ;  /* 0x0000003abc2c723c */ /* 0x000fe2000004182c */
[----:B------:R-:W-:Y:S07]  /*2710*/  LDSM.16.M88.4 R56, [R245+0x1800] ;  /* 0x00180000f538783b */ /* 0x000fee0000000200 */
[C---:B----4-:R-:W-:Y:S08]  /*2720*/  HMMA.16816.F32.BF16 R40, R184.reuse, R20, R40 ;  /* 0x00000014b828723c */ /* 0x050ff00000041828 */
[C---:B------:R-:W-:Y:S01]  /*2730*/  HMMA.16816.F32.BF16 R36, R184.reuse, R22, R36 ;  /* 0x00000016b824723c */ /* 0x040fe20000041824 */
[----:B------:R-:W4:Y:S07]  /*2740*/  LDSM.16.M88.4 R20, [R60+0x2000] ;  /* 0x002000003c14783b */ /* 0x000f2e0000000200 */
[C---:B-----5:R-:W-:Y:S08]  /*2750*/  HMMA.16816.F32.BF16 R32, R184.reuse, R48, R32 ;  /* 0x00000030b820723c */ /* 0x060ff00000041820 */
[----:B------:R-:W-:Y:S01]  /*2760*/  HMMA.16816.F32.BF16 R28, R184, R50, R28 ;  /* 0x00000032b81c723c */ /* 0x000fe2000004181c */
[----:B------:R-:W5:Y:S07]  /*2770*/  LDSM.16.M88.4 R48, [R60+0x2800] ;  /* 0x002800003c30783b */ /* 0x000f6e0000000200 */
[C---:B-1----:R-:W-:Y:S08]  /*2780*/  HMMA.16816.F32.BF16 R12, R192.reuse, R52, R12 ;  /* 0x00000034c00c723c */ /* 0x042ff0000004180c */
[----:B------:R-:W-:Y:S01]  /*2790*/  HMMA.16816.F32.BF16 R44, R192, R54, R44 ;  /* 0x00000036c02c723c */ /* 0x000fe2000004182c */
[----:B------:R-:W-:Y:S07]  /*27a0*/  LDSM.16.M88.4 R52, [R61+0x17080] ;  /* 0x017080003d34783b */ /* 0x000fee0000000200 */
[C---:B--2---:R-:W-:Y:S08]  /*27b0*/  HMMA.16816.F32.BF16 R40, R188.reuse, R8, R40 ;  /* 0x00000008bc28723c */ /* 0x044ff00000041828 */
[C---:B------:R-:W-:Y:S01]  /*27c0*/  HMMA.16816.F32.BF16 R36, R188.reuse, R10, R36 ;  /* 0x0000000abc24723c */ /* 0x040fe20000041824 */
[----:B------:R-:W1:Y:S07]  /*27d0*/  LDSM.16.M88.4 R8, [R251+0x16080] ;  /* 0x01608000fb08783b */ /* 0x000e6e0000000200 */
[C---:B---3--:R-:W-:Y:S08]  /*27e0*/  HMMA.16816.F32.BF16 R32, R188.reuse, R16, R32 ;  /* 0x00000010bc20723c */ /* 0x048ff00000041820 */
[----:B------:R-:W-:Y:S01]  /*27f0*/  HMMA.16816.F32.BF16 R28, R188, R18, R28 ;  /* 0x00000012bc1c723c */ /* 0x000fe2000004181c */
[----:B------:R-:W2:Y:S07]  /*2800*/  LDSM.16.M88.4 R16, [R251+0x16880] ;  /* 0x01688000fb10783b */ /* 0x000eae0000000200 */
[C---:B------:R-:W-:Y:S08]  /*2810*/  HMMA.16816.F32.BF16 R12, R196.reuse, R24, R12 ;  /* 0x00000018c40c723c */ /* 0x040ff0000004180c */
[----:B------:R-:W-:Y:S01]  /*2820*/  HMMA.16816.F32.BF16 R44, R196, R26, R44 ;  /* 0x0000001ac42c723c */ /* 0x000fe2000004182c */
[----:B------:R-:W-:Y:S07]  /*2830*/  LDSM.16.M88.4 R24, [R60+0x3000] ;  /* 0x003000003c18783b */ /* 0x000fee0000000200 */
[C---:B----4-:R-:W-:Y:S08]  /*2840*/  HMMA.16816.F32.BF16 R40, R192.reuse, R20, R40 ;  /* 0x00000014c028723c */ /* 0x050ff00000041828 */
[C---:B------:R-:W-:Y:S01]  /*2850*/  HMMA.16816.F32.BF16 R36, R192.reuse, R22, R36 ;  /* 0x00000016c024723c */ /* 0x040fe20000041824 */
[----:B------:R-:W3:Y:S07]  /*2860*/  LDSM.16.M88.4 R20, [R245+0x2000] ;  /* 0x00200000f514783b */ /* 0x000eee0000000200 */
[C---:B-----5:R-:W-:Y:S08]  /*2870*/  HMMA.16816.F32.BF16 R32, R192.reuse, R48, R32 ;  /* 0x00000030c020723c */ /* 0x060ff00000041820 */
[----:B------:R-:W-:Y:S01]  /*2880*/  HMMA.16816.F32.BF16 R28, R192, R50, R28 ;  /* 0x00000032c01c723c */ /* 0x000fe2000004181c */
[----:B------:R-:W4:Y:S07]  /*2890*/  LDSM.16.M88.4 R48, [R245+0x2800] ;  /* 0x00280000f530783b */ /* 0x000f2e0000000200 */
[C---:B------:R-:W-:Y:S08]  /*28a0*/  HMMA.16816.F32.BF16 R12, R200.reuse, R56, R12 ;  /* 0x00000038c80c723c */ /* 0x040ff0000004180c */
[----:B------:R-:W-:Y:S01]  /*28b0*/  HMMA.16816.F32.BF16 R44, R200, R58, R44 ;  /* 0x0000003ac82c723c */ /* 0x000fe2000004182c */
[----:B------:R-:W-:Y:S07]  /*28c0*/  LDSM.16.M88.4 R56, [R251+0x17080] ;  /* 0x01708000fb38783b */ /* 0x000fee0000000200 */
[C---:B-1----:R-:W-:Y:S08]  /*28d0*/  HMMA.16816.F32.BF16 R40, R196.reuse, R8, R40 ;  /* 0x00000008c428723c */ /* 0x042ff00000041828 */
[C---:B------:R-:W-:Y:S01]  /*28e0*/  HMMA.16816.F32.BF16 R36, R196.reuse, R10, R36 ;  /* 0x0000000ac424723c */ /* 0x040fe20000041824 */
[----:B------:R-:W1:Y:S07]  /*28f0*/  LDSM.16.M88.4 R8, [R61+0x17880] ;  /* 0x017880003d08783b */ /* 0x000e6e0000000200 */
[C---:B--2---:R-:W-:Y:S08]  /*2900*/  HMMA.16816.F32.BF16 R32, R196.reuse, R16, R32 ;  /* 0x00000010c420723c */ /* 0x044ff00000041820 */
[----:B------:R-:W-:Y:S01]  /*2910*/  HMMA.16816.F32.BF16 R28, R196, R18, R28 ;  /* 0x00000012c41c723c */ /* 0x000fe2000004181c */
[----:B------:R-:W2:Y:S07]  /*2920*/  LDSM.16.M88.4 R16, [R61+0x18080] ;  /* 0x018080003d10783b */ /* 0x000eae0000000200 */
[C---:B------:R-:W-:Y:S08]  /*2930*/  HMMA.16816.F32.BF16 R12, R204.reuse, R52, R12 ;  /* 0x00000034cc0c723c */ /* 0x040ff0000004180c */
[----:B------:R-:W-:Y:S01]  /*2940*/  HMMA.16816.F32.BF16 R44, R204, R54, R44 ;  /* 0x00000036cc2c723c */ /* 0x000fe2000004182c */
[----:B------:R-:W-:Y:S07]  /*2950*/  LDSM.16.M88.4 R52, [R245+0x3000] ;  /* 0x00300000f534783b */ /* 0x000fee0000000200 */
[C---:B---3--:R-:W-:Y:S08]  /*2960*/  HMMA.16816.F32.BF16 R40, R200.reuse, R20, R40 ;  /* 0x00000014c828723c */ /* 0x048ff00000041828 */
[C---:B------:R-:W-:Y:S01]  /*2970*/  HMMA.16816.F32.BF16 R36, R200.reuse, R22, R36 ;  /* 0x00000016c824723c */ /* 0x040fe20000041824 */
[----:B------:R-:W3:Y:S07]  /*2980*/  LDSM.16.M88.4 R20, [R60+0x3800] ;  /* 0x003800003c14783b */ /* 0x000eee0000000200 */
[C---:B----4-:R-:W-:Y:S08]  /*2990*/  HMMA.16816.F32.BF16 R32, R200.reuse, R48, R32 ;  /* 0x00000030c820723c */ /* 0x050ff00000041820 */
        /* <DEDUP_REMOVED lines=29> */
[C---:B---3--:R-:W-:Y:S08]  /*2b70*/  HMMA.16816.F32.BF16 R12, R220.reuse, R20, R12 ;  /* 0x00000014dc0c723c */ /* 0x048ff0000004180c */
[----:B------:R-:W-:Y:S01]  /*2b80*/  HMMA.16816.F32.BF16 R44, R220, R22, R44 ;  /* 0x00000016dc2c723c */ /* 0x000fe2000004182c */
[----:B------:R-:W-:Y:S07]  /*2b90*/  LDSM.16.M88.4 R20, [R251+0x19080] ;  /* 0x01908000fb14783b */ /* 0x000fee0000000200 */
[C---:B------:R-:W-:Y:S08]  /*2ba0*/  HMMA.16816.F32.BF16 R40, R216.reuse, R24, R40 ;  /* 0x00000018d828723c */ /* 0x040ff00000041828 */
[C---:B------:R-:W-:Y:S01]  /*2bb0*/  HMMA.16816.F32.BF16 R36, R216.reuse, R26, R36 ;  /* 0x0000001ad824723c */ /* 0x040fe20000041824 */
[----:B------:R-:W3:Y:S07]  /*2bc0*/  LDSM.16.M88.4 R24, [R251+0x18880] ;  /* 0x01888000fb18783b */ /* 0x000eee0000000200 */
[C---:B----4-:R-:W-:Y:S08]  /*2bd0*/  HMMA.16816.F32.BF16 R32, R216.reuse, R48, R32 ;  /* 0x00000030d820723c */ /* 0x050ff00000041820 */
[----:B------:R-:W-:Y:S01]  /*2be0*/  HMMA.16816.F32.BF16 R28, R216, R50, R28 ;  /* 0x00000032d81c723c */ /* 0x000fe2000004181c */
[----:B------:R-:W4:Y:S07]  /*2bf0*/  LDSM.16.M88.4 R48, [R60+0x5800] ;  /* 0x005800003c30783b */ /* 0x000f2e0000000200 */
[C---:B------:R-:W-:Y:S08]  /*2c00*/  HMMA.16816.F32.BF16 R12, R224.reuse, R56, R12 ;  /* 0x00000038e00c723c */ /* 0x040ff0000004180c */
[----:B------:R-:W-:Y:S08]  /*2c10*/  HMMA.16816.F32.BF16 R44, R224, R58, R44 ;  /* 0x0000003ae02c723c */ /* 0x000ff0000004182c */
[C---:B-1----:R-:W-:Y:S08]  /*2c20*/  HMMA.16816.F32.BF16 R40, R220.reuse, R8, R40 ;  /* 0x00000008dc28723c */ /* 0x042ff00000041828 */
[C---:B------:R-:W-:Y:S01]  /*2c30*/  HMMA.16816.F32.BF16 R36, R220.reuse, R10, R36 ;  /* 0x0000000adc24723c */ /* 0x040fe20000041824 */
[----:B------:R-:W1:Y:S07]  /*2c40*/  LDSM.16.M88.4 R8, [R245+0x4800] ;  /* 0x00480000f508783b */ /* 0x000e6e0000000200 */
[C---:B--2---:R-:W-:Y:S08]  /*2c50*/  HMMA.16816.F32.BF16 R32, R220.reuse, R16, R32 ;  /* 0x00000010dc20723c */ /* 0x044ff00000041820 */
[----:B------:R-:W-:Y:S01]  /*2c60*/  HMMA.16816.F32.BF16 R28, R220, R18, R28 ;  /* 0x00000012dc1c723c */ /* 0x000fe2000004181c */
[----:B------:R-:W2:Y:S07]  /*2c70*/  LDSM.16.M88.4 R16, [R251+0x19880] ;  /* 0x01988000fb10783b */ /* 0x000eae0000000200 */
[C---:B---3--:R-:W-:Y:S08]  /*2c80*/  HMMA.16816.F32.BF16 R12, R228.reuse, R24, R12 ;  /* 0x00000018e40c723c */ /* 0x048ff0000004180c */
[----:B------:R-:W-:Y:S08]  /*2c90*/  HMMA.16816.F32.BF16 R44, R228, R26, R44 ;  /* 0x0000001ae42c723c */ /* 0x000ff0000004182c */
[C---:B------:R-:W-:Y:S08]  /*2ca0*/  HMMA.16816.F32.BF16 R40, R224.reuse, R52, R40 ;  /* 0x00000034e028723c */ /* 0x040ff00000041828 */
[C---:B------:R-:W-:Y:S08]  /*2cb0*/  HMMA.16816.F32.BF16 R36, R224.reuse, R54, R36 ;  /* 0x00000036e024723c */ /* 0x040ff00000041824 */
[C---:B----4-:R-:W-:Y:S01]  /*2cc0*/  HMMA.16816.F32.BF16 R52, R224.reuse, R48, R32 ;  /* 0x00000030e034723c */ /* 0x050fe20000041820 */
[----:B------:R-:W3:Y:S07]  /*2cd0*/  LDSM.16.M88.4 R32, [R245+0x5000] ;  /* 0x00500000f520783b */ /* 0x000eee0000000200 */
[----:B------:R-:W-:Y:S01]  /*2ce0*/  HMMA.16816.F32.BF16 R48, R224, R50, R28 ;  /* 0x00000032e030723c */ /* 0x000fe2000004181c */
[----:B------:R-:W4:Y:S01]  /*2cf0*/  LDSM.16.M88.4 R28, [R245+0x5800] ;  /* 0x00580000f51c783b */ /* 0x000f220000000200 */
[----:B------:R-:W-:-:S06]  /*2d00*/  DEPBAR.LE SB0, 0x0 ;  /* 0x000080000000791a */ /* 0x000fcc0000000000 */
[C---:B-1----:R-:W-:Y:S08]  /*2d10*/  HMMA.16816.F32.BF16 R12, R232.reuse, R8, R12 ;  /* 0x00000008e80c723c */ /* 0x042ff0000004180c */
[----:B------:R-:W-:Y:S08]  /*2d20*/  HMMA.16816.F32.BF16 R44, R232, R10, R44 ;  /* 0x0000000ae82c723c */ /* 0x000ff0000004182c */
[C---:B------:R-:W-:Y:S08]  /*2d30*/  HMMA.16816.F32.BF16 R40, R228.reuse, R20, R40 ;  /* 0x00000014e428723c */ /* 0x040ff00000041828 */
[----:B------:R-:W-:Y:S01]  /*2d40*/  HMMA.16816.F32.BF16 R36, R228, R22, R36 ;  /* 0x00000016e424723c */ /* 0x000fe20000041824 */
[----:B------:R-:W-:-:S02]  /*2d50*/  FMUL.FTZ R0, R12, c[0x0][0x320] ;  /* 0x0000c8000c007a20 */ /* 0x000fc40000410000 */
[----:B------:R-:W-:Y:S02]  /*2d60*/  FMUL.FTZ R10, R14, c[0x0][0x320] ;  /* 0x0000c8000e0a7a20 */ /* 0x000fe40000410000 */
[----:B------:R-:W-:Y:S02]  /*2d70*/  FMUL.FTZ R12, R15, c[0x0][0x320] ;  /* 0x0000c8000f0c7a20 */ /* 0x000fe40000410000 */
[----:B------:R-:W-:Y:S01]  /*2d80*/  FMUL.FTZ R13, R13, c[0x0][0x320] ;  /* 0x0000c8000d0d7a20 */ /* 0x000fe20000410000 */
[----:B--2---:R-:W-:Y:S01]  /*2d90*/  HMMA.16816.F32.BF16 R52, R228, R16, R52 ;  /* 0x00000010e434723c */ /* 0x004fe20000041834 */
[----:B------:R-:W-:Y:S01]  /*2da0*/  FMUL.FTZ R15, R44, c[0x0][0x320] ;  /* 0x0000c8002c0f7a20 */ /* 0x000fe20000410000 */
[----:B------:R-:W1:Y:S01]  /*2db0*/  MUFU.TANH R0, R0 ;  /* 0x0000000000007308 */ /* 0x000e620000002400 */
[----:B------:R-:W-:-:S05]  /*2dc0*/  FMUL.FTZ R14, R45, c[0x0][0x320] ;  /* 0x0000c8002d0e7a20 */ /* 0x000fca0000410000 */
[----:B------:R-:W-:Y:S02]  /*2dd0*/  HMMA.16816.F32.BF16 R48, R228, R18, R48 ;  /* 0x00000012e430723c */ /* 0x000fe40000041830 */
[----:B------:R2:W1:Y:S06]  /*2de0*/  MUFU.TANH R16, R13 ;  /* 0x0000000d00107308 */ /* 0x00046c0000002400 */
[C---:B---3--:R-:W-:Y:S02]  /*2df0*/  HMMA.16816.F32.BF16 R40, R232.reuse, R32, R40 ;  /* 0x00000020e828723c */ /* 0x048fe40000041828 */
[----:B------:R-:W3:Y:S06]  /*2e00*/  MUFU.TANH R10, R10 ;  /* 0x0000000a000a7308 */ /* 0x000eec0000002400 */
[C---:B------:R-:W-:Y:S02]  /*2e10*/  HMMA.16816.F32.BF16 R36, R232.reuse, R34, R36 ;  /* 0x00000022e824723c */ /* 0x040fe40000041824 */
[----:B------:R-:W1:Y:S06]  /*2e20*/  MUFU.TANH R12, R12 ;  /* 0x0000000c000c7308 */ /* 0x000e6c0000002400 */
[C---:B----4-:R-:W-:Y:S02]  /*2e30*/  HMMA.16816.F32.BF16 R52, R232.reuse, R28, R52 ;  /* 0x0000001ce834723c */ /* 0x050fe40000041834 */
[----:B------:R-:W4:Y:S06]  /*2e40*/  MUFU.TANH R15, R15 ;  /* 0x0000000f000f7308 */ /* 0x000f2c0000002400 */
[----:B------:R-:W-:Y:S02]  /*2e50*/  HMMA.16816.F32.BF16 R48, R232, R30, R48 ;  /* 0x0000001ee830723c */ /* 0x000fe40000041830 */
[----:B------:R-:W1:Y:S01]  /*2e60*/  MUFU.TANH R14, R14 ;  /* 0x0000000e000e7308 */ /* 0x000e620000002400 */
[----:B------:R-:W-:Y:S06]  /*2e70*/  BAR.SYNC.DEFER_BLOCKING 0x0 ;  /* 0x0000000000007b1d */ /* 0x000fec0000010000 */
[----:B------:R-:W-:Y:S05]  /*2e80*/  @P0 BRA `(.L_x_173) ;  /* 0x0000056000000947 */ /* 0x000fea0003800000 */
[----:B--23--:R-:W2:Y:S01]  /*2e90*/  S2R R71, SR_TID.X ;  /* 0x0000000000477919 */ /* 0x00cea20000002100 */
[----:B------:R-:W-:-:S02]  /*2ea0*/  IMAD.MOV.U32 R70, RZ, RZ, c[0x0][0x2b8] ;  /* 0x0000ae00ff467624 */ /* 0x000fc400078e00ff */
[----:B------:R-:W-:Y:S01]  /*2eb0*/  IMAD.U32 R8, RZ, RZ, UR12 ;  /* 0x0000000cff087e24 */ /* 0x000fe2000f8e00ff */
[----:B------:R-:W3:Y:S02]  /*2ec0*/  LDL R65, [R1+0x3c] ;  /* 0x00003c0001417983 */ /* 0x000ee40000100800 */
[----:B------:R-:W-:Y:S02]  /*2ed0*/  ISETP.NE.AND P1, PT, R70, 0x1, PT ;  /* 0x000000014600780c */ /* 0x000fe40003f25270 */
[----:B------:R-:W5:Y:S04]  /*2ee0*/  LDL R66, [R1+0x18] ;  /* 0x0000180001427983 */ /* 0x000f680000100800 */
[----:B----4-:R-:W4:Y:S04]  /*2ef0*/  LDL R67, [R1+0x30] ;  /* 0x0000300001437983 */ /* 0x010f280000100800 */
[----:B------:R-:W4:Y:S04]  /*2f00*/  LDL R63, [R1+0x14] ;  /* 0x00001400013f7983 */ /* 0x000f280000100800 */
[----:B------:R-:W4:Y:S01]  /*2f10*/  LDL R64, [R1+0x2c] ;  /* 0x00002c0001407983 */ /* 0x000f220000100800 */
[----:B--2---:R-:W-:-:S03]  /*2f20*/  LEA.HI R68, R2, R71, RZ, 0x3 ;  /* 0x0000004702447211 */ /* 0x004fc600078f18ff */
[----:B------:R-:W2:Y:S01]  /*2f30*/  LDL R61, [R1+0x10] ;  /* 0x00001000013d7983 */ /* 0x000ea20000100800 */
[----:B------:R-:W-:Y:S02]  /*2f40*/  LEA.HI R69, R2, R71, RZ, 0x3 ;  /* 0x0000004702457211 */ /* 0x000fe400078f18ff */
[----:B------:R-:W-:Y:S01]  /*2f50*/  LOP3.LUT R68, R68, 0xfffffff8, RZ, 0xc0, !PT ;  /* 0xfffffff844447812 */ /* 0x000fe200078ec0ff */
[----:B------:R-:W2:Y:S01]  /*2f60*/  LDL R62, [R1+0x28] ;  /* 0x00002800013e7983 */ /* 0x000ea20000100800 */
[----:B------:R-:W-:-:S03]  /*2f70*/  SHF.R.S32.HI R69, RZ, 0x3, R69 ;  /* 0x00000003ff457819 */ /* 0x000fc60000011445 */
[----:B------:R-:W-:Y:S01]  /*2f80*/  IMAD.IADD R68, R71, 0x1, -R68 ;  /* 0x0000000147447824 */ /* 0x000fe200078e0a44 */
[----:B------:R-:W2:Y:S03]  /*2f90*/  LDL R60, [R1+0x1c] ;  /* 0x00001c00013c7983 */ /* 0x000ea60000100800 */
[----:B------:R-:W-:-:S05]  /*2fa0*/  IMAD R68, R68, 0x20, R69 ;  /* 0x0000002044447824 */ /* 0x000fca00078e0245 */
[----:B------:R-:W-:-:S04]  /*2fb0*/  IADD3 R8, R68, UR22, R8 ;  /* 0x0000001644087c10 */ /* 0x000fc8000fffe008 */
[----:B------:R-:W-:-:S05]  /*2fc0*/  IADD3 R8, R8, -0x30, RZ ;  /* 0xffffffd008087810 */ /* 0x000fca0007ffe0ff */
[----:B------:R-:W-:-:S04]  /*2fd0*/  @P1 IMAD.HI.U32 R11, R8, c[0x0][0x2bc], RZ ;  /* 0x0000af00080b1a27 */ /* 0x000fc800078e00ff */
[----:B------:R-:W-:Y:S01]  /*2fe0*/  IMAD.MOV.U32 R9, RZ, RZ, R8 ;  /* 0x000000ffff097224 */ /* 0x000fe200078e0008 */
[----:B------:R-:W-:-:S04]  /*2ff0*/  @P1 SHF.R.U32.HI R9, RZ, c[0x0][0x2c0], R11 ;  /* 0x0000b000ff091a19 */ /* 0x000fc8000001160b */
[----:B------:R-:W-:-:S04]  /*3000*/  @!P3 IADD3 R13, P0, R9, UR16, RZ ;  /* 0x00000010090dbc10 */ /* 0x000fc8000ff1e0ff */
[----:B------:R-:W-:Y:S02]  /*3010*/  @!P3 LEA.HI.X.SX32 R11, R9, UR6, 0x1, P0 ;  /* 0x00000006090bbc11 */ /* 0x000fe400080f0eff */
[----:B------:R-:W-:Y:S01]  /*3020*/  @!P3 LEA R18, P0, R13, c[0x0][0x2a0], 0x2 ;  /* 0x0000a8000d12ba11 */ /* 0x000fe200078010ff */
[----:B------:R-:W-:-:S03]  /*3030*/  IMAD.MOV.U32 R17, RZ, RZ, RZ ;  /* 0x000000ffff117224 */ /* 0x000fc600078e00ff */
[----:B------:R-:W-:-:S05]  /*3040*/  @!P3 LEA.HI.X R19, R13, c[0x0][0x2a4], R11, 0x2, P0 ;  /* 0x0000a9000d13ba11 */ /* 0x000fca00000f140b */
[----:B------:R1:W2:Y:S01]  /*3050*/  @!P3 LDG.E R17, [R18.64] ;  /* 0x000000121211b981 */ /* 0x0002a2000c1e1900 */
[----:B------:R-:W-:-:S04]  /*3060*/  IMAD.MOV R9, RZ, RZ, -R9 ;  /* 0x000000ffff097224 */ /* 0x000fc800078e0a09 */
[----:B------:R-:W-:-:S05]  /*3070*/  IMAD R20, R9, c[0x0][0x2b8], R8 ;  /* 0x0000ae0009147a24 */ /* 0x000fca00078e0208 */
[----:B------:R-:W-:Y:S01]  /*3080*/  SHF.R.S32.HI R8, RZ, 0x1f, R20 ;  /* 0x0000001fff087819 */ /* 0x000fe20000011414 */
[----:B------:R-:W3:Y:S04]  /*3090*/  S2R R69, SR_TID.X ;  /* 0x0000000000457919 */ /* 0x000ee80000002100 */
[----:B------:R-:W-:-:S04]  /*30a0*/  IMAD R8, R8, c[0x0][0x1e0], RZ ;  /* 0x0000780008087a24 */ /* 0x000fc800078e02ff */
[C---:B------:R-:W-:Y:S02]  /*30b0*/  IMAD R8, R20.reuse, c[0x0][0x1e4], R8 ;  /* 0x0000790014087a24 */ /* 0x040fe400078e0208 */
[----:B-1----:R-:W-:-:S04]  /*30c0*/  IMAD.WIDE.U32 R18, R20, c[0x0][0x1e0], RZ ;  /* 0x0000780014127a25 */ /* 0x002fc800078e00ff */
[----:B------:R-:W-:Y:S01]  /*30d0*/  IMAD.IADD R19, R19, 0x1, R8 ;  /* 0x0000000113137824 */ /* 0x000fe200078e0208 */
[----:B------:R-:W-:Y:S01]  /*30e0*/  STL [R1+0xc], R20 ;  /* 0x00000c1401007387 */ /* 0x000fe20000100800 */
[----:B---3--:R-:W-:Y:S01]  /*30f0*/  IMAD.MOV.U32 R68, RZ, RZ, R65 ;  /* 0x000000ffff447224 */ /* 0x008fe200078e0041 */
[----:B------:R-:W-:-:S04]  /*3100*/  LEA.HI R65, R2, R69, RZ, 0x3 ;  /* 0x0000004502417211 */ /* 0x000fc800078f18ff */
[----:B------:R-:W-:-:S05]  /*3110*/  LOP3.LUT R65, R65, 0xfffffff8, RZ, 0xc0, !PT ;  /* 0xfffffff841417812 */ /* 0x000fca00078ec0ff */
[----:B------:R-:W-:-:S04]  /*3120*/  IMAD.IADD R65, R69, 0x1, -R65 ;  /* 0x0000000145417824 */ /* 0x000fc800078e0a41 */
[----:B------:R-:W-:Y:S01]  /*3130*/  IMAD.SHL.U32 R65, R65, 0x8, RZ ;  /* 0x0000000841417824 */ /* 0x000fe200078e00ff */
[----:B--2---:R-:W-:Y:S01]  /*3140*/  SHF.R.S32.HI R8, RZ, 0x1f, R17 ;  /* 0x0000001fff087819 */ /* 0x004fe20000011411 */
[----:B------:R-:W-:-:S04]  /*3150*/  IMAD.WIDE.U32 R18, R17, c[0x0][0x1f0], R18 ;  /* 0x00007c0011127a25 */ /* 0x000fc800078e0012 */
[----:B------:R-:W-:Y:S01]  /*3160*/  IMAD R8, R8, c[0x0][0x1f0], RZ ;  /* 0x00007c0008087a24 */ /* 0x000fe200078e02ff */
[----:B------:R-:W-:-:S03]  /*3170*/  IADD3 R11, P0, R18, UR20, RZ ;  /* 0x00000014120b7c10 */ /* 0x000fc6000ff1e0ff */
[----:B------:R-:W-:Y:S01]  /*3180*/  IMAD R8, R17, c[0x0][0x1f4], R8 ;  /* 0x00007d0011087a24 */ /* 0x000fe200078e0208 */
[----:B------:R1:W-:Y:S04]  /*3190*/  STL [R1+0x8], R17 ;  /* 0x0000081101007387 */ /* 0x0003e80000100800 */
[----:B------:R-:W-:Y:S02]  /*31a0*/  IADD3.X R8, R19, UR8, R8, P0, !PT ;  /* 0x0000000813087c10 */ /* 0x000fe400087fe408 */
[----:B------:R-:W-:-:S04]  /*31b0*/  LEA R13, P0, R11, c[0x0][0x1c8], 0x1 ;  /* 0x000072000b0d7a11 */ /* 0x000fc800078008ff */
[----:B------:R-:W-:Y:S02]  /*31c0*/  LEA.HI.X R11, R11, c[0x0][0x1cc], R8, 0x1, P0 ;  /* 0x000073000b0b7a11 */ /* 0x000fe400000f0c08 */
[----:B------:R-:W2:Y:S04]  /*31d0*/  SHFL.IDX PT, R8, R13, RZ, 0x181f ;  /* 0x00181fff0d087589 */ /* 0x000ea800000e0000 */
[----:B------:R-:W3:Y:S01]  /*31e0*/  SHFL.IDX PT, R9, R11, RZ, 0x181f ;  /* 0x00181fff0b097589 */ /* 0x000ee200000e0000 */
[----:B-1----:R-:W-:-:S04]  /*31f0*/  LEA.HI R17, R2, R69, RZ, 0x3 ;  /* 0x0000004502117211 */ /* 0x002fc800078f18ff */
[----:B------:R-:W-:-:S04]  /*3200*/  SHF.R.S32.HI R17, RZ, 0x3, R17 ;  /* 0x00000003ff117819 */ /* 0x000fc80000011411 */
[----:B------:R-:W-:-:S04]  /*3210*/  IADD3 R17, -R17, 0x30, RZ ;  /* 0x0000003011117810 */ /* 0x000fc80007ffe1ff */
[----:B------:R-:W-:Y:S01]  /*3220*/  ISETP.GE.AND P1, PT, R17, 0x1, PT ;  /* 0x000000011100780c */ /* 0x000fe20003f26270 */
[----:B------:R-:W1:-:S12]  /*3230*/  SHFL.IDX PT, R13, R13, 0x1, 0x181f ;  /* 0x00381f000d0d7f89 */ /* 0x000e5800000e0000 */
[----:B--2---:R-:W-:-:S04]  /*3240*/  @P1 LEA R22, P0, R65, R8, 0x1 ;  /* 0x0000000841161211 */ /* 0x004fc800078008ff */
[----:B---3--:R-:W-:Y:S02]  /*3250*/  @P1 LEA.HI.X R23, R65, R9, R68, 0x1, P0 ;  /* 0x0000000941171211 */ /* 0x008fe400000f0c44 */
[----:B-----5:R-:W-:-:S04]  /*3260*/  @P1 LEA R20, P0, R66, R8, 0x1 ;  /* 0x0000000842141211 */ /* 0x020fc800078008ff */
[-C--:B----4-:R-:W-:Y:S02]  /*3270*/  @P1 LEA.HI.X R21, R66, R9.reuse, R67, 0x1, P0 ;  /* 0x0000000942151211 */ /* 0x090fe400000f0c43 */
[CC--:B------:R-:W-:Y:S01]  /*3280*/  @P1 LEA R18, P0, R63.reuse, R8.reuse, 0x1 ;  /* 0x000000083f121211 */ /* 0x0c0fe200078008ff */
[----:B------:R-:W2:Y:S03]  /*3290*/  SHFL.IDX PT, R11, R11, 0x1, 0x181f ;  /* 0x00381f000b0b7f89 */ /* 0x000ea600000e0000 */
[----:B------:R-:W-:Y:S02]  /*32a0*/  @P1 LEA.HI.X R19, R63, R9, R64, 0x1, P0 ;  /* 0x000000093f131211 */ /* 0x000fe400000f0c40 */
[----:B------:R-:W-:-:S04]  /*32b0*/  @P1 LEA R8, P0, R61, R8, 0x1 ;  /* 0x000000083d081211 */ /* 0x000fc800078008ff */
[----:B------:R-:W-:Y:S02]  /*32c0*/  @P1 LEA.HI.X R9, R61, R9, R62, 0x1, P0 ;  /* 0x000000093d091211 */ /* 0x000fe400000f0c3e */
[----:B------:R-:W-:-:S13]  /*32d0*/  ISETP.GE.AND P0, PT, R17, 0x21, PT ;  /* 0x000000211100780c */ /* 0x000fda0003f06270 */
[----:B-1----:R-:W-:-:S04]  /*32e0*/  @P0 LEA R26, P2, R65, R13, 0x1 ;  /* 0x0000000d411a0211 */ /* 0x002fc800078408ff */
[----:B--2---:R-:W-:Y:S02]  /*32f0*/  @P0 LEA.HI.X R27, R65, R11, R68, 0x1, P2 ;  /* 0x0000000b411b0211 */ /* 0x004fe400010f0c44 */
[----:B------:R-:W-:-:S04]  /*3300*/  @P0 LEA R24, P2, R66, R13, 0x1 ;  /* 0x0000000d42180211 */ /* 0x000fc800078408ff */
[----:B------:R-:W-:Y:S02]  /*3310*/  @P0 LEA.HI.X R25, R66, R11, R67, 0x1, P2 ;  /* 0x0000000b42190211 */ /* 0x000fe400010f0c43 */
[----:B------:R-:W-:-:S13]  /*3320*/  ISETP.GE.AND P2, PT, R65, c[0x0][0x1d4], PT ;  /* 0x0000750041007a0c */ /* 0x000fda0003f46270 */
[----:B------:R1:W-:Y:S04]  /*3330*/  @P1 LDGSTS.E.BYPASS.LTC128B.128 [R60+0x14080], [R22.64], !P2 ;  /* 0x14080000163c1fae */ /* 0x0003e8000d101d52 */
[----:B------:R1:W-:Y:S04]  /*3340*/  @P1 LDGSTS.E.BYPASS.LTC128B.128 [R60+0x15880], [R20.64], !P6 ;  /* 0x15880000143c1fae */ /* 0x0003e8000f101d52 */
[----:B------:R2:W-:Y:S04]  /*3350*/  @P1 LDGSTS.E.BYPASS.LTC128B.128 [R60+0x17080], [R18.64], !P5 ;  /* 0x17080000123c1fae */ /* 0x0005e8000e901d52 */
[----:B------:R3:W-:Y:S04]  /*3360*/  @P1 LDGSTS.E.BYPASS.LTC128B.128 [R60+0x18880], [R8.64], !P4 ;  /* 0x18880000083c1fae */ /* 0x0007e8000e101d52 */
[----:B------:R1:W-:Y:S04]  /*3370*/  @P0 LDGSTS.E.BYPASS.LTC128B.128 [R60+0x15080], [R26.64], !P2 ;  /* 0x150800001a3c0fae */ /* 0x0003e8000d101d52 */
[----:B------:R1:W-:Y:S01]  /*3380*/  @P0 LDGSTS.E.BYPASS.LTC128B.128 [R60+0x16880], [R24.64], !P6 ;  /* 0x16880000183c0fae */ /* 0x0003e2000f101d52 */
[----:B---3--:R-:W-:-:S04]  /*3390*/  @P0 LEA R8, P1, R63, R13, 0x1 ;  /* 0x0000000d3f080211 */ /* 0x008fc800078208ff */
[----:B------:R-:W-:Y:S02]  /*33a0*/  @P0 LEA.HI.X R9, R63, R11, R64, 0x1, P1 ;  /* 0x0000000b3f090211 */ /* 0x000fe400008f0c40 */
[----:B--2---:R-:W-:-:S03]  /*33b0*/  @P0 LEA R18, P1, R61, R13, 0x1 ;  /* 0x0000000d3d120211 */ /* 0x004fc600078208ff */
[----:B------:R1:W-:Y:S01]  /*33c0*/  @P0 LDGSTS.E.BYPASS.LTC128B.128 [R60+0x18080], [R8.64], !P5 ;  /* 0x18080000083c0fae */ /* 0x0003e2000e901d52 */
[----:B------:R-:W-:-:S05]  /*33d0*/  @P0 LEA.HI.X R19, R61, R11, R62, 0x1, P1 ;  /* 0x0000000b3d130211 */ /* 0x000fca00008f0c3e */
[----:B------:R1:W-:Y:S04]  /*33e0*/  @P0 LDGSTS.E.BYPASS.LTC128B.128 [R60+0x19880], [R18.64], !P4 ;  /* 0x19880000123c0fae */ /* 0x0003e8000e101d52 */
.L_x_173:
[----:B--23--:R-:W2:Y:S01]  /*33f0*/  S2R R13, SR_TID.X ;  /* 0x00000000000d7919 */ /* 0x00cea20000002100 */
[----:B------:R-:W-:Y:S01]  /*3400*/  LOP3.LUT R7, R7, 0xffffffe0, RZ, 0xc0, !PT ;  /* 0xffffffe007077812 */ /* 0x000fe200078ec0ff */
[----:B------:R-:W-:Y:S01]  /*3410*/  UISETP.NE.AND UP0, UPT, UR14, URZ, UPT ;  /* 0x0000003f0e00728c */ /* 0x000fe2000bf05270 */
[----:B------:R-:W-:Y:S01]  /*3420*/  SHF.R.S32.HI R11, RZ, 0x1f, R6 ;  /* 0x0000001fff0b7819 */ /* 0x000fe20000011406 */
[----:B-1----:R-:W-:Y:S01]  /*3430*/  IMAD.U32 R19, RZ, RZ, UR28 ;  /* 0x0000001cff137e24 */ /* 0x002fe2000f8e00ff */
[----:B------:R-:W-:Y:S01]  /*3440*/  ULDC UR22, c[0x0][0x324] ;  /* 0x0000c90000167ab9 */ /* 0x000fe20000000800 */
[----:B------:R-:W-:Y:S01]  /*3450*/  FMUL.FTZ R52, R52, c[0x0][0x320] ;  /* 0x0000c80034347a20 */ /* 0x000fe20000410000 */
[----:B------:R-:W-:Y:S01]  /*3460*/  LEA.HI R11, R11, R6, RZ, 0x3 ;  /* 0x000000060b0b7211 */ /* 0x000fe200078f18ff */
[----:B------:R-:W-:Y:S01]  /*3470*/  FMUL.FTZ R53, R53, c[0x0][0x320] ;  /* 0x0000c80035357a20 */ /* 0x000fe20000410000 */
[----:B------:R-:W-:Y:S01]  /*3480*/  PLOP3.LUT P0, PT, PT, PT, UP0, 0x80, 0x0 ;  /* 0x000000000000781c */ /* 0x000fe20003f0f008 */
[----:B------:R-:W-:Y:S01]  /*3490*/  FMUL.FTZ R48, R48, c[0x0][0x320] ;  /* 0x0000c80030307a20 */ /* 0x000fe20000410000 */
[----:B------:R-:W-:Y:S01]  /*34a0*/  LOP3.LUT R11, R11, 0xffffff8, RZ, 0xc0, !PT ;  /* 0x0ffffff80b0b7812 */ /* 0x000fe200078ec0ff */
[----:B------:R-:W-:Y:S01]  /*34b0*/  FMUL.FTZ R49, R49, c[0x0][0x320] ;  /* 0x0000c80031317a20 */ /* 0x000fe20000410000 */
[----:B------:R1:W3:Y:S01]  /*34c0*/  MUFU.TANH R127, R52 ;  /* 0x00000034007f7308 */ /* 0x0002e20000002400 */
[----:B------:R-:W-:Y:S01]  /*34d0*/  ULDC UR28, c[0x0][0x2ac] ;  /* 0x0000ab00001c7ab9 */ /* 0x000fe20000000800 */
[----:B------:R-:W0:Y:S01]  /*34e0*/  LDGDEPBAR ;  /* 0x00000000000079af */ /* 0x000e220000000000 */
[----:B------:R-:W-:Y:S01]  /*34f0*/  IMAD.IADD R11, R6, 0x1, -R11 ;  /* 0x00000001060b7824 */ /* 0x000fe200078e0a0b */
[----:B------:R-:W-:-:S02]  /*3500*/  ULDC UR4, c[0x0][0x1d0] ;  /* 0x0000740000047ab9 */ /* 0x000fc40000000800 */
[----:B------:R-:W-:Y:S02]  /*3510*/  ULOP3.LUT UR22, URZ, UR22, URZ, 0x33, !UPT ;  /* 0x000000163f167292 */ /* 0x000fe4000f8e333f */
[----:B------:R1:W4:Y:S01]  /*3520*/  MUFU.TANH R126, R53 ;  /* 0x00000035007e7308 */ /* 0x0003220000002400 */
[----:B------:R-:W-:Y:S01]  /*3530*/  UIMAD UR4, UR28, UR4, UR29 ;  /* 0x000000041c0472a4 */ /* 0x000fe2000f8e021d */
[----:B--2---:R-:W-:Y:S01]  /*3540*/  LEA.HI R9, R2, R13, RZ, 0x2 ;  /* 0x0000000d02097211 */ /* 0x004fe200078f10ff */
[----:B------:R-:W-:-:S03]  /*3550*/  IMAD.IADD R7, R13, 0x1, -R7 ;  /* 0x000000010d077824 */ /* 0x000fc600078e0a07 */
[----:B------:R-:W-:Y:S02]  /*3560*/  LOP3.LUT R9, R9, 0xfffffffc, RZ, 0xc0, !PT ;  /* 0xfffffffc09097812 */ /* 0x000fe400078ec0ff */
[----:B------:R1:W2:Y:S01]  /*3570*/  MUFU.TANH R125, R48 ;  /* 0x00000030007d7308 */ /* 0x0002a20000002400 */
[----:B------:R-:W-:Y:S02]  /*3580*/  SHF.R.S32.HI R8, RZ, 0x1f, R7 ;  /* 0x0000001fff087819 */ /* 0x000fe40000011407 */
[----:B------:R-:W-:Y:S02]  /*3590*/  IMAD.IADD R9, R13, 0x1, -R9 ;  /* 0x000000010d097824 */ /* 0x000fe400078e0a09 */
[----:B------:R-:W-:-:S03]  /*35a0*/  LEA.HI R8, R8, R7, RZ, 0x2 ;  /* 0x0000000708087211 */ /* 0x000fc600078f10ff */
[----:B------:R1:W1:Y:S01]  /*35b0*/  MUFU.TANH R124, R49 ;  /* 0x00000031007c7308 */ /* 0x0002620000002400 */
[----:B------:R-:W-:Y:S02]  /*35c0*/  LEA.HI R2, R9, R9, RZ, 0x1 ;  /* 0x0000000909027211 */ /* 0x000fe400078f08ff */
[----:B------:R-:W-:Y:S02]  /*35d0*/  LEA.HI.SX32 R6, R8, UR27, 0x1e ;  /* 0x0000001b08067c11 */ /* 0x000fe4000f8ff2ff */
[----:B------:R-:W-:Y:S02]  /*35e0*/  LOP3.LUT R2, R2, 0x1ffffffe, RZ, 0xc0, !PT ;  /* 0x1ffffffe02027812 */ /* 0x000fe400078ec0ff */
[----:B------:R-:W-:Y:S01]  /*35f0*/  LOP3.LUT R8, R8, 0x7ffffffc, RZ, 0xc0, !PT ;  /* 0x7ffffffc08087812 */ /* 0x000fe200078ec0ff */
[----:B------:R-:W-:Y:S02]  /*3600*/  IMAD R6, R11, 0x10, R6 ;  /* 0x000000100b067824 */ /* 0x000fe400078e0206 */
[----:B------:R-:W-:-:S02]  /*3610*/  IMAD.IADD R2, R9, 0x1, -R2 ;  /* 0x0000000109027824 */ /* 0x000fc400078e0a02 */
[----:B------:R-:W-:Y:S02]  /*3620*/  IMAD.IADD R7, R7, 0x1, -R8 ;  /* 0x0000000107077824 */ /* 0x000fe400078e0a08 */
[----:B------:R-:W-:Y:S02]  /*3630*/  IMAD R13, R2, 0x8, R6 ;  /* 0x00000008020d7824 */ /* 0x000fe400078e0206 */
[----:B------:R-:W-:Y:S02]  /*3640*/  IMAD.SHL.U32 R20, R7, 0x2, RZ ;  /* 0x0000000207147824 */ /* 0x000fe400078e00ff */
[----:B------:R-:W-:Y:S01]  /*3650*/  @P0 IMAD.HI.U32 R6, R13, c[0x0][0x2c8], RZ ;  /* 0x0000b2000d060a27 */ /* 0x000fe200078e00ff */
[----:B------:R-:W-:Y:S01]  /*3660*/  PLOP3.LUT P0, PT, PT, PT, UP0, 0x80, 0x0 ;  /* 0x000000000000781c */ /* 0x000fe20003f0f008 */
[----:B------:R-:W-:Y:S01]  /*3670*/  UISETP.NE.AND UP0, UPT, UR13, URZ, UPT ;  /* 0x0000003f0d00728c */ /* 0x000fe2000bf05270 */
[----:B------:R5:W-:Y:S01]  /*3680*/  STL [R1+0x34], R13 ;  /* 0x0000340d01007387 */ /* 0x000be20000100800 */
[----:B------:R-:W-:Y:S01]  /*3690*/  IMAD.MOV.U32 R2, RZ, RZ, R13 ;  /* 0x000000ffff027224 */ /* 0x000fe200078e000d */
[----:B------:R-:W-:Y:S01]  /*36a0*/  IADD3 R19, -R20, 0x1, R19 ;  /* 0x0000000114137810 */ /* 0x000fe20007ffe113 */
[----:B------:R-:W-:Y:S01]  /*36b0*/  FMUL.FTZ R9, R36, c[0x0][0x320] ;  /* 0x0000c80024097a20 */ /* 0x000fe20000410000 */
[C---:B------:R-:W-:Y:S01]  /*36c0*/  IADD3 R18, -R20.reuse, UR4, RZ ;  /* 0x0000000414127c10 */ /* 0x040fe2000fffe1ff */
[----:B------:R-:W-:Y:S01]  /*36d0*/  FMUL.FTZ R11, R41, c[0x0][0x320] ;  /* 0x0000c800290b7a20 */ /* 0x000fe20000410000 */
[----:B------:R-:W-:Y:S01]  /*36e0*/  IADD3 R19, R19, -c[0x0][0x168], RZ ;  /* 0x80005a0013137a10 */ /* 0x000fe20007ffe0ff */
[----:B------:R-:W-:Y:S01]  /*36f0*/  FMUL.FTZ R8, R37, c[0x0][0x320] ;  /* 0x0000c80025087a20 */ /* 0x000fe20000410000 */
[----:B------:R-:W-:Y:S01]  /*3700*/  STL [R1+0x38], R20 ;  /* 0x0000381401007387 */ /* 0x000fe20000100800 */
[----:B------:R-:W1:Y:S01]  /*3710*/  MUFU.TANH R9, R9 ;  /* 0x0000000900097308 */ /* 0x000e620000002400 */
[----:B------:R-:W-:-:S02]  /*3720*/  IADD3 R7, -R20, UR29, RZ ;  /* 0x0000001d14077c10 */ /* 0x000fc4000fffe1ff */
[----:B------:R-:W-:Y:S02]  /*3730*/  @P0 SHF.R.U32.HI R2, RZ, c[0x0][0x2cc], R6 ;  /* 0x0000b300ff020a19 */ /* 0x000fe40000011606 */
[----:B------:R-:W-:Y:S02]  /*3740*/  PLOP3.LUT P0, PT, PT, PT, UP0, 0x40, 0x0 ;  /* 0x000000000000781c */ /* 0x000fe40003f0e808 */
[C---:B------:R-:W-:Y:S01]  /*3750*/  IADD3 R6, R19.reuse, c[0x0][0x328], RZ ;  /* 0x0000ca0013067a10 */ /* 0x040fe20007ffe0ff */
[----:B------:R-:W1:Y:S01]  /*3760*/  SHFL.IDX PT, R17, R2, RZ, 0x1c1f ;  /* 0x001c1fff02117589 */ /* 0x000e6200000e0000 */
[----:B------:R-:W1:Y:S01]  /*3770*/  MUFU.TANH R11, R11 ;  /* 0x0000000b000b7308 */ /* 0x000e620000002400 */
[----:B------:R-:W-:Y:S01]  /*3780*/  IADD3 R19, R19, UR22, RZ ;  /* 0x0000001613137c10 */ /* 0x000fe2000fffe0ff */
[----:B-----5:R-:W-:-:S06]  /*3790*/  FMUL.FTZ R13, R40, c[0x0][0x320] ;  /* 0x0000c800280d7a20 */ /* 0x020fcc0000410000 */
[----:B------:R-:W2:Y:S08]  /*37a0*/  MUFU.TANH R8, R8 ;  /* 0x0000000800087308 */ /* 0x000eb00000002400 */
[----:B------:R-:W2:Y:S01]  /*37b0*/  MUFU.TANH R13, R13 ;  /* 0x0000000d000d7308 */ /* 0x000ea20000002400 */
[--C-:B-1----:R-:W-:Y:S02]  /*37c0*/  IMAD.IADD R21, R6, 0x1, R17.reuse ;  /* 0x0000000106157824 */ /* 0x102fe400078e0211 */
[----:B------:R-:W-:-:S03]  /*37d0*/  IMAD.IADD R20, R19, 0x1, R17 ;  /* 0x0000000113147824 */ /* 0x000fc600078e0211 */
[----:B------:R-:W-:Y:S01]  /*37e0*/  IMNMX R21, R21, R18, PT ;  /* 0x0000001215157217 */ /* 0x000fe20003800200 */
[----:B------:R-:W-:Y:S05]  /*37f0*/  @P0 BRA `(.L_x_174) ;  /* 0x0000015000000947 */ /* 0x000fea0003800000 */
[----:B---34-:R-:W-:Y:S01]  /*3800*/  IMAD.U32 R22, RZ, RZ, UR10 ;  /* 0x0000000aff167e24 */ /* 0x018fe2000f8e00ff */
[----:B------:R-:W-:Y:S04]  /*3810*/  BSSY B0, `(.L_x_175) ;  /* 0x000000f000007945 */ /* 0x000fe80003800000 */
[----:B------:R-:W-:-:S04]  /*3820*/  IADD3 R22, R22, -c[0x0][0x168], R17 ;  /* 0x80005a0016167a10 */ /* 0x000fc80007ffe011 */
[----:B------:R-:W-:-:S13]  /*3830*/  ISETP.GT.AND P0, PT, R22, -0x1, PT ;  /* 0xffffffff1600780c */ /* 0x000fda0003f04270 */
[----:B------:R-:W-:Y:S05]  /*3840*/  @P0 BRA `(.L_x_176) ;  /* 0x0000007000000947 */ /* 0x000fea0003800000 */
[----:B------:R-:W-:Y:S01]  /*3850*/  IMAD.MOV.U32 R17, RZ, RZ, c[0x0][0x32c] ;  /* 0x0000cb00ff117624 */ /* 0x000fe200078e00ff */
[----:B------:R-:W-:-:S04]  /*3860*/  LOP3.LUT R22, RZ, R22, RZ, 0x33, !PT ;  /* 0x00000016ff167212 */ /* 0x000fc800078e33ff */
[----:B------:R-:W-:-:S13]  /*3870*/  ISETP.NE.AND P0, PT, R17, 0x1, PT ;  /* 0x000000011100780c */ /* 0x000fda0003f05270 */
[----:B------:R-:W-:-:S05]  /*3880*/  @P0 IMAD.HI.U32 R17, R22, c[0x0][0x330], RZ ;  /* 0x0000cc0016110a27 */ /* 0x000fca00078e00ff */
[----:B------:R-:W-:-:S04]  /*3890*/  @P0 SHF.R.U32.HI R22, RZ, c[0x0][0x334], R17 ;  /* 0x0000cd00ff160a19 */ /* 0x000fc80000011611 */
[----:B------:R-:W-:Y:S01]  /*38a0*/  LOP3.LUT R22, RZ, R22, RZ, 0x33, !PT ;  /* 0x00000016ff167212 */ /* 0x000fe200078e33ff */
[----:B------:R-:W-:Y:S05]  /*38b0*/  BRA `(.L_x_177) ;  /* 0x0000004000007947 */ /* 0x000fea0003800000 */
.L_x_176:
[----:B------:R-:W-:-:S04]  /*38c0*/  MOV R17, c[0x0][0x32c] ;  /* 0x0000cb0000117a02 */ /* 0x000fc80000000f00 */
[----:B------:R-:W-:-:S13]  /*38d0*/  ISETP.NE.AND P0, PT, R17, 0x1, PT ;  /* 0x000000011100780c */ /* 0x000fda0003f05270 */
[----:B------:R-:W-:-:S05]  /*38e0*/  @P0 IMAD.HI.U32 R17, R22, c[0x0][0x330], RZ ;  /* 0x0000cc0016110a27 */ /* 0x000fca00078e00ff */
[----:B------:R-:W-:Y:S02]  /*38f0*/  @P0 SHF.R.U32.HI R22, RZ, c[0x0][0x334], R17 ;  /* 0x0000cd00ff160a19 */ /* 0x000fe40000011611 */
.L_x_177:
[----:B------:R-:W-:Y:S05]  /*3900*/  BSYNC B0 ;  /* 0x0000000000007941 */ /* 0x000fea0003800000 */
.L_x_175:
[----:B------:R-:W-:-:S05]  /*3910*/  IMAD R22, R22, c[0x0][0x32c], R7 ;  /* 0x0000cb0016167a24 */ /* 0x000fca00078e0207 */
[----:B------:R-:W-:Y:S02]  /*3920*/  IADD3 R17, R22, c[0x0][0x32c], RZ ;  /* 0x0000cb0016117a10 */ /* 0x000fe40007ffe0ff */
[----:B------:R-:W-:Y:S02]  /*3930*/  IMNMX R20, R20, R22, !PT ;  /* 0x0000001614147217 */ /* 0x000fe40007800200 */
[----:B------:R-:W-:Y:S02]  /*3940*/  IMNMX R21, R21, R17, PT ;  /* 0x0000001115157217 */ /* 0x000fe40003800200 */
.L_x_174:
[----:B---34-:R-:W-:Y:S01]  /*3950*/  UISETP.GE.AND UP0, UPT, UR29, 0x1, UPT ;  /* 0x000000011d00788c */ /* 0x018fe2000bf06270 */
[----:B------:R-:W1:Y:S01]  /*3960*/  SHFL.IDX PT, R23, R2, 0x1, 0x1c1f ;  /* 0x003c1f0002177f89 */ /* 0x000e6200000e0000 */
[----:B------:R-:W-:Y:S01]  /*3970*/  UISETP.GE.AND UP6, UPT, UR29, 0x12, UPT ;  /* 0x000000121d00788c */ /* 0x000fe2000bfc6270 */
[----:B------:R-:W-:Y:S01]  /*3980*/  FMUL.FTZ R22, R42, c[0x0][0x320] ;  /* 0x0000c8002a167a20 */ /* 0x000fe20000410000 */
[----:B------:R-:W-:Y:S01]  /*3990*/  UP2UR UR32, UPR, URZ, 0x1 ;  /* 0x000000013f207883 */ /* 0x000fe20008000000 */
[----:B------:R-:W-:Y:S01]  /*39a0*/  FMUL.FTZ R38, R38, c[0x0][0x320] ;  /* 0x0000c80026267a20 */ /* 0x000fe20000410000 */
[----:B------:R-:W-:Y:S01]  /*39b0*/  PLOP3.LUT P0, PT, PT, PT, UP0, 0x40, 0x0 ;  /* 0x000000000000781c */ /* 0x000fe20003f0e808 */
[----:B------:R-:W-:Y:S01]  /*39c0*/  UISETP.GE.AND UP0, UPT, UR29, 0x2, UPT ;  /* 0x000000021d00788c */ /* 0x000fe2000bf06270 */
[----:B------:R-:W-:Y:S01]  /*39d0*/  FMUL.FTZ R39, R39, c[0x0][0x320] ;  /* 0x0000c80027277a20 */ /* 0x000fe20000410000 */
[----:B------:R-:W-:Y:S01]  /*39e0*/  UISETP.GE.AND UP5, UPT, UR29, 0x19, UPT ;  /* 0x000000191d00788c */ /* 0x000fe2000bfa6270 */
[----:B------:R-:W-:Y:S01]  /*39f0*/  ISETP.GT.AND P0, PT, R20, RZ, P0 ;  /* 0x000000ff1400720c */ /* 0x000fe20000704270 */
[----:B------:R-:W-:Y:S01]  /*3a00*/  UP2UR UR31, UPR, URZ, 0x1 ;  /* 0x000000013f1f7883 */ /* 0x000fe20008000000 */
[----:B------:R-:W-:Y:S01]  /*3a10*/  FMUL.FTZ R54, R54, c[0x0][0x320] ;  /* 0x0000c80036367a20 */ /* 0x000fe20000410000 */
[----:B------:R-:W-:Y:S01]  /*3a20*/  UISETP.GE.AND UP4, UPT, UR29, 0x1a, UPT ;  /* 0x0000001a1d00788c */ /* 0x000fe2000bf86270 */
[----:B------:R-:W-:Y:S01]  /*3a30*/  ISETP.LT.OR P0, PT, R21, 0x1, P0 ;  /* 0x000000011500780c */ /* 0x000fe20000701670 */
[----:B------:R-:W-:Y:S01]  /*3a40*/  UISETP.GE.AND UP3, UPT, UR29, 0x21, UPT ;  /* 0x000000211d00788c */ /* 0x000fe2000bf66270 */
[----:B------:R-:W-:Y:S01]  /*3a50*/  FMUL.FTZ R55, R55, c[0x0][0x320] ;  /* 0x0000c80037377a20 */ /* 0x000fe20000410000 */
[----:B------:R-:W-:Y:S01]  /*3a60*/  UISETP.GE.AND UP2, UPT, UR29, 0x22, UPT ;  /* 0x000000221d00788c */ /* 0x000fe2000bf46270 */
[----:B------:R-:W-:Y:S01]  /*3a70*/  FSEL R17, R0, -INF , !P0 ;  /* 0xff80000000117808 */ /* 0x000fe20004000000 */
[----:B------:R-:W-:Y:S01]  /*3a80*/  UISETP.GE.AND UP1, UPT, UR29, 0x29, UPT ;  /* 0x000000291d00788c */ /* 0x000fe2000bf26270 */
[----:B------:R-:W-:Y:S01]  /*3a90*/  PLOP3.LUT P0, PT, PT, PT, UP0, 0x40, 0x0 ;  /* 0x000000000000781c */ /* 0x000fe20003f0e808 */
[----:B------:R-:W-:Y:S01]  /*3aa0*/  UISETP.GE.AND UP0, UPT, UR29, 0x9, UPT ;  /* 0x000000091d00788c */ /* 0x000fe2000bf06270 */
[----:B------:R-:W-:Y:S01]  /*3ab0*/  FMUL.FTZ R0, R47, c[0x0][0x320] ;  /* 0x0000c8002f007a20 */ /* 0x000fe20000410000 */
[----:B------:R-:W-:Y:S01]  /*3ac0*/  UP2UR UR33, UPR, URZ, 0x40 ;  /* 0x000000403f217883 */ /* 0x000fe20008000000 */
[----:B------:R-:W-:Y:S01]  /*3ad0*/  ISETP.GT.AND P0, PT, R20, 0x1, P0 ;  /* 0x000000011400780c */ /* 0x000fe20000704270 */
[----:B------:R-:W-:Y:S01]  /*3ae0*/  UP2UR UR30, UPR, URZ, 0x1 ;  /* 0x000000013f1e7883 */ /* 0x000fe20008000000 */
[----:B------:R-:W-:Y:S01]  /*3af0*/  FMUL.FTZ R50, R50, c[0x0][0x320] ;  /* 0x0000c80032327a20 */ /* 0x000fe20000410000 */
[----:B------:R3:W4:Y:S01]  /*3b00*/  MUFU.TANH R170, R38 ;  /* 0x0000002600aa7308 */ /* 0x0007220000002400 */
[----:B------:R-:W-:Y:S01]  /*3b10*/  ISETP.LT.OR P0, PT, R21, 0x2, P0 ;  /* 0x000000021500780c */ /* 0x000fe20000701670 */
[----:B------:R-:W-:-:S02]  /*3b20*/  FMUL.FTZ R51, R51, c[0x0][0x320] ;  /* 0x0000c80033337a20 */ /* 0x000fc40000410000 */
[----:B------:R-:W-:Y:S01]  /*3b30*/  FMUL.FTZ R43, R43, c[0x0][0x320] ;  /* 0x0000c8002b2b7a20 */ /* 0x000fe20000410000 */
[----:B------:R-:W-:Y:S01]  /*3b40*/  FSEL R16, R16, -INF , !P0 ;  /* 0xff80000010107808 */ /* 0x000fe20004000000 */
[----:B-1----:R-:W-:Y:S01]  /*3b50*/  IMAD.IADD R2, R6, 0x1, R23 ;  /* 0x0000000106027824 */ /* 0x002fe200078e0217 */
[----:B------:R-:W-:Y:S01]  /*3b60*/  PLOP3.LUT P0, PT, PT, PT, UP0, 0x40, 0x0 ;  /* 0x000000000000781c */ /* 0x000fe20003f0e808 */
[----:B------:R-:W-:Y:S01]  /*3b70*/  UISETP.GE.AND UP0, UPT, UR29, 0xa, UPT ;  /* 0x0000000a1d00788c */ /* 0x000fe2000bf06270 */
[----:B------:R3:W1:Y:S02]  /*3b80*/  MUFU.TANH R171, R39 ;  /* 0x0000002700ab7308 */ /* 0x0006640000002400 */
[----:B------:R-:W-:Y:S01]  /*3b90*/  ISETP.GT.AND P0, PT, R20, 0x8, P0 ;  /* 0x000000081400780c */ /* 0x000fe20000704270 */
[----:B------:R-:W-:Y:S01]  /*3ba0*/  UP2UR UR5, UPR, URZ, 0x1 ;  /* 0x000000013f057883 */ /* 0x000fe20008000000 */
[----:B------:R-:W-:Y:S02]  /*3bb0*/  IMNMX R2, R2, R18, PT ;  /* 0x0000001202027217 */ /* 0x000fe40003800200 */
[----:B------:R-:W-:-:S02]  /*3bc0*/  ISETP.LT.OR P0, PT, R21, 0x9, P0 ;  /* 0x000000091500780c */ /* 0x000fc40000701670 */
[----:B------:R-:W2:Y:S02]  /*3bd0*/  MUFU.TANH R0, R0 ;  /* 0x0000000000007308 */ /* 0x000ea40000002400 */
[----:B------:R-:W-:Y:S02]  /*3be0*/  FSEL R15, R15, -INF , !P0 ;  /* 0xff8000000f0f7808 */ /* 0x000fe40004000000 */
[----:B------:R-:W-:Y:S01]  /*3bf0*/  PLOP3.LUT P0, PT, PT, PT, UP0, 0x40, 0x0 ;  /* 0x000000000000781c */ /* 0x000fe20003f0e808 */
[----:B------:R-:W-:-:S03]  /*3c00*/  UISETP.GE.AND UP0, UPT, UR29, 0x11, UPT ;  /* 0x000000111d00788c */ /* 0x000fc6000bf06270 */
[----:B------:R-:W-:Y:S01]  /*3c10*/  ISETP.GT.AND P0, PT, R20, 0x9, P0 ;  /* 0x000000091400780c */ /* 0x000fe20000704270 */
[----:B------:R-:W-:Y:S01]  /*3c20*/  UP2UR UR4, UPR, URZ, 0x1 ;  /* 0x000000013f047883 */ /* 0x000fe20008000000 */
[----:B------:R3:W1:Y:S02]  /*3c30*/  MUFU.TANH R169, R54 ;  /* 0x0000003600a97308 */ /* 0x0006640000002400 */
[----:B------:R-:W-:-:S04]  /*3c40*/  ISETP.LT.OR P0, PT, R21, 0xa, P0 ;  /* 0x0000000a1500780c */ /* 0x000fc80000701670 */
[----:B------:R-:W-:Y:S02]  /*3c50*/  FSEL R14, R14, -INF , !P0 ;  /* 0xff8000000e0e7808 */ /* 0x000fe40004000000 */
[----:B------:R-:W-:Y:S01]  /*3c60*/  PLOP3.LUT P0, PT, PT, PT, UP0, 0x40, 0x0 ;  /* 0x000000000000781c */ /* 0x000fe20003f0e808 */
[----:B------:R-:W-:Y:S01]  /*3c70*/  UISETP.GE.AND UP0, UPT, UR29, 0x2a, UPT ;  /* 0x0000002a1d00788c */ /* 0x000fe2000bf06270 */
[----:B------:R3:W1:Y:S02]  /*3c80*/  MUFU.TANH R168, R55 ;  /* 0x0000003700a87308 */ /* 0x0006640000002400 */
[----:B------:R-:W-:-:S04]  /*3c90*/  ISETP.GT.AND P0, PT, R20, 0x10, P0 ;  /* 0x000000101400780c */ /* 0x000fc80000704270 */
[----:B------:R-:W-:Y:S02]  /*3ca0*/  ISETP.LT.OR P0, PT, R21, 0x11, P0 ;  /* 0x000000111500780c */ /* 0x000fe40000701670 */
[----:B------:R3:W1:Y:S02]  /*3cb0*/  MUFU.TANH R159, R50 ;  /* 0x00000032009f7308 */ /* 0x0006640000002400 */
[----:B--2---:R-:W-:Y:S02]  /*3cc0*/  FSEL R13, R13, -INF , !P0 ;  /* 0xff8000000d0d7808 */ /* 0x004fe40004000000 */
[----:B------:R-:W-:Y:S01]  /*3cd0*/  PLOP3.LUT P0, PT, PT, PT, UP6, 0x40, 0x0 ;  /* 0x000000000000781c */ /* 0x000fe20003f0e868 */
[----:B------:R-:W-:-:S03]  /*3ce0*/  UISETP.NE.AND UP6, UPT, UR13, URZ, UPT ;  /* 0x0000003f0d00728c */ /* 0x000fc6000bfc5270 */
[----:B------:R-:W-:Y:S01]  /*3cf0*/  ISETP.GT.AND P0, PT, R20, 0x11, P0 ;  /* 0x000000111400780c */ /* 0x000fe20000704270 */
[----:B------:R3:W2:Y:S03]  /*3d00*/  MUFU.TANH R158, R51 ;  /* 0x00000033009e7308 */ /* 0x0006a60000002400 */
[----:B------:R-:W-:-:S04]  /*3d10*/  ISETP.LT.OR P0, PT, R21, 0x12, P0 ;  /* 0x000000121500780c */ /* 0x000fc80000701670 */
[----:B------:R-:W-:Y:S01]  /*3d20*/  FSEL R11, R11, -INF , !P0 ;  /* 0xff8000000b0b7808 */ /* 0x000fe20004000000 */
[----:B------:R-:W1:Y:S01]  /*3d30*/  MUFU.TANH R22, R22 ;  /* 0x0000001600167308 */ /* 0x000e620000002400 */
[----:B------:R-:W-:-:S04]  /*3d40*/  PLOP3.LUT P0, PT, PT, PT, UP5, 0x40, 0x0 ;  /* 0x000000000000781c */ /* 0x000fc80003f0e858 */
[----:B------:R-:W-:-:S03]  /*3d50*/  ISETP.GT.AND P0, PT, R20, 0x18, P0 ;  /* 0x000000181400780c */ /* 0x000fc60000704270 */
[----:B------:R3:W1:Y:S01]  /*3d60*/  MUFU.TANH R6, R43 ;  /* 0x0000002b00067308 */ /* 0x0006620000002400 */
[----:B------:R-:W-:-:S04]  /*3d70*/  ISETP.LT.OR P0, PT, R21, 0x19, P0 ;  /* 0x000000191500780c */ /* 0x000fc80000701670 */
[----:B------:R-:W-:Y:S02]  /*3d80*/  FSEL R9, R9, -INF , !P0 ;  /* 0xff80000009097808 */ /* 0x000fe40004000000 */
[----:B------:R-:W-:-:S04]  /*3d90*/  PLOP3.LUT P0, PT, PT, PT, UP4, 0x40, 0x0 ;  /* 0x000000000000781c */ /* 0x000fc80003f0e848 */
[----:B------:R-:W-:-:S04]  /*3da0*/  ISETP.GT.AND P0, PT, R20, 0x19, P0 ;  /* 0x000000191400780c */ /* 0x000fc80000704270 */
        /* <DEDUP_REMOVED lines=15> */
[----:B------:R-:W-:Y:S01]  /*3ea0*/  ISETP.GT.AND P0, PT, R20, 0x29, P0 ;  /* 0x000000291400780c */ /* 0x000fe20000704270 */
[----:B------:R-:W-:-:S03]  /*3eb0*/  FMUL.FTZ R20, R46, c[0x0][0x320] ;  /* 0x0000c8002e147a20 */ /* 0x000fc60000410000 */
[----:B------:R-:W-:Y:S01]  /*3ec0*/  ISETP.LT.OR P0, PT, R21, 0x2a, P0 ;  /* 0x0000002a1500780c */ /* 0x000fe20000701670 */
[----:B------:R-:W-:Y:S02]  /*3ed0*/  IMAD.IADD R21, R19, 0x1, R23 ;  /* 0x0000000113157824 */ /* 0x000fe400078e0217 */
[----:B------:R-:W1:Y:S01]  /*3ee0*/  MUFU.TANH R20, R20 ;  /* 0x0000001400147308 */ /* 0x000e620000002400 */
[----:B------:R-:W-:Y:S02]  /*3ef0*/  FSEL R124, R124, -INF , !P0 ;  /* 0xff8000007c7c7808 */ /* 0x000fe40004000000 */
[----:B------:R-:W-:Y:S01]  /*3f00*/  PLOP3.LUT P0, PT, PT, PT, UP6, 0x40, 0x0 ;  /* 0x000000000000781c */ /* 0x000fe20003f0e868 */
[----:B------:R-:W-:-:S12]  /*3f10*/  UISETP.NE.AND UP6, UPT, UR33, URZ, UPT ;  /* 0x0000003f2100728c */ /* 0x000fd8000bfc5270 */
[----:B------:R-:W-:Y:S05]  /*3f20*/  @P0 BRA `(.L_x_178) ;  /* 0x0000015000000947 */ /* 0x000fea0003800000 */
[----:B-1234-:R-:W-:Y:S01]  /*3f30*/  IMAD.U32 R18, RZ, RZ, UR10 ;  /* 0x0000000aff127e24 */ /* 0x01efe2000f8e00ff */
        /* <DEDUP_REMOVED lines=11> */
.L_x_180:
[----:B------:R-:W-:-:S04]  /*3ff0*/  MOV R18, c[0x0][0x32c] ;  /* 0x0000cb0000127a02 */ /* 0x000fc80000000f00 */
[----:B------:R-:W-:-:S13]  /*4000*/  ISETP.NE.AND P0, PT, R18, 0x1, PT ;  /* 0x000000011200780c */ /* 0x000fda0003f05270 */
[----:B------:R-:W-:-:S05]  /*4010*/  @P0 IMAD.HI.U32 R18, R23, c[0x0][0x330], RZ ;  /* 0x0000cc0017120a27 */ /* 0x000fca00078e00ff */
[----:B------:R-:W-:Y:S02]  /*4020*/  @P0 SHF.R.U32.HI R23, RZ, c[0x0][0x334], R18 ;  /* 0x0000cd00ff170a19 */ /* 0x000fe40000011612 */
.L_x_181:
[----:B------:R-:W-:Y:S05]  /*4030*/  BSYNC B0 ;  /* 0x0000000000007941 */ /* 0x000fea0003800000 */
.L_x_179:
[----:B------:R-:W-:-:S05]  /*4040*/  IMAD R23, R23, c[0x0][0x32c], R7 ;  /* 0x0000cb0017177a24 */ /* 0x000fca00078e0207 */
[----:B------:R-:W-:Y:S02]  /*4050*/  IADD3 R7, R23, c[0x0][0x32c], RZ ;  /* 0x0000cb0017077a10 */ /* 0x000fe40007ffe0ff */
[----:B------:R-:W-:Y:S02]  /*4060*/  IMNMX R21, R21, R23, !PT ;  /* 0x0000001715157217 */ /* 0x000fe40007800200 */
[----:B------:R-:W-:Y:S02]  /*4070*/  IMNMX R2, R2, R7, PT ;  /* 0x0000000702027217 */ /* 0x000fe40003800200 */
.L_x_178:
[----:B-1234-:R-:W-:Y:S01]  /*4080*/  UP2UR UR29, UPR, URZ, 0x10 ;  /* 0x000000103f1d7883 */ /* 0x01efe20008000000 */
[----:B------:R-:W-:Y:S01]  /*4090*/  IMAD.SHL.U32 R252, R5, 0x2, RZ ;  /* 0x0000000205fc7824 */ /* 0x000fe200078e00ff */
[----:B------:R-:W-:Y:S02]  /*40a0*/  UISETP.NE.AND UP4, UPT, UR32, URZ, UPT ;  /* 0x0000003f2000728c */ /* 0x000fe4000bf85270 */
[----:B------:R-:W-:Y:S01]  /*40b0*/  UP2UR UR32, UPR, URZ, 0x8 ;  /* 0x000000083f207883 */ /* 0x000fe20008000000 */
[----:B------:R-:W-:Y:S01]  /*40c0*/  IMAD R250, R4, 0x2, R252 ;  /* 0x0000000204fa7824 */ /* 0x000fe200078e02fc */
[----:B------:R-:W-:Y:S01]  /*40d0*/  UISETP.NE.AND UP3, UPT, UR31, URZ, UPT ;  /* 0x0000003f1f00728c */ /* 0x000fe2000bf65270 */
[----:B------:R-:W-:Y:S01]  /*40e0*/  LDSM.16.MT88.4 R136, [R252+0x4080] ;  /* 0x00408000fc88783b */ /* 0x000fe20000004200 */
[----:B------:R-:W-:Y:S01]  /*40f0*/  PLOP3.LUT P0, PT, PT, PT, UP4, 0x40, 0x0 ;  /* 0x000000000000781c */ /* 0x000fe20003f0e848 */
[----:B------:R-:W-:Y:S01]  /*4100*/  UP2UR UR31, UPR, URZ, 0x4 ;  /* 0x000000043f1f7883 */ /* 0x000fe20008000000 */
[----:B------:R-:W-:Y:S01]  /*4110*/  IMAD R248, R3, 0x2, R250 ;  /* 0x0000000203f87824 */ /* 0x000fe200078e02fa */
[----:B------:R-:W-:Y:S01]  /*4120*/  UISETP.NE.AND UP2, UPT, UR30, URZ, UPT ;  /* 0x0000003f1e00728c */ /* 0x000fe2000bf45270 */
[----:B------:R-:W-:Y:S01]  /*4130*/  ISETP.GT.AND P0, PT, R21, RZ, P0 ;  /* 0x000000ff1500720c */ /* 0x000fe20000704270 */
[----:B------:R-:W-:Y:S01]  /*4140*/  UP2UR UR30, UPR, URZ, 0x2 ;  /* 0x000000023f1e7883 */ /* 0x000fe20008000000 */
[----:B------:R-:W-:Y:S01]  /*4150*/  LDSM.16.MT88.4 R48, [R250+0x5880] ;  /* 0x00588000fa30783b */ /* 0x000fe20000004200 */
[----:B------:R-:W-:Y:S01]  /*4160*/  UISETP.NE.AND UP1, UPT, UR5, URZ, UPT ;  /* 0x0000003f0500728c */ /* 0x000fe2000bf25270 */
[----:B------:R-:W-:Y:S01]  /*4170*/  ISETP.LT.OR P0, PT, R2, 0x1, P0 ;  /* 0x000000010200780c */ /* 0x000fe20000701670 */
[----:B------:R-:W-:Y:S01]  /*4180*/  UP2UR UR5, UPR, URZ, 0x1 ;  /* 0x000000013f057883 */ /* 0x000fe20008000000 */
[----:B------:R-:W-:Y:S01]  /*4190*/  LDSM.16.MT88.4 R72, [R252+0x7080] ;  /* 0x00708000fc48783b */ /* 0x000fe20000004200 */
[----:B------:R-:W-:Y:S01]  /*41a0*/  UISETP.NE.AND UP0, UPT, UR4, URZ, UPT ;  /* 0x0000003f0400728c */ /* 0x000fe2000bf05270 */
[----:B------:R-:W-:Y:S01]  /*41b0*/  FSEL R19, R10, -INF , !P0 ;  /* 0xff8000000a137808 */ /* 0x000fe20004000000 */
[----:B------:R-:W-:Y:S01]  /*41c0*/  UISETP.NE.AND UP4, UPT, UR29, URZ, UPT ;  /* 0x0000003f1d00728c */ /* 0x000fe2000bf85270 */
[----:B------:R-:W-:Y:S01]  /*41d0*/  PLOP3.LUT P0, PT, PT, PT, UP3, 0x40, 0x0 ;  /* 0x000000000000781c */ /* 0x000fe20003f0e838 */
[----:B------:R-:W-:Y:S01]  /*41e0*/  UISETP.NE.AND UP3, UPT, UR32, URZ, UPT ;  /* 0x0000003f2000728c */ /* 0x000fe2000bf65270 */
[----:B------:R-:W-:Y:S01]  /*41f0*/  LDSM.16.MT88.4 R40, [R252+0x5880] ;  /* 0x00588000fc28783b */ /* 0x000fe20000004200 */
[----:B------:R-:W-:Y:S01]  /*4200*/  IMAD R249, R3, 0x2, R252 ;  /* 0x0000000203f97824 */ /* 0x000fe200078e02fc */
[----:B------:R-:W-:Y:S01]  /*4210*/  ISETP.GT.AND P0, PT, R21, 0x1, P0 ;  /* 0x000000011500780c */ /* 0x000fe20000704270 */
[----:B------:R-:W-:Y:S01]  /*4220*/  UIADD3 UR23, UR23, -0x2, URZ ;  /* 0xfffffffe17177890 */ /* 0x000fe2000fffe03f */
[----:B------:R-:W-:Y:S02]  /*4230*/  LDSM.16.MT88.4 R96, [R248+0x7080] ;  /* 0x00708000f860783b */ /* 0x000fe40000004200 */
[----:B------:R-:W-:-:S02]  /*4240*/  ISETP.LT.OR P0, PT, R2, 0x2, P0 ;  /* 0x000000020200780c */ /* 0x000fc40000701670 */
[----:B------:R-:W-:Y:S02]  /*4250*/  LDSM.16.MT88.4 R64, [R248+0x5880] ;  /* 0x00588000f840783b */ /* 0x000fe40000004200 */
[----:B------:R-:W-:Y:S02]  /*4260*/  FSEL R18, R12, -INF , !P0 ;  /* 0xff8000000c127808 */ /* 0x000fe40004000000 */
[----:B------:R-:W-:Y:S01]  /*4270*/  PLOP3.LUT P0, PT, PT, PT, UP2, 0x40, 0x0 ;  /* 0x000000000000781c */ /* 0x000fe20003f0e828 */
[----:B------:R-:W-:Y:S01]  /*4280*/  UISETP.NE.AND UP2, UPT, UR31, URZ, UPT ;  /* 0x0000003f1f00728c */ /* 0x000fe2000bf45270 */
[----:B------:R-:W-:Y:S02]  /*4290*/  LDSM.16.MT88.4 R104, [R252+0x8880] ;  /* 0x00888000fc68783b */ /* 0x000fe40000004200 */
[----:B------:R-:W-:Y:S02]  /*42a0*/  ISETP.GT.AND P0, PT, R21, 0x8, P0 ;  /* 0x000000081500780c */ /* 0x000fe40000704270 */
        /* <DEDUP_REMOVED lines=14> */
[----:B------:R-:W-:Y:S01]  /*4390*/  FMNMX.FTZ R0, R17, R16, !PT ;  /* 0x0000001011007209 */ /* 0x000fe20007810000 */
[----:B------:R-:W-:Y:S01]  /*43a0*/  LDSM.16.MT88.4 R152, [R249+0x4080] ;  /* 0x00408000f998783b */ /* 0x000fe20000004200 */
[----:B------:R-:W-:Y:S01]  /*43b0*/  ISETP.GT.AND P0, PT, R21, 0x10, P0 ;  /* 0x000000101500780c */ /* 0x000fe20000704270 */
[----:B------:R-:W-:Y:S01]  /*43c0*/  ULDC.64 UR4, c[0x0][0x2c8] ;  /* 0x0000b20000047ab9 */ /* 0x000fe20000000a00 */
[----:B------:R-:W-:Y:S01]  /*43d0*/  FMNMX.FTZ R0, R15, R0, !PT ;  /* 0x000000000f007209 */ /* 0x000fe20007810000 */
[----:B------:R-:W-:Y:S01]  /*43e0*/  LDSM.16.MT88.4 R56, [R249+0x5880] ;  /* 0x00588000f938783b */ /* 0x000fe20000004200 */
[----:B------:R-:W-:Y:S01]  /*43f0*/  ISETP.LT.OR P0, PT, R2, 0x11, P0 ;  /* 0x000000110200780c */ /* 0x000fe20000701670 */
[----:B------:R-:W-:Y:S01]  /*4400*/  UIMAD.WIDE.U32 UR30, UR27, UR4, URZ ;  /* 0x000000041b1e72a5 */ /* 0x000fe2000f8e003f */
[----:B------:R-:W-:Y:S01]  /*4410*/  FMNMX.FTZ R0, R14, R0, !PT ;  /* 0x000000000e007209 */ /* 0x000fe20007810000 */
[----:B------:R-:W-:Y:S01]  /*4420*/  LDSM.16.MT88.4 R80, [R250+0x7080] ;  /* 0x00708000fa50783b */ /* 0x000fe20000004200 */
[----:B------:R-:W-:-:S02]  /*4430*/  FSEL R7, R22, -INF , !P0 ;  /* 0xff80000016077808 */ /* 0x000fc40004000000 */
[----:B------:R-:W-:Y:S01]  /*4440*/  PLOP3.LUT P0, PT, PT, PT, UP6, 0x40, 0x0 ;  /* 0x000000000000781c */ /* 0x000fe20003f0e868 */
[----:B------:R-:W-:Y:S01]  /*4450*/  LDSM.16.MT88.4 R24, [R249+0x4880] ;  /* 0x00488000f918783b */ /* 0x000fe20000004200 */
[----:B------:R-:W-:Y:S01]  /*4460*/  FMNMX.FTZ R0, R13, R0, !PT ;  /* 0x000000000d007209 */ /* 0x000fe20007810000 */
[----:B------:R-:W-:Y:S01]  /*4470*/  UISETP.NE.AND UP6, UPT, UR13, URZ, UPT ;  /* 0x0000003f0d00728c */ /* 0x000fe2000bfc5270 */
[----:B------:R-:W-:Y:S02]  /*4480*/  ISETP.GT.AND P0, PT, R21, 0x11, P0 ;  /* 0x000000111500780c */ /* 0x000fe40000704270 */
[----:B------:R-:W-:Y:S02]  /*4490*/  FMNMX.FTZ R0, R11, R0, !PT ;  /* 0x000000000b007209 */ /* 0x000fe40007810000 */
[----:B------:R-:W-:Y:S02]  /*44a0*/  ISETP.LT.OR P0, PT, R2, 0x12, P0 ;  /* 0x000000120200780c */ /* 0x000fe40000701670 */
[----:B------:R-:W-:-:S02]  /*44b0*/  FMNMX.FTZ R0, R9, R0, !PT ;  /* 0x0000000009007209 */ /* 0x000fc40007810000 */
[----:B------:R-:W-:Y:S02]  /*44c0*/  FSEL R6, R6, -INF , !P0 ;  /* 0xff80000006067808 */ /* 0x000fe40004000000 */
[----:B------:R-:W-:Y:S01]  /*44d0*/  PLOP3.LUT P0, PT, PT, PT, UP5, 0x40, 0x0 ;  /* 0x000000000000781c */ /* 0x000fe20003f0e858 */
[----:B------:R-:W-:Y:S01]  /*44e0*/  UISETP.NE.AND UP5, UPT, UR14, URZ, UPT ;  /* 0x0000003f0e00728c */ /* 0x000fe2000bfa5270 */
[----:B------:R-:W-:Y:S02]  /*44f0*/  FMNMX.FTZ R0, R8, R0, !PT ;  /* 0x0000000008007209 */ /* 0x000fe40007810000 */
[----:B------:R-:W-:Y:S02]  /*4500*/  ISETP.GT.AND P0, PT, R21, 0x18, P0 ;  /* 0x000000181500780c */ /* 0x000fe40000704270 */
[----:B------:R-:W-:Y:S02]  /*4510*/  FMNMX.FTZ R0, R127, R0, !PT ;  /* 0x000000007f007209 */ /* 0x000fe40007810000 */
[----:B------:R-:W-:-:S02]  /*4520*/  ISETP.LT.OR P0, PT, R2, 0x19, P0 ;  /* 0x000000190200780c */ /* 0x000fc40000701670 */
[----:B------:R-:W-:Y:S02]  /*4530*/  FMNMX.FTZ R0, R126, R0, !PT ;  /* 0x000000007e007209 */ /* 0x000fe40007810000 */
[----:B------:R-:W-:Y:S01]  /*4540*/  FSEL R170, R170, -INF , !P0 ;  /* 0xff800000aaaa7808 */ /* 0x000fe20004000000 */
[----:B------:R-:W-:Y:S01]  /*4550*/  @UP5 UMOV UR29, UR31 ;  /* 0x0000001f001d5c82 */ /* 0x000fe20008000000 */
[----:B------:R-:W-:Y:S01]  /*4560*/  PLOP3.LUT P0, PT, PT, PT, UP4, 0x40, 0x0 ;  /* 0x000000000000781c */ /* 0x000fe20003f0e848 */
[----:B------:R-:W-:Y:S01]  /*4570*/  @UP5 USHF.R.U32.HI UR27, URZ, UR5, UR29 ;  /* 0x000000053f1b5299 */ /* 0x000fe2000801161d */
[----:B------:R-:W-:Y:S02]  /*4580*/  FMNMX.FTZ R0, R125, R0, !PT ;  /* 0x000000007d007209 */ /* 0x000fe40007810000 */
[----:B------:R-:W-:Y:S01]  /*4590*/  ISETP.GT.AND P0, PT, R21, 0x19, P0 ;  /* 0x000000191500780c */ /* 0x000fe20000704270 */
[----:B------:R-:W-:Y:S01]  /*45a0*/  UIADD3 UR4, UR26, UR27, URZ ;  /* 0x0000001b1a047290 */ /* 0x000fe2000fffe03f */
[----:B------:R-:W-:-:S02]  /*45b0*/  FMNMX.FTZ R0, R124, R0, !PT ;  /* 0x000000007c007209 */ /* 0x000fc40007810000 */
[----:B------:R-:W-:Y:S01]  /*45c0*/  ISETP.LT.OR P0, PT, R2, 0x1a, P0 ;  /* 0x0000001a0200780c */ /* 0x000fe20000701670 */
[----:B------:R-:W-:Y:S02]  /*45d0*/  ULDC UR27, c[0x0][0x328] ;  /* 0x0000ca00001b7ab9 */ /* 0x000fe40000000800 */
[----:B------:R-:W-:Y:S01]  /*45e0*/  UIADD3 UR27, UR4, UR27, URZ ;  /* 0x0000001b041b7290 */ /* 0x000fe2000fffe03f */
        /* <DEDUP_REMOVED lines=15> */
[----:B------:R-:W-:Y:S02]  /*46e0*/  ISETP.LT.OR P0, PT, R2, 0x2a, P0 ;  /* 0x0000002a0200780c */ /* 0x000fe40000701670 */
[----:B------:R-:W1:Y:S02]  /*46f0*/  SHFL.BFLY PT, R2, R0, 0x2, 0x1f ;  /* 0x0c401f0000027f89 */ /* 0x000e6400000e0000 */
[----:B------:R-:W-:Y:S02]  /*4700*/  FSEL R158, R158, -INF , !P0 ;  /* 0xff8000009e9e7808 */ /* 0x000fe40004000000 */
[----:B-1----:R-:W-:-:S05]  /*4710*/  FMNMX.FTZ R2, R0, R2, !PT ;  /* 0x0000000200027209 */ /* 0x002fca0007810000 */
[----:B------:R-:W1:Y:S02]  /*4720*/  SHFL.BFLY PT, R0, R2, 0x1, 0x1f ;  /* 0x0c201f0002007f89 */ /* 0x000e6400000e0000 */
[----:B-1----:R-:W-:Y:S02]  /*4730*/  FMNMX.FTZ R0, R2, R0, !PT ;  /* 0x0000000002007209 */ /* 0x002fe40007810000 */
[----:B------:R-:W-:Y:S02]  /*4740*/  FMNMX.FTZ R2, R19, R18, !PT ;  /* 0x0000001213027209 */ /* 0x000fe40007810000 */
[C---:B------:R-:W-:Y:S01]  /*4750*/  FSETP.NEU.FTZ.AND P0, PT, R0.reuse, -INF , PT ;  /* 0xff8000000000780b */ /* 0x040fe20003f1d000 */
[----:B------:R-:W-:Y:S01]  /*4760*/  FMUL.FTZ R173, R0, c[0x0][0x2d0] ;  /* 0x0000b40000ad7a20 */ /* 0x000fe20000410000 */
[----:B------:R-:W-:-:S04]  /*4770*/  FMNMX.FTZ R2, R12, R2, !PT ;  /* 0x000000020c027209 */ /* 0x000fc80007810000 */
[----:B------:R-:W-:Y:S02]  /*4780*/  FMNMX.FTZ R2, R10, R2, !PT ;  /* 0x000000020a027209 */ /* 0x000fe40007810000 */
[----:B------:R-:W-:Y:S02]  /*4790*/  FSEL R173, R173, RZ, P0 ;  /* 0x000000ffadad7208 */ /* 0x000fe40000000000 */
[----:B------:R-:W-:-:S03]  /*47a0*/  FMNMX.FTZ R2, R7, R2, !PT ;  /* 0x0000000207027209 */ /* 0x000fc60007810000 */
[--C-:B------:R-:W-:Y:S01]  /*47b0*/  FFMA.FTZ R110, R17, c[0x0][0x2d0], -R173.reuse ;  /* 0x0000b400116e7a23 */ /* 0x100fe200000108ad */
[----:B------:R-:W-:Y:S01]  /*47c0*/  FMNMX.FTZ R2, R6, R2, !PT ;  /* 0x0000000206027209 */ /* 0x000fe20007810000 */
[--C-:B------:R-:W-:Y:S02]  /*47d0*/  FFMA.FTZ R109, R16, c[0x0][0x2d0], -R173.reuse ;  /* 0x0000b400106d7a23 */ /* 0x100fe400000108ad */
[--C-:B------:R-:W-:Y:S01]  /*47e0*/  FFMA.FTZ R108, R15, c[0x0][0x2d0], -R173.reuse ;  /* 0x0000b4000f6c7a23 */ /* 0x100fe200000108ad */
[----:B------:R-:W-:Y:S01]  /*47f0*/  FMNMX.FTZ R2, R170, R2, !PT ;  /* 0x00000002aa027209 */ /* 0x000fe20007810000 */
[--C-:B------:R-:W-:Y:S01]  /*4800*/  FFMA.FTZ R120, R14, c[0x0][0x2d0], -R173.reuse ;  /* 0x0000b4000e787a23 */ /* 0x100fe200000108ad */
[----:B------:R-:W-:Y:S01]  /*4810*/  MUFU.EX2 R110, R110 ;  /* 0x0000006e006e7308 */ /* 0x000fe20000000800 */
[--C-:B------:R-:W-:Y:S01]  /*4820*/  FFMA.FTZ R116, R11, c[0x0][0x2d0], -R173.reuse ;  /* 0x0000b4000b747a23 */ /* 0x100fe200000108ad */
[----:B------:R-:W-:Y:S01]  /*4830*/  FMNMX.FTZ R2, R171, R2, !PT ;  /* 0x00000002ab027209 */ /* 0x000fe20007810000 */
[----:B------:R-:W-:-:S02]  /*4840*/  FFMA.FTZ R172, R9, c[0x0][0x2d0], -R173 ;  /* 0x0000b40009ac7a23 */ /* 0x000fc400000108ad */
[--C-:B------:R-:W-:Y:S01]  /*4850*/  FFMA.FTZ R157, R8, c[0x0][0x2d0], -R173.reuse ;  /* 0x0000b400089d7a23 */ /* 0x100fe200000108ad */
[----:B------:R-:W-:Y:S01]  /*4860*/  FMNMX.FTZ R2, R169, R2, !PT ;  /* 0x00000002a9027209 */ /* 0x000fe20007810000 */
[----:B------:R-:W-:Y:S01]  /*4870*/  FFMA.FTZ R119, R13, c[0x0][0x2d0], -R173 ;  /* 0x0000b4000d777a23 */ /* 0x000fe200000108ad */
[----:B------:R-:W1:Y:S02]  /*4880*/  MUFU.EX2 R109, R109 ;  /* 0x0000006d006d7308 */ /* 0x000e640000000800 */
[----:B------:R-:W-:-:S04]  /*4890*/  FMNMX.FTZ R2, R168, R2, !PT ;  /* 0x00000002a8027209 */ /* 0x000fc80007810000 */
[----:B------:R-:W-:Y:S02]  /*48a0*/  FMNMX.FTZ R2, R159, R2, !PT ;  /* 0x000000029f027209 */ /* 0x000fe40007810000 */
[----:B------:R-:W2:Y:S02]  /*48b0*/  MUFU.EX2 R108, R108 ;  /* 0x0000006c006c7308 */ /* 0x000ea40000000800 */
[----:B------:R-:W-:-:S05]  /*48c0*/  FMNMX.FTZ R2, R158, R2, !PT ;  /* 0x000000029e027209 */ /* 0x000fca0007810000 */
[----:B------:R-:W3:Y:S01]  /*48d0*/  SHFL.BFLY PT, R20, R2, 0x2, 0x1f ;  /* 0x0c401f0002147f89 */ /* 0x000ee200000e0000 */
[----:B------:R-:W4:Y:S01]  /*48e0*/  MUFU.EX2 R120, R120 ;  /* 0x0000007800787308 */ /* 0x000f220000000800 */
[----:B-1----:R-:W-:Y:S01]  /*48f0*/  F2FP.BF16.PACK_AB R128, R109, R110 ;  /* 0x0000006e6d80723e */ /* 0x002fe200000010ff */
[----:B------:R-:W-:-:S06]  /*4900*/  FADD.FTZ R3, R110, R109 ;  /* 0x0000006d6e037221 */ /* 0x000fcc0000010000 */
[----:B------:R-:W-:Y:S01]  /*4910*/  MUFU.EX2 R119, R119 ;  /* 0x0000007700777308 */ /* 0x000fe20000000800 */
[----:B--2---:R-:W-:Y:S01]  /*4920*/  FADD.FTZ R3, R108, R3 ;  /* 0x000000036c037221 */ /* 0x004fe20000010000 */
[----:B----4-:R-:W-:-:S06]  /*4930*/  F2FP.BF16.PACK_AB R130, R120, R108 ;  /* 0x0000006c7882723e */ /* 0x010fcc00000010ff */
[----:B------:R-:W1:Y:S01]  /*4940*/  MUFU.EX2 R116, R116 ;  /* 0x0000007400747308 */ /* 0x000e620000000800 */
[----:B------:R-:W-:Y:S01]  /*4950*/  FADD.FTZ R3, R120, R3 ;  /* 0x0000000378037221 */ /* 0x000fe20000010000 */
[----:B---3--:R-:W-:-:S06]  /*4960*/  FMNMX.FTZ R20, R2, R20, !PT ;  /* 0x0000001402147209 */ /* 0x008fcc0007810000 */
[----:B------:R-:W-:Y:S01]  /*4970*/  MUFU.EX2 R172, R172 ;  /* 0x000000ac00ac7308 */ /* 0x000fe20000000800 */
[----:B------:R-:W2:Y:S07]  /*4980*/  SHFL.BFLY PT, R2, R20, 0x1, 0x1f ;  /* 0x0c201f0014027f89 */ /* 0x000eae00000e0000 */
[----:B------:R-:W3:Y:S01]  /*4990*/  MUFU.EX2 R157, R157 ;  /* 0x0000009d009d7308 */ /* 0x000ee20000000800 */
[----:B-1----:R-:W-:Y:S02]  /*49a0*/  F2FP.BF16.PACK_AB R4, R116, R119 ;  /* 0x000000777404723e */ /* 0x002fe400000010ff */
[----:B--2---:R-:W-:-:S02]  /*49b0*/  FMNMX.FTZ R2, R20, R2, !PT ;  /* 0x0000000214027209 */ /* 0x004fc40007810000 */
[----:B------:R-:W-:Y:S02]  /*49c0*/  LDSM.16.MT88.4 R20, [R249+0x6080] ;  /* 0x00608000f914783b */ /* 0x000fe40000004200 */
[C---:B------:R-:W-:Y:S01]  /*49d0*/  FSETP.NEU.FTZ.AND P0, PT, R2.reuse, -INF , PT ;  /* 0xff8000000200780b */ /* 0x040fe20003f1d000 */
[----:B------:R-:W-:-:S05]  /*49e0*/  FMUL.FTZ R156, R2, c[0x0][0x2d0] ;  /* 0x0000b400029c7a20 */ /* 0x000fca0000410000 */
[----:B------:R-:W-:Y:S02]  /*49f0*/  FSEL R156, R156, RZ, P0 ;  /* 0x000000ff9c9c7208 */ /* 0x000fe40000000000 */
[----:B------:R-:W-:-:S03]  /*4a00*/  PLOP3.LUT P0, PT, PT, PT, UP6, 0x40, 0x0 ;  /* 0x000000000000781c */ /* 0x000fc60003f0e868 */
[--C-:B------:R-:W-:Y:S02]  /*4a10*/  FFMA.FTZ R118, R19, c[0x0][0x2d0], -R156.reuse ;  /* 0x0000b40013767a23 */ /* 0x100fe4000001089c */
[--C-:B------:R-:W-:Y:S02]  /*4a20*/  FFMA.FTZ R122, R18, c[0x0][0x2d0], -R156.reuse ;  /* 0x0000b400127a7a23 */ /* 0x100fe4000001089c */
[--C-:B------:R-:W-:Y:S01]  /*4a30*/  FFMA.FTZ R121, R12, c[0x0][0x2d0], -R156.reuse ;  /* 0x0000b4000c797a23 */ /* 0x100fe2000001089c */
[----:B------:R-:W-:Y:S01]  /*4a40*/  LDSM.16.MT88.4 R16, [R248+0x4880] ;  /* 0x00488000f810783b */ /* 0x000fe20000004200 */
[--C-:B------:R-:W-:Y:S01]  /*4a50*/  FFMA.FTZ R117, R10, c[0x0][0x2d0], -R156.reuse ;  /* 0x0000b4000a757a23 */ /* 0x100fe2000001089c */
[----:B------:R-:W-:Y:S01]  /*4a60*/  MUFU.EX2 R118, R118 ;  /* 0x0000007600767308 */ /* 0x000fe20000000800 */
[--C-:B------:R-:W-:Y:S01]  /*4a70*/  FFMA.FTZ R175, R7, c[0x0][0x2d0], -R156.reuse ;  /* 0x0000b40007af7a23 */ /* 0x100fe2000001089c */
[----:B------:R-:W1:Y:S01]  /*4a80*/  LDSM.16.MT88.4 R8, [R252+0x4880] ;  /* 0x00488000fc08783b */ /* 0x000e620000004200 */
[--C-:B------:R-:W-:Y:S01]  /*4a90*/  FFMA.FTZ R174, R6, c[0x0][0x2d0], -R156.reuse ;  /* 0x0000b40006ae7a23 */ /* 0x100fe2000001089c */
[----:B---3--:R-:W-:Y:S01]  /*4aa0*/  F2FP.BF16.PACK_AB R6, R157, R172 ;  /* 0x000000ac9d06723e */ /* 0x008fe200000010ff */
[--C-:B------:R-:W-:Y:S01]  /*4ab0*/  FFMA.FTZ R170, R170, c[0x0][0x2d0], -R156.reuse ;  /* 0x0000b400aaaa7a23 */ /* 0x100fe2000001089c */
[----:B------:R-:W2:Y:S01]  /*4ac0*/  LDSM.16.MT88.4 R12, [R252+0x6080] ;  /* 0x00608000fc0c783b */ /* 0x000ea20000004200 */
[----:B------:R-:W-:Y:S01]  /*4ad0*/  FFMA.FTZ R171, R171, c[0x0][0x2d0], -R156 ;  /* 0x0000b400abab7a23 */ /* 0x000fe2000001089c */
[----:B------:R-:W3:Y:S08]  /*4ae0*/  MUFU.EX2 R122, R122 ;  /* 0x0000007a007a7308 */ /* 0x000ef00000000800 */
[----:B------:R-:W-:Y:S08]  /*4af0*/  MUFU.EX2 R121, R121 ;  /* 0x0000007900797308 */ /* 0x000ff00000000800 */
[----:B------:R-:W4:Y:S01]  /*4b00*/  MUFU.EX2 R117, R117 ;  /* 0x0000007500757308 */ /* 0x000f220000000800 */
[----:B---3--:R-:W-:Y:S01]  /*4b10*/  F2FP.BF16.PACK_AB R129, R122, R118 ;  /* 0x000000767a81723e */ /* 0x008fe200000010ff */
[----:B------:R-:W-:-:S06]  /*4b20*/  FADD.FTZ R118, R118, R122 ;  /* 0x0000007a76767221 */ /* 0x000fcc0000010000 */
[----:B------:R-:W-:Y:S01]  /*4b30*/  MUFU.EX2 R175, R175 ;  /* 0x000000af00af7308 */ /* 0x000fe20000000800 */
[----:B----4-:R-:W-:-:S07]  /*4b40*/  F2FP.BF16.PACK_AB R131, R117, R121 ;  /* 0x000000797583723e */ /* 0x010fce00000010ff */
[----:B------:R-:W3:Y:S01]  /*4b50*/  MUFU.EX2 R174, R174 ;  /* 0x000000ae00ae7308 */ /* 0x000ee20000000800 */
[C---:B------:R-:W-:Y:S07]  /*4b60*/  HMMA.16816.F32.BF16 R132, R128.reuse, R136, RZ ;  /* 0x000000888084723c */ /* 0x040fee00000418ff */
[----:B------:R-:W-:Y:S01]  /*4b70*/  MUFU.EX2 R170, R170 ;  /* 0x000000aa00aa7308 */ /* 0x000fe20000000800 */
[C---:B------:R-:W-:Y:S07]  /*4b80*/  HMMA.16816.F32.BF16 R136, R128.reuse, R138, RZ ;  /* 0x0000008a8088723c */ /* 0x040fee00000418ff */
[----:B------:R-:W4:Y:S01]  /*4b90*/  MUFU.EX2 R171, R171 ;  /* 0x000000ab00ab7308 */ /* 0x000f220000000800 */
[----:B---3--:R-:W-:Y:S01]  /*4ba0*/  F2FP.BF16.PACK_AB R5, R174, R175 ;  /* 0x000000afae05723e */ /* 0x008fe200000010ff */
[C---:B------:R-:W-:Y:S08]  /*4bb0*/  HMMA.16816.F32.BF16 R44, R128.reuse, R48, RZ ;  /* 0x00000030802c723c */ /* 0x040ff000000418ff */
[----:B------:R-:W-:Y:S01]  /*4bc0*/  HMMA.16816.F32.BF16 R48, R128, R50, RZ ;  /* 0x000000328030723c */ /* 0x000fe200000418ff */
[----:B----4-:R-:W-:-:S07]  /*4bd0*/  F2FP.BF16.PACK_AB R7, R171, R170 ;  /* 0x000000aaab07723e */ /* 0x010fce00000010ff */
[----:B------:R-:W-:Y:S08]  /*4be0*/  HMMA.16816.F32.BF16 R68, R128, R72, RZ ;  /* 0x000000488044723c */ /* 0x000ff000000418ff */
[C---:B-1----:R-:W-:Y:S08]  /*4bf0*/  HMMA.16816.F32.BF16 R132, R4.reuse, R8, R132 ;  /* 0x000000080484723c */ /* 0x042ff00000041884 */
[----:B------:R-:W-:Y:S01]  /*4c00*/  HMMA.16816.F32.BF16 R136, R4, R10, R136 ;  /* 0x0000000a0488723c */ /* 0x000fe20000041888 */
[----:B------:R-:W1:Y:S07]  /*4c10*/  LDSM.16.MT88.4 R8, [R250+0x6080] ;  /* 0x00608000fa08783b */ /* 0x000e6e0000004200 */
[C---:B------:R-:W-:Y:S08]  /*4c20*/  HMMA.16816.F32.BF16 R72, R128.reuse, R74, RZ ;  /* 0x0000004a8048723c */ /* 0x040ff000000418ff */
[C---:B------:R-:W-:Y:S08]  /*4c30*/  HMMA.16816.F32.BF16 R36, R128.reuse, R40, RZ ;  /* 0x000000288024723c */ /* 0x040ff000000418ff */
[C---:B------:R-:W-:Y:S08]  /*4c40*/  HMMA.16816.F32.BF16 R40, R128.reuse, R42, RZ ;  /* 0x0000002a8028723c */ /* 0x040ff000000418ff */
[----:B------:R-:W-:Y:S08]  /*4c50*/  HMMA.16816.F32.BF16 R92, R128, R96, RZ ;  /* 0x00000060805c723c */ /* 0x000ff000000418ff */
[C---:B--2---:R-:W-:Y:S08]  /*4c60*/  HMMA.16816.F32.BF16 R36, R4.reuse, R12, R36 ;  /* 0x0000000c0424723c */ /* 0x044ff00000041824 */
[C---:B-1----:R-:W-:Y:S08]  /*4c70*/  HMMA.16816.F32.BF16 R44, R4.reuse, R8, R44 ;  /* 0x00000008042c723c */ /* 0x042ff0000004182c */
[C---:B------:R-:W-:Y:S01]  /*4c80*/  HMMA.16816.F32.BF16 R48, R4.reuse, R10, R48 ;  /* 0x0000000a0430723c */ /* 0x040fe20000041830 */
[----:B------:R-:W1:Y:S07]  /*4c90*/  LDSM.16.MT88.4 R8, [R252+0x7880] ;  /* 0x00788000fc08783b */ /* 0x000e6e0000004200 */
[----:B------:R-:W-:Y:S01]  /*4ca0*/  HMMA.16816.F32.BF16 R40, R4, R14, R40 ;  /* 0x0000000e0428723c */ /* 0x000fe20000041828 */
[----:B------:R-:W2:Y:S07]  /*4cb0*/  LDSM.16.MT88.4 R12, [R248+0x6080] ;  /* 0x00608000f80c783b */ /* 0x000eae0000004200 */
[C---:B------:R-:W-:Y:S08]  /*4cc0*/  HMMA.16816.F32.BF16 R96, R128.reuse, R98, RZ ;  /* 0x000000628060723c */ /* 0x040ff000000418ff */
[C---:B------:R-:W-:Y:S08]  /*4cd0*/  HMMA.16816.F32.BF16 R60, R128.reuse, R64, RZ ;  /* 0x00000040803c723c */ /* 0x040ff000000418ff */
[C---:B------:R-:W-:Y:S08]  /*4ce0*/  HMMA.16816.F32.BF16 R64, R128.reuse, R66, RZ ;  /* 0x000000428040723c */ /* 0x040ff000000418ff */
[----:B------:R-:W-:Y:S08]  /*4cf0*/  HMMA.16816.F32.BF16 R100, R128, R104, RZ ;  /* 0x000000688064723c */ /* 0x000ff000000418ff */
[C---:B-1----:R-:W-:Y:S08]  /*4d00*/  HMMA.16816.F32.BF16 R68, R4.reuse, R8, R68 ;  /* 0x000000080444723c */ /* 0x042ff00000041844 */
[C---:B------:R-:W-:Y:S01]  /*4d10*/  HMMA.16816.F32.BF16 R72, R4.reuse, R10, R72 ;  /* 0x0000000a0448723c */ /* 0x040fe20000041848 */
[----:B------:R-:W1:Y:S07]  /*4d20*/  LDSM.16.MT88.4 R8, [R248+0x7880] ;  /* 0x00788000f808783b */ /* 0x000e6e0000004200 */
[C---:B--2---:R-:W-:Y:S08]  /*4d30*/  HMMA.16816.F32.BF16 R60, R4.reuse, R12, R60 ;  /* 0x0000000c043c723c */ /* 0x044ff0000004183c */
[----:B------:R-:W-:Y:S01]  /*4d40*/  HMMA.16816.F32.BF16 R64, R4, R14, R64 ;  /* 0x0000000e0440723c */ /* 0x000fe20000041840 */
[----:B------:R-:W2:Y:S07]  /*4d50*/  LDSM.16.MT88.4 R12, [R249+0x7880] ;  /* 0x00788000f90c783b */ /* 0x000eae0000004200 */
[C---:B------:R-:W-:Y:S08]  /*4d60*/  HMMA.16816.F32.BF16 R104, R128.reuse, R106, RZ ;  /* 0x0000006a8068723c */ /* 0x040ff000000418ff */
[C---:B------:R-:W-:Y:S08]  /*4d70*/  HMMA.16816.F32.BF16 R84, R128.reuse, R88, RZ ;  /* 0x000000588054723c */ /* 0x040ff000000418ff */
[----:B------:R-:W-:Y:S08]  /*4d80*/  HMMA.16816.F32.BF16 R88, R128, R90, RZ ;  /* 0x0000005a8058723c */ /* 0x000ff000000418ff */
[C---:B-1----:R-:W-:Y:S08]  /*4d90*/  HMMA.16816.F32.BF16 R92, R4.reuse, R8, R92 ;  /* 0x00000008045c723c */ /* 0x042ff0000004185c */
[C---:B------:R-:W-:Y:S01]  /*4da0*/  HMMA.16816.F32.BF16 R96, R4.reuse, R10, R96 ;  /* 0x0000000a0460723c */ /* 0x040fe20000041860 */
[----:B------:R-:W1:Y:S07]  /*4db0*/  LDSM.16.MT88.4 R8, [R252+0x9080] ;  /* 0x00908000fc08783b */ /* 0x000e6e0000004200 */
[----:B--2---:R-:W-:Y:S07]  /*4dc0*/  HMMA.16816.F32.BF16 R88, R4, R14, R88 ;  /* 0x0000000e0458723c */ /* 0x004fee0000041858 */
[----:B------:R-:W-:Y:S01]  /*4dd0*/  FADD.FTZ R14, R119, R3 ;  /* 0x00000003770e7221 */ /* 0x000fe20000010000 */
[----:B------:R-:W-:Y:S01]  /*4de0*/  HMMA.16816.F32.BF16 R108, R128, R112, RZ ;  /* 0x00000070806c723c */ /* 0x000fe200000418ff */
[----:B------:R-:W-:-:S02]  /*4df0*/  FADD.FTZ R3, R121, R118 ;  /* 0x0000007679037221 */ /* 0x000fc40000010000 */
[----:B------:R-:W2:Y:S01]  /*4e00*/  LDSM.16.MT88.4 R120, [R249+0x8880] ;  /* 0x00888000f978783b */ /* 0x000ea20000004200 */
[----:B------:R-:W-:Y:S02]  /*4e10*/  FADD.FTZ R14, R116, R14 ;  /* 0x0000000e740e7221 */ /* 0x000fe40000010000 */
[----:B------:R-:W-:Y:S02]  /*4e20*/  FADD.FTZ R3, R117, R3 ;  /* 0x0000000375037221 */ /* 0x000fe40000010000 */
[----:B------:R-:W-:Y:S01]  /*4e30*/  HMMA.16816.F32.BF16 R112, R128, R114, RZ ;  /* 0x000000728070723c */ /* 0x000fe200000418ff */
[----:B------:R-:W-:Y:S02]  /*4e40*/  FADD.FTZ R172, R172, R14 ;  /* 0x0000000eacac7221 */ /* 0x000fe40000010000 */
[----:B------:R-:W-:Y:S02]  /*4e50*/  FADD.FTZ R175, R175, R3 ;  /* 0x00000003afaf7221 */ /* 0x000fe40000010000 */
[----:B------:R-:W-:-:S02]  /*4e60*/  FFMA.FTZ R3, R127, c[0x0][0x2d0], -R173 ;  /* 0x0000b4007f037a23 */ /* 0x000fc400000108ad */
[----:B------:R-:W-:Y:S01]  /*4e70*/  FADD.FTZ R174, R174, R175 ;  /* 0x000000afaeae7221 */ /* 0x000fe20000010000 */
[----:B------:R-:W-:Y:S01]  /*4e80*/  HMMA.16816.F32.BF16 R140, R128, R144, RZ ;  /* 0x00000090808c723c */ /* 0x000fe200000418ff */
[----:B------:R-:W-:-:S07]  /*4e90*/  FADD.FTZ R172, R157, R172 ;  /* 0x000000ac9dac7221 */ /* 0x000fce0000010000 */
[----:B------:R-:W-:Y:S08]  /*4ea0*/  HMMA.16816.F32.BF16 R144, R128, R146, RZ ;  /* 0x000000928090723c */ /* 0x000ff000000418ff */
[C---:B-1----:R-:W-:Y:S08]  /*4eb0*/  HMMA.16816.F32.BF16 R100, R4.reuse, R8, R100 ;  /* 0x000000080464723c */ /* 0x042ff00000041864 */
[----:B------:R-:W-:Y:S01]  /*4ec0*/  HMMA.16816.F32.BF16 R104, R4, R10, R104 ;  /* 0x0000000a0468723c */ /* 0x000fe20000041868 */
[----:B------:R-:W1:Y:S07]  /*4ed0*/  LDSM.16.MT88.4 R8, [R250+0x9080] ;  /* 0x00908000fa08783b */ /* 0x000e6e0000004200 */
[C---:B--2---:R-:W-:Y:S08]  /*4ee0*/  HMMA.16816.F32.BF16 R116, R128.reuse, R120, RZ ;  /* 0x000000788074723c */ /* 0x044ff000000418ff */
[----:B------:R-:W-:Y:S08]  /*4ef0*/  HMMA.16816.F32.BF16 R120, R128, R122, RZ ;  /* 0x0000007a8078723c */ /* 0x000ff000000418ff */
[C---:B------:R-:W-:Y:S08]  /*4f00*/  HMMA.16816.F32.BF16 R140, R4.reuse, R28, R140 ;  /* 0x0000001c048c723c */ /* 0x040ff0000004188c */
[----:B------:R-:W-:Y:S08]  /*4f10*/  HMMA.16816.F32.BF16 R144, R4, R30, R144 ;  /* 0x0000001e0490723c */ /* 0x000ff00000041890 */
[----:B------:R-:W-:Y:S08]  /*4f20*/  HMMA.16816.F32.BF16 R28, R128, R32, RZ ;  /* 0x00000020801c723c */ /* 0x000ff000000418ff */
[C---:B-1----:R-:W-:Y:S08]  /*4f30*/  HMMA.16816.F32.BF16 R108, R4.reuse, R8, R108 ;  /* 0x00000008046c723c */ /* 0x042ff0000004186c */
[----:B------:R-:W-:Y:S01]  /*4f40*/  HMMA.16816.F32.BF16 R112, R4, R10, R112 ;  /* 0x0000000a0470723c */ /* 0x000fe20000041870 */
[----:B------:R-:W1:Y:S07]  /*4f50*/  LDSM.16.MT88.4 R8, [R249+0x9080] ;  /* 0x00908000f908783b */ /* 0x000e6e0000004200 */
[----:B------:R-:W-:Y:S08]  /*4f60*/  HMMA.16816.F32.BF16 R32, R128, R34, RZ ;  /* 0x000000228020723c */ /* 0x000ff000000418ff */
[----:B------:R-:W-:Y:S07]  /*4f70*/  HMMA.16816.F32.BF16 R84, R4, R12, R84 ;  /* 0x0000000c0454723c */ /* 0x000fee0000041854 */
[--C-:B------:R-:W-:Y:S01]  /*4f80*/  FFMA.FTZ R12, R126, c[0x0][0x2d0], -R173.reuse ;  /* 0x0000b4007e0c7a23 */ /* 0x100fe200000108ad */
[----:B------:R-:W-:Y:S01]  /*4f90*/  HMMA.16816.F32.BF16 R148, R128, R152, RZ ;  /* 0x000000988094723c */ /* 0x000fe200000418ff */
[----:B------:R-:W-:-:S02]  /*4fa0*/  FFMA.FTZ R13, R125, c[0x0][0x2d0], -R173 ;  /* 0x0000b4007d0d7a23 */ /* 0x000fc400000108ad */
[----:B------:R-:W-:-:S05]  /*4fb0*/  FFMA.FTZ R173, R124, c[0x0][0x2d0], -R173 ;  /* 0x0000b4007cad7a23 */ /* 0x000fca00000108ad */
[C---:B------:R-:W-:Y:S08]  /*4fc0*/  HMMA.16816.F32.BF16 R52, R128.reuse, R56, RZ ;  /* 0x000000388034723c */ /* 0x040ff000000418ff */
[----:B------:R-:W-:Y:S08]  /*4fd0*/  HMMA.16816.F32.BF16 R76, R128, R80, RZ ;  /* 0x00000050804c723c */ /* 0x000ff000000418ff */
[C---:B-1----:R-:W-:Y:S08]  /*4fe0*/  HMMA.16816.F32.BF16 R116, R4.reuse, R8, R116 ;  /* 0x000000080474723c */ /* 0x042ff00000041874 */
[----:B------:R-:W-:Y:S01]  /*4ff0*/  HMMA.16816.F32.BF16 R120, R4, R10, R120 ;  /* 0x0000000a0478723c */ /* 0x000fe20000041878 */
[----:B------:R-:W1:Y:S07]  /*5000*/  LDSM.16.MT88.4 R8, [R248+0x8880] ;  /* 0x00888000f808783b */ /* 0x000e6e0000004200 */
[C---:B------:R-:W-:Y:S08]  /*5010*/  HMMA.16816.F32.BF16 R152, R128.reuse, R154, RZ ;  /* 0x0000009a8098723c */ /* 0x040ff000000418ff */
[C---:B------:R-:W-:Y:S08]  /*5020*/  HMMA.16816.F32.BF16 R56, R128.reuse, R58, RZ ;  /* 0x0000003a8038723c */ /* 0x040ff000000418ff */
[----:B------:R-:W-:Y:S08]  /*5030*/  HMMA.16816.F32.BF16 R80, R128, R82, RZ ;  /* 0x000000528050723c */ /* 0x000ff000000418ff */
[C---:B------:R-:W-:Y:S08]  /*5040*/  HMMA.16816.F32.BF16 R28, R4.reuse, R16, R28 ;  /* 0x00000010041c723c */ /* 0x040ff0000004181c */
[----:B------:R-:W-:Y:S01]  /*5050*/  HMMA.16816.F32.BF16 R32, R4, R18, R32 ;  /* 0x000000120420723c */ /* 0x000fe20000041820 */
[----:B------:R-:W2:Y:S07]  /*5060*/  LDSM.16.MT88.4 R16, [R250+0x7880] ;  /* 0x00788000fa10783b */ /* 0x000eae0000004200 */
[C---:B-1----:R-:W-:Y:S08]  /*5070*/  HMMA.16816.F32.BF16 R124, R128.reuse, R8, RZ ;  /* 0x00000008807c723c */ /* 0x042ff000000418ff */
[----:B------:R-:W-:Y:S01]  /*5080*/  HMMA.16816.F32.BF16 R128, R128, R10, RZ ;  /* 0x0000000a8080723c */ /* 0x000fe200000418ff */
[----:B------:R-:W1:Y:S07]  /*5090*/  LDSM.16.MT88.4 R8, [R248+0x9080] ;  /* 0x00908000f808783b */ /* 0x000e6e0000004200 */
[C---:B------:R-:W-:Y:S08]  /*50a0*/  HMMA.16816.F32.BF16 R148, R4.reuse, R24, R148 ;  /* 0x000000180494723c */ /* 0x040ff00000041894 */
[C---:B------:R-:W-:Y:S08]  /*50b0*/  HMMA.16816.F32.BF16 R152, R4.reuse, R26, R152 ;  /* 0x0000001a0498723c */ /* 0x040ff00000041898 */
[C---:B------:R-:W-:Y:S07]  /*50c0*/  HMMA.16816.F32.BF16 R52, R4.reuse, R20, R52 ;  /* 0x000000140434723c */ /* 0x040fee0000041834 */
[----:B------:R-:W-:Y:S01]  /*50d0*/  FADD.FTZ R20, R170, R174 ;  /* 0x000000aeaa147221 */ /* 0x000fe20000010000 */
[----:B------:R-:W-:Y:S03]  /*50e0*/  HMMA.16816.F32.BF16 R56, R4, R22, R56 ;  /* 0x000000160438723c */ /* 0x000fe60000041838 */
[----:B------:R-:W-:-:S05]  /*50f0*/  FADD.FTZ R20, R171, R20 ;  /* 0x00000014ab147221 */ /* 0x000fca0000010000 */
[C---:B--2---:R-:W-:Y:S07]  /*5100*/  HMMA.16816.F32.BF16 R76, R4.reuse, R16, R76 ;  /* 0x00000010044c723c */ /* 0x044fee000004184c */
[--C-:B------:R-:W-:Y:S01]  /*5110*/  FFMA.FTZ R16, R168, c[0x0][0x2d0], -R156.reuse ;  /* 0x0000b400a8107a23 */ /* 0x100fe2000001089c */
[----:B------:R-:W-:Y:S01]  /*5120*/  HMMA.16816.F32.BF16 R80, R4, R18, R80 ;  /* 0x000000120450723c */ /* 0x000fe20000041850 */
[----:B------:R-:W-:-:S04]  /*5130*/  FFMA.FTZ R17, R158, c[0x0][0x2d0], -R156 ;  /* 0x0000b4009e117a23 */ /* 0x000fc8000001089c */
[----:B------:R-:W-:Y:S02]  /*5140*/  MUFU.EX2 R16, R16 ;  /* 0x0000001000107308 */ /* 0x000fe40000000800 */
[--C-:B------:R-:W-:Y:S01]  /*5150*/  FFMA.FTZ R18, R159, c[0x0][0x2d0], -R156.reuse ;  /* 0x0000b4009f127a23 */ /* 0x100fe2000001089c */
[C---:B-1----:R-:W-:Y:S05]  /*5160*/  HMMA.16816.F32.BF16 R124, R4.reuse, R8, R124 ;  /* 0x00000008047c723c */ /* 0x042fea000004187c */
[----:B------:R-:W-:Y:S03]  /*5170*/  MUFU.EX2 R18, R18 ;  /* 0x0000001200127308 */ /* 0x000fe60000000800 */
[----:B------:R-:W-:Y:S01]  /*5180*/  HMMA.16816.F32.BF16 R128, R4, R10, R128 ;  /* 0x0000000a0480723c */ /* 0x000fe20000041880 */
[----:B------:R-:W-:Y:S04]  /*5190*/  LDSM.16.MT88.4 R8, [R250+0x5080] ;  /* 0x00508000fa08783b */ /* 0x000fe80000004200 */
[----:B------:R-:W-:Y:S02]  /*51a0*/  MUFU.EX2 R7, R12 ;  /* 0x0000000c00077308 */ /* 0x000fe40000000800 */
[----:B------:R-:W-:-:S06]  /*51b0*/  FFMA.FTZ R5, R169, c[0x0][0x2d0], -R156 ;  /* 0x0000b400a9057a23 */ /* 0x000fcc000001089c */
[----:B------:R1:W-:Y:S08]  /*51c0*/  MUFU.EX2 R6, R13 ;  /* 0x0000000d00067308 */ /* 0x0003f00000000800 */
[----:B------:R-:W2:Y:S01]  /*51d0*/  MUFU.EX2 R4, R3 ;  /* 0x0000000300047308 */ /* 0x000ea20000000800 */
[----:B-1----:R-:W1:Y:S07]  /*51e0*/  LDSM.16.MT88.4 R12, [R252+0x5080] ;  /* 0x00508000fc0c783b */ /* 0x002e6e0000004200 */
[----:B------:R-:W3:Y:S01]  /*51f0*/  MUFU.EX2 R5, R5 ;  /* 0x0000000500057308 */ /* 0x000ee20000000800 */
[----:B--2---:R-:W-:-:S07]  /*5200*/  FADD.FTZ R19, R4, R172 ;  /* 0x000000ac04137221 */ /* 0x004fce0000010000 */
[----:B------:R-:W2:Y:S01]  /*5210*/  MUFU.EX2 R3, R173 ;  /* 0x000000ad00037308 */ /* 0x000ea20000000800 */
[C---:B------:R-:W-:Y:S01]  /*5220*/  F2FP.BF16.PACK_AB R4, R7.reuse, R4 ;  /* 0x000000040704723e */ /* 0x040fe200000010ff */
[----:B------:R-:W-:-:S04]  /*5230*/  FADD.FTZ R19, R7, R19 ;  /* 0x0000001307137221 */ /* 0x000fc80000010000 */
[----:B------:R-:W-:Y:S02]  /*5240*/  FADD.FTZ R19, R6, R19 ;  /* 0x0000001306137221 */ /* 0x000fe40000010000 */
[----:B------:R-:W4:Y:S01]  /*5250*/  MUFU.EX2 R17, R17 ;  /* 0x0000001100117308 */ /* 0x000f220000000800 */
[----:B---3--:R-:W-:Y:S01]  /*5260*/  FADD.FTZ R20, R5, R20 ;  /* 0x0000001405147221 */ /* 0x008fe20000010000 */
[----:B------:R-:W-:-:S03]  /*5270*/  F2FP.BF16.PACK_AB R5, R16, R5 ;  /* 0x000000051005723e */ /* 0x000fc600000010ff */
[----:B------:R-:W-:Y:S01]  /*5280*/  FADD.FTZ R20, R16, R20 ;  /* 0x0000001410147221 */ /* 0x000fe20000010000 */
[C---:B--2---:R-:W-:Y:S01]  /*5290*/  F2FP.BF16.PACK_AB R6, R3.reuse, R6 ;  /* 0x000000060306723e */ /* 0x044fe200000010ff */
[----:B------:R-:W-:Y:S02]  /*52a0*/  FADD.FTZ R3, R3, R19 ;  /* 0x0000001303037221 */ /* 0x000fe40000010000 */
[----:B------:R-:W-:-:S03]  /*52b0*/  FADD.FTZ R20, R18, R20 ;  /* 0x0000001412147221 */ /* 0x000fc60000010000 */
[----:B------:R2:W-:Y:S01]  /*52c0*/  STL [R1+0x44], R3 ;  /* 0x0000440301007387 */ /* 0x0005e20000100800 */
[----:B----4-:R-:W-:-:S07]  /*52d0*/  F2FP.BF16.PACK_AB R7, R17, R18 ;  /* 0x000000121107723e */ /* 0x010fce00000010ff */
[C---:B-1----:R-:W-:Y:S08]  /*52e0*/  HMMA.16816.F32.BF16 R132, R4.reuse, R12, R132 ;  /* 0x0000000c0484723c */ /* 0x042ff00000041884 */
[C---:B------:R-:W-:Y:S01]  /*52f0*/  HMMA.16816.F32.BF16 R136, R4.reuse, R14, R136 ;  /* 0x0000000e0488723c */ /* 0x040fe20000041888 */
[----:B------:R-:W1:Y:S07]  /*5300*/  LDSM.16.MT88.4 R12, [R249+0x5080] ;  /* 0x00508000f90c783b */ /* 0x000e6e0000004200 */
[----:B------:R-:W-:Y:S01]  /*5310*/  HMMA.16816.F32.BF16 R140, R4, R8, R140 ;  /* 0x00000008048c723c */ /* 0x000fe2000004188c */
[----:B--2---:R-:W-:-:S05]  /*5320*/  FADD.FTZ R3, R17, R20 ;  /* 0x0000001411037221 */ /* 0x004fca0000010000 */
[----:B------:R-:W-:Y:S02]  /*5330*/  STL [R1+0x40], R3 ;  /* 0x0000400301007387 */ /* 0x000fe40000100800 */
[C---:B------:R-:W-:Y:S02]  /*5340*/  HMMA.16816.F32.BF16 R144, R4.reuse, R10, R144 ;  /* 0x0000000a0490723c */ /* 0x040fe40000041890 */
[----:B------:R-:W2:Y:S06]  /*5350*/  LDSM.16.MT88.4 R8, [R248+0x5080] ;  /* 0x00508000f808783b */ /* 0x000eac0000004200 */
        /* <DEDUP_REMOVED lines=37> */
[C---:B------:R-:W-:Y:S08]  /*55b0*/  HMMA.16816.F32.BF16 R120, R4.reuse, R14, R120 ;  /* 0x0000000e0478723c */ /* 0x040ff00000041878 */
[C---:B--2---:R-:W-:Y:S08]  /*55c0*/  HMMA.16816.F32.BF16 R124, R4.reuse, R8, R124 ;  /* 0x00000008047c723c */ /* 0x044ff0000004187c */
[----:B------:R-:W-:Y:S01]  /*55d0*/  HMMA.16816.F32.BF16 R128, R4, R10, R128 ;  /* 0x0000000a0480723c */ /* 0x000fe20000041880 */
[----:B------:R-:W-:Y:S07]  /*55e0*/  @P0 BRA `(.L_x_182) ;  /* 0x0000013000000947 */ /* 0x000fee0003800000 */
[----:B------:R-:W-:Y:S01]  /*55f0*/  ISETP.LT.AND P0, PT, RZ, UR4, PT ;  /* 0x00000004ff007c0c */ /* 0x000fe2000bf01270 */
[----:B------:R-:W-:-:S02]  /*5600*/  UIADD3 UR29, UR4, -0x1, URZ ;  /* 0xffffffff041d7890 */ /* 0x000fc4000fffe03f */
[----:B------:R-:W-:-:S10]  /*5610*/  ULDC UR26, c[0x0][0x32c] ;  /* 0x0000cb00001a7ab9 */ /* 0x000fd40000000800 */
[----:B------:R-:W-:Y:S05]  /*5620*/  @P0 BRA `(.L_x_183) ;  /* 0x0000007000000947 */ /* 0x000fea0003800000 */
[----:B------:R-:W-:Y:S02]  /*5630*/  UISETP.NE.AND UP0, UPT, UR26, 0x1, UPT ;  /* 0x000000011a00788c */ /* 0x000fe4000bf05270 */
[----:B------:R-:W-:-:S03]  /*5640*/  UIADD3 UR29, -UR4, URZ, URZ ;  /* 0x0000003f041d7290 */ /* 0x000fc6000fffe13f */
[----:B------:R-:W-:Y:S02]  /*5650*/  ULDC.64 UR4, c[0x0][0x330] ;  /* 0x0000cc0000047ab9 */ /* 0x000fe40000000a00 */
[----:B------:R-:W-:-:S04]  /*5660*/  UIMAD.WIDE.U32 UR30, UR29, UR4, URZ ;  /* 0x000000041d1e72a5 */ /* 0x000fc8000f8e003f */
[----:B------:R-:W-:-:S04]  /*5670*/  @UP0 USHF.R.U32.HI UR29, URZ, UR5, UR31 ;  /* 0x000000053f1d0299 */ /* 0x000fc8000801161f */
[----:B------:R-:W-:Y:S01]  /*5680*/  ULOP3.LUT UR29, URZ, UR29, URZ, 0x33, !UPT ;  /* 0x0000001d3f1d7292 */ /* 0x000fe2000f8e333f */
[----:B------:R-:W-:Y:S05]  /*5690*/  BRA `(.L_x_184) ;  /* 0x0000004000007947 */ /* 0x000fea0003800000 */
.L_x_183:
[----:B------:R-:W-:Y:S02]  /*56a0*/  UISETP.NE.AND UP0, UPT, UR26, 0x1, UPT ;  /* 0x000000011a00788c */ /* 0x000fe4000bf05270 */
[----:B------:R-:W-:Y:S02]  /*56b0*/  ULDC.64 UR4, c[0x0][0x330] ;  /* 0x0000cc0000047ab9 */ /* 0x000fe40000000a00 */
[----:B------:R-:W-:-:S07]  /*56c0*/  UIMAD.WIDE.U32 UR30, UR29, UR4, URZ ;  /* 0x000000041d1e72a5 */ /* 0x000fce000f8e003f */
[----:B------:R-:W-:Y:S02]  /*56d0*/  @UP0 USHF.R.U32.HI UR29, URZ, UR5, UR31 ;  /* 0x000000053f1d0299 */ /* 0x000fe4000801161f */
.L_x_184:
[----:B------:R-:W-:Y:S02]  /*56e0*/  ULDC UR4, c[0x0][0x32c] ;  /* 0x0000cb0000047ab9 */ /* 0x000fe40000000800 */
[----:B------:R-:W-:-:S04]  /*56f0*/  UIMAD UR4, UR29, UR26, UR4 ;  /* 0x0000001a1d0472a4 */ /* 0x000fc8000f8e0204 */
[----:B------:R-:W-:-:S04]  /*5700*/  UISETP.LT.AND UP0, UPT, UR27, UR4, UPT ;  /* 0x000000041b00728c */ /* 0x000fc8000bf01270 */
[----:B------:R-:W-:-:S04]  /*5710*/  USEL UR27, UR27, UR4, UP0 ;  /* 0x000000041b1b7287 */ /* 0x000fc80008000000 */
.L_x_182:
[----:B------:R-:W-:-:S04]  /*5720*/  UIMAD.WIDE UR4, UR27, 0x2aaaaaab, URZ ;  /* 0x2aaaaaab1b0478a5 */ /* 0x000fc8000f8e023f */
[----:B------:R-:W-:-:S04]  /*5730*/  USHF.R.U32.HI UR4, URZ, 0x1f, UR5 ;  /* 0x0000001f3f047899 */ /* 0x000fc80008011605 */
[----:B------:R-:W-:-:S04]  /*5740*/  ULEA.HI.SX32 UR4, UR5, UR4, 0x1d ;  /* 0x0000000405047291 */ /* 0x000fc8000f8fea3f */
[----:B------:R-:W-:-:S04]  /*5750*/  UISETP.LT.AND UP0, UPT, UR7, UR4, UPT ;  /* 0x000000040700728c */ /* 0x000fc8000bf01270 */
[----:B------:R-:W-:-:S04]  /*5760*/  USEL UR4, UR7, UR4, !UP0 ;  /* 0x0000000407047287 */ /* 0x000fc8000c000000 */
[----:B------:R-:W-:-:S06]  /*5770*/  UISETP.GE.AND UP0, UPT, UR23, UR4, UPT ;  /* 0x000000041700728c */ /* 0x000fcc000bf06270 */
[----:B------:R-:W-:-:S13]  /*5780*/  PLOP3.LUT P0, PT, PT, PT, UP0, 0x40, 0x0 ;  /* 0x000000000000781c */ /* 0x000fda0003f0e808 */
[----:B------:R-:W-:Y:S05]  /*5790*/  @P0 BRA `(.L_x_185) ;  /* 0x00003ff000000947 */ /* 0x000fea0003800000 */
[----:B------:R-:W2:Y:S04]  /*57a0*/  LDL R7, [R1+0x24] ;  /* 0x0000240001077983 */ /* 0x000ea80000100800 */
[----:B------:R-:W3:Y:S04]  /*57b0*/  LDL R6, [R1+0x30] ;  /* 0x0000300001067983 */ /* 0x000ee80000100800 */
[----:B------:R-:W4:Y:S04]  /*57c0*/  LDL R5, [R1+0x18] ;  /* 0x0000180001057983 */ /* 0x000f280000100800 */
[----:B------:R-:W5:Y:S04]  /*57d0*/  LDL R4, [R1+0x2c] ;  /* 0x00002c0001047983 */ /* 0x000f680000100800 */
[----:B------:R-:W5:Y:S04]  /*57e0*/  LDL R3, [R1+0x14] ;  /* 0x0000140001037983 */ /* 0x000f680000100800 */
[----:B------:R-:W5:Y:S01]  /*57f0*/  LDL R9, [R1+0x3c] ;  /* 0x00003c0001097983 */ /* 0x000f620000100800 */
[----:B------:R-:W-:Y:S01]  /*5800*/  IMAD.MOV.U32 R156, RZ, RZ, R2 ;  /* 0x000000ffff9c7224 */ /* 0x000fe200078e0002 */
[----:B------:R-:W-:Y:S01]  /*5810*/  UMOV UR5, UR23 ;  /* 0x0000001700057c82 */ /* 0x000fe20008000000 */
[----:B--2---:R-:W-:-:S02]  /*5820*/  IMAD.MOV.U32 R8, RZ, RZ, R7 ;  /* 0x000000ffff087224 */ /* 0x004fc400078e0007 */
[----:B---3--:R-:W-:Y:S02]  /*5830*/  IMAD.MOV.U32 R7, RZ, RZ, R6 ;  /* 0x000000ffff077224 */ /* 0x008fe400078e0006 */
[C---:B------:R-:W-:Y:S01]  /*5840*/  IMAD.SHL.U32 R2, R8.reuse, 0x2, RZ ;  /* 0x0000000208027824 */ /* 0x040fe200078e00ff */
[----:B----4-:R-:W-:Y:S01]  /*5850*/  MOV R6, R5 ;  /* 0x0000000500067202 */ /* 0x010fe20000000f00 */
[----:B-----5:R-:W-:Y:S01]  /*5860*/  IMAD.MOV.U32 R5, RZ, RZ, R4 ;  /* 0x000000ffff057224 */ /* 0x020fe200078e0004 */
[----:B------:R-:W-:Y:S02]  /*5870*/  MOV R4, R3 ;  /* 0x0000000300047202 */ /* 0x000fe40000000f00 */
[----:B------:R-:W-:Y:S02]  /*5880*/  MOV R3, R0 ;  /* 0x0000000000037202 */ /* 0x000fe40000000f00 */
[----:B------:R-:W-:Y:S02]  /*5890*/  SHF.L.U64.HI R9, R8, 0x1, R9 ;  /* 0x0000000108097819 */ /* 0x000fe40000010209 */
[----:B------:R-:W-:-:S02]  /*58a0*/  SHF.L.U64.HI R0, R6, 0x1, R7 ;  /* 0x0000000106007819 */ /* 0x000fc40000010207 */
[----:B------:R-:W-:Y:S01]  /*58b0*/  SHF.L.U32 R6, R6, 0x1, RZ ;  /* 0x0000000106067819 */ /* 0x000fe200000006ff */
[----:B------:R-:W-:Y:S04]  /*58c0*/  STL [R1+0x48], R9 ;  /* 0x0000480901007387 */ /* 0x000fe80000100800 */
[----:B------:R1:W-:Y:S04]  /*58d0*/  STL [R1+0x4c], R2 ;  /* 0x00004c0201007387 */ /* 0x0003e80000100800 */
[----:B------:R2:W-:Y:S04]  /*58e0*/  STL [R1+0x50], R0 ;  /* 0x0000500001007387 */ /* 0x0005e80000100800 */
[----:B------:R3:W-:Y:S01]  /*58f0*/  STL [R1+0x54], R6 ;  /* 0x0000540601007387 */ /* 0x0007e20000100800 */
[C---:B-1----:R-:W-:Y:S01]  /*5900*/  SHF.L.U64.HI R2, R4.reuse, 0x1, R5 ;  /* 0x0000000104027819 */ /* 0x042fe20000010205 */
[----:B--2---:R-:W-:-:S04]  /*5910*/  IMAD.SHL.U32 R0, R4, 0x2, RZ ;  /* 0x0000000204007824 */ /* 0x004fc800078e00ff */
[----:B------:R3:W-:Y:S04]  /*5920*/  STL [R1+0x58], R2 ;  /* 0x0000580201007387 */ /* 0x0007e80000100800 */
[----:B------:R3:W-:Y:S02]  /*5930*/  STL [R1+0x5c], R0 ;  /* 0x00005c0001007387 */ /* 0x0007e40000100800 */
.L_x_198:
[----:B---3--:R-:W2:Y:S01]  /*5940*/  LDL R2, [R1+0x4] ;  /* 0x0000040001027983 */ /* 0x008ea20000100800 */
[----:B------:R-:W-:Y:S04]  /*5950*/  DEPBAR.LE SB0, 0x0 ;  /* 0x000080000000791a */ /* 0x000fe80000000000 */
[----:B------:R-:W3:Y:S01]  /*5960*/  LDL R0, [R1] ;  /* 0x0000000001007983 */ /* 0x000ee20000100800 */
[----:B------:R-:W-:Y:S03]  /*5970*/  UISETP.GT.AND UP0, UPT, UR7, UR5, UPT ;  /* 0x000000050700728c */ /* 0x000fe6000bf04270 */
[----:B------:R-:W-:Y:S03]  /*5980*/  BAR.SYNC.DEFER_BLOCKING 0x0 ;  /* 0x0000000000007b1d */ /* 0x000fe60000010000 */
[----:B------:R-:W-:Y:S03]  /*5990*/  PLOP3.LUT P0, PT, PT, PT, UP0, 0x80, 0x0 ;  /* 0x000000000000781c */ /* 0x000fe60003f0f008 */
[----:B------:R1:W4:Y:S04]  /*59a0*/  LDSM.16.M88.4 R172, [R247] ;  /* 0x00000000f7ac783b */ /* 0x0003280000000200 */
[----:B------:R1:W1:Y:S04]  /*59b0*/  LDSM.16.M88.4 R176, [R246] ;  /* 0x00000000f6b0783b */ /* 0x0002680000000200 */
[----:B--2---:R2:W1:Y:S04]  /*59c0*/  LDSM.16.M88.4 R8, [R2+0x14080] ;  /* 0x014080000208783b */ /* 0x0044680000000200 */
[----:B------:R2:W1:Y:S04]  /*59d0*/  LDSM.16.M88.4 R16, [R2+0x14880] ;  /* 0x014880000210783b */ /* 0x0004680000000200 */
[----:B------:R2:W1:Y:S04]  /*59e0*/  LDSM.16.M88.4 R24, [R2+0x15080] ;  /* 0x015080000218783b */ /* 0x0004680000000200 */
[----:B---3--:R2:W3:Y:S01]  /*59f0*/  LDSM.16.M88.4 R168, [R0] ;  /* 0x0000000000a8783b */ /* 0x0084e20000000200 */
[----:B------:R-:W-:-:S05]  /*5a00*/  @P0 BRA `(.L_x_186) ;  /* 0x000004b000000947 */ /* 0x000fca0003800000 */
[----:B----4-:R-:W4:Y:S01]  /*5a10*/  LDL R6, [R1+0xc] ;  /* 0x00000c0001067983 */ /* 0x010f220000100800 */
[----:B------:R-:W-:Y:S03]  /*5a20*/  BSSY B0, `(.L_x_186) ;  /* 0x0000049000007945 */ /* 0x000fe60003800000 */
[----:B--2---:R-:W2:Y:S04]  /*5a30*/  LDL R2, [R1+0x8] ;  /* 0x0000080001027983 */ /* 0x004ea80000100800 */
[----:B------:R-:W5:Y:S04]  /*5a40*/  LDL R15, [R1+0x24] ;  /* 0x00002400010f7983 */ /* 0x000f680000100800 */
[----:B---3--:R-:W3:Y:S04]  /*5a50*/  LDL R14, [R1+0x4c] ;  /* 0x00004c00010e7983 */ /* 0x008ee80000100800 */
[----:B------:R-:W3:Y:S04]  /*5a60*/  LDL R157, [R1+0x48] ;  /* 0x00004800019d7983 */ /* 0x000ee80000100800 */
[----:B------:R-:W3:Y:S04]  /*5a70*/  LDL R13, [R1+0x1c] ;  /* 0x00001c00010d7983 */ /* 0x000ee80000100800 */
[----:B------:R-:W3:Y:S04]  /*5a80*/  LDL R23, [R1+0x54] ;  /* 0x0000540001177983 */ /* 0x000ee80000100800 */
[----:B------:R-:W3:Y:S04]  /*5a90*/  LDL R22, [R1+0x50] ;  /* 0x0000500001167983 */ /* 0x000ee80000100800 */
[----:B------:R-:W3:Y:S04]  /*5aa0*/  LDL R21, [R1+0x5c] ;  /* 0x00005c0001157983 */ /* 0x000ee80000100800 */
[----:B------:R-:W3:Y:S04]  /*5ab0*/  LDL R20, [R1+0x58] ;  /* 0x0000580001147983 */ /* 0x000ee80000100800 */
[----:B------:R-:W3:Y:S01]  /*5ac0*/  LDL R7, [R1+0x28] ;  /* 0x0000280001077983 */ /* 0x000ee20000100800 */
[----:B----4-:R-:W-:Y:S01]  /*5ad0*/  SHF.R.S32.HI R0, RZ, 0x1f, R6 ;  /* 0x0000001fff007819 */ /* 0x010fe20000011406 */
[----:B------:R-:W-:Y:S04]  /*5ae0*/  IMAD.WIDE.U32 R4, R6, c[0x0][0x208], RZ ;  /* 0x0000820006047a25 */ /* 0x000fe800078e00ff */
[----:B------:R-:W-:Y:S01]  /*5af0*/  IMAD R0, R0, c[0x0][0x208], RZ ;  /* 0x0000820000007a24 */ /* 0x000fe200078e02ff */
[----:B-----5:R-:W-:Y:S03]  /*5b00*/  ISETP.GE.AND P1, PT, R15, c[0x0][0x1d4], PT ;  /* 0x000075000f007a0c */ /* 0x020fe60003f26270 */
[----:B------:R-:W-:Y:S04]  /*5b10*/  IMAD R0, R6, c[0x0][0x20c], R0 ;  /* 0x0000830006007a24 */ /* 0x000fe800078e0200 */
[----:B------:R-:W-:Y:S01]  /*5b20*/  IMAD.IADD R5, R5, 0x1, R0 ;  /* 0x0000000105057824 */ /* 0x000fe200078e0200 */
[----:B--2---:R-:W-:Y:S03]  /*5b30*/  SHF.R.S32.HI R0, RZ, 0x1f, R2 ;  /* 0x0000001fff007819 */ /* 0x004fe60000011402 */
[----:B------:R-:W-:Y:S04]  /*5b40*/  IMAD.WIDE.U32 R4, R2, c[0x0][0x218], R4 ;  /* 0x0000860002047a25 */ /* 0x000fe800078e0004 */
[----:B------:R-:W-:Y:S01]  /*5b50*/  IMAD R0, R0, c[0x0][0x218], RZ ;  /* 0x0000860000007a24 */ /* 0x000fe200078e02ff */
[----:B------:R-:W-:Y:S03]  /*5b60*/  IADD3 R12, P0, R4, UR24, RZ ;  /* 0x00000018040c7c10 */ /* 0x000fe6000ff1e0ff */
[----:B------:R-:W-:Y:S02]  /*5b70*/  IMAD R0, R2, c[0x0][0x21c], R0 ;  /* 0x0000870002007a24 */ /* 0x000fe400078e0200 */
[----:B------:R-:W2:Y:S03]  /*5b80*/  LDL R2, [R1+0x10] ;  /* 0x0000100001027983 */ /* 0x000ea60000100800 */
[----:B------:R-:W-:Y:S02]  /*5b90*/  IADD3.X R4, R5, UR15, R0, P0, !PT ;  /* 0x0000000f05047c10 */ /* 0x000fe400087fe400 */
[C---:B------:R-:W-:Y:S04]  /*5ba0*/  LEA R0, P0, R12.reuse, c[0x0][0x1f8], 0x1 ;  /* 0x00007e000c007a11 */ /* 0x040fe800078008ff */
[----:B------:R-:W-:Y:S01]  /*5bb0*/  LEA.HI.X R12, R12, c[0x0][0x1fc], R4, 0x1, P0 ;  /* 0x00007f000c0c7a11 */ /* 0x000fe200000f0c04 */
[----:B------:R-:W3:Y:S04]  /*5bc0*/  SHFL.IDX PT, R6, R0, RZ, 0x181f ;  /* 0x00181fff00067589 */ /* 0x000ee800000e0000 */
[----:B------:R-:W4:Y:S01]  /*5bd0*/  SHFL.IDX PT, R5, R12, RZ, 0x181f ;  /* 0x00181fff0c057589 */ /* 0x000f2200000e0000 */
[C---:B---3--:R-:W-:Y:S05]  /*5be0*/  IADD3 R14, P0, R6.reuse, R14, RZ ;  /* 0x0000000e060e7210 */ /* 0x048fea0007f1e0ff */
[C---:B----4-:R-:W-:Y:S05]  /*5bf0*/  IMAD.X R15, R5.reuse, 0x1, R157, P0 ;  /* 0x00000001050f7824 */ /* 0x050fea00000e069d */
[----:B------:R-:W-:Y:S01]  /*5c00*/  @!PT LDS RZ, [RZ] ;  /* 0x00000000fffff984 */ /* 0x000fe20000000800 */
[----:B------:R3:W-:Y:S02]  /*5c10*/  LDGSTS.E.BYPASS.LTC128B.128 [R13+0x4080], [R14.64], !P1 ;  /* 0x040800000e0d7fae */ /* 0x0007e4000c901d52 */
[C---:B---3--:R-:W-:Y:S05]  /*5c20*/  IADD3 R14, P0, R6.reuse, R23, RZ ;  /* 0x00000017060e7210 */ /* 0x048fea0007f1e0ff */
[C---:B------:R-:W-:Y:S05]  /*5c30*/  IMAD.X R15, R5.reuse, 0x1, R22, P0 ;  /* 0x00000001050f7824 */ /* 0x040fea00000e0616 */
[----:B------:R3:W-:Y:S02]  /*5c40*/  LDGSTS.E.BYPASS.LTC128B.128 [R13+0x5880], [R14.64], !P6 ;  /* 0x058800000e0d7fae */ /* 0x0007e4000f101d52 */
[----:B---3--:R-:W-:Y:S05]  /*5c50*/  IADD3 R14, P0, R6, R21, RZ ;  /* 0x00000015060e7210 */ /* 0x008fea0007f1e0ff */
[C---:B------:R-:W-:Y:S02]  /*5c60*/  IMAD.X R15, R5.reuse, 0x1, R20, P0 ;  /* 0x00000001050f7824 */ /* 0x040fe400000e0614 */
[----:B------:R-:W3:Y:S04]  /*5c70*/  S2R R20, SR_TID.X ;  /* 0x0000000000147919 */ /* 0x000ee80000002100 */
[----:B------:R4:W-:Y:S01]  /*5c80*/  LDGSTS.E.BYPASS.LTC128B.128 [R13+0x7080], [R14.64], !P5 ;  /* 0x070800000e0d7fae */ /* 0x0009e2000e901d52 */
[----:B---3--:R-:W-:Y:S01]  /*5c90*/  ISETP.GT.AND P1, PT, R20, 0x7f, PT ;  /* 0x0000007f1400780c */ /* 0x008fe20003f24270 */
[C---:B--2---:R-:W-:Y:S01]  /*5ca0*/  IMAD.SHL.U32 R4, R2.reuse, 0x2, RZ ;  /* 0x0000000202047824 */ /* 0x044fe200078e00ff */
[----:B------:R-:W-:Y:S04]  /*5cb0*/  SHF.L.U64.HI R2, R2, 0x1, R7 ;  /* 0x0000000102027819 */ /* 0x000fe80000010207 */
[----:B------:R-:W-:Y:S05]  /*5cc0*/  IADD3 R6, P0, R6, R4, RZ ;  /* 0x0000000406067210 */ /* 0x000fea0007f1e0ff */
[----:B------:R-:W-:Y:S05]  /*5cd0*/  IMAD.X R7, R5, 0x1, R2, P0 ;  /* 0x0000000105077824 */ /* 0x000fea00000e0602 */
[----:B------:R4:W-:Y:S01]  /*5ce0*/  LDGSTS.E.BYPASS.LTC128B.128 [R13+0x8880], [R6.64], !P4 ;  /* 0x08880000060d7fae */ /* 0x0009e2000e101d52 */
[----:B------:R-:W-:-:S05]  /*5cf0*/  @P1 BRA `(.L_x_187) ;  /* 0x000001b000001947 */ /* 0x000fca0003800000 */
[----:B------:R-:W-:-:S05]  /*5d00*/  BRA.DIV ~URZ, `(.L_x_188) ;  /* 0x0000de627f007947 */ /* 0x000fca000b800000 */
[----:B------:R2:W3:Y:S04]  /*5d10*/  SHFL.IDX PT, R5, R12, 0x1, 0x181f ;  /* 0x00381f000c057f89 */ /* 0x0004e800000e0000 */
[----:B------:R2:W4:Y:S02]  /*5d20*/  SHFL.IDX PT, R12, R0, 0x1, 0x181f ;  /* 0x00381f00000c7f89 */ /* 0x00052400000e0000 */
.L_x_238:
[----:B----4-:R-:W4:Y:S04]  /*5d30*/  LDL R7, [R1+0x24] ;  /* 0x0000240001077983 */ /* 0x010f280000100800 */
[----:B------:R-:W5:Y:S04]  /*5d40*/  LDL R6, [R1+0x4c] ;  /* 0x00004c0001067983 */ /* 0x000f680000100800 */
[----:B--2---:R-:W2:Y:S04]  /*5d50*/  LDL R21, [R1+0x48] ;  /* 0x0000480001157983 */ /* 0x004ea80000100800 */
[----:B---3--:R-:W3:Y:S04]  /*5d60*/  LDL R0, [R1+0x1c] ;  /* 0x00001c0001007983 */ /* 0x008ee80000100800 */
[----:B------:R-:W3:Y:S04]  /*5d70*/  LDL R20, [R1+0x54] ;  /* 0x0000540001147983 */ /* 0x000ee80000100800 */
[----:B------:R-:W3:Y:S04]  /*5d80*/  LDL R15, [R1+0x50] ;  /* 0x00005000010f7983 */ /* 0x000ee80000100800 */
[----:B------:R-:W3:Y:S04]  /*5d90*/  LDL R14, [R1+0x5c] ;  /* 0x00005c00010e7983 */ /* 0x000ee80000100800 */
[----:B------:R-:W3:Y:S01]  /*5da0*/  LDL R13, [R1+0x58] ;  /* 0x00005800010d7983 */ /* 0x000ee20000100800 */
[----:B----4-:R-:W-:Y:S02]  /*5db0*/  ISETP.GE.AND P1, PT, R7, c[0x0][0x1d4], PT ;  /* 0x0000750007007a0c */ /* 0x010fe40003f26270 */
[C---:B-----5:R-:W-:Y:S05]  /*5dc0*/  IADD3 R6, P0, R12.reuse, R6, RZ ;  /* 0x000000060c067210 */ /* 0x060fea0007f1e0ff */
[C---:B--2---:R-:W-:Y:S06]  /*5dd0*/  IMAD.X R7, R5.reuse, 0x1, R21, P0 ;  /* 0x0000000105077824 */ /* 0x044fec00000e0615 */
[----:B------:R-:W-:Y:S01]  /*5de0*/  @!PT LDS RZ, [RZ] ;  /* 0x00000000fffff984 */ /* 0x000fe20000000800 */
[----:B------:R-:W-:Y:S01]  /*5df0*/  @!PT LDS RZ, [RZ] ;  /* 0x00000000fffff984 */ /* 0x000fe20000000800 */
[----:B------:R-:W-:Y:S01]  /*5e00*/  @!PT LDS RZ, [RZ] ;  /* 0x00000000fffff984 */ /* 0x000fe20000000800 */
[----:B---3--:R2:W-:Y:S02]  /*5e10*/  LDGSTS.E.BYPASS.LTC128B.128 [R0+0x5080], [R6.64], !P1 ;  /* 0x0508000006007fae */ /* 0x0085e4000c901d52 */
[C---:B--2---:R-:W-:Y:S05]  /*5e20*/  IADD3 R6, P0, R12.reuse, R20, RZ ;  /* 0x000000140c067210 */ /* 0x044fea0007f1e0ff */
[C---:B------:R-:W-:Y:S01]  /*5e30*/  IMAD.X R7, R5.reuse, 0x1, R15, P0 ;  /* 0x0000000105077824 */ /* 0x040fe200000e060f */
[C---:B------:R-:W-:Y:S04]  /*5e40*/  IADD3 R4, P0, R12.reuse, R4, RZ ;  /* 0x000000040c047210 */ /* 0x040fe80007f1e0ff */
[----:B------:R2:W-:Y:S02]  /*5e50*/  LDGSTS.E.BYPASS.LTC128B.128 [R0+0x6880], [R6.64], !P6 ;  /* 0x0688000006007fae */ /* 0x0005e4000f101d52 */
[----:B--2---:R-:W-:Y:S05]  /*5e60*/  IADD3 R6, P1, R12, R14, RZ ;  /* 0x0000000e0c067210 */ /* 0x004fea0007f3e0ff */
[C---:B------:R-:W-:Y:S02]  /*5e70*/  IMAD.X R7, R5.reuse, 0x1, R13, P1 ;  /* 0x0000000105077824 */ /* 0x040fe400008e060d */
[----:B------:R-:W-:Y:S03]  /*5e80*/  IMAD.X R5, R5, 0x1, R2, P0 ;  /* 0x0000000105057824 */ /* 0x000fe600000e0602 */
[----:B------:R2:W-:Y:S04]  /*5e90*/  LDGSTS.E.BYPASS.LTC128B.128 [R0+0x8080], [R6.64], !P5 ;  /* 0x0808000006007fae */ /* 0x0005e8000e901d52 */
[----:B------:R2:W-:Y:S02]  /*5ea0*/  LDGSTS.E.BYPASS.LTC128B.128 [R0+0x9880], [R4.64], !P4 ;  /* 0x0988000004007fae */ /* 0x0005e4000e101d52 */
.L_x_187:
[----:B------:R-:W-:Y:S05]  /*5eb0*/  BSYNC B0 ;  /* 0x0000000000007941 */ /* 0x000fea0003800000 */
.L_x_186:
[----:B--2-4-:R-:W2:Y:S04]  /*5ec0*/  LDL R0, [R1+0x4] ;  /* 0x0000040001007983 */ /* 0x014ea80000100800 */
[----:B------:R-:W0:Y:S01]  /*5ed0*/  LDGDEPBAR ;  /* 0x00000000000079af */ /* 0x000e220000000000 */
[----:B------:R-:W-:Y:S01]  /*5ee0*/  WARPSYNC 0xffffffff ;  /* 0xffffffff00007948 */ /* 0x000fe20003800000 */
[C---:B-1----:R-:W-:Y:S01]  /*5ef0*/  HMMA.16816.F32.BF16 R4, R160.reuse, R8, RZ ;  /* 0x00000008a004723c */ /* 0x042fe200000418ff */
[----:B------:R-:W-:Y:S06]  /*5f00*/  UISETP.GT.AND UP0, UPT, UR5, UR7, UPT ;  /* 0x000000070500728c */ /* 0x000fec000bf04270 */
[----:B------:R-:W-:Y:S01]  /*5f10*/  PLOP3.LUT P0, PT, PT, PT, UP0, 0x40, 0x0 ;  /* 0x000000000000781c */ /* 0x000fe20003f0e808 */
[C---:B------:R-:W-:Y:S08]  /*5f20*/  HMMA.16816.F32.BF16 R8, R160.reuse, R10, RZ ;  /* 0x0000000aa008723c */ /* 0x040ff000000418ff */
[C---:B------:R-:W-:Y:S08]  /*5f30*/  HMMA.16816.F32.BF16 R12, R160.reuse, R16, RZ ;  /* 0x00000010a00c723c */ /* 0x040ff000000418ff */
[C---:B------:R-:W-:Y:S08]  /*5f40*/  HMMA.16816.F32.BF16 R16, R160.reuse, R18, RZ ;  /* 0x00000012a010723c */ /* 0x040ff000000418ff */
[C---:B------:R-:W-:Y:S08]  /*5f50*/  HMMA.16816.F32.BF16 R20, R160.reuse, R24, RZ ;  /* 0x00000018a014723c */ /* 0x040ff000000418ff */
[----:B------:R-:W-:Y:S08]  /*5f60*/  HMMA.16816.F32.BF16 R24, R160, R26, RZ ;  /* 0x0000001aa018723c */ /* 0x000ff000000418ff */
[C---:B---3--:R-:W-:Y:S08]  /*5f70*/  HMMA.16816.F32.BF16 R4, R164.reuse, R168, R4 ;  /* 0x000000a8a404723c */ /* 0x048ff00000041804 */
[C---:B------:R-:W-:Y:S01]  /*5f80*/  HMMA.16816.F32.BF16 R8, R164.reuse, R170, R8 ;  /* 0x000000aaa408723c */ /* 0x040fe20000041808 */
[----:B------:R-:W1:Y:S07]  /*5f90*/  LDSM.16.M88.4 R168, [R251+0x14080] ;  /* 0x01408000fba8783b */ /* 0x000e6e0000000200 */
[C---:B------:R-:W-:Y:S08]  /*5fa0*/  HMMA.16816.F32.BF16 R12, R164.reuse, R172, R12 ;  /* 0x000000aca40c723c */ /* 0x040ff0000004180c */
[C---:B------:R-:W-:Y:S01]  /*5fb0*/  HMMA.16816.F32.BF16 R16, R164.reuse, R174, R16 ;  /* 0x000000aea410723c */ /* 0x040fe20000041810 */
[----:B------:R-:W3:Y:S07]  /*5fc0*/  LDSM.16.M88.4 R172, [R251+0x14880] ;  /* 0x01488000fbac783b */ /* 0x000eee0000000200 */
[C---:B------:R-:W-:Y:S08]  /*5fd0*/  HMMA.16816.F32.BF16 R20, R164.reuse, R176, R20 ;  /* 0x000000b0a414723c */ /* 0x040ff00000041814 */
[----:B------:R-:W-:Y:S08]  /*5fe0*/  HMMA.16816.F32.BF16 R24, R164, R178, R24 ;  /* 0x000000b2a418723c */ /* 0x000ff00000041818 */
[C---:B-1----:R-:W-:Y:S08]  /*5ff0*/  HMMA.16816.F32.BF16 R4, R180.reuse, R168, R4 ;  /* 0x000000a8b404723c */ /* 0x042ff00000041804 */
[C---:B------:R-:W-:Y:S01]  /*6000*/  HMMA.16816.F32.BF16 R8, R180.reuse, R170, R8 ;  /* 0x000000aab408723c */ /* 0x040fe20000041808 */
[----:B------:R-:W1:Y:S07]  /*6010*/  LDSM.16.M88.4 R168, [R251+0x15080] ;  /* 0x01508000fba8783b */ /* 0x000e6e0000000200 */
[C---:B---3--:R-:W-:Y:S08]  /*6020*/  HMMA.16816.F32.BF16 R12, R180.reuse, R172, R12 ;  /* 0x000000acb40c723c */ /* 0x048ff0000004180c */
[C---:B------:R-:W-:Y:S01]  /*6030*/  HMMA.16816.F32.BF16 R16, R180.reuse, R174, R16 ;  /* 0x000000aeb410723c */ /* 0x040fe20000041810 */
[----:B------:R-:W3:Y:S07]  /*6040*/  LDSM.16.M88.4 R172, [R245] ;  /* 0x00000000f5ac783b */ /* 0x000eee0000000200 */
[C---:B-1----:R-:W-:Y:S08]  /*6050*/  HMMA.16816.F32.BF16 R20, R180.reuse, R168, R20 ;  /* 0x000000a8b414723c */ /* 0x042ff00000041814 */
[----:B------:R-:W-:Y:S01]  /*6060*/  HMMA.16816.F32.BF16 R24, R180, R170, R24 ;  /* 0x000000aab418723c */ /* 0x000fe20000041818 */
[----:B------:R-:W1:Y:S07]  /*6070*/  LDSM.16.M88.4 R168, [R245+0x800] ;  /* 0x00080000f5a8783b */ /* 0x000e6e0000000200 */
[C---:B---3--:R-:W-:Y:S08]  /*6080*/  HMMA.16816.F32.BF16 R4, R184.reuse, R172, R4 ;  /* 0x000000acb804723c */ /* 0x048ff00000041804 */
[C---:B------:R-:W-:Y:S01]  /*6090*/  HMMA.16816.F32.BF16 R8, R184.reuse, R174, R8 ;  /* 0x000000aeb808723c */ /* 0x040fe20000041808 */
[----:B------:R-:W3:Y:S07]  /*60a0*/  LDSM.16.M88.4 R172, [R245+0x1000] ;  /* 0x00100000f5ac783b */ /* 0x000eee0000000200 */
[C---:B-1----:R-:W-:Y:S08]  /*60b0*/  HMMA.16816.F32.BF16 R12, R184.reuse, R168, R12 ;  /* 0x000000a8b80c723c */ /* 0x042ff0000004180c */
[C---:B------:R-:W-:Y:S08]  /*60c0*/  HMMA.16816.F32.BF16 R16, R184.reuse, R170, R16 ;  /* 0x000000aab810723c */ /* 0x040ff00000041810 */
[C---:B---3--:R-:W-:Y:S08]  /*60d0*/  HMMA.16816.F32.BF16 R20, R184.reuse, R172, R20 ;  /* 0x000000acb814723c */ /* 0x048ff00000041814 */
[----:B------:R-:W-:Y:S01]  /*60e0*/  HMMA.16816.F32.BF16 R24, R184, R174, R24 ;  /* 0x000000aeb818723c */ /* 0x000fe20000041818 */
[----:B--2---:R-:W1:Y:S08]  /*60f0*/  LDSM.16.M88.4 R168, [R0+0x15880] ;  /* 0x0158800000a8783b */ /* 0x004e700000000200 */
[----:B------:R-:W2:Y:S01]  /*6100*/  LDSM.16.M88.4 R172, [R0+0x16080] ;  /* 0x0160800000ac783b */ /* 0x000ea20000000200 */
[C---:B-1----:R-:W-:Y:S08]  /*6110*/  HMMA.16816.F32.BF16 R4, R188.reuse, R168, R4 ;  /* 0x000000a8bc04723c */ /* 0x042ff00000041804 */
[C---:B------:R-:W-:Y:S01]  /*6120*/  HMMA.16816.F32.BF16 R8, R188.reuse, R170, R8 ;  /* 0x000000aabc08723c */ /* 0x040fe20000041808 */
[----:B------:R-:W1:Y:S07]  /*6130*/  LDSM.16.M88.4 R168, [R0+0x16880] ;  /* 0x0168800000a8783b */ /* 0x000e6e0000000200 */
[C---:B--2---:R-:W-:Y:S08]  /*6140*/  HMMA.16816.F32.BF16 R12, R188.reuse, R172, R12 ;  /* 0x000000acbc0c723c */ /* 0x044ff0000004180c */
[C---:B------:R-:W-:Y:S01]  /*6150*/  HMMA.16816.F32.BF16 R16, R188.reuse, R174, R16 ;  /* 0x000000aebc10723c */ /* 0x040fe20000041810 */
[----:B------:R-:W2:Y:S07]  /*6160*/  LDSM.16.M88.4 R172, [R244] ;  /* 0x00000000f4ac783b */ /* 0x000eae0000000200 */
[C---:B-1----:R-:W-:Y:S08]  /*6170*/  HMMA.16816.F32.BF16 R20, R188.reuse, R168, R20 ;  /* 0x000000a8bc14723c */ /* 0x042ff00000041814 */
[----:B------:R-:W-:Y:S01]  /*6180*/  HMMA.16816.F32.BF16 R24, R188, R170, R24 ;  /* 0x000000aabc18723c */ /* 0x000fe20000041818 */
[----:B------:R-:W1:Y:S07]  /*6190*/  LDSM.16.M88.4 R168, [R243] ;  /* 0x00000000f3a8783b */ /* 0x000e6e0000000200 */
[C---:B--2---:R-:W-:Y:S08]  /*61a0*/  HMMA.16816.F32.BF16 R4, R192.reuse, R172, R4 ;  /* 0x000000acc004723c */ /* 0x044ff00000041804 */
[C---:B------:R-:W-:Y:S01]  /*61b0*/  HMMA.16816.F32.BF16 R8, R192.reuse, R174, R8 ;  /* 0x000000aec008723c */ /* 0x040fe20000041808 */
[----:B------:R-:W2:Y:S07]  /*61c0*/  LDSM.16.M88.4 R172, [R242] ;  /* 0x00000000f2ac783b */ /* 0x000eae0000000200 */
[C---:B-1----:R-:W-:Y:S08]  /*61d0*/  HMMA.16816.F32.BF16 R12, R192.reuse, R168, R12 ;  /* 0x000000a8c00c723c */ /* 0x042ff0000004180c */
[C---:B------:R-:W-:Y:S01]  /*61e0*/  HMMA.16816.F32.BF16 R16, R192.reuse, R170, R16 ;  /* 0x000000aac010723c */ /* 0x040fe20000041810 */
[----:B------:R-:W1:Y:S07]  /*61f0*/  LDSM.16.M88.4 R168, [R251+0x15880] ;  /* 0x01588000fba8783b */ /* 0x000e6e0000000200 */
[C---:B--2---:R-:W-:Y:S08]  /*6200*/  HMMA.16816.F32.BF16 R20, R192.reuse, R172, R20 ;  /* 0x000000acc014723c */ /* 0x044ff00000041814 */
[----:B------:R-:W-:Y:S01]  /*6210*/  HMMA.16816.F32.BF16 R24, R192, R174, R24 ;  /* 0x000000aec018723c */ /* 0x000fe20000041818 */
[----:B------:R-:W2:Y:S07]  /*6220*/  LDSM.16.M88.4 R172, [R251+0x16080] ;  /* 0x01608000fbac783b */ /* 0x000eae0000000200 */
[C---:B-1----:R-:W-:Y:S08]  /*6230*/  HMMA.16816.F32.BF16 R4, R196.reuse, R168, R4 ;  /* 0x000000a8c404723c */ /* 0x042ff00000041804 */
[C---:B------:R-:W-:Y:S01]  /*6240*/  HMMA.16816.F32.BF16 R8, R196.reuse, R170, R8 ;  /* 0x000000aac408723c */ /* 0x040fe20000041808 */
[----:B------:R-:W1:Y:S07]  /*6250*/  LDSM.16.M88.4 R168, [R251+0x16880] ;  /* 0x01688000fba8783b */ /* 0x000e6e0000000200 */
[C---:B--2---:R-:W-:Y:S08]  /*6260*/  HMMA.16816.F32.BF16 R12, R196.reuse, R172, R12 ;  /* 0x000000acc40c723c */ /* 0x044ff0000004180c */
[C---:B------:R-:W-:Y:S01]  /*6270*/  HMMA.16816.F32.BF16 R16, R196.reuse, R174, R16 ;  /* 0x000000aec410723c */ /* 0x040fe20000041810 */
[----:B------:R-:W2:Y:S07]  /*6280*/  LDSM.16.M88.4 R172, [R245+0x1800] ;  /* 0x00180000f5ac783b */ /* 0x000eae0000000200 */
[C---:B-1----:R-:W-:Y:S08]  /*6290*/  HMMA.16816.F32.BF16 R20, R196.reuse, R168, R20 ;  /* 0x000000a8c414723c */ /* 0x042ff00000041814 */
[----:B------:R-:W-:Y:S01]  /*62a0*/  HMMA.16816.F32.BF16 R24, R196, R170, R24 ;  /* 0x000000aac418723c */ /* 0x000fe20000041818 */
[----:B------:R-:W1:Y:S07]  /*62b0*/  LDSM.16.M88.4 R168, [R245+0x2000] ;  /* 0x00200000f5a8783b */ /* 0x000e6e0000000200 */
[C---:B--2---:R-:W-:Y:S08]  /*62c0*/  HMMA.16816.F32.BF16 R4, R200.reuse, R172, R4 ;  /* 0x000000acc804723c */ /* 0x044ff00000041804 */
[C---:B------:R-:W-:Y:S01]  /*62d0*/  HMMA.16816.F32.BF16 R8, R200.reuse, R174, R8 ;  /* 0x000000aec808723c */ /* 0x040fe20000041808 */
[----:B------:R-:W2:Y:S07]  /*62e0*/  LDSM.16.M88.4 R172, [R245+0x2800] ;  /* 0x00280000f5ac783b */ /* 0x000eae0000000200 */
        /* <DEDUP_REMOVED lines=70> */
[C---:B------:R-:W-:Y:S11]  /*6750*/  HMMA.16816.F32.BF16 R8, R232.reuse, R174, R8 ;  /* 0x000000aee808723c */ /* 0x040ff60000041808 */
[----:B------:R-:W-:Y:S05]  /*6760*/  @!UPT UIADD3 URZ, URZ, URZ, URZ ;  /* 0x0000003f3f3ff290 */ /* 0x000fea000fffe03f */
[----:B------:R-:W-:Y:S02]  /*6770*/  FMUL.FTZ R6, R6, c[0x0][0x320] ;  /* 0x0000c80006067a20 */ /* 0x000fe40000410000 */
[----:B------:R-:W-:Y:S02]  /*6780*/  FMUL.FTZ R7, R7, c[0x0][0x320] ;  /* 0x0000c80007077a20 */ /* 0x000fe40000410000 */
[----:B------:R-:W2:Y:S01]  /*6790*/  MUFU.TANH R158, R6 ;  /* 0x00000006009e7308 */ /* 0x000ea20000002400 */
[----:B------:R-:W-:Y:S02]  /*67a0*/  FMUL.FTZ R0, R4, c[0x0][0x320] ;  /* 0x0000c80004007a20 */ /* 0x000fe40000410000 */
[----:B------:R-:W-:Y:S02]  /*67b0*/  FMUL.FTZ R2, R5, c[0x0][0x320] ;  /* 0x0000c80005027a20 */ /* 0x000fe40000410000 */
[----:B------:R-:W-:Y:S01]  /*67c0*/  FMUL.FTZ R9, R9, c[0x0][0x320] ;  /* 0x0000c80009097a20 */ /* 0x000fe20000410000 */
[C---:B-1----:R-:W-:Y:S03]  /*67d0*/  HMMA.16816.F32.BF16 R12, R232.reuse, R168, R12 ;  /* 0x000000a8e80c723c */ /* 0x042fe6000004180c */
[----:B------:R-:W-:Y:S01]  /*67e0*/  FMUL.FTZ R11, R11, c[0x0][0x320] ;  /* 0x0000c8000b0b7a20 */ /* 0x000fe20000410000 */
[----:B------:R1:W3:Y:S01]  /*67f0*/  MUFU.TANH R157, R7 ;  /* 0x00000007009d7308 */ /* 0x0002e20000002400 */
[----:B------:R-:W-:Y:S02]  /*6800*/  FMUL.FTZ R8, R8, c[0x0][0x320] ;  /* 0x0000c80008087a20 */ /* 0x000fe40000410000 */
[----:B------:R-:W-:Y:S01]  /*6810*/  FMUL.FTZ R10, R10, c[0x0][0x320] ;  /* 0x0000c8000a0a7a20 */ /* 0x000fe20000410000 */
[C---:B------:R-:W-:Y:S06]  /*6820*/  HMMA.16816.F32.BF16 R16, R232.reuse, R170, R16 ;  /* 0x000000aae810723c */ /* 0x040fec0000041810 */
[----:B------:R4:W2:Y:S10]  /*6830*/  MUFU.TANH R159, R9 ;  /* 0x00000009009f7308 */ /* 0x0008b40000002400 */
[----:B------:R5:W2:Y:S01]  /*6840*/  MUFU.TANH R169, R11 ;  /* 0x0000000b00a97308 */ /* 0x000aa20000002400 */
[----:B------:R-:W-:Y:S01]  /*6850*/  FMUL.FTZ R13, R13, c[0x0][0x320] ;  /* 0x0000c8000d0d7a20 */ /* 0x000fe20000410000 */
[----:B-1----:R-:W1:Y:S01]  /*6860*/  LDSM.16.M88.4 R4, [R245+0x5800] ;  /* 0x00580000f504783b */ /* 0x002e620000000200 */
[----:B------:R-:W-:Y:S05]  /*6870*/  DEPBAR.LE SB0, 0x0 ;  /* 0x000080000000791a */ /* 0x000fea0000000000 */
[----:B------:R-:W-:Y:S02]  /*6880*/  FMUL.FTZ R18, R18, c[0x0][0x320] ;  /* 0x0000c80012127a20 */ /* 0x000fe40000410000 */
[----:B------:R-:W1:Y:S01]  /*6890*/  MUFU.TANH R0, R0 ;  /* 0x0000000000007308 */ /* 0x000e620000002400 */
[----:B------:R-:W-:Y:S01]  /*68a0*/  FMUL.FTZ R19, R19, c[0x0][0x320] ;  /* 0x0000c80013137a20 */ /* 0x000fe20000410000 */
[----:B------:R-:W-:Y:S01]  /*68b0*/  BAR.SYNC.DEFER_BLOCKING 0x0 ;  /* 0x0000000000007b1d */ /* 0x000fe20000010000 */
[----:B----4-:R-:W-:Y:S02]  /*68c0*/  FMUL.FTZ R9, R15, c[0x0][0x320] ;  /* 0x0000c8000f097a20 */ /* 0x010fe40000410000 */
[----:B------:R-:W-:Y:S05]  /*68d0*/  FMUL.FTZ R15, R17, c[0x0][0x320] ;  /* 0x0000c800110f7a20 */ /* 0x000fea0000410000 */
[----:B------:R-:W4:Y:S01]  /*68e0*/  MUFU.TANH R2, R2 ;  /* 0x0000000200027308 */ /* 0x000f220000002400 */
[----:B-----5:R-:W-:Y:S02]  /*68f0*/  FMUL.FTZ R11, R12, c[0x0][0x320] ;  /* 0x0000c8000c0b7a20 */ /* 0x020fe40000410000 */
[----:B------:R-:W-:Y:S02]  /*6900*/  FMUL.FTZ R12, R14, c[0x0][0x320] ;  /* 0x0000c8000e0c7a20 */ /* 0x000fe40000410000 */
[----:B------:R-:W-:Y:S05]  /*6910*/  FMUL.FTZ R14, R16, c[0x0][0x320] ;  /* 0x0000c800100e7a20 */ /* 0x000fea0000410000 */
[----:B------:R-:W2:Y:S10]  /*6920*/  MUFU.TANH R8, R8 ;  /* 0x0000000800087308 */ /* 0x000eb40000002400 */
[----:B------:R-:W2:Y:S01]  /*6930*/  MUFU.TANH R10, R10 ;  /* 0x0000000a000a7308 */ /* 0x000ea20000002400 */
[C---:B-1----:R-:W-:Y:S09]  /*6940*/  HMMA.16816.F32.BF16 R20, R232.reuse, R4, R20 ;  /* 0x00000004e814723c */ /* 0x042ff20000041814 */
[----:B------:R-:W1:Y:S01]  /*6950*/  MUFU.TANH R11, R11 ;  /* 0x0000000b000b7308 */ /* 0x000e620000002400 */
[----:B------:R-:W-:Y:S09]  /*6960*/  HMMA.16816.F32.BF16 R24, R232, R6, R24 ;  /* 0x00000006e818723c */ /* 0x000ff20000041818 */
[----:B------:R-:W1:Y:S05]  /*6970*/  MUFU.TANH R13, R13 ;  /* 0x0000000d000d7308 */ /* 0x000e6a0000002400 */
[----:B------:R-:W-:Y:S05]  /*6980*/  FMUL.FTZ R5, R22, c[0x0][0x320] ;  /* 0x0000c80016057a20 */ /* 0x000fea0000410000 */
[----:B------:R-:W1:Y:S01]  /*6990*/  MUFU.TANH R12, R12 ;  /* 0x0000000c000c7308 */ /* 0x000e620000002400 */
[----:B------:R-:W-:Y:S02]  /*69a0*/  FMUL.FTZ R4, R23, c[0x0][0x320] ;  /* 0x0000c80017047a20 */ /* 0x000fe40000410000 */
[----:B------:R-:W-:Y:S02]  /*69b0*/  FMUL.FTZ R20, R20, c[0x0][0x320] ;  /* 0x0000c80014147a20 */ /* 0x000fe40000410000 */
[----:B------:R-:W-:Y:S02]  /*69c0*/  FMUL.FTZ R21, R21, c[0x0][0x320] ;  /* 0x0000c80015157a20 */ /* 0x000fe40000410000 */
[----:B------:R-:W-:Y:S02]  /*69d0*/  FMUL.FTZ R17, R25, c[0x0][0x320] ;  /* 0x0000c80019117a20 */ /* 0x000fe40000410000 */
[----:B------:R-:W-:Y:S01]  /*69e0*/  FMUL.FTZ R7, R26, c[0x0][0x320] ;  /* 0x0000c8001a077a20 */ /* 0x000fe20000410000 */
[----:B------:R-:W1:Y:S01]  /*69f0*/  MUFU.TANH R9, R9 ;  /* 0x0000000900097308 */ /* 0x000e620000002400 */
[----:B------:R-:W-:Y:S02]  /*6a00*/  FMUL.FTZ R6, R27, c[0x0][0x320] ;  /* 0x0000c8001b067a20 */ /* 0x000fe40000410000 */
[----:B------:R-:W-:Y:S07]  /*6a10*/  FMUL.FTZ R24, R24, c[0x0][0x320] ;  /* 0x0000c80018187a20 */ /* 0x000fee0000410000 */
[----:B------:R-:W1:Y:S10]  /*6a20*/  MUFU.TANH R14, R14 ;  /* 0x0000000e000e7308 */ /* 0x000e740000002400 */
[----:B------:R-:W1:Y:S10]  /*6a30*/  MUFU.TANH R15, R15 ;  /* 0x0000000f000f7308 */ /* 0x000e740000002400 */
[----:B------:R1:W1:Y:S10]  /*6a40*/  MUFU.TANH R178, R18 ;  /* 0x0000001200b27308 */ /* 0x0002740000002400 */
[----:B------:R1:W1:Y:S10]  /*6a50*/  MUFU.TANH R176, R19 ;  /* 0x0000001300b07308 */ /* 0x0002740000002400 */
[----:B------:R1:W1:Y:S10]  /*6a60*/  MUFU.TANH R175, R20 ;  /* 0x0000001400af7308 */ /* 0x0002740000002400 */
[----:B------:R1:W1:Y:S10]  /*6a70*/  MUFU.TANH R174, R21 ;  /* 0x0000001500ae7308 */ /* 0x0002740000002400 */
[----:B------:R-:W1:Y:S10]  /*6a80*/  MUFU.TANH R5, R5 ;  /* 0x0000000500057308 */ /* 0x000e740000002400 */
[----:B------:R-:W1:Y:S10]  /*6a90*/  MUFU.TANH R4, R4 ;  /* 0x0000000400047308 */ /* 0x000e740000002400 */
[----:B------:R1:W1:Y:S10]  /*6aa0*/  MUFU.TANH R173, R24 ;  /* 0x0000001800ad7308 */ /* 0x0002740000002400 */
[----:B------:R-:W1:Y:S10]  /*6ab0*/  MUFU.TANH R17, R17 ;  /* 0x0000001100117308 */ /* 0x000e740000002400 */
[----:B------:R-:W1:Y:S10]  /*6ac0*/  MUFU.TANH R7, R7 ;  /* 0x0000000700077308 */ /* 0x000e740000002400 */
[----:B------:R-:W1:Y:S01]  /*6ad0*/  MUFU.TANH R6, R6 ;  /* 0x0000000600067308 */ /* 0x000e620000002400 */
[----:B------:R-:W-:-:S05]  /*6ae0*/  @P0 BRA `(.L_x_189) ;  /* 0x0000050000000947 */ /* 0x000fca0003800000 */
[----:B--234-:R-:W2:Y:S01]  /*6af0*/  LDL R177, [R1+0x20] ;  /* 0x0000200001b17983 */ /* 0x01cea20000100800 */
[----:B------:R-:W-:Y:S01]  /*6b00*/  IMAD.MOV.U32 R179, RZ, RZ, c[0x0][0x2b8] ;  /* 0x0000ae00ffb37624 */ /* 0x000fe200078e00ff */
[----:B------:R-:W-:Y:S01]  /*6b10*/  UIMAD UR23, UR5, 0x30, UR12 ;  /* 0x00000030051778a4 */ /* 0x000fe2000f8e020c */
[----:B------:R-:W-:Y:S01]  /*6b20*/  IMAD.MOV.U32 R23, RZ, RZ, RZ ;  /* 0x000000ffff177224 */ /* 0x000fe200078e00ff */
[----:B------:R-:W3:Y:S02]  /*6b30*/  LDL R22, [R1+0x24] ;  /* 0x0000240001167983 */ /* 0x000ee40000100800 */
[----:B------:R-:W-:Y:S02]  /*6b40*/  ISETP.NE.AND P1, PT, R179, 0x1, PT ;  /* 0x00000001b300780c */ /* 0x000fe40003f25270 */
[----:B-1----:R-:W4:Y:S01]  /*6b50*/  LDL R24, [R1+0x4c] ;  /* 0x00004c0001187983 */ /* 0x002f220000100800 */
[----:B------:R-:W-:Y:S03]  /*6b60*/  IMAD.U32 R16, RZ, RZ, UR23 ;  /* 0x00000017ff107e24 */ /* 0x000fe6000f8e00ff */
[----:B------:R-:W5:Y:S04]  /*6b70*/  LDL R170, [R1+0x48] ;  /* 0x0000480001aa7983 */ /* 0x000f680000100800 */
[----:B------:R-:W4:Y:S04]  /*6b80*/  LDL R171, [R1+0x54] ;  /* 0x0000540001ab7983 */ /* 0x000f280000100800 */
[----:B------:R-:W4:Y:S04]  /*6b90*/  LDL R168, [R1+0x50] ;  /* 0x0000500001a87983 */ /* 0x000f280000100800 */
[----:B------:R-:W4:Y:S04]  /*6ba0*/  LDL R172, [R1+0x5c] ;  /* 0x00005c0001ac7983 */ /* 0x000f280000100800 */
[----:B------:R-:W4:Y:S01]  /*6bb0*/  LDL R179, [R1+0x58] ;  /* 0x0000580001b37983 */ /* 0x000f220000100800 */
[----:B--2---:R-:W-:Y:S03]  /*6bc0*/  IADD3 R16, R16, -0x30, R177 ;  /* 0xffffffd010107810 */ /* 0x004fe60007ffe0b1 */
[----:B------:R-:W2:Y:S01]  /*6bd0*/  LDL R177, [R1+0x1c] ;  /* 0x00001c0001b17983 */ /* 0x000ea20000100800 */
[----:B---3--:R-:W-:Y:S01]  /*6be0*/  ISETP.GE.AND P2, PT, R22, c[0x0][0x1d4], PT ;  /* 0x0000750016007a0c */ /* 0x008fe20003f46270 */
        /* <DEDUP_REMOVED lines=9> */
[----:B------:R1:W-:Y:S01]  /*6c80*/  STL [R1+0xc], R25 ;  /* 0x00000c1901007387 */ /* 0x0003e20000100800 */
[----:B------:R-:W-:Y:S03]  /*6c90*/  SHF.R.S32.HI R16, RZ, 0x1f, R25 ;  /* 0x0000001fff107819 */ /* 0x000fe60000011419 */
[----:B------:R3:W2:Y:S02]  /*6ca0*/  @!P3 LDG.E R23, [R20.64] ;  /* 0x000000121417b981 */ /* 0x0006a4000c1e1900 */
[----:B------:R-:W-:Y:S04]  /*6cb0*/  IMAD R16, R16, c[0x0][0x1e0], RZ ;  /* 0x0000780010107a24 */ /* 0x000fe800078e02ff */
[C---:B------:R-:W-:Y:S02]  /*6cc0*/  IMAD R16, R25.reuse, c[0x0][0x1e4], R16 ;  /* 0x0000790019107a24 */ /* 0x040fe400078e0210 */
[----:B---3--:R-:W-:Y:S02]  /*6cd0*/  IMAD.WIDE.U32 R20, R25, c[0x0][0x1e0], RZ ;  /* 0x0000780019147a25 */ /* 0x008fe400078e00ff */
[----:B-1----:R-:W1:Y:S02]  /*6ce0*/  S2R R25, SR_TID.X ;  /* 0x0000000000197919 */ /* 0x002e640000002100 */
[----:B------:R-:W-:Y:S02]  /*6cf0*/  IMAD.IADD R21, R21, 0x1, R16 ;  /* 0x0000000115157824 */ /* 0x000fe400078e0210 */
[----:B--2---:R1:W-:Y:S01]  /*6d00*/  STL [R1+0x8], R23 ;  /* 0x0000081701007387 */ /* 0x0043e20000100800 */
[----:B------:R-:W-:Y:S01]  /*6d10*/  SHF.R.S32.HI R16, RZ, 0x1f, R23 ;  /* 0x0000001fff107819 */ /* 0x000fe20000011417 */
[C---:B------:R-:W-:Y:S02]  /*6d20*/  IMAD.WIDE.U32 R20, R23.reuse, c[0x0][0x1f0], R20 ;  /* 0x00007c0017147a25 */ /* 0x040fe400078e0014 */
[----:B------:R-:W2:Y:S02]  /*6d30*/  LDL R26, [R1+0x10] ;  /* 0x00001000011a7983 */ /* 0x000ea40000100800 */
[----:B------:R-:W-:Y:S01]  /*6d40*/  IMAD R16, R16, c[0x0][0x1f0], RZ ;  /* 0x00007c0010107a24 */ /* 0x000fe200078e02ff */
[----:B------:R-:W-:Y:S01]  /*6d50*/  IADD3 R19, P0, R20, UR20, RZ ;  /* 0x0000001414137c10 */ /* 0x000fe2000ff1e0ff */
[----:B------:R-:W3:Y:S02]  /*6d60*/  LDL R27, [R1+0x28] ;  /* 0x00002800011b7983 */ /* 0x000ee40000100800 */
[----:B------:R-:W-:Y:S05]  /*6d70*/  IMAD R16, R23, c[0x0][0x1f4], R16 ;  /* 0x00007d0017107a24 */ /* 0x000fea00078e0210 */
[----:B------:R-:W-:Y:S02]  /*6d80*/  IADD3.X R16, R21, UR8, R16, P0, !PT ;  /* 0x0000000815107c10 */ /* 0x000fe400087fe410 */
[C---:B------:R-:W-:Y:S04]  /*6d90*/  LEA R18, P0, R19.reuse, c[0x0][0x1c8], 0x1 ;  /* 0x0000720013127a11 */ /* 0x040fe800078008ff */
[----:B------:R-:W-:Y:S01]  /*6da0*/  LEA.HI.X R16, R19, c[0x0][0x1cc], R16, 0x1, P0 ;  /* 0x0000730013107a11 */ /* 0x000fe200000f0c10 */
[----:B------:R-:W4:Y:S01]  /*6db0*/  SHFL.IDX PT, R20, R18, RZ, 0x181f ;  /* 0x00181fff12147589 */ /* 0x000f2200000e0000 */
[----:B-1----:R-:W-:Y:S03]  /*6dc0*/  SHF.R.S32.HI R23, RZ, 0x1f, R25 ;  /* 0x0000001fff177819 */ /* 0x002fe60000011419 */
[----:B------:R-:W5:Y:S01]  /*6dd0*/  SHFL.IDX PT, R21, R16, RZ, 0x181f ;  /* 0x00181fff10157589 */ /* 0x000f6200000e0000 */
[----:B------:R-:W-:Y:S03]  /*6de0*/  LEA.HI R23, R23, R25, RZ, 0x3 ;  /* 0x0000001917177211 */ /* 0x000fe600078f18ff */
[----:B------:R-:W1:Y:S01]  /*6df0*/  SHFL.IDX PT, R18, R18, 0x1, 0x181f ;  /* 0x00381f0012127f89 */ /* 0x000e6200000e0000 */
[----:B------:R-:W-:Y:S03]  /*6e00*/  SHF.R.S32.HI R23, RZ, 0x3, R23 ;  /* 0x00000003ff177819 */ /* 0x000fe60000011417 */
[----:B------:R-:W1:Y:S01]  /*6e10*/  SHFL.IDX PT, R16, R16, 0x1, 0x181f ;  /* 0x00381f0010107f89 */ /* 0x000e6200000e0000 */
[----:B------:R-:W-:Y:S04]  /*6e20*/  IADD3 R19, -R23, 0x30, RZ ;  /* 0x0000003017137810 */ /* 0x000fe80007ffe1ff */
[----:B------:R-:W-:Y:S11]  /*6e30*/  ISETP.GE.AND P0, PT, R19, 0x1, PT ;  /* 0x000000011300780c */ /* 0x000ff60003f06270 */
[----:B------:R-:W-:Y:S02]  /*6e40*/  @!UPT UIADD3 URZ, URZ, URZ, URZ ;  /* 0x0000003f3f3ff290 */ /* 0x000fe4000fffe03f */
[C---:B----4-:R-:W-:Y:S05]  /*6e50*/  @P0 IADD3 R22, P1, R20.reuse, R24, RZ ;  /* 0x0000001814160210 */ /* 0x050fea0007f3e0ff */
[C---:B-----5:R-:W-:Y:S05]  /*6e60*/  @P0 IMAD.X R23, R21.reuse, 0x1, R170, P1 ;  /* 0x0000000115170824 */ /* 0x060fea00008e06aa */
[----:B------:R4:W-:Y:S02]  /*6e70*/  @P0 LDGSTS.E.BYPASS.LTC128B.128 [R177+0x14080], [R22.64], !P2 ;  /* 0x1408000016b10fae */ /* 0x0009e4000d101d52 */
[C---:B----4-:R-:W-:Y:S05]  /*6e80*/  @P0 IADD3 R22, P1, R20.reuse, R171, RZ ;  /* 0x000000ab14160210 */ /* 0x050fea0007f3e0ff */
[C---:B------:R-:W-:Y:S05]  /*6e90*/  @P0 IMAD.X R23, R21.reuse, 0x1, R168, P1 ;  /* 0x0000000115170824 */ /* 0x040fea00008e06a8 */
[----:B------:R4:W-:Y:S02]  /*6ea0*/  @P0 LDGSTS.E.BYPASS.LTC128B.128 [R177+0x15880], [R22.64], !P6 ;  /* 0x1588000016b10fae */ /* 0x0009e4000f101d52 */
[----:B----4-:R-:W-:Y:S05]  /*6eb0*/  @P0 IADD3 R22, P1, R20, R172, RZ ;  /* 0x000000ac14160210 */ /* 0x010fea0007f3e0ff */
[----:B------:R-:W-:Y:S05]  /*6ec0*/  @P0 IMAD.X R23, R21, 0x1, R179, P1 ;  /* 0x0000000115170824 */ /* 0x000fea00008e06b3 */
[----:B------:R4:W-:Y:S01]  /*6ed0*/  @P0 LDGSTS.E.BYPASS.LTC128B.128 [R177+0x17080], [R22.64], !P5 ;  /* 0x1708000016b10fae */ /* 0x0009e2000e901d52 */
[C---:B--2---:R-:W-:Y:S04]  /*6ee0*/  @P0 LEA R20, P1, R26.reuse, R20, 0x1 ;  /* 0x000000141a140211 */ /* 0x044fe800078208ff */
[----:B---3--:R-:W-:Y:S05]  /*6ef0*/  @P0 LEA.HI.X R21, R26, R21, R27, 0x1, P1 ;  /* 0x000000151a150211 */ /* 0x008fea00008f0c1b */
[----:B------:R2:W-:Y:S01]  /*6f00*/  @P0 LDGSTS.E.BYPASS.LTC128B.128 [R177+0x18880], [R20.64], !P4 ;  /* 0x1888000014b10fae */ /* 0x0005e2000e101d52 */
[----:B------:R-:W-:Y:S11]  /*6f10*/  ISETP.GE.AND P0, PT, R19, 0x21, PT ;  /* 0x000000211300780c */ /* 0x000ff60003f06270 */
[----:B------:R-:W-:Y:S02]  /*6f20*/  @!UPT UIADD3 URZ, URZ, URZ, URZ ;  /* 0x0000003f3f3ff290 */ /* 0x000fe4000fffe03f */
[----:B-1----:R-:W-:Y:S05]  /*6f30*/  @P0 IADD3 R24, P1, R18, R24, RZ ;  /* 0x0000001812180210 */ /* 0x002fea0007f3e0ff */
[----:B------:R-:W-:Y:S05]  /*6f40*/  @P0 IMAD.X R25, R16, 0x1, R170, P1 ;  /* 0x0000000110190824 */ /* 0x000fea00008e06aa */
[----:B------:R4:W-:Y:S01]  /*6f50*/  @P0 LDGSTS.E.BYPASS.LTC128B.128 [R177+0x15080], [R24.64], !P2 ;  /* 0x1508000018b10fae */ /* 0x0009e2000d101d52 */
[----:B--2---:R-:W-:Y:S05]  /*6f60*/  @P0 IADD3 R20, P1, R18, R171, RZ ;  /* 0x000000ab12140210 */ /* 0x004fea0007f3e0ff */
[----:B------:R-:W-:Y:S05]  /*6f70*/  @P0 IMAD.X R21, R16, 0x1, R168, P1 ;  /* 0x0000000110150824 */ /* 0x000fea00008e06a8 */
[----:B------:R1:W-:Y:S02]  /*6f80*/  @P0 LDGSTS.E.BYPASS.LTC128B.128 [R177+0x16880], [R20.64], !P6 ;  /* 0x1688000014b10fae */ /* 0x0003e4000f101d52 */
[----:B-1----:R-:W-:Y:S05]  /*6f90*/  @P0 IADD3 R20, P1, R18, R172, RZ ;  /* 0x000000ac12140210 */ /* 0x002fea0007f3e0ff */
[----:B------:R-:W-:Y:S01]  /*6fa0*/  @P0 IMAD.X R21, R16, 0x1, R179, P1 ;  /* 0x0000000110150824 */ /* 0x000fe200008e06b3 */
[C---:B------:R-:W-:Y:S04]  /*6fb0*/  @P0 LEA R18, P1, R26.reuse, R18, 0x1 ;  /* 0x000000121a120211 */ /* 0x040fe800078208ff */
[----:B------:R4:W-:Y:S01]  /*6fc0*/  @P0 LDGSTS.E.BYPASS.LTC128B.128 [R177+0x18080], [R20.64], !P5 ;  /* 0x1808000014b10fae */ /* 0x0009e2000e901d52 */
[----:B------:R-:W-:Y:S05]  /*6fd0*/  @P0 LEA.HI.X R19, R26, R16, R27, 0x1, P1 ;  /* 0x000000101a130211 */ /* 0x000fea00008f0c1b */
[----:B------:R4:W-:Y:S03]  /*6fe0*/  @P0 LDGSTS.E.BYPASS.LTC128B.128 [R177+0x19880], [R18.64], !P4 ;  /* 0x1988000012b10fae */ /* 0x0009e6000e101d52 */
.L_x_189:
[----:B-1234-:R-:W2:Y:S01]  /*6ff0*/  LDL R18, [R1+0x34] ;  /* 0x0000340001127983 */ /* 0x01eea20000100800 */
[----:B------:R-:W-:Y:S02]  /*7000*/  UISETP.NE.AND UP1, UPT, UR14, URZ, UPT ;  /* 0x0000003f0e00728c */ /* 0x000fe4000bf25270 */
[----:B------:R-:W-:Y:S01]  /*7010*/  UIMAD UR23, UR5, -0x30, URZ ;  /* 0xffffffd0051778a4 */ /* 0x000fe2000f8e023f */
[----:B------:R-:W3:Y:S01]  /*7020*/  LDL R26, [R1+0x38] ;  /* 0x00003800011a7983 */ /* 0x000ee20000100800 */
[----:B------:R-:W-:Y:S02]  /*7030*/  UISETP.NE.AND UP0, UPT, UR13, URZ, UPT ;  /* 0x0000003f0d00728c */ /* 0x000fe4000bf05270 */
[----:B------:R-:W-:Y:S01]  /*7040*/  PLOP3.LUT P0, PT, PT, PT, UP1, 0x80, 0x0 ;  /* 0x000000000000781c */ /* 0x000fe20003f0f018 */
[----:B------:R-:W0:Y:S11]  /*7050*/  LDGDEPBAR ;  /* 0x00000000000079af */ /* 0x000e360000000000 */
[----:B------:R-:W-:Y:S01]  /*7060*/  @!UPT UIADD3 URZ, URZ, URZ, URZ ;  /* 0x0000003f3f3ff290 */ /* 0x000fe2000fffe03f */
[----:B--2---:R-:W-:Y:S01]  /*7070*/  @P0 IMAD.HI.U32 R16, R18, c[0x0][0x2c8], RZ ;  /* 0x0000b20012100a27 */ /* 0x004fe200078e00ff */
[----:B------:R-:W-:Y:S03]  /*7080*/  PLOP3.LUT P0, PT, PT, PT, UP1, 0x80, 0x0 ;  /* 0x000000000000781c */ /* 0x000fe60003f0f018 */
[----:B------:R-:W-:Y:S02]  /*7090*/  IMAD.MOV.U32 R23, RZ, RZ, R18 ;  /* 0x000000ffff177224 */ /* 0x000fe400078e0012 */
[----:B------:R-:W-:Y:S05]  /*70a0*/  IMAD.U32 R18, RZ, RZ, UR23 ;  /* 0x00000017ff127e24 */ /* 0x000fea000f8e00ff */
[----:B---3--:R-:W-:Y:S03]  /*70b0*/  IADD3 R18, -R26, 0x1, R18 ;  /* 0x000000011a127810 */ /* 0x008fe60007ffe112 */
[----:B------:R-:W-:Y:S01]  /*70c0*/  @P0 SHF.R.U32.HI R23, RZ, c[0x0][0x2cc], R16 ;  /* 0x0000b300ff170a19 */ /* 0x000fe20000011610 */
[----:B------:R-:W-:Y:S01]  /*70d0*/  IMAD.U32 R16, RZ, RZ, UR28 ;  /* 0x0000001cff107e24 */ /* 0x000fe2000f8e00ff */
[----:B------:R-:W-:Y:S03]  /*70e0*/  PLOP3.LUT P0, PT, PT, PT, UP0, 0x40, 0x0 ;  /* 0x000000000000781c */ /* 0x000fe60003f0e808 */
[----:B------:R-:W1:Y:S01]  /*70f0*/  SHFL.IDX PT, R19, R23, RZ, 0x1c1f ;  /* 0x001c1fff17137589 */ /* 0x000e6200000e0000 */
[----:B------:R-:W-:Y:S05]  /*7100*/  IMAD R16, R16, c[0x0][0x1d0], R18 ;  /* 0x0000740010107a24 */ /* 0x000fea00078e0212 */
[----:B------:R-:W-:Y:S04]  /*7110*/  IADD3 R16, R16, -c[0x0][0x168], RZ ;  /* 0x80005a0010107a10 */ /* 0x000fe80007ffe0ff */
[C---:B------:R-:W-:Y:S02]  /*7120*/  IADD3 R22, R16.reuse, c[0x0][0x328], RZ ;  /* 0x0000ca0010167a10 */ /* 0x040fe40007ffe0ff */
[----:B------:R-:W-:Y:S03]  /*7130*/  IADD3 R16, R16, UR22, RZ ;  /* 0x0000001610107c10 */ /* 0x000fe6000fffe0ff */
[----:B-1----:R-:W-:Y:S02]  /*7140*/  IMAD.IADD R25, R22, 0x1, R19 ;  /* 0x0000000116197824 */ /* 0x002fe400078e0213 */
[----:B------:R-:W-:Y:S01]  /*7150*/  IMAD.IADD R24, R19, 0x1, R16 ;  /* 0x0000000113187824 */ /* 0x000fe200078e0210 */
[----:B------:R-:W-:-:S05]  /*7160*/  @P0 BRA `(.L_x_190) ;  /* 0x000001a000000947 */ /* 0x000fca0003800000 */
[----:B------:R-:W-:Y:S01]  /*7170*/  MOV R18, UR28 ;  /* 0x0000001c00127c02 */ /* 0x000fe20008000f00 */
[----:B------:R-:W-:Y:S04]  /*7180*/  BSSY B0, `(.L_x_191) ;  /* 0x0000013000007945 */ /* 0x000fe80003800000 */
[----:B------:R-:W-:Y:S05]  /*7190*/  IMAD R19, R18, c[0x0][0x1d0], R19 ;  /* 0x0000740012137a24 */ /* 0x000fea00078e0213 */
[----:B------:R-:W-:Y:S04]  /*71a0*/  IADD3 R19, R19, -c[0x0][0x168], RZ ;  /* 0x80005a0013137a10 */ /* 0x000fe80007ffe0ff */
[----:B------:R-:W-:Y:S11]  /*71b0*/  ISETP.GT.AND P0, PT, R19, -0x1, PT ;  /* 0xffffffff1300780c */ /* 0x000ff60003f04270 */
[----:B------:R-:W-:Y:S02]  /*71c0*/  @!UPT UIADD3 URZ, URZ, URZ, URZ ;  /* 0x0000003f3f3ff290 */ /* 0x000fe4000fffe03f */
[----:B------:R-:W-:-:S05]  /*71d0*/  @P0 BRA `(.L_x_192) ;  /* 0x0000008000000947 */ /* 0x000fca0003800000 */
[----:B------:R-:W-:Y:S01]  /*71e0*/  LOP3.LUT R19, RZ, R19, RZ, 0x33, !PT ;  /* 0x00000013ff137212 */ /* 0x000fe200078e33ff */
[----:B------:R-:W-:Y:S05]  /*71f0*/  IMAD.MOV.U32 R18, RZ, RZ, 0x1 ;  /* 0x00000001ff127424 */ /* 0x000fea00078e00ff */
[----:B------:R-:W-:Y:S11]  /*7200*/  ISETP.NE.AND P0, PT, R18, c[0x0][0x32c], PT ;  /* 0x0000cb0012007a0c */ /* 0x000ff60003f05270 */
[----:B------:R-:W-:Y:S02]  /*7210*/  @!UPT UIADD3 URZ, URZ, URZ, URZ ;  /* 0x0000003f3f3ff290 */ /* 0x000fe4000fffe03f */
[----:B------:R-:W-:Y:S05]  /*7220*/  @P0 IMAD.HI.U32 R18, R19, c[0x0][0x330], RZ ;  /* 0x0000cc0013120a27 */ /* 0x000fea00078e00ff */
[----:B------:R-:W-:Y:S04]  /*7230*/  @P0 SHF.R.U32.HI R19, RZ, c[0x0][0x334], R18 ;  /* 0x0000cd00ff130a19 */ /* 0x000fe80000011612 */
[----:B------:R-:W-:Y:S01]  /*7240*/  LOP3.LUT R19, RZ, R19, RZ, 0x33, !PT ;  /* 0x00000013ff137212 */ /* 0x000fe200078e33ff */
[----:B------:R-:W-:-:S05]  /*7250*/  BRA `(.L_x_193) ;  /* 0x0000005000007947 */ /* 0x000fca0003800000 */
.L_x_192:
[----:B------:R-:W-:Y:S04]  /*7260*/  MOV R18, 0x1 ;  /* 0x0000000100127802 */ /* 0x000fe80000000f00 */
[----:B------:R-:W-:Y:S11]  /*7270*/  ISETP.NE.AND P0, PT, R18, c[0x0][0x32c], PT ;  /* 0x0000cb0012007a0c */ /* 0x000ff60003f05270 */
[----:B------:R-:W-:Y:S02]  /*7280*/  @!UPT UIADD3 URZ, URZ, URZ, URZ ;  /* 0x0000003f3f3ff290 */ /* 0x000fe4000fffe03f */
[----:B------:R-:W-:Y:S05]  /*7290*/  @P0 IMAD.HI.U32 R18, R19, c[0x0][0x330], RZ ;  /* 0x0000cc0013120a27 */ /* 0x000fea00078e00ff */
[----:B------:R-:W-:Y:S02]  /*72a0*/  @P0 SHF.R.U32.HI R19, RZ, c[0x0][0x334], R18 ;  /* 0x0000cd00ff130a19 */ /* 0x000fe40000011612 */
.L_x_193:
[----:B------:R-:W-:Y:S05]  /*72b0*/  BSYNC B0 ;  /* 0x0000000000007941 */ /* 0x000fea0003800000 */
.L_x_191:
[----:B------:R-:W-:Y:S05]  /*72c0*/  IADD3 R18, -R26, UR23, RZ ;  /* 0x000000171a127c10 */ /* 0x000fea000fffe1ff */
[----:B------:R-:W-:Y:S05]  /*72d0*/  IMAD R18, R19, c[0x0][0x32c], R18 ;  /* 0x0000cb0013127a24 */ /* 0x000fea00078e0212 */
[----:B------:R-:W-:Y:S02]  /*72e0*/  IMNMX R24, R24, R18, !PT ;  /* 0x0000001218187217 */ /* 0x000fe40007800200 */
[----:B------:R-:W-:Y:S04]  /*72f0*/  IADD3 R18, R18, c[0x0][0x32c], RZ ;  /* 0x0000cb0012127a10 */ /* 0x000fe80007ffe0ff */
[----:B------:R-:W-:Y:S02]  /*7300*/  IMNMX R25, R25, R18, PT ;  /* 0x0000001219197217 */ /* 0x000fe40003800200 */
.L_x_190:
[----:B------:R-:W-:Y:S02]  /*7310*/  UISETP.GE.AND UP0, UPT, UR23, 0x1, UPT ;  /* 0x000000011700788c */ /* 0x000fe4000bf06270 */
[----:B------:R-:W-:Y:S02]  /*7320*/  UISETP.GE.AND UP6, UPT, UR23, 0x12, UPT ;  /* 0x000000121700788c */ /* 0x000fe4000bfc6270 */
[----:B------:R-:W-:Y:S02]  /*7330*/  UP2UR UR31, UPR, URZ, 0x1 ;  /* 0x000000013f1f7883 */ /* 0x000fe40008000000 */
[----:B------:R-:W-:Y:S01]  /*7340*/  PLOP3.LUT P0, PT, PT, PT, UP0, 0x40, 0x0 ;  /* 0x000000000000781c */ /* 0x000fe20003f0e808 */
[----:B------:R-:W-:Y:S02]  /*7350*/  UISETP.GE.AND UP0, UPT, UR23, 0x2, UPT ;  /* 0x000000021700788c */ /* 0x000fe4000bf06270 */
[----:B------:R-:W-:Y:S01]  /*7360*/  UISETP.GE.AND UP5, UPT, UR23, 0x19, UPT ;  /* 0x000000191700788c */ /* 0x000fe2000bfa6270 */
[----:B------:R-:W-:Y:S01]  /*7370*/  ISETP.GT.AND P0, PT, R24, RZ, P0 ;  /* 0x000000ff1800720c */ /* 0x000fe20000704270 */
[----:B------:R-:W-:Y:S02]  /*7380*/  UP2UR UR30, UPR, URZ, 0x1 ;  /* 0x000000013f1e7883 */ /* 0x000fe40008000000 */
[----:B------:R-:W-:Y:S01]  /*7390*/  UISETP.GE.AND UP4, UPT, UR23, 0x1a, UPT ;  /* 0x0000001a1700788c */ /* 0x000fe2000bf86270 */
[C---:B------:R-:W-:Y:S01]  /*73a0*/  ISETP.LT.OR P0, PT, R25.reuse, 0x1, P0 ;  /* 0x000000011900780c */ /* 0x040fe20000701670 */
[----:B------:R-:W-:Y:S02]  /*73b0*/  UISETP.GE.AND UP3, UPT, UR23, 0x21, UPT ;  /* 0x000000211700788c */ /* 0x000fe4000bf66270 */
[----:B------:R-:W-:Y:S01]  /*73c0*/  UISETP.GE.AND UP2, UPT, UR23, 0x22, UPT ;  /* 0x000000221700788c */ /* 0x000fe2000bf46270 */
[----:B------:R-:W-:Y:S01]  /*73d0*/  FSEL R18, R0, -INF , !P0 ;  /* 0xff80000000127808 */ /* 0x000fe20004000000 */
[----:B------:R-:W-:Y:S01]  /*73e0*/  UISETP.GE.AND UP1, UPT, UR23, 0x29, UPT ;  /* 0x000000291700788c */ /* 0x000fe2000bf26270 */
[----:B------:R-:W-:Y:S01]  /*73f0*/  PLOP3.LUT P0, PT, PT, PT, UP0, 0x40, 0x0 ;  /* 0x000000000000781c */ /* 0x000fe20003f0e808 */
[----:B------:R-:W-:Y:S01]  /*7400*/  UISETP.GE.AND UP0, UPT, UR23, 0x9, UPT ;  /* 0x000000091700788c */ /* 0x000fe2000bf06270 */
[----:B------:R-:W1:Y:S01]  /*7410*/  SHFL.IDX PT, R0, R23, 0x1, 0x1c1f ;  /* 0x003c1f0017007f89 */ /* 0x000e6200000e0000 */
[----:B------:R-:W-:Y:S01]  /*7420*/  UP2UR UR32, UPR, URZ, 0x40 ;  /* 0x000000403f207883 */ /* 0x000fe20008000000 */
[----:B------:R-:W-:Y:S01]  /*7430*/  ISETP.GT.AND P0, PT, R24, 0x1, P0 ;  /* 0x000000011800780c */ /* 0x000fe20000704270 */
[----:B------:R-:W-:Y:S03]  /*7440*/  UP2UR UR29, UPR, URZ, 0x1 ;  /* 0x000000013f1d7883 */ /* 0x000fe60008000000 */
[C---:B------:R-:W-:Y:S04]  /*7450*/  ISETP.LT.OR P0, PT, R25.reuse, 0x2, P0 ;  /* 0x000000021900780c */ /* 0x040fe80000701670 */
[----:B------:R-:W-:Y:S02]  /*7460*/  FSEL R21, R2, -INF , !P0 ;  /* 0xff80000002157808 */ /* 0x000fe40004000000 */
[----:B------:R-:W-:Y:S01]  /*7470*/  PLOP3.LUT P0, PT, PT, PT, UP0, 0x40, 0x0 ;  /* 0x000000000000781c */ /* 0x000fe20003f0e808 */
[----:B------:R-:W-:Y:S03]  /*7480*/  UISETP.GE.AND UP0, UPT, UR23, 0xa, UPT ;  /* 0x0000000a1700788c */ /* 0x000fe6000bf06270 */
[----:B------:R-:W-:Y:S01]  /*7490*/  ISETP.GT.AND P0, PT, R24, 0x8, P0 ;  /* 0x000000081800780c */ /* 0x000fe20000704270 */
[----:B------:R-:W-:Y:S03]  /*74a0*/  UP2UR UR27, UPR, URZ, 0x1 ;  /* 0x000000013f1b7883 */ /* 0x000fe60008000000 */
[C---:B------:R-:W-:Y:S04]  /*74b0*/  ISETP.LT.OR P0, PT, R25.reuse, 0x9, P0 ;  /* 0x000000091900780c */ /* 0x040fe80000701670 */
[----:B------:R-:W-:Y:S01]  /*74c0*/  FSEL R8, R8, -INF , !P0 ;  /* 0xff80000008087808 */ /* 0x000fe20004000000 */
[--C-:B-1----:R-:W-:Y:S01]  /*74d0*/  IMAD.IADD R16, R16, 0x1, R0.reuse ;  /* 0x0000000110107824 */ /* 0x102fe200078e0200 */
[----:B------:R-:W-:Y:S01]  /*74e0*/  PLOP3.LUT P0, PT, PT, PT, UP0, 0x40, 0x0 ;  /* 0x000000000000781c */ /* 0x000fe20003f0e808 */
[----:B------:R-:W-:Y:S03]  /*74f0*/  UISETP.GE.AND UP0, UPT, UR23, 0x11, UPT ;  /* 0x000000111700788c */ /* 0x000fe6000bf06270 */
[C---:B------:R-:W-:Y:S01]  /*7500*/  ISETP.GT.AND P0, PT, R24.reuse, 0x9, P0 ;  /* 0x000000091800780c */ /* 0x040fe20000704270 */
[----:B------:R-:W-:Y:S03]  /*7510*/  UP2UR UR26, UPR, URZ, 0x1 ;  /* 0x000000013f1a7883 */ /* 0x000fe60008000000 */
[----:B------:R-:W-:Y:S04]  /*7520*/  ISETP.LT.OR P0, PT, R25, 0xa, P0 ;  /* 0x0000000a1900780c */ /* 0x000fe80000701670 */
[----:B------:R-:W-:Y:S02]  /*7530*/  FSEL R159, R159, -INF , !P0 ;  /* 0xff8000009f9f7808 */ /* 0x000fe40004000000 */
[----:B------:R-:W-:Y:S01]  /*7540*/  PLOP3.LUT P0, PT, PT, PT, UP0, 0x40, 0x0 ;  /* 0x000000000000781c */ /* 0x000fe20003f0e808 */
[----:B------:R-:W-:Y:S03]  /*7550*/  UISETP.GE.AND UP0, UPT, UR23, 0x2a, UPT ;  /* 0x0000002a1700788c */ /* 0x000fe6000bf06270 */
[C---:B------:R-:W-:Y:S04]  /*7560*/  ISETP.GT.AND P0, PT, R24.reuse, 0x10, P0 ;  /* 0x000000101800780c */ /* 0x040fe80000704270 */
[----:B------:R-:W-:Y:S04]  /*7570*/  ISETP.LT.OR P0, PT, R25, 0x11, P0 ;  /* 0x000000111900780c */ /* 0x000fe80000701670 */
[----:B------:R-:W-:Y:S02]  /*7580*/  FSEL R20, R11, -INF , !P0 ;  /* 0xff8000000b147808 */ /* 0x000fe40004000000 */
[----:B------:R-:W-:Y:S01]  /*7590*/  PLOP3.LUT P0, PT, PT, PT, UP6, 0x40, 0x0 ;  /* 0x000000000000781c */ /* 0x000fe20003f0e868 */
[----:B------:R-:W-:Y:S03]  /*75a0*/  UISETP.NE.AND UP6, UPT, UR13, URZ, UPT ;  /* 0x0000003f0d00728c */ /* 0x000fe6000bfc5270 */
[C---:B------:R-:W-:Y:S04]  /*75b0*/  ISETP.GT.AND P0, PT, R24.reuse, 0x11, P0 ;  /* 0x000000111800780c */ /* 0x040fe80000704270 */
[----:B------:R-:W-:Y:S04]  /*75c0*/  ISETP.LT.OR P0, PT, R25, 0x12, P0 ;  /* 0x000000121900780c */ /* 0x000fe80000701670 */
[----:B------:R-:W-:Y:S02]  /*75d0*/  FSEL R19, R13, -INF , !P0 ;  /* 0xff8000000d137808 */ /* 0x000fe40004000000 */
[----:B------:R-:W-:Y:S04]  /*75e0*/  PLOP3.LUT P0, PT, PT, PT, UP5, 0x40, 0x0 ;  /* 0x000000000000781c */ /* 0x000fe80003f0e858 */
[----:B------:R-:W-:Y:S04]  /*75f0*/  ISETP.GT.AND P0, PT, R24, 0x18, P0 ;  /* 0x000000181800780c */ /* 0x000fe80000704270 */
[C---:B------:R-:W-:Y:S04]  /*7600*/  ISETP.LT.OR P0, PT, R25.reuse, 0x19, P0 ;  /* 0x000000191900780c */ /* 0x040fe80000701670 */
[----:B------:R-:W-:Y:S02]  /*7610*/  FSEL R14, R14, -INF , !P0 ;  /* 0xff8000000e0e7808 */ /* 0x000fe40004000000 */
[----:B------:R-:W-:Y:S04]  /*7620*/  PLOP3.LUT P0, PT, PT, PT, UP4, 0x40, 0x0 ;  /* 0x000000000000781c */ /* 0x000fe80003f0e848 */
[C---:B------:R-:W-:Y:S04]  /*7630*/  ISETP.GT.AND P0, PT, R24.reuse, 0x19, P0 ;  /* 0x000000191800780c */ /* 0x040fe80000704270 */
[----:B------:R-:W-:Y:S04]  /*7640*/  ISETP.LT.OR P0, PT, R25, 0x1a, P0 ;  /* 0x0000001a1900780c */ /* 0x000fe80000701670 */
[----:B------:R-:W-:Y:S02]  /*7650*/  FSEL R179, R15, -INF , !P0 ;  /* 0xff8000000fb37808 */ /* 0x000fe40004000000 */
[----:B------:R-:W-:Y:S04]  /*7660*/  PLOP3.LUT P0, PT, PT, PT, UP3, 0x40, 0x0 ;  /* 0x000000000000781c */ /* 0x000fe80003f0e838 */
        /* <DEDUP_REMOVED lines=12> */
[----:B------:R-:W-:Y:S04]  /*7730*/  ISETP.GT.AND P0, PT, R24, 0x29, P0 ;  /* 0x000000291800780c */ /* 0x000fe80000704270 */
[----:B------:R-:W-:Y:S04]  /*7740*/  ISETP.LT.OR P0, PT, R25, 0x2a, P0 ;  /* 0x0000002a1900780c */ /* 0x000fe80000701670 */
[----:B------:R-:W-:Y:S01]  /*7750*/  FSEL R11, R17, -INF , !P0 ;  /* 0xff800000110b7808 */ /* 0x000fe20004000000 */
[----:B------:R-:W-:Y:S01]  /*7760*/  IMAD.IADD R17, R22, 0x1, R0 ;  /* 0x0000000116117824 */ /* 0x000fe200078e0200 */
[----:B------:R-:W-:Y:S01]  /*7770*/  PLOP3.LUT P0, PT, PT, PT, UP6, 0x40, 0x0 ;  /* 0x000000000000781c */ /* 0x000fe20003f0e868 */
[----:B------:R-:W-:Y:S11]  /*7780*/  UISETP.NE.AND UP6, UPT, UR32, URZ, UPT ;  /* 0x0000003f2000728c */ /* 0x000ff6000bfc5270 */
[----:B------:R-:W-:Y:S01]  /*7790*/  @!UPT UIADD3 URZ, URZ, URZ, URZ ;  /* 0x0000003f3f3ff290 */ /* 0x000fe2000fffe03f */
        /* <DEDUP_REMOVED lines=16> */
.L_x_196:
[----:B------:R-:W-:Y:S04]  /*78a0*/  MOV R0, 0x1 ;  /* 0x0000000100007802 */ /* 0x000fe80000000f00 */
[----:B------:R-:W-:Y:S11]  /*78b0*/  ISETP.NE.AND P0, PT, R0, c[0x0][0x32c], PT ;  /* 0x0000cb0000007a0c */ /* 0x000ff60003f05270 */
[----:B------:R-:W-:Y:S02]  /*78c0*/  @!UPT UIADD3 URZ, URZ, URZ, URZ ;  /* 0x0000003f3f3ff290 */ /* 0x000fe4000fffe03f */
[----:B------:R-:W-:Y:S05]  /*78d0*/  @P0 IMAD.HI.U32 R0, R2, c[0x0][0x330], RZ ;  /* 0x0000cc0002000a27 */ /* 0x000fea00078e00ff */
[----:B------:R-:W-:Y:S02]  /*78e0*/  @P0 SHF.R.U32.HI R2, RZ, c[0x0][0x334], R0 ;  /* 0x0000cd00ff020a19 */ /* 0x000fe40000011600 */
.L_x_197:
[----:B------:R-:W-:Y:S05]  /*78f0*/  BSYNC B0 ;  /* 0x0000000000007941 */ /* 0x000fea0003800000 */
.L_x_195:
[----:B------:R-:W-:Y:S05]  /*7900*/  IADD3 R0, -R26, UR23, RZ ;  /* 0x000000171a007c10 */ /* 0x000fea000fffe1ff */
[----:B------:R-:W-:Y:S05]  /*7910*/  IMAD R0, R2, c[0x0][0x32c], R0 ;  /* 0x0000cb0002007a24 */ /* 0x000fea00078e0200 */
[----:B------:R-:W-:Y:S02]  /*7920*/  IMNMX R16, R16, R0, !PT ;  /* 0x0000000010107217 */ /* 0x000fe40007800200 */
[----:B------:R-:W-:Y:S04]  /*7930*/  IADD3 R0, R0, c[0x0][0x32c], RZ ;  /* 0x0000cb0000007a10 */ /* 0x000fe80007ffe0ff */
[----:B------:R-:W-:Y:S02]  /*7940*/  IMNMX R17, R17, R0, PT ;  /* 0x0000000011117217 */ /* 0x000fe40003800200 */
.L_x_194:
[----:B------:R-:W-:Y:S01]  /*7950*/  FMNMX.FTZ R0, R18, R3, !PT ;  /* 0x0000000312007209 */ /* 0x000fe20007810000 */
[----:B------:R-:W-:Y:S01]  /*7960*/  UP2UR UR23, UPR, URZ, 0x10 ;  /* 0x000000103f177883 */ /* 0x000fe20008000000 */
[----:B------:R-:W2:Y:S01]  /*7970*/  LDL.LU R26, [R1+0x44] ;  /* 0x00004400011a7983 */ /* 0x000ea20000300800 */
[----:B------:R-:W-:Y:S01]  /*7980*/  UISETP.NE.AND UP4, UPT, UR31, URZ, UPT ;  /* 0x0000003f1f00728c */ /* 0x000fe2000bf85270 */
[----:B------:R-:W-:Y:S01]  /*7990*/  FMNMX.FTZ R0, R21, R0, !PT ;  /* 0x0000000015007209 */ /* 0x000fe20007810000 */
[----:B------:R-:W-:Y:S02]  /*79a0*/  UP2UR UR31, UPR, URZ, 0x8 ;  /* 0x000000083f1f7883 */ /* 0x000fe40008000000 */
        /* <DEDUP_REMOVED lines=20> */
[----:B-1----:R-:W-:Y:S04]  /*7af0*/  FMNMX.FTZ R0, R2, R0, !PT ;  /* 0x0000000002007209 */ /* 0x002fe80007810000 */
[C---:B------:R-:W-:Y:S01]  /*7b00*/  FSETP.NEU.FTZ.AND P0, PT, R0.reuse, -INF , PT ;  /* 0xff8000000000780b */ /* 0x040fe20003f1d000 */
[C---:B------:R-:W-:Y:S03]  /*7b10*/  FMUL.FTZ R172, R0.reuse, c[0x0][0x2d0] ;  /* 0x0000b40000ac7a20 */ /* 0x040fe60000410000 */
[----:B------:R-:W-:Y:S02]  /*7b20*/  FSEL R2, R0, RZ, P0 ;  /* 0x000000ff00027208 */ /* 0x000fe40000000000 */
[----:B------:R-:W-:Y:S02]  /*7b30*/  FSEL R172, R172, RZ, P0 ;  /* 0x000000ffacac7208 */ /* 0x000fe40000000000 */
[----:B------:R-:W-:Y:S01]  /*7b40*/  PLOP3.LUT P0, PT, PT, PT, UP4, 0x40, 0x0 ;  /* 0x000000000000781c */ /* 0x000fe20003f0e848 */
[----:B------:R-:W-:Y:S01]  /*7b50*/  UISETP.NE.AND UP4, UPT, UR23, URZ, UPT ;  /* 0x0000003f1700728c */ /* 0x000fe2000bf85270 */
[----:B------:R-:W-:Y:S01]  /*7b60*/  FADD.FTZ R2, -R2, R3 ;  /* 0x0000000302027221 */ /* 0x000fe20000010100 */
[----:B------:R-:W-:Y:S01]  /*7b70*/  UIADD3 UR23, UR5, -0x1, URZ ;  /* 0xffffffff05177890 */ /* 0x000fe2000fffe03f */
[----:B------:R-:W-:Y:S01]  /*7b80*/  ISETP.GT.AND P0, PT, R16, RZ, P0 ;  /* 0x000000ff1000720c */ /* 0x000fe20000704270 */
[--C-:B------:R-:W-:Y:S02]  /*7b90*/  FFMA.FTZ R24, R14, c[0x0][0x2d0], -R172.reuse ;  /* 0x0000b4000e187a23 */ /* 0x100fe400000108ac */
[--C-:B------:R-:W-:Y:S01]  /*7ba0*/  FFMA.FTZ R171, R20, c[0x0][0x2d0], -R172.reuse ;  /* 0x0000b40014ab7a23 */ /* 0x100fe200000108ac */
[----:B------:R-:W-:Y:S01]  /*7bb0*/  ISETP.LT.OR P0, PT, R17, 0x1, P0 ;  /* 0x000000011100780c */ /* 0x000fe20000701670 */
[--C-:B------:R-:W-:Y:S02]  /*7bc0*/  FFMA.FTZ R25, R19, c[0x0][0x2d0], -R172.reuse ;  /* 0x0000b40013197a23 */ /* 0x100fe400000108ac */
[--C-:B------:R-:W-:Y:S01]  /*7bd0*/  FFMA.FTZ R18, R18, c[0x0][0x2d0], -R172.reuse ;  /* 0x0000b40012127a23 */ /* 0x100fe200000108ac */
[----:B------:R-:W-:Y:S01]  /*7be0*/  FSEL R14, R158, -INF , !P0 ;  /* 0xff8000009e0e7808 */ /* 0x000fe20004000000 */
[--C-:B------:R-:W-:Y:S01]  /*7bf0*/  FFMA.FTZ R15, R21, c[0x0][0x2d0], -R172.reuse ;  /* 0x0000b400150f7a23 */ /* 0x100fe200000108ac */
[----:B------:R-:W-:Y:S01]  /*7c00*/  PLOP3.LUT P0, PT, PT, PT, UP3, 0x40, 0x0 ;  /* 0x000000000000781c */ /* 0x000fe20003f0e838 */
[--C-:B------:R-:W-:Y:S01]  /*7c10*/  FFMA.FTZ R179, R179, c[0x0][0x2d0], -R172.reuse ;  /* 0x0000b400b3b37a23 */ /* 0x100fe200000108ac */
[----:B------:R-:W-:Y:S01]  /*7c20*/  UISETP.NE.AND UP3, UPT, UR31, URZ, UPT ;  /* 0x0000003f1f00728c */ /* 0x000fe2000bf65270 */
[--C-:B------:R-:W-:Y:S01]  /*7c30*/  FFMA.FTZ R13, R8, c[0x0][0x2d0], -R172.reuse ;  /* 0x0000b400080d7a23 */ /* 0x100fe200000108ac */
[----:B------:R-:W-:Y:S01]  /*7c40*/  ISETP.GT.AND P0, PT, R16, 0x1, P0 ;  /* 0x000000011000780c */ /* 0x000fe20000704270 */
[--C-:B------:R-:W-:Y:S01]  /*7c50*/  FFMA.FTZ R8, R159, c[0x0][0x2d0], -R172.reuse ;  /* 0x0000b4009f087a23 */ /* 0x100fe200000108ac */
[----:B------:R-:W-:Y:S01]  /*7c60*/  MUFU.EX2 R18, R18 ;  /* 0x0000001200127308 */ /* 0x000fe20000000800 */
[--C-:B------:R-:W-:Y:S01]  /*7c70*/  FFMA.FTZ R175, R175, c[0x0][0x2d0], -R172.reuse ;  /* 0x0000b400afaf7a23 */ /* 0x100fe200000108ac */
[----:B------:R-:W-:Y:S01]  /*7c80*/  ISETP.LT.OR P0, PT, R17, 0x2, P0 ;  /* 0x000000021100780c */ /* 0x000fe20000701670 */
[--C-:B------:R-:W-:Y:S02]  /*7c90*/  FFMA.FTZ R174, R174, c[0x0][0x2d0], -R172.reuse ;  /* 0x0000b400aeae7a23 */ /* 0x100fe400000108ac */
[--C-:B------:R-:W-:Y:S02]  /*7ca0*/  FFMA.FTZ R173, R173, c[0x0][0x2d0], -R172.reuse ;  /* 0x0000b400adad7a23 */ /* 0x100fe400000108ac */
[----:B------:R-:W-:Y:S01]  /*7cb0*/  FFMA.FTZ R172, R11, c[0x0][0x2d0], -R172 ;  /* 0x0000b4000bac7a23 */ /* 0x000fe200000108ac */
[----:B------:R-:W-:Y:S01]  /*7cc0*/  FSEL R11, R157, -INF , !P0 ;  /* 0xff8000009d0b7808 */ /* 0x000fe20004000000 */
[----:B------:R-:W-:Y:S01]  /*7cd0*/  FMUL.FTZ R2, R2, c[0x0][0x2d0] ;  /* 0x0000b40002027a20 */ /* 0x000fe20000410000 */
[----:B------:R-:W-:Y:S01]  /*7ce0*/  PLOP3.LUT P0, PT, PT, PT, UP2, 0x40, 0x0 ;  /* 0x000000000000781c */ /* 0x000fe20003f0e828 */
[----:B------:R-:W-:Y:S01]  /*7cf0*/  UISETP.NE.AND UP2, UPT, UR30, URZ, UPT ;  /* 0x0000003f1e00728c */ /* 0x000fe2000bf45270 */
[----:B------:R-:W1:Y:S02]  /*7d00*/  MUFU.EX2 R15, R15 ;  /* 0x0000000f000f7308 */ /* 0x000e640000000800 */
[----:B------:R-:W-:Y:S04]  /*7d10*/  ISETP.GT.AND P0, PT, R16, 0x8, P0 ;  /* 0x000000081000780c */ /* 0x000fe80000704270 */
[C---:B------:R-:W-:Y:S04]  /*7d20*/  ISETP.LT.OR P0, PT, R17.reuse, 0x9, P0 ;  /* 0x000000091100780c */ /* 0x040fe80000701670 */
[----:B------:R-:W-:Y:S01]  /*7d30*/  FSEL R10, R10, -INF , !P0 ;  /* 0xff8000000a0a7808 */ /* 0x000fe20004000000 */
[----:B------:R-:W-:Y:S01]  /*7d40*/  MUFU.EX2 R13, R13 ;  /* 0x0000000d000d7308 */ /* 0x000fe20000000800 */
[----:B------:R-:W-:Y:S01]  /*7d50*/  PLOP3.LUT P0, PT, PT, PT, UP1, 0x40, 0x0 ;  /* 0x000000000000781c */ /* 0x000fe20003f0e818 */
[----:B------:R-:W-:Y:S03]  /*7d60*/  UISETP.NE.AND UP1, UPT, UR29, URZ, UPT ;  /* 0x0000003f1d00728c */ /* 0x000fe6000bf25270 */
[C---:B------:R-:W-:Y:S04]  /*7d70*/  ISETP.GT.AND P0, PT, R16.reuse, 0x9, P0 ;  /* 0x000000091000780c */ /* 0x040fe80000704270 */
[----:B------:R-:W-:Y:S01]  /*7d80*/  ISETP.LT.OR P0, PT, R17, 0xa, P0 ;  /* 0x0000000a1100780c */ /* 0x000fe20000701670 */
[----:B------:R-:W3:Y:S03]  /*7d90*/  MUFU.EX2 R8, R8 ;  /* 0x0000000800087308 */ /* 0x000ee60000000800 */
[----:B------:R-:W-:Y:S02]  /*7da0*/  FSEL R169, R169, -INF , !P0 ;  /* 0xff800000a9a97808 */ /* 0x000fe40004000000 */
[----:B------:R-:W-:Y:S01]  /*7db0*/  PLOP3.LUT P0, PT, PT, PT, UP0, 0x40, 0x0 ;  /* 0x000000000000781c */ /* 0x000fe20003f0e808 */
[----:B------:R-:W-:Y:S01]  /*7dc0*/  UISETP.NE.AND UP0, UPT, UR27, URZ, UPT ;  /* 0x0000003f1b00728c */ /* 0x000fe2000bf05270 */
[----:B-1----:R-:W-:Y:S02]  /*7dd0*/  F2FP.BF16.PACK_AB R168, R15, R18 ;  /* 0x000000120fa8723e */ /* 0x002fe400000010ff */
[----:B------:R-:W-:Y:S01]  /*7de0*/  ISETP.GT.AND P0, PT, R16, 0x10, P0 ;  /* 0x000000101000780c */ /* 0x000fe20000704270 */
[----:B------:R-:W-:Y:S03]  /*7df0*/  MUFU.EX2 R179, R179 ;  /* 0x000000b300b37308 */ /* 0x000fe60000000800 */
[C---:B------:R-:W-:Y:S04]  /*7e00*/  ISETP.LT.OR P0, PT, R17.reuse, 0x11, P0 ;  /* 0x000000111100780c */ /* 0x040fe80000701670 */
[----:B------:R-:W-:Y:S02]  /*7e10*/  FSEL R23, R12, -INF , !P0 ;  /* 0xff8000000c177808 */ /* 0x000fe40004000000 */
[----:B------:R-:W-:Y:S01]  /*7e20*/  PLOP3.LUT P0, PT, PT, PT, UP6, 0x40, 0x0 ;  /* 0x000000000000781c */ /* 0x000fe20003f0e868 */
[----:B------:R-:W-:Y:S03]  /*7e30*/  MUFU.EX2 R172, R172 ;  /* 0x000000ac00ac7308 */ /* 0x000fe60000000800 */
[----:B------:R-:W-:Y:S02]  /*7e40*/  ISETP.GT.AND P0, PT, R16, 0x11, P0 ;  /* 0x000000111000780c */ /* 0x000fe40000704270 */
[----:B---3--:R-:W-:Y:S02]  /*7e50*/  F2FP.BF16.PACK_AB R170, R8, R13 ;  /* 0x0000000d08aa723e */ /* 0x008fe400000010ff */
[----:B------:R-:W-:Y:S03]  /*7e60*/  ISETP.LT.OR P0, PT, R17, 0x12, P0 ;  /* 0x000000121100780c */ /* 0x000fe60000701670 */
[----:B------:R-:W-:Y:S01]  /*7e70*/  MUFU.EX2 R175, R175 ;  /* 0x000000af00af7308 */ /* 0x000fe20000000800 */
[----:B------:R-:W-:Y:S02]  /*7e80*/  FSEL R22, R9, -INF , !P0 ;  /* 0xff80000009167808 */ /* 0x000fe40004000000 */
[----:B------:R-:W-:Y:S04]  /*7e90*/  PLOP3.LUT P0, PT, PT, PT, UP5, 0x40, 0x0 ;  /* 0x000000000000781c */ /* 0x000fe80003f0e858 */
[----:B------:R-:W-:Y:S03]  /*7ea0*/  ISETP.GT.AND P0, PT, R16, 0x18, P0 ;  /* 0x000000181000780c */ /* 0x000fe60000704270 */
[----:B------:R-:W-:Y:S01]  /*7eb0*/  MUFU.EX2 R174, R174 ;  /* 0x000000ae00ae7308 */ /* 0x000fe20000000800 */
[C---:B------:R-:W-:Y:S04]  /*7ec0*/  ISETP.LT.OR P0, PT, R17.reuse, 0x19, P0 ;  /* 0x000000191100780c */ /* 0x040fe80000701670 */
[----:B------:R-:W-:Y:S02]  /*7ed0*/  FSEL R178, R178, -INF , !P0 ;  /* 0xff800000b2b27808 */ /* 0x000fe40004000000 */
[----:B------:R-:W-:Y:S03]  /*7ee0*/  PLOP3.LUT P0, PT, PT, PT, UP4, 0x40, 0x0 ;  /* 0x000000000000781c */ /* 0x000fe60003f0e848 */
[----:B------:R-:W-:Y:S01]  /*7ef0*/  MUFU.EX2 R173, R173 ;  /* 0x000000ad00ad7308 */ /* 0x000fe20000000800 */
        /* <DEDUP_REMOVED lines=15> */
[----:B------:R-:W-:Y:S01]  /*7ff0*/  PLOP3.LUT P0, PT, PT, PT, UP0, 0x40, 0x0 ;  /* 0x000000000000781c */ /* 0x000fe20003f0e808 */
[----:B------:R-:W-:Y:S03]  /*8000*/  UISETP.GT.AND UP0, UPT, UR5, UR4, UPT ;  /* 0x000000040500728c */ /* 0x000fe6000bf04270 */
[----:B------:R-:W-:Y:S01]  /*8010*/  ISETP.GT.AND P0, PT, R16, 0x29, P0 ;  /* 0x000000291000780c */ /* 0x000fe20000704270 */
[----:B------:R-:W-:Y:S03]  /*8020*/  UMOV UR5, UR23 ;  /* 0x0000001700057c82 */ /* 0x000fe60008000000 */
[----:B------:R-:W-:Y:S04]  /*8030*/  ISETP.LT.OR P0, PT, R17, 0x2a, P0 ;  /* 0x0000002a1100780c */ /* 0x000fe80000701670 */
[----:B------:R-:W-:Y:S02]  /*8040*/  FSEL R3, R6, -INF , !P0 ;  /* 0xff80000006037808 */ /* 0x000fe40004000000 */
[----:B------:R-:W1:Y:S02]  /*8050*/  MUFU.EX2 R6, R2 ;  /* 0x0000000200067308 */ /* 0x000e640000000800 */
[----:B-1----:R-:W-:Y:S01]  /*8060*/  FMUL.FTZ R20, R6, R148 ;  /* 0x0000009406147220 */ /* 0x002fe20000410000 */
[----:B------:R-:W-:Y:S01]  /*8070*/  FMNMX.FTZ R2, R14, R156, !PT ;  /* 0x0000009c0e027209 */ /* 0x000fe20007810000 */
[----:B------:R-:W3:Y:S01]  /*8080*/  LDL.LU R148, [R1+0x40] ;  /* 0x0000400001947983 */ /* 0x000ee20000300800 */
[C---:B--2---:R-:W-:Y:S02]  /*8090*/  FFMA.FTZ R5, R6.reuse, R26, R18 ;  /* 0x0000001a06057223 */ /* 0x044fe40000010012 */
[----:B------:R-:W-:Y:S01]  /*80a0*/  FMNMX.FTZ R2, R11, R2, !PT ;  /* 0x000000020b027209 */ /* 0x000fe20007810000 */
[----:B------:R-:W-:Y:S01]  /*80b0*/  FMUL.FTZ R9, R6, R137 ;  /* 0x0000008906097220 */ /* 0x000fe20000410000 */
[----:B------:R-:W-:Y:S01]  /*80c0*/  MOV R137, R22 ;  /* 0x0000001600897202 */ /* 0x000fe20000000f00 */
[----:B------:R-:W-:Y:S01]  /*80d0*/  FADD.FTZ R5, R15, R5 ;  /* 0x000000050f057221 */ /* 0x000fe20000010000 */
[----:B------:R-:W-:Y:S01]  /*80e0*/  FMNMX.FTZ R2, R10, R2, !PT ;  /* 0x000000020a027209 */ /* 0x000fe20007810000 */
[C---:B------:R-:W-:Y:S01]  /*80f0*/  FMUL.FTZ R12, R6.reuse, R140 ;  /* 0x0000008c060c7220 */ /* 0x040fe20000410000 */
[----:B------:R-:W-:Y:S01]  /*8100*/  MOV R140, R24 ;  /* 0x00000018008c7202 */ /* 0x000fe20000000f00 */
[----:B------:R-:W-:Y:S01]  /*8110*/  FADD.FTZ R5, R13, R5 ;  /* 0x000000050d057221 */ /* 0x000fe20000010000 */
[----:B------:R-:W-:Y:S01]  /*8120*/  FMNMX.FTZ R2, R169, R2, !PT ;  /* 0x00000002a9027209 */ /* 0x000fe20007810000 */
[----:B------:R-:W-:Y:S02]  /*8130*/  FMUL.FTZ R13, R6, R141 ;  /* 0x0000008d060d7220 */ /* 0x000fe40000410000 */
[----:B------:R-:W-:Y:S01]  /*8140*/  FADD.FTZ R177, R8, R5 ;  /* 0x0000000508b17221 */ /* 0x000fe20000010000 */
[----:B------:R-:W-:Y:S01]  /*8150*/  FMNMX.FTZ R2, R23, R2, !PT ;  /* 0x0000000217027209 */ /* 0x000fe20007810000 */
[C---:B------:R-:W-:Y:S02]  /*8160*/  FMUL.FTZ R8, R6.reuse, R136 ;  /* 0x0000008806087220 */ /* 0x040fe40000410000 */
[----:B------:R-:W-:Y:S01]  /*8170*/  FMUL.FTZ R5, R6, R133 ;  /* 0x0000008506057220 */ /* 0x000fe20000410000 */
[----:B------:R-:W-:Y:S01]  /*8180*/  FMNMX.FTZ R2, R22, R2, !PT ;  /* 0x0000000216027209 */ /* 0x000fe20007810000 */
[C---:B------:R-:W-:Y:S01]  /*8190*/  FMUL.FTZ R16, R6.reuse, R144 ;  /* 0x0000009006107220 */ /* 0x040fe20000410000 */
[----:B------:R-:W-:Y:S01]  /*81a0*/  MOV R133, R25 ;  /* 0x0000001900857202 */ /* 0x000fe20000000f00 */
        /* <DEDUP_REMOVED lines=8> */
[C---:B------:R-:W-:Y:S01]  /*8230*/  FMUL.FTZ R28, R6.reuse, R28 ;  /* 0x0000001c061c7220 */ /* 0x040fe20000410000 */
[----:B------:R-:W-:Y:S01]  /*8240*/  FMNMX.FTZ R2, R159, R2, !PT ;  /* 0x000000029f027209 */ /* 0x000fe20007810000 */
[C---:B------:R-:W-:Y:S01]  /*8250*/  FMUL.FTZ R29, R6.reuse, R29 ;  /* 0x0000001d061d7220 */ /* 0x040fe20000410000 */
[----:B------:R-:W-:Y:S01]  /*8260*/  MOV R149, R171 ;  /* 0x000000ab00957202 */ /* 0x000fe20000000f00 */
[----:B------:R-:W-:Y:S01]  /*8270*/  FMUL.FTZ R32, R6, R32 ;  /* 0x0000002006207220 */ /* 0x000fe20000410000 */
[----:B------:R-:W-:Y:S01]  /*8280*/  FMNMX.FTZ R2, R158, R2, !PT ;  /* 0x000000029e027209 */ /* 0x000fe20007810000 */
[C---:B------:R-:W-:Y:S02]  /*8290*/  FMUL.FTZ R33, R6.reuse, R33 ;  /* 0x0000002106217220 */ /* 0x040fe40000410000 */
[C---:B------:R-:W-:Y:S01]  /*82a0*/  FMUL.FTZ R36, R6.reuse, R36 ;  /* 0x0000002406247220 */ /* 0x040fe20000410000 */
[----:B------:R-:W-:Y:S01]  /*82b0*/  FMNMX.FTZ R2, R157, R2, !PT ;  /* 0x000000029d027209 */ /* 0x000fe20007810000 */
[C---:B------:R-:W-:Y:S01]  /*82c0*/  FMUL.FTZ R37, R6.reuse, R37 ;  /* 0x0000002506257220 */ /* 0x040fe20000410000 */
[----:B------:R-:W-:Y:S01]  /*82d0*/  MUFU.EX2 R149, R149 ;  /* 0x0000009500957308 */ /* 0x000fe20000000800 */
[C---:B------:R-:W-:Y:S01]  /*82e0*/  FMUL.FTZ R40, R6.reuse, R40 ;  /* 0x0000002806287220 */ /* 0x040fe20000410000 */
[----:B------:R-:W-:Y:S01]  /*82f0*/  FMNMX.FTZ R4, R3, R2, !PT ;  /* 0x0000000203047209 */ /* 0x000fe20007810000 */
[C---:B------:R-:W-:Y:S02]  /*8300*/  FMUL.FTZ R41, R6.reuse, R41 ;  /* 0x0000002906297220 */ /* 0x040fe40000410000 */
[C---:B------:R-:W-:Y:S02]  /*8310*/  FMUL.FTZ R44, R6.reuse, R44 ;  /* 0x0000002c062c7220 */ /* 0x040fe40000410000 */
[----:B------:R-:W1:Y:S01]  /*8320*/  SHFL.BFLY PT, R2, R4, 0x2, 0x1f ;  /* 0x0c401f0004027f89 */ /* 0x000e6200000e0000 */
        /* <DEDUP_REMOVED lines=11> */
[----:B------:R-:W-:Y:S01]  /*83e0*/  FMUL.FTZ R68, R6, R68 ;  /* 0x0000004406447220 */ /* 0x000fe20000410000 */
[----:B-1----:R-:W-:Y:S01]  /*83f0*/  FMNMX.FTZ R4, R4, R2, !PT ;  /* 0x0000000204047209 */ /* 0x002fe20007810000 */
        /* <DEDUP_REMOVED lines=17> */
[----:B------:R-:W-:Y:S01]  /*8510*/  FMUL.FTZ R97, R6, R97 ;  /* 0x0000006106617220 */ /* 0x000fe20000410000 */
[----:B------:R-:W-:Y:S01]  /*8520*/  FSETP.NEU.FTZ.AND P0, PT, R2, -INF , PT ;  /* 0xff8000000200780b */ /* 0x000fe20003f1d000 */
[C---:B------:R-:W-:Y:S02]  /*8530*/  FMUL.FTZ R100, R6.reuse, R100 ;  /* 0x0000006406647220 */ /* 0x040fe40000410000 */
[----:B------:R-:W-:Y:S01]  /*8540*/  FMUL.FTZ R101, R6, R101 ;  /* 0x0000006506657220 */ /* 0x000fe20000410000 */
[----:B------:R-:W-:Y:S01]  /*8550*/  FSEL R7, R2, RZ, P0 ;  /* 0x000000ff02077208 */ /* 0x000fe20000000000 */
[C---:B------:R-:W-:Y:S02]  /*8560*/  FMUL.FTZ R104, R6.reuse, R104 ;  /* 0x0000006806687220 */ /* 0x040fe40000410000 */
[----:B------:R-:W-:Y:S02]  /*8570*/  FMUL.FTZ R105, R6, R105 ;  /* 0x0000006906697220 */ /* 0x000fe40000410000 */
[----:B------:R-:W-:Y:S02]  /*8580*/  FADD.FTZ R7, -R7, R156 ;  /* 0x0000009c07077221 */ /* 0x000fe40000010100 */
[----:B------:R-:W-:Y:S02]  /*8590*/  FMUL.FTZ R156, R2, c[0x0][0x2d0] ;  /* 0x0000b400029c7a20 */ /* 0x000fe40000410000 */
[----:B------:R-:W-:Y:S02]  /*85a0*/  FMUL.FTZ R7, R7, c[0x0][0x2d0] ;  /* 0x0000b40007077a20 */ /* 0x000fe40000410000 */
[----:B------:R-:W-:Y:S01]  /*85b0*/  FMUL.FTZ R108, R6, R108 ;  /* 0x0000006c066c7220 */ /* 0x000fe20000410000 */
[----:B------:R-:W-:Y:S01]  /*85c0*/  FSEL R156, R156, RZ, P0 ;  /* 0x000000ff9c9c7208 */ /* 0x000fe20000000000 */
[----:B------:R-:W1:Y:S01]  /*85d0*/  MUFU.EX2 R132, R7 ;  /* 0x0000000700847308 */ /* 0x000e620000000800 */
[C---:B------:R-:W-:Y:S01]  /*85e0*/  FMUL.FTZ R109, R6.reuse, R109 ;  /* 0x0000006d066d7220 */ /* 0x040fe20000410000 */
[----:B------:R-:W-:Y:S01]  /*85f0*/  PLOP3.LUT P0, PT, PT, PT, UP0, 0x80, 0x0 ;  /* 0x000000000000781c */ /* 0x000fe20003f0f008 */
[----:B------:R-:W-:Y:S02]  /*8600*/  FMUL.FTZ R112, R6, R112 ;  /* 0x0000007006707220 */ /* 0x000fe40000410000 */
[--C-:B------:R-:W-:Y:S02]  /*8610*/  FFMA.FTZ R136, R14, c[0x0][0x2d0], -R156.reuse ;  /* 0x0000b4000e887a23 */ /* 0x100fe4000001089c */
[C---:B------:R-:W-:Y:S02]  /*8620*/  FMUL.FTZ R113, R6.reuse, R113 ;  /* 0x0000007106717220 */ /* 0x040fe40000410000 */
[C---:B------:R-:W-:Y:S02]  /*8630*/  FMUL.FTZ R116, R6.reuse, R116 ;  /* 0x0000007406747220 */ /* 0x040fe40000410000 */
[----:B------:R-:W3:Y:S01]  /*8640*/  MUFU.EX2 R136, R136 ;  /* 0x0000008800887308 */ /* 0x000ee20000000800 */
[C---:B------:R-:W-:Y:S02]  /*8650*/  FMUL.FTZ R117, R6.reuse, R117 ;  /* 0x0000007506757220 */ /* 0x040fe40000410000 */
[C---:B------:R-:W-:Y:S02]  /*8660*/  FMUL.FTZ R120, R6.reuse, R120 ;  /* 0x0000007806787220 */ /* 0x040fe40000410000 */
[C---:B------:R-:W-:Y:S02]  /*8670*/  FMUL.FTZ R121, R6.reuse, R121 ;  /* 0x0000007906797220 */ /* 0x040fe40000410000 */
[C---:B------:R-:W-:Y:S02]  /*8680*/  FMUL.FTZ R124, R6.reuse, R124 ;  /* 0x0000007c067c7220 */ /* 0x040fe40000410000 */
[----:B------:R-:W-:Y:S02]  /*8690*/  FMUL.FTZ R125, R6, R125 ;  /* 0x0000007d067d7220 */ /* 0x000fe40000410000 */
[--C-:B------:R-:W-:Y:S02]  /*86a0*/  FFMA.FTZ R144, R11, c[0x0][0x2d0], -R156.reuse ;  /* 0x0000b4000b907a23 */ /* 0x100fe4000001089c */
[C---:B-1----:R-:W-:Y:S02]  /*86b0*/  FMUL.FTZ R7, R132.reuse, R135 ;  /* 0x0000008784077220 */ /* 0x042fe40000410000 */
[C---:B------:R-:W-:Y:S02]  /*86c0*/  FMUL.FTZ R11, R132.reuse, R139 ;  /* 0x0000008b840b7220 */ /* 0x040fe40000410000 */
[C---:B------:R-:W-:Y:S01]  /*86d0*/  FMUL.FTZ R14, R132.reuse, R142 ;  /* 0x0000008e840e7220 */ /* 0x040fe20000410000 */
[----:B------:R-:W1:Y:S01]  /*86e0*/  MUFU.EX2 R144, R144 ;  /* 0x0000009000907308 */ /* 0x000e620000000800 */
[C---:B------:R-:W-:Y:S02]  /*86f0*/  FMUL.FTZ R15, R132.reuse, R143 ;  /* 0x0000008f840f7220 */ /* 0x040fe40000410000 */
[C---:B------:R-:W-:Y:S02]  /*8700*/  FMUL.FTZ R18, R132.reuse, R146 ;  /* 0x0000009284127220 */ /* 0x040fe40000410000 */
[C---:B------:R-:W-:Y:S02]  /*8710*/  FMUL.FTZ R19, R132.reuse, R147 ;  /* 0x0000009384137220 */ /* 0x040fe40000410000 */
[C---:B------:R-:W-:Y:S02]  /*8720*/  FMUL.FTZ R22, R132.reuse, R150 ;  /* 0x0000009684167220 */ /* 0x040fe40000410000 */
[C---:B------:R-:W-:Y:S01]  /*8730*/  FMUL.FTZ R23, R132.reuse, R151 ;  /* 0x0000009784177220 */ /* 0x040fe20000410000 */
[----:B------:R2:W4:Y:S01]  /*8740*/  MUFU.EX2 R143, R152 ;  /* 0x00000098008f7308 */ /* 0x0005220000000800 */
        /* <DEDUP_REMOVED lines=11> */
[C---:B------:R-:W-:Y:S01]  /*8800*/  FMUL.FTZ R47, R132.reuse, R47 ;  /* 0x0000002f842f7220 */ /* 0x040fe20000410000 */
[----:B--2---:R-:W-:Y:S01]  /*8810*/  LDSM.16.MT88.4 R152, [R249+0x5080] ;  /* 0x00508000f998783b */ /* 0x004fe20000004200 */
        /* <DEDUP_REMOVED lines=41> */
[----:B------:R-:W-:Y:S02]  /*8ab0*/  FMUL.FTZ R131, R132, R131 ;  /* 0x0000008384837220 */ /* 0x000fe40000410000 */
[C---:B------:R-:W-:Y:S02]  /*8ac0*/  FMUL.FTZ R128, R6.reuse, R128 ;  /* 0x0000008006807220 */ /* 0x040fe40000410000 */
[----:B------:R-:W-:Y:S02]  /*8ad0*/  FMUL.FTZ R129, R6, R129 ;  /* 0x0000008106817220 */ /* 0x000fe40000410000 */
[----:B------:R-:W-:Y:S02]  /*8ae0*/  FMUL.FTZ R6, R132, R134 ;  /* 0x0000008684067220 */ /* 0x000fe40000410000 */
[--C-:B------:R-:W-:Y:S02]  /*8af0*/  FFMA.FTZ R141, R10, c[0x0][0x2d0], -R156.reuse ;  /* 0x0000b4000a8d7a23 */ /* 0x100fe4000001089c */
[C---:B------:R-:W-:Y:S02]  /*8b00*/  FMUL.FTZ R10, R132.reuse, R138 ;  /* 0x0000008a840a7220 */ /* 0x040fe40000410000 */
[----:B------:R-:W-:Y:S02]  /*8b10*/  FFMA.FTZ R146, R137, c[0x0][0x2d0], -R156 ;  /* 0x0000b40089927a23 */ /* 0x000fe4000001089c */
[----:B------:R-:W2:Y:S01]  /*8b20*/  MUFU.EX2 R141, R141 ;  /* 0x0000008d008d7308 */ /* 0x000ea20000000800 */
[----:B------:R-:W-:Y:S09]  /*8b30*/  FADD.FTZ R177, R149, R177 ;  /* 0x000000b195b17221 */ /* 0x000ff20000010000 */
[----:B------:R-:W-:Y:S01]  /*8b40*/  MUFU.EX2 R146, R146 ;  /* 0x0000009200927308 */ /* 0x000fe20000000800 */
[----:B---3--:R-:W-:Y:S01]  /*8b50*/  FFMA.FTZ R142, R132, R148, R136 ;  /* 0x00000094848e7223 */ /* 0x008fe20000010088 */
[----:B------:R-:W-:Y:S01]  /*8b60*/  MOV R148, R145 ;  /* 0x0000009100947202 */ /* 0x000fe20000000f00 */
[----:B------:R-:W3:Y:S01]  /*8b70*/  LDSM.16.MT88.4 R132, [R252+0x4080] ;  /* 0x00408000fc84783b */ /* 0x000ee20000004200 */
[----:B------:R-:W-:Y:S01]  /*8b80*/  MOV R145, R140 ;  /* 0x0000008c00917202 */ /* 0x000fe20000000f00 */
[--C-:B------:R-:W-:Y:S01]  /*8b90*/  FFMA.FTZ R140, R169, c[0x0][0x2d0], -R156.reuse ;  /* 0x0000b400a98c7a23 */ /* 0x100fe2000001089c */
[----:B-1----:R-:W-:Y:S01]  /*8ba0*/  F2FP.BF16.PACK_AB R169, R144, R136 ;  /* 0x0000008890a9723e */ /* 0x002fe200000010ff */
[--C-:B------:R-:W-:Y:S02]  /*8bb0*/  FFMA.FTZ R147, R148, c[0x0][0x2d0], -R156.reuse ;  /* 0x0000b40094937a23 */ /* 0x100fe4000001089c */
[----:B------:R-:W-:Y:S01]  /*8bc0*/  FFMA.FTZ R148, R178, c[0x0][0x2d0], -R156 ;  /* 0x0000b400b2947a23 */ /* 0x000fe2000001089c */
[----:B------:R-:W1:Y:S01]  /*8bd0*/  MUFU.EX2 R145, R145 ;  /* 0x0000009100917308 */ /* 0x000e620000000800 */
[----:B------:R-:W-:Y:S01]  /*8be0*/  LDSM.16.MT88.4 R136, [R252+0x4880] ;  /* 0x00488000fc88783b */ /* 0x000fe20000004200 */
[----:B------:R-:W-:Y:S02]  /*8bf0*/  FADD.FTZ R142, R144, R142 ;  /* 0x0000008e908e7221 */ /* 0x000fe40000010000 */
[----:B----4-:R-:W-:Y:S02]  /*8c00*/  FADD.FTZ R144, R143, R177 ;  /* 0x000000b18f907221 */ /* 0x010fe40000010000 */
[----:B--2---:R-:W-:Y:S04]  /*8c10*/  FADD.FTZ R142, R141, R142 ;  /* 0x0000008e8d8e7221 */ /* 0x004fe80000010000 */
[----:B------:R-:W2:Y:S10]  /*8c20*/  MUFU.EX2 R140, R140 ;  /* 0x0000008c008c7308 */ /* 0x000eb40000000800 */
[----:B------:R-:W4:Y:S01]  /*8c30*/  MUFU.EX2 R147, R147 ;  /* 0x0000009300937308 */ /* 0x000f220000000800 */
[----:B-1----:R-:W-:Y:S09]  /*8c40*/  FADD.FTZ R144, R145, R144 ;  /* 0x0000009091907221 */ /* 0x002ff20000010000 */
[----:B------:R-:W1:Y:S01]  /*8c50*/  MUFU.EX2 R148, R148 ;  /* 0x0000009400947308 */ /* 0x000e620000000800 */
[----:B--2---:R-:W-:Y:S07]  /*8c60*/  F2FP.BF16.PACK_AB R171, R140, R141 ;  /* 0x0000008d8cab723e */ /* 0x004fee00000010ff */
[C---:B---3--:R-:W-:Y:S08]  /*8c70*/  HMMA.16816.F32.BF16 R4, R168.reuse, R132, R4 ;  /* 0x00000084a804723c */ /* 0x048ff00000041804 */
        /* <DEDUP_REMOVED lines=46> */
[----:B------:R-:W-:Y:S04]  /*8f60*/  HMMA.16816.F32.BF16 R128, R168, R134, R128 ;  /* 0x00000086a880723c */ /* 0x000fe80000041880 */
[----:B----4-:R-:W-:Y:S01]  /*8f70*/  F2FP.BF16.PACK_AB R133, R146, R147 ;  /* 0x000000939285723e */ /* 0x010fe200000010ff */
[----:B------:R-:W-:Y:S02]  /*8f80*/  FADD.FTZ R149, R140, R142 ;  /* 0x0000008e8c957221 */ /* 0x000fe40000010000 */
[----:B------:R-:W-:Y:S01]  /*8f90*/  FFMA.FTZ R168, R176, c[0x0][0x2d0], -R156 ;  /* 0x0000b400b0a87a23 */ /* 0x000fe2000001089c */
[C---:B------:R-:W-:Y:S01]  /*8fa0*/  F2FP.BF16.PACK_AB R134, R179.reuse, R145 ;  /* 0x00000091b386723e */ /* 0x040fe200000010ff */
[----:B------:R-:W-:Y:S03]  /*8fb0*/  LDSM.16.MT88.4 R140, [R248+0x9080] ;  /* 0x00908000f88c783b */ /* 0x000fe60000004200 */
[----:B------:R-:W-:Y:S01]  /*8fc0*/  FADD.FTZ R179, R179, R144 ;  /* 0x00000090b3b37221 */ /* 0x000fe20000010000 */
[----:B------:R-:W2:Y:S01]  /*8fd0*/  MUFU.EX2 R168, R168 ;  /* 0x000000a800a87308 */ /* 0x000ea20000000800 */
[----:B------:R-:W-:Y:S02]  /*8fe0*/  FADD.FTZ R147, R147, R149 ;  /* 0x0000009593937221 */ /* 0x000fe40000010000 */
[--C-:B------:R-:W-:Y:S02]  /*8ff0*/  FFMA.FTZ R169, R159, c[0x0][0x2d0], -R156.reuse ;  /* 0x0000b4009fa97a23 */ /* 0x100fe4000001089c */
[----:B------:R-:W-:Y:S02]  /*9000*/  FADD.FTZ R147, R146, R147 ;  /* 0x0000009392937221 */ /* 0x000fe40000010000 */
[--C-:B------:R-:W-:Y:S01]  /*9010*/  FFMA.FTZ R170, R158, c[0x0][0x2d0], -R156.reuse ;  /* 0x0000b4009eaa7a23 */ /* 0x100fe2000001089c */
[----:B------:R-:W-:Y:S01]  /*9020*/  F2FP.BF16.PACK_AB R158, R172, R173 ;  /* 0x000000adac9e723e */ /* 0x000fe200000010ff */
[----:B-1----:R-:W-:Y:S01]  /*9030*/  FADD.FTZ R176, R148, R147 ;  /* 0x0000009394b07221 */ /* 0x002fe20000010000 */
[----:B------:R-:W1:Y:S01]  /*9040*/  MUFU.EX2 R169, R169 ;  /* 0x000000a900a97308 */ /* 0x000e620000000800 */
[----:B------:R-:W-:Y:S01]  /*9050*/  LDSM.16.MT88.4 R144, [R250+0x5080] ;  /* 0x00508000fa90783b */ /* 0x000fe20000004200 */
[--C-:B------:R-:W-:Y:S02]  /*9060*/  FFMA.FTZ R171, R157, c[0x0][0x2d0], -R156.reuse ;  /* 0x0000b4009dab7a23 */ /* 0x100fe4000001089c */
[----:B------:R-:W-:Y:S02]  /*9070*/  FFMA.FTZ R156, R3, c[0x0][0x2d0], -R156 ;  /* 0x0000b400039c7a23 */ /* 0x000fe4000001089c */
[----:B------:R-:W-:Y:S04]  /*9080*/  FADD.FTZ R179, R175, R179 ;  /* 0x000000b3afb37221 */ /* 0x000fe80000010000 */
[----:B------:R3:W-:Y:S01]  /*9090*/  MUFU.EX2 R3, R156 ;  /* 0x0000009c00037308 */ /* 0x0007e20000000800 */
[----:B------:R-:W-:Y:S01]  /*90a0*/  FADD.FTZ R179, R174, R179 ;  /* 0x000000b3aeb37221 */ /* 0x000fe20000010000 */
[C---:B--2---:R-:W-:Y:S03]  /*90b0*/  F2FP.BF16.PACK_AB R135, R168.reuse, R148 ;  /* 0x00000094a887723e */ /* 0x044fe600000010ff */
[----:B------:R-:W-:Y:S02]  /*90c0*/  FADD.FTZ R173, R173, R179 ;  /* 0x000000b3adad7221 */ /* 0x000fe40000010000 */
[----:B------:R-:W-:Y:S03]  /*90d0*/  FADD.FTZ R176, R168, R176 ;  /* 0x000000b0a8b07221 */ /* 0x000fe60000010000 */
[----:B------:R-:W2:Y:S01]  /*90e0*/  MUFU.EX2 R170, R170 ;  /* 0x000000aa00aa7308 */ /* 0x000ea20000000800 */
[C---:B------:R-:W-:Y:S05]  /*90f0*/  HMMA.16816.F32.BF16 R4, R132.reuse, R136, R4 ;  /* 0x000000888404723c */ /* 0x040fea0000041804 */
[----:B-1----:R-:W-:Y:S03]  /*9100*/  FADD.FTZ R176, R169, R176 ;  /* 0x000000b0a9b07221 */ /* 0x002fe60000010000 */
[C---:B------:R-:W-:Y:S01]  /*9110*/  HMMA.16816.F32.BF16 R8, R132.reuse, R138, R8 ;  /* 0x0000008a8408723c */ /* 0x040fe20000041808 */
[----:B------:R-:W1:Y:S01]  /*9120*/  LDSM.16.MT88.4 R136, [R250+0x4880] ;  /* 0x00488000fa88783b */ /* 0x000e620000004200 */
[----:B------:R-:W4:Y:S02]  /*9130*/  MUFU.EX2 R171, R171 ;  /* 0x000000ab00ab7308 */ /* 0x000f240000000800 */
[----:B---3--:R-:W-:Y:S02]  /*9140*/  F2FP.BF16.PACK_AB R156, R174, R175 ;  /* 0x000000afae9c723e */ /* 0x008fe400000010ff */
[C---:B--2---:R-:W-:Y:S01]  /*9150*/  F2FP.BF16.PACK_AB R157, R170.reuse, R169 ;  /* 0x000000a9aa9d723e */ /* 0x044fe200000010ff */
[----:B------:R-:W-:Y:S01]  /*9160*/  FADD.FTZ R170, R170, R176 ;  /* 0x000000b0aaaa7221 */ /* 0x000fe20000010000 */
[----:B----4-:R-:W-:Y:S04]  /*9170*/  F2FP.BF16.PACK_AB R159, R3, R171 ;  /* 0x000000ab039f723e */ /* 0x010fe800000010ff */
[----:B------:R-:W-:Y:S01]  /*9180*/  FADD.FTZ R170, R171, R170 ;  /* 0x000000aaabaa7221 */ /* 0x000fe20000010000 */
        /* <DEDUP_REMOVED lines=42> */
[C---:B------:R-:W-:Y:S08]  /*9430*/  HMMA.16816.F32.BF16 R124, R132.reuse, R140, R124 ;  /* 0x0000008c847c723c */ /* 0x040ff0000004187c */
[----:B------:R-:W-:Y:S08]  /*9440*/  HMMA.16816.F32.BF16 R128, R132, R142, R128 ;  /* 0x0000008e8480723c */ /* 0x000ff00000041880 */
[C---:B-1----:R-:W-:Y:S01]  /*9450*/  HMMA.16816.F32.BF16 R132, R156.reuse, R136, R4 ;  /* 0x000000889c84723c */ /* 0x042fe20000041804 */
[----:B------:R-:W1:Y:S07]  /*9460*/  LDSM.16.MT88.4 R4, [R248+0x5080] ;  /* 0x00508000f804783b */ /* 0x000e6e0000004200 */
[C---:B------:R-:W-:Y:S01]  /*9470*/  HMMA.16816.F32.BF16 R136, R156.reuse, R138, R8 ;  /* 0x0000008a9c88723c */ /* 0x040fe20000041808 */
[----:B------:R-:W2:Y:S07]  /*9480*/  LDSM.16.MT88.4 R8, [R252+0x6880] ;  /* 0x00688000fc08783b */ /* 0x000eae0000004200 */
[C---:B------:R-:W-:Y:S01]  /*9490*/  HMMA.16816.F32.BF16 R140, R156.reuse, R144, R12 ;  /* 0x000000909c8c723c */ /* 0x040fe2000004180c */
[----:B------:R-:W3:Y:S07]  /*94a0*/  LDSM.16.MT88.4 R12, [R250+0x6880] ;  /* 0x00688000fa0c783b */ /* 0x000eee0000004200 */
[C---:B------:R-:W-:Y:S08]  /*94b0*/  HMMA.16816.F32.BF16 R144, R156.reuse, R146, R16 ;  /* 0x000000929c90723c */ /* 0x040ff00000041810 */
[C---:B------:R-:W-:Y:S08]  /*94c0*/  HMMA.16816.F32.BF16 R148, R156.reuse, R152, R20 ;  /* 0x000000989c94723c */ /* 0x040ff00000041814 */
[C---:B------:R-:W-:Y:S08]  /*94d0*/  HMMA.16816.F32.BF16 R152, R156.reuse, R154, R24 ;  /* 0x0000009a9c98723c */ /* 0x040ff00000041818 */
        /* <DEDUP_REMOVED lines=33> */
[C---:B------:R-:W-:Y:S08]  /*96f0*/  HMMA.16816.F32.BF16 R120, R156.reuse, R14, R120 ;  /* 0x0000000e9c78723c */ /* 0x040ff00000041878 */
[C---:B-1----:R-:W-:Y:S07]  /*9700*/  HMMA.16816.F32.BF16 R124, R156.reuse, R4, R124 ;  /* 0x000000049c7c723c */ /* 0x042fee000004187c */
[----:B------:R-:W-:Y:S01]  /*9710*/  FADD.FTZ R5, R172, R173 ;  /* 0x000000adac057221 */ /* 0x000fe20000010000 */
[----:B------:R-:W-:Y:S04]  /*9720*/  HMMA.16816.F32.BF16 R128, R156, R6, R128 ;  /* 0x000000069c80723c */ /* 0x000fe80000041880 */
[----:B------:R1:W-:Y:S01]  /*9730*/  STL [R1+0x44], R5 ;  /* 0x0000440501007387 */ /* 0x0003e20000100800 */
[----:B------:R-:W-:Y:S01]  /*9740*/  FADD.FTZ R4, R3, R170 ;  /* 0x000000aa03047221 */ /* 0x000fe20000010000 */
[----:B------:R-:W-:Y:S02]  /*9750*/  MOV R3, R0 ;  /* 0x0000000000037202 */ /* 0x000fe40000000f00 */
[----:B------:R-:W-:Y:S02]  /*9760*/  MOV R156, R2 ;  /* 0x00000002009c7202 */ /* 0x000fe40000000f00 */
[----:B------:R1:W-:Y:S02]  /*9770*/  STL [R1+0x40], R4 ;  /* 0x0000400401007387 */ /* 0x0003e40000100800 */
[----:B-1----:R-:W-:-:S05]  /*9780*/  @P0 BRA `(.L_x_198) ;  /* 0xffffc1b000000947 */ /* 0x002fca000383ffff */
.L_x_185:
[----:B------:R-:W1:Y:S01]  /*9790*/  S2UR UR29, SR_CTAID.X ;  /* 0x00000000001d79c3 */ /* 0x000e620000002500 */
[----:B------:R-:W-:-:S02]  /*97a0*/  UISETP.NE.AND UP1, UPT, UR14, URZ, UPT ;  /* 0x0000003f0e00728c */ /* 0x000fc4000bf25270 */
[----:B------:R-:W-:Y:S02]  /*97b0*/  UISETP.NE.AND UP0, UPT, UR13, URZ, UPT ;  /* 0x0000003f0d00728c */ /* 0x000fe4000bf05270 */
[----:B------:R-:W-:Y:S02]  /*97c0*/  UMOV UR27, 0x1 ;  /* 0x00000001001b7882 */ /* 0x000fe40000000000 */
[----:B------:R-:W-:Y:S02]  /*97d0*/  ULDC UR26, c[0x0][0x168] ;  /* 0x00005a00001a7ab9 */ /* 0x000fe40000000800 */
[----:B------:R-:W-:Y:S01]  /*97e0*/  ULDC.64 UR4, c[0x0][0x2c8] ;  /* 0x0000b20000047ab9 */ /* 0x000fe20000000a00 */
[----:B------:R-:W-:Y:S01]  /*97f0*/  PLOP3.LUT P0, PT, PT, PT, UP0, 0x40, 0x0 ;  /* 0x000000000000781c */ /* 0x000fe20003f0e808 */
[----:B------:R-:W-:Y:S02]  /*9800*/  UIADD3 UR26, UR27, -UR26, URZ ;  /* 0x8000001a1b1a7290 */ /* 0x000fe4000fffe03f */
[----:B-1----:R-:W-:-:S04]  /*9810*/  ULEA UR29, UR29, 0x7f, 0x7 ;  /* 0x0000007f1d1d7891 */ /* 0x002fc8000f8e383f */
[----:B------:R-:W-:-:S03]  /*9820*/  UIMAD.WIDE.U32 UR30, UR29, UR4, URZ ;  /* 0x000000041d1e72a5 */ /* 0x000fc6000f8e003f */
[----:B------:R-:W-:Y:S02]  /*9830*/  ULDC UR4, c[0x0][0x1d0] ;  /* 0x0000740000047ab9 */ /* 0x000fe40000000800 */
[----:B------:R-:W-:Y:S02]  /*9840*/  UIMAD UR4, UR28, UR4, UR26 ;  /* 0x000000041c0472a4 */ /* 0x000fe4000f8e021a */
[----:B------:R-:W-:Y:S02]  /*9850*/  @UP1 USHF.R.U32.HI UR29, URZ, UR5, UR31 ;  /* 0x000000053f1d1299 */ /* 0x000fe4000801161f */
[----:B------:R-:W-:Y:S02]  /*9860*/  ULDC UR26, c[0x0][0x324] ;  /* 0x0000c900001a7ab9 */ /* 0x000fe40000000800 */
[----:B------:R-:W-:-:S04]  /*9870*/  UIADD3 UR28, UR4, UR29, URZ ;  /* 0x0000001d041c7290 */ /* 0x000fc8000fffe03f */
[----:B------:R-:W-:Y:S01]  /*9880*/  UIADD3 UR26, UR28, -UR26, URZ ;  /* 0x8000001a1c1a7290 */ /* 0x000fe2000fffe03f */
[----:B------:R-:W-:Y:S05]  /*9890*/  @P0 BRA `(.L_x_199) ;  /* 0x0000016000000947 */ /* 0x000fea0003800000 */
[----:B------:R-:W-:-:S06]  /*98a0*/  UISETP.GT.AND UP0, UPT, UR28, -0x1, UPT ;  /* 0xffffffff1c00788c */ /* 0x000fcc000bf04270 */
[----:B------:R-:W-:-:S13]  /*98b0*/  PLOP3.LUT P0, PT, PT, PT, UP0, 0x80, 0x0 ;  /* 0x000000000000781c */ /* 0x000fda0003f0f008 */
[----:B------:R-:W-:Y:S05]  /*98c0*/  @P0 BRA `(.L_x_200) ;  /* 0x0000009000000947 */ /* 0x000fea0003800000 */
[----:B------:R-:W-:Y:S02]  /*98d0*/  ULDC UR4, c[0x0][0x32c] ;  /* 0x0000cb0000047ab9 */ /* 0x000fe40000000800 */
[----:B------:R-:W-:Y:S02]  /*98e0*/  UISETP.NE.AND UP0, UPT, UR27, UR4, UPT ;  /* 0x000000041b00728c */ /* 0x000fe4000bf05270 */
[----:B------:R-:W-:Y:S02]  /*98f0*/  ULOP3.LUT UR28, URZ, UR28, URZ, 0x33, !UPT ;  /* 0x0000001c3f1c7292 */ /* 0x000fe4000f8e333f */
[----:B------:R-:W-:Y:S02]  /*9900*/  ULDC.64 UR4, c[0x0][0x330] ;  /* 0x0000cc0000047ab9 */ /* 0x000fe40000000a00 */
[----:B------:R-:W-:-:S07]  /*9910*/  UIMAD.WIDE.U32 UR30, UR28, UR4, URZ ;  /* 0x000000041c1e72a5 */ /* 0x000fce000f8e003f */
[----:B------:R-:W-:Y:S02]  /*9920*/  @UP0 UMOV UR27, UR31 ;  /* 0x0000001f001b0c82 */ /* 0x000fe40008000000 */
[----:B------:R-:W-:-:S04]  /*9930*/  @UP0 USHF.R.U32.HI UR28, URZ, UR5, UR27 ;  /* 0x000000053f1c0299 */ /* 0x000fc8000801161b */
[----:B------:R-:W-:Y:S01]  /*9940*/  ULOP3.LUT UR28, URZ, UR28, URZ, 0x33, !UPT ;  /* 0x0000001c3f1c7292 */ /* 0x000fe2000f8e333f */
[----:B------:R-:W-:Y:S05]  /*9950*/  BRA `(.L_x_201) ;  /* 0x0000006000007947 */ /* 0x000fea0003800000 */
.L_x_200:
[----:B------:R-:W-:Y:S02]  /*9960*/  ULDC UR4, c[0x0][0x32c] ;  /* 0x0000cb0000047ab9 */ /* 0x000fe40000000800 */
[----:B------:R-:W-:-:S03]  /*9970*/  UISETP.NE.AND UP0, UPT, UR27, UR4, UPT ;  /* 0x000000041b00728c */ /* 0x000fc6000bf05270 */
[----:B------:R-:W-:Y:S02]  /*9980*/  ULDC.64 UR4, c[0x0][0x330] ;  /* 0x0000cc0000047ab9 */ /* 0x000fe40000000a00 */
[----:B------:R-:W-:-:S07]  /*9990*/  UIMAD.WIDE.U32 UR30, UR28, UR4, URZ ;  /* 0x000000041c1e72a5 */ /* 0x000fce000f8e003f */
[----:B------:R-:W-:Y:S02]  /*99a0*/  @UP0 UMOV UR27, UR31 ;  /* 0x0000001f001b0c82 */ /* 0x000fe40008000000 */
[----:B------:R-:W-:Y:S02]  /*99b0*/  @UP0 USHF.R.U32.HI UR28, URZ, UR5, UR27 ;  /* 0x000000053f1c0299 */ /* 0x000fe4000801161b */
.L_x_201:
[----:B------:R-:W-:Y:S02]  /*99c0*/  ULDC UR4, c[0x0][0x32c] ;  /* 0x0000cb0000047ab9 */ /* 0x000fe40000000800 */
[----:B------:R-:W-:-:S04]  /*99d0*/  UIMAD UR4, UR28, UR4, URZ ;  /* 0x000000041c0472a4 */ /* 0x000fc8000f8e023f */
[----:B------:R-:W-:-:S04]  /*99e0*/  UISETP.LT.AND UP0, UPT, UR26, UR4, UPT ;  /* 0x000000041a00728c */ /* 0x000fc8000bf01270 */
[----:B------:R-:W-:-:S04]  /*99f0*/  USEL UR26, UR26, UR4, !UP0 ;  /* 0x000000041a1a7287 */ /* 0x000fc8000c000000 */
.L_x_199:
[----:B------:R-:W-:-:S04]  /*9a00*/  UIADD3 UR26, UR26, 0x2f, URZ ;  /* 0x0000002f1a1a7890 */ /* 0x000fc8000fffe03f */
        /* <DEDUP_REMOVED lines=9> */
[----:B------:R-:W2:Y:S04]  /*9aa0*/  LDL R7, [R1+0x24] ;  /* 0x0000240001077983 */ /* 0x000ea80000100800 */
[----:B------:R-:W3:Y:S04]  /*9ab0*/  LDL R6, [R1+0x30] ;  /* 0x0000300001067983 */ /* 0x000ee80000100800 */
[----:B------:R-:W3:Y:S04]  /*9ac0*/  LDL R5, [R1+0x18] ;  /* 0x0000180001057983 */ /* 0x000ee80000100800 */
[----:B------:R-:W4:Y:S04]  /*9ad0*/  LDL R4, [R1+0x2c] ;  /* 0x00002c0001047983 */ /* 0x000f280000100800 */
[----:B------:R-:W4:Y:S01]  /*9ae0*/  LDL R3, [R1+0x14] ;  /* 0x0000140001037983 */ /* 0x000f220000100800 */
[C---:B--2---:R-:W-:Y:S01]  /*9af0*/  SHF.L.U64.HI R8, R7.reuse, 0x1, R8 ;  /* 0x0000000107087819 */ /* 0x044fe20000010208 */
[----:B------:R-:W-:-:S04]  /*9b00*/  IMAD.SHL.U32 R7, R7, 0x2, RZ ;  /* 0x0000000207077824 */ /* 0x000fc800078e00ff */
[----:B------:R1:W-:Y:S01]  /*9b10*/  STL [R1+0x4c], R8 ;  /* 0x00004c0801007387 */ /* 0x0003e20000100800 */
[----:B---3--:R-:W-:-:S03]  /*9b20*/  SHF.L.U64.HI R179, R5, 0x1, R6 ;  /* 0x0000000105b37819 */ /* 0x008fc60000010206 */
[----:B------:R1:W-:Y:S01]  /*9b30*/  STL [R1+0x48], R7 ;  /* 0x0000480701007387 */ /* 0x0003e20000100800 */
[----:B------:R-:W-:Y:S01]  /*9b40*/  IMAD.SHL.U32 R178, R5, 0x2, RZ ;  /* 0x0000000205b27824 */ /* 0x000fe200078e00ff */
[C---:B----4-:R-:W-:Y:S01]  /*9b50*/  SHF.L.U64.HI R177, R3.reuse, 0x1, R4 ;  /* 0x0000000103b17819 */ /* 0x050fe20000010204 */
[----:B------:R-:W-:Y:S02]  /*9b60*/  IMAD.SHL.U32 R176, R3, 0x2, RZ ;  /* 0x0000000203b07824 */ /* 0x000fe400078e00ff */
.L_x_207:
[----:B------:R-:W2:Y:S01]  /*9b70*/  LDL R4, [R1+0x4] ;  /* 0x0000040001047983 */ /* 0x000ea20000100800 */
[----:B------:R-:W-:Y:S04]  /*9b80*/  DEPBAR.LE SB0, 0x0 ;  /* 0x000080000000791a */ /* 0x000fe80000000000 */
[----:B------:R-:W3:Y:S01]  /*9b90*/  LDL R3, [R1] ;  /* 0x0000000001037983 */ /* 0x000ee20000100800 */
[----:B------:R-:W-:Y:S03]  /*9ba0*/  UISETP.GT.AND UP0, UPT, UR7, UR23, UPT ;  /* 0x000000170700728c */ /* 0x000fe6000bf04270 */
[----:B------:R-:W-:Y:S03]  /*9bb0*/  BAR.SYNC.DEFER_BLOCKING 0x0 ;  /* 0x0000000000007b1d */ /* 0x000fe60000010000 */
[----:B------:R-:W-:Y:S03]  /*9bc0*/  PLOP3.LUT P0, PT, PT, PT, UP0, 0x80, 0x0 ;  /* 0x000000000000781c */ /* 0x000fe60003f0f008 */
[----:B------:R-:W4:Y:S04]  /*9bd0*/  LDSM.16.M88.4 R168, [R247] ;  /* 0x00000000f7a8783b */ /* 0x000f280000000200 */
[----:B------:R-:W1:Y:S04]  /*9be0*/  LDSM.16.M88.4 R172, [R246] ;  /* 0x00000000f6ac783b */ /* 0x000e680000000200 */
[----:B-12---:R-:W1:Y:S04]  /*9bf0*/  LDSM.16.M88.4 R8, [R4+0x14080] ;  /* 0x014080000408783b */ /* 0x006e680000000200 */
[----:B------:R-:W2:Y:S04]  /*9c00*/  LDSM.16.M88.4 R16, [R4+0x14880] ;  /* 0x014880000410783b */ /* 0x000ea80000000200 */
[----:B------:R-:W1:Y:S04]  /*9c10*/  LDSM.16.M88.4 R24, [R4+0x15080] ;  /* 0x015080000418783b */ /* 0x000e680000000200 */
[----:B---3--:R3:W1:Y:S02]  /*9c20*/  LDSM.16.M88.4 R156, [R3] ;  /* 0x00000000039c783b */ /* 0x0086640000000200 */
[----:B---3--:R-:W-:Y:S01]  /*9c30*/  MOV R3, R0 ;  /* 0x0000000000037202 */ /* 0x008fe20000000f00 */
[----:B------:R-:W-:-:S05]  /*9c40*/  @P0 BRA `(.L_x_203) ;  /* 0x0000043000000947 */ /* 0x000fca0003800000 */
[----:B----4-:R-:W3:Y:S01]  /*9c50*/  LDL R7, [R1+0xc] ;  /* 0x00000c0001077983 */ /* 0x010ee20000100800 */
[----:B------:R-:W-:Y:S03]  /*9c60*/  BSSY B0, `(.L_x_203) ;  /* 0x0000041000007945 */ /* 0x000fe60003800000 */
[----:B------:R-:W4:Y:S04]  /*9c70*/  LDL R14, [R1+0x8] ;  /* 0x00000800010e7983 */ /* 0x000f280000100800 */
[----:B------:R-:W5:Y:S04]  /*9c80*/  LDL R20, [R1+0x48] ;  /* 0x0000480001147983 */ /* 0x000f680000100800 */
[----:B--2---:R-:W2:Y:S04]  /*9c90*/  LDL R22, [R1+0x4c] ;  /* 0x00004c0001167983 */ /* 0x004ea80000100800 */
[----:B------:R-:W2:Y:S04]  /*9ca0*/  LDL R13, [R1+0x1c] ;  /* 0x00001c00010d7983 */ /* 0x000ea80000100800 */
[----:B------:R-:W2:Y:S04]  /*9cb0*/  LDL R15, [R1+0x10] ;  /* 0x00001000010f7983 */ /* 0x000ea80000100800 */
[----:B------:R-:W2:Y:S01]  /*9cc0*/  LDL R23, [R1+0x28] ;  /* 0x0000280001177983 */ /* 0x000ea20000100800 */
[----:B---3--:R-:W-:Y:S01]  /*9cd0*/  SHF.R.S32.HI R6, RZ, 0x1f, R7 ;  /* 0x0000001fff067819 */ /* 0x008fe20000011407 */
[C---:B------:R-:W-:Y:S01]  /*9ce0*/  IMAD.WIDE.U32 R4, R7.reuse, c[0x0][0x208], RZ ;  /* 0x0000820007047a25 */ /* 0x040fe200078e00ff */
[----:B----4-:R-:W-:Y:S03]  /*9cf0*/  SHF.R.S32.HI R12, RZ, 0x1f, R14 ;  /* 0x0000001fff0c7819 */ /* 0x010fe6000001140e */
[----:B------:R-:W-:Y:S04]  /*9d00*/  IMAD R6, R6, c[0x0][0x208], RZ ;  /* 0x0000820006067a24 */ /* 0x000fe800078e02ff */
[----:B------:R-:W-:Y:S02]  /*9d10*/  IMAD R6, R7, c[0x0][0x20c], R6 ;  /* 0x0000830007067a24 */ /* 0x000fe400078e0206 */
[----:B------:R-:W3:Y:S01]  /*9d20*/  LDL R7, [R1+0x24] ;  /* 0x0000240001077983 */ /* 0x000ee20000100800 */
[----:B------:R-:W-:Y:S02]  /*9d30*/  IMAD R12, R12, c[0x0][0x218], RZ ;  /* 0x000086000c0c7a24 */ /* 0x000fe400078e02ff */
[----:B------:R-:W-:Y:S02]  /*9d40*/  IMAD.IADD R5, R5, 0x1, R6 ;  /* 0x0000000105057824 */ /* 0x000fe400078e0206 */
[C---:B------:R-:W-:Y:S02]  /*9d50*/  IMAD R12, R14.reuse, c[0x0][0x21c], R12 ;  /* 0x000087000e0c7a24 */ /* 0x040fe400078e020c */
[----:B------:R-:W-:Y:S05]  /*9d60*/  IMAD.WIDE.U32 R4, R14, c[0x0][0x218], R4 ;  /* 0x000086000e047a25 */ /* 0x000fea00078e0004 */
[----:B------:R-:W-:Y:S04]  /*9d70*/  IADD3 R4, P0, R4, UR24, RZ ;  /* 0x0000001804047c10 */ /* 0x000fe8000ff1e0ff */
[----:B------:R-:W-:Y:S02]  /*9d80*/  IADD3.X R12, R5, UR15, R12, P0, !PT ;  /* 0x0000000f050c7c10 */ /* 0x000fe400087fe40c */
[C---:B------:R-:W-:Y:S04]  /*9d90*/  LEA R6, P0, R4.reuse, c[0x0][0x1f8], 0x1 ;  /* 0x00007e0004067a11 */ /* 0x040fe800078008ff */
[----:B------:R-:W-:Y:S01]  /*9da0*/  LEA.HI.X R12, R4, c[0x0][0x1fc], R12, 0x1, P0 ;  /* 0x00007f00040c7a11 */ /* 0x000fe200000f0c0c */
[----:B------:R-:W5:Y:S02]  /*9db0*/  SHFL.IDX PT, R14, R6, RZ, 0x181f ;  /* 0x00181fff060e7589 */ /* 0x000f6400000e0000 */
[C---:B-----5:R-:W-:Y:S02]  /*9dc0*/  IADD3 R20, P0, R14.reuse, R20, RZ ;  /* 0x000000140e147210 */ /* 0x060fe40007f1e0ff */
[----:B---3--:R-:W-:Y:S02]  /*9dd0*/  ISETP.GE.AND P1, PT, R7, c[0x0][0x1d4], PT ;  /* 0x0000750007007a0c */ /* 0x008fe40003f26270 */
[----:B------:R-:W2:Y:S02]  /*9de0*/  SHFL.IDX PT, R7, R12, RZ, 0x181f ;  /* 0x00181fff0c077589 */ /* 0x000ea400000e0000 */
[C---:B--2---:R-:W-:Y:S01]  /*9df0*/  IMAD.X R21, R7.reuse, 0x1, R22, P0 ;  /* 0x0000000107157824 */ /* 0x044fe200000e0616 */
[----:B------:R-:W-:Y:S01]  /*9e00*/  IADD3 R4, P0, R14, R178, RZ ;  /* 0x000000b20e047210 */ /* 0x000fe20007f1e0ff */
[----:B------:R-:W2:Y:S07]  /*9e10*/  S2R R22, SR_TID.X ;  /* 0x0000000000167919 */ /* 0x000eae0000002100 */
[----:B------:R-:W-:Y:S01]  /*9e20*/  @!PT LDS RZ, [RZ] ;  /* 0x00000000fffff984 */ /* 0x000fe20000000800 */
[----:B------:R3:W-:Y:S01]  /*9e30*/  LDGSTS.E.BYPASS.LTC128B.128 [R13+0x4080], [R20.64], !P1 ;  /* 0x04080000140d7fae */ /* 0x0007e2000c901d52 */
[C---:B------:R-:W-:Y:S05]  /*9e40*/  IMAD.X R5, R7.reuse, 0x1, R179, P0 ;  /* 0x0000000107057824 */ /* 0x040fea00000e06b3 */
[----:B------:R4:W-:Y:S01]  /*9e50*/  LDGSTS.E.BYPASS.LTC128B.128 [R13+0x5880], [R4.64], !P6 ;  /* 0x05880000040d7fae */ /* 0x0009e2000f101d52 */
[----:B--2---:R-:W-:Y:S02]  /*9e60*/  ISETP.GT.AND P1, PT, R22, 0x7f, PT ;  /* 0x0000007f1600780c */ /* 0x004fe40003f24270 */
[C---:B----4-:R-:W-:Y:S05]  /*9e70*/  IADD3 R4, P0, R14.reuse, R176, RZ ;  /* 0x000000b00e047210 */ /* 0x050fea0007f1e0ff */
[----:B------:R-:W-:Y:S05]  /*9e80*/  IMAD.X R5, R7, 0x1, R177, P0 ;  /* 0x0000000107057824 */ /* 0x000fea00000e06b1 */
[----:B------:R2:W-:Y:S02]  /*9e90*/  LDGSTS.E.BYPASS.LTC128B.128 [R13+0x7080], [R4.64], !P5 ;  /* 0x07080000040d7fae */ /* 0x0005e4000e901d52 */
[C---:B--2---:R-:W-:Y:S01]  /*9ea0*/  IMAD.SHL.U32 R4, R15.reuse, 0x2, RZ ;  /* 0x000000020f047824 */ /* 0x044fe200078e00ff */
[----:B------:R-:W-:Y:S04]  /*9eb0*/  SHF.L.U64.HI R5, R15, 0x1, R23 ;  /* 0x000000010f057819 */ /* 0x000fe80000010217 */
[----:B------:R-:W-:Y:S05]  /*9ec0*/  IADD3 R14, P0, R14, R4, RZ ;  /* 0x000000040e0e7210 */ /* 0x000fea0007f1e0ff */
[----:B------:R-:W-:Y:S05]  /*9ed0*/  IMAD.X R15, R7, 0x1, R5, P0 ;  /* 0x00000001070f7824 */ /* 0x000fea00000e0605 */
[----:B------:R3:W-:Y:S01]  /*9ee0*/  LDGSTS.E.BYPASS.LTC128B.128 [R13+0x8880], [R14.64], !P4 ;  /* 0x088800000e0d7fae */ /* 0x0007e2000e101d52 */
[----:B------:R-:W-:-:S05]  /*9ef0*/  @P1 BRA `(.L_x_204) ;  /* 0x0000017000001947 */ /* 0x000fca0003800000 */
[----:B------:R-:W-:-:S05]  /*9f00*/  BRA.DIV ~URZ, `(.L_x_205) ;  /* 0x00009cd27f007947 */ /* 0x000fca000b800000 */
[----:B------:R2:W4:Y:S04]  /*9f10*/  SHFL.IDX PT, R7, R12, 0x1, 0x181f ;  /* 0x00381f000c077f89 */ /* 0x00052800000e0000 */
[----:B------:R2:W3:Y:S02]  /*9f20*/  SHFL.IDX PT, R12, R6, 0x1, 0x181f ;  /* 0x00381f00060c7f89 */ /* 0x0004e400000e0000 */
.L_x_239:
[----:B---3--:R-:W3:Y:S04]  /*9f30*/  LDL R15, [R1+0x24] ;  /* 0x00002400010f7983 */ /* 0x008ee80000100800 */
[----:B------:R-:W5:Y:S04]  /*9f40*/  LDL R14, [R1+0x48] ;  /* 0x00004800010e7983 */ /* 0x000f680000100800 */
[----:B--2---:R-:W2:Y:S04]  /*9f50*/  LDL R13, [R1+0x4c] ;  /* 0x00004c00010d7983 */ /* 0x004ea80000100800 */
[----:B----4-:R-:W4:Y:S01]  /*9f60*/  LDL R6, [R1+0x1c] ;  /* 0x00001c0001067983 */ /* 0x010f220000100800 */
[----:B---3--:R-:W-:Y:S02]  /*9f70*/  ISETP.GE.AND P1, PT, R15, c[0x0][0x1d4], PT ;  /* 0x000075000f007a0c */ /* 0x008fe40003f26270 */
[C---:B-----5:R-:W-:Y:S05]  /*9f80*/  IADD3 R14, P0, R12.reuse, R14, RZ ;  /* 0x0000000e0c0e7210 */ /* 0x060fea0007f1e0ff */
[C---:B--2---:R-:W-:Y:S06]  /*9f90*/  IMAD.X R15, R7.reuse, 0x1, R13, P0 ;  /* 0x00000001070f7824 */ /* 0x044fec00000e060d */
[----:B------:R-:W-:Y:S01]  /*9fa0*/  @!PT LDS RZ, [RZ] ;  /* 0x00000000fffff984 */ /* 0x000fe20000000800 */
[----:B------:R-:W-:Y:S01]  /*9fb0*/  @!PT LDS RZ, [RZ] ;  /* 0x00000000fffff984 */ /* 0x000fe20000000800 */
[----:B------:R-:W-:Y:S01]  /*9fc0*/  @!PT LDS RZ, [RZ] ;  /* 0x00000000fffff984 */ /* 0x000fe20000000800 */
[----:B----4-:R2:W-:Y:S02]  /*9fd0*/  LDGSTS.E.BYPASS.LTC128B.128 [R6+0x5080], [R14.64], !P1 ;  /* 0x050800000e067fae */ /* 0x0105e4000c901d52 */
[C---:B--2---:R-:W-:Y:S05]  /*9fe0*/  IADD3 R14, P0, R12.reuse, R178, RZ ;  /* 0x000000b20c0e7210 */ /* 0x044fea0007f1e0ff */
[C---:B------:R-:W-:Y:S01]  /*9ff0*/  IMAD.X R15, R7.reuse, 0x1, R179, P0 ;  /* 0x00000001070f7824 */ /* 0x040fe200000e06b3 */
[C---:B------:R-:W-:Y:S04]  /*a000*/  IADD3 R4, P0, R12.reuse, R4, RZ ;  /* 0x000000040c047210 */ /* 0x040fe80007f1e0ff */
[----:B------:R2:W-:Y:S01]  /*a010*/  LDGSTS.E.BYPASS.LTC128B.128 [R6+0x6880], [R14.64], !P6 ;  /* 0x068800000e067fae */ /* 0x0005e2000f101d52 */
[C---:B------:R-:W-:Y:S01]  /*a020*/  IMAD.X R5, R7.reuse, 0x1, R5, P0 ;  /* 0x0000000107057824 */ /* 0x040fe200000e0605 */
[----:B--2---:R-:W-:Y:S05]  /*a030*/  IADD3 R14, P1, R12, R176, RZ ;  /* 0x000000b00c0e7210 */ /* 0x004fea0007f3e0ff */
[----:B------:R-:W-:Y:S05]  /*a040*/  IMAD.X R15, R7, 0x1, R177, P1 ;  /* 0x00000001070f7824 */ /* 0x000fea00008e06b1 */
[----:B------:R2:W-:Y:S04]  /*a050*/  LDGSTS.E.BYPASS.LTC128B.128 [R6+0x8080], [R14.64], !P5 ;  /* 0x080800000e067fae */ /* 0x0005e8000e901d52 */
[----:B------:R2:W-:Y:S02]  /*a060*/  LDGSTS.E.BYPASS.LTC128B.128 [R6+0x9880], [R4.64], !P4 ;  /* 0x0988000004067fae */ /* 0x0005e4000e101d52 */
.L_x_204:
[----:B------:R-:W-:Y:S05]  /*a070*/  BSYNC B0 ;  /* 0x0000000000007941 */ /* 0x000fea0003800000 */
.L_x_203:
[----:B----4-:R-:W0:Y:S01]  /*a080*/  LDGDEPBAR ;  /* 0x00000000000079af */ /* 0x010e220000000000 */
[----:B------:R-:W-:Y:S01]  /*a090*/  WARPSYNC 0xffffffff ;  /* 0xffffffff00007948 */ /* 0x000fe20003800000 */
[C---:B-12---:R-:W-:Y:S01]  /*a0a0*/  HMMA.16816.F32.BF16 R4, R160.reuse, R8, RZ ;  /* 0x00000008a004723c */ /* 0x046fe200000418ff */
[----:B------:R-:W-:Y:S06]  /*a0b0*/  UISETP.GT.AND UP0, UPT, UR23, UR7, UPT ;  /* 0x000000071700728c */ /* 0x000fec000bf04270 */
[----:B------:R-:W-:Y:S01]  /*a0c0*/  PLOP3.LUT P0, PT, PT, PT, UP0, 0x40, 0x0 ;  /* 0x000000000000781c */ /* 0x000fe20003f0e808 */
[C---:B------:R-:W-:Y:S08]  /*a0d0*/  HMMA.16816.F32.BF16 R8, R160.reuse, R10, RZ ;  /* 0x0000000aa008723c */ /* 0x040ff000000418ff */
[C---:B---3--:R-:W-:Y:S08]  /*a0e0*/  HMMA.16816.F32.BF16 R12, R160.reuse, R16, RZ ;  /* 0x00000010a00c723c */ /* 0x048ff000000418ff */
[C---:B------:R-:W-:Y:S08]  /*a0f0*/  HMMA.16816.F32.BF16 R16, R160.reuse, R18, RZ ;  /* 0x00000012a010723c */ /* 0x040ff000000418ff */
[C---:B------:R-:W-:Y:S08]  /*a100*/  HMMA.16816.F32.BF16 R20, R160.reuse, R24, RZ ;  /* 0x00000018a014723c */ /* 0x040ff000000418ff */
[----:B------:R-:W-:Y:S08]  /*a110*/  HMMA.16816.F32.BF16 R24, R160, R26, RZ ;  /* 0x0000001aa018723c */ /* 0x000ff000000418ff */
[C---:B------:R-:W-:Y:S08]  /*a120*/  HMMA.16816.F32.BF16 R4, R164.reuse, R156, R4 ;  /* 0x0000009ca404723c */ /* 0x040ff00000041804 */
[C---:B------:R-:W-:Y:S01]  /*a130*/  HMMA.16816.F32.BF16 R8, R164.reuse, R158, R8 ;  /* 0x0000009ea408723c */ /* 0x040fe20000041808 */
[----:B------:R-:W1:Y:S07]  /*a140*/  LDSM.16.M88.4 R156, [R251+0x14080] ;  /* 0x01408000fb9c783b */ /* 0x000e6e0000000200 */
[C---:B------:R-:W-:Y:S08]  /*a150*/  HMMA.16816.F32.BF16 R12, R164.reuse, R168, R12 ;  /* 0x000000a8a40c723c */ /* 0x040ff0000004180c */
[C---:B------:R-:W-:Y:S01]  /*a160*/  HMMA.16816.F32.BF16 R16, R164.reuse, R170, R16 ;  /* 0x000000aaa410723c */ /* 0x040fe20000041810 */
[----:B------:R-:W2:Y:S07]  /*a170*/  LDSM.16.M88.4 R168, [R251+0x14880] ;  /* 0x01488000fba8783b */ /* 0x000eae0000000200 */
[C---:B------:R-:W-:Y:S01]  /*a180*/  HMMA.16816.F32.BF16 R20, R164.reuse, R172, R20 ;  /* 0x000000aca414723c */ /* 0x040fe20000041814 */
[----:B------:R-:W3:Y:S07]  /*a190*/  LDL R173, [R1+0x4] ;  /* 0x0000040001ad7983 */ /* 0x000eee0000100800 */
[----:B------:R-:W-:Y:S08]  /*a1a0*/  HMMA.16816.F32.BF16 R24, R164, R174, R24 ;  /* 0x000000aea418723c */ /* 0x000ff00000041818 */
        /* <DEDUP_REMOVED lines=8> */
[----:B------:R-:W1:Y:S07]  /*a230*/  LDSM.16.M88.4 R156, [R245+0x800] ;  /* 0x00080000f59c783b */ /* 0x000e6e0000000200 */
[C---:B--2---:R-:W-:Y:S08]  /*a240*/  HMMA.16816.F32.BF16 R4, R184.reuse, R168, R4 ;  /* 0x000000a8b804723c */ /* 0x044ff00000041804 */
[C---:B------:R-:W-:Y:S01]  /*a250*/  HMMA.16816.F32.BF16 R8, R184.reuse, R170, R8 ;  /* 0x000000aab808723c */ /* 0x040fe20000041808 */
[----:B------:R-:W2:Y:S07]  /*a260*/  LDSM.16.M88.4 R168, [R245+0x1000] ;  /* 0x00100000f5a8783b */ /* 0x000eae0000000200 */
[C---:B-1----:R-:W-:Y:S08]  /*a270*/  HMMA.16816.F32.BF16 R12, R184.reuse, R156, R12 ;  /* 0x0000009cb80c723c */ /* 0x042ff0000004180c */
[C---:B------:R-:W-:Y:S08]  /*a280*/  HMMA.16816.F32.BF16 R16, R184.reuse, R158, R16 ;  /* 0x0000009eb810723c */ /* 0x040ff00000041810 */
[C---:B--2---:R-:W-:Y:S08]  /*a290*/  HMMA.16816.F32.BF16 R20, R184.reuse, R168, R20 ;  /* 0x000000a8b814723c */ /* 0x044ff00000041814 */
[----:B------:R-:W-:Y:S01]  /*a2a0*/  HMMA.16816.F32.BF16 R24, R184, R170, R24 ;  /* 0x000000aab818723c */ /* 0x000fe20000041818 */
[----:B---3--:R-:W1:Y:S08]  /*a2b0*/  LDSM.16.M88.4 R156, [R173+0x15880] ;  /* 0x01588000ad9c783b */ /* 0x008e700000000200 */
        /* <DEDUP_REMOVED lines=107> */
[----:B------:R-:W-:Y:S01]  /*a970*/  FMUL.FTZ R7, R7, c[0x0][0x320] ;  /* 0x0000c80007077a20 */ /* 0x000fe20000410000 */
[C---:B-1----:R-:W-:Y:S03]  /*a980*/  HMMA.16816.F32.BF16 R12, R232.reuse, R156, R12 ;  /* 0x0000009ce80c723c */ /* 0x042fe6000004180c */
[----:B------:R-:W-:Y:S03]  /*a990*/  FMUL.FTZ R8, R8, c[0x0][0x320] ;  /* 0x0000c80008087a20 */ /* 0x000fe60000410000 */
[----:B------:R-:W1:Y:S01]  /*a9a0*/  MUFU.TANH R170, R5 ;  /* 0x0000000500aa7308 */ /* 0x000e620000002400 */
[----:B------:R-:W-:Y:S01]  /*a9b0*/  FMUL.FTZ R9, R9, c[0x0][0x320] ;  /* 0x0000c80009097a20 */ /* 0x000fe20000410000 */
[C---:B------:R-:W-:Y:S08]  /*a9c0*/  HMMA.16816.F32.BF16 R16, R232.reuse, R158, R16 ;  /* 0x0000009ee810723c */ /* 0x040ff00000041810 */
[----:B------:R-:W3:Y:S08]  /*a9d0*/  MUFU.TANH R173, R6 ;  /* 0x0000000600ad7308 */ /* 0x000ef00000002400 */
[----:B------:R-:W-:Y:S02]  /*a9e0*/  FMUL.FTZ R12, R12, c[0x0][0x320] ;  /* 0x0000c8000c0c7a20 */ /* 0x000fe40000410000 */
[----:B------:R4:W1:Y:S01]  /*a9f0*/  MUFU.TANH R174, R7 ;  /* 0x0000000700ae7308 */ /* 0x0008620000002400 */
[----:B------:R-:W-:Y:S09]  /*aa00*/  FMUL.FTZ R13, R13, c[0x0][0x320] ;  /* 0x0000c8000d0d7a20 */ /* 0x000ff20000410000 */
[----:B------:R5:W1:Y:S10]  /*aa10*/  MUFU.TANH R171, R8 ;  /* 0x0000000800ab7308 */ /* 0x000a740000002400 */
[----:B------:R1:W1:Y:S01]  /*aa20*/  MUFU.TANH R156, R9 ;  /* 0x00000009009c7308 */ /* 0x0002620000002400 */
[----:B----4-:R-:W4:Y:S01]  /*aa30*/  LDSM.16.M88.4 R4, [R245+0x5800] ;  /* 0x00580000f504783b */ /* 0x010f220000000200 */
[----:B------:R-:W-:Y:S08]  /*aa40*/  DEPBAR.LE SB0, 0x0 ;  /* 0x000080000000791a */ /* 0x000ff00000000000 */
[----:B------:R2:W2:Y:S01]  /*aa50*/  MUFU.TANH R158, R12 ;  /* 0x0000000c009e7308 */ /* 0x0004a20000002400 */
[----:B------:R-:W-:Y:S01]  /*aa60*/  BAR.SYNC.DEFER_BLOCKING 0x0 ;  /* 0x0000000000007b1d */ /* 0x000fe20000010000 */
[----:B-----5:R-:W-:Y:S02]  /*aa70*/  FMUL.FTZ R8, R11, c[0x0][0x320] ;  /* 0x0000c8000b087a20 */ /* 0x020fe40000410000 */
[----:B------:R-:W-:Y:S06]  /*aa80*/  FMUL.FTZ R11, R14, c[0x0][0x320] ;  /* 0x0000c8000e0b7a20 */ /* 0x000fec0000410000 */
[----:B------:R5:W3:Y:S01]  /*aa90*/  MUFU.TANH R157, R13 ;  /* 0x0000000d009d7308 */ /* 0x000ae20000002400 */
[----:B-1----:R-:W-:Y:S02]  /*aaa0*/  FMUL.FTZ R9, R10, c[0x0][0x320] ;  /* 0x0000c8000a097a20 */ /* 0x002fe40000410000 */
[----:B------:R-:W-:Y:S02]  /*aab0*/  FMUL.FTZ R10, R15, c[0x0][0x320] ;  /* 0x0000c8000f0a7a20 */ /* 0x000fe40000410000 */
[----:B------:R-:W-:Y:S05]  /*aac0*/  FMUL.FTZ R15, R16, c[0x0][0x320] ;  /* 0x0000c800100f7a20 */ /* 0x000fea0000410000 */
[----:B------:R-:W1:Y:S01]  /*aad0*/  MUFU.TANH R9, R9 ;  /* 0x0000000900097308 */ /* 0x000e620000002400 */
[----:B------:R-:W-:Y:S02]  /*aae0*/  FMUL.FTZ R16, R17, c[0x0][0x320] ;  /* 0x0000c80011107a20 */ /* 0x000fe40000410000 */
[----:B--2---:R-:W-:Y:S07]  /*aaf0*/  FMUL.FTZ R12, R19, c[0x0][0x320] ;  /* 0x0000c800130c7a20 */ /* 0x004fee0000410000 */
[----:B------:R-:W2:Y:S01]  /*ab00*/  MUFU.TANH R8, R8 ;  /* 0x0000000800087308 */ /* 0x000ea20000002400 */
[C---:B----4-:R-:W-:Y:S05]  /*ab10*/  HMMA.16816.F32.BF16 R20, R232.reuse, R4, R20 ;  /* 0x00000004e814723c */ /* 0x050fea0000041814 */
[----:B-----5:R-:W-:Y:S04]  /*ab20*/  FMUL.FTZ R13, R18, c[0x0][0x320] ;  /* 0x0000c800120d7a20 */ /* 0x020fe80000410000 */
[----:B------:R-:W4:Y:S01]  /*ab30*/  MUFU.TANH R11, R11 ;  /* 0x0000000b000b7308 */ /* 0x000f220000002400 */
        /* <DEDUP_REMOVED lines=15> */
[----:B------:R-:W1:Y:S10]  /*ac30*/  MUFU.TANH R7, R7 ;  /* 0x0000000700077308 */ /* 0x000e740000002400 */
[----:B------:R1:W1:Y:S10]  /*ac40*/  MUFU.TANH R175, R22 ;  /* 0x0000001600af7308 */ /* 0x0002740000002400 */
[----:B------:R-:W1:Y:S10]  /*ac50*/  MUFU.TANH R14, R14 ;  /* 0x0000000e000e7308 */ /* 0x000e740000002400 */
[----:B------:R-:W1:Y:S10]  /*ac60*/  MUFU.TANH R18, R18 ;  /* 0x0000001200127308 */ /* 0x000e740000002400 */
        /* <DEDUP_REMOVED lines=8> */
[----:B------:R3:W-:Y:S02]  /*acf0*/  STL [R1+0x60], R0 ;  /* 0x0000600001007387 */ /* 0x0007e40000100800 */
[----:B------:R-:W-:Y:S02]  /*ad00*/  ISETP.NE.AND P1, PT, R159, 0x1, PT ;  /* 0x000000019f00780c */ /* 0x000fe40003f25270 */
[----:B------:R-:W4:Y:S01]  /*ad10*/  LDL R24, [R1+0x24] ;  /* 0x0000240001187983 */ /* 0x000f220000100800 */
[----:B------:R-:W-:Y:S03]  /*ad20*/  IMAD.U32 R6, RZ, RZ, UR5 ;  /* 0x00000005ff067e24 */ /* 0x000fe6000f8e00ff */
[----:B------:R-:W4:Y:S04]  /*ad30*/  LDL R23, [R1+0x4c] ;  /* 0x00004c0001177983 */ /* 0x000f280000100800 */
[----:B---3--:R-:W3:Y:S01]  /*ad40*/  LDL R0, [R1+0x48] ;  /* 0x0000480001007983 */ /* 0x008ee20000100800 */
[----:B--2---:R-:W-:Y:S03]  /*ad50*/  IADD3 R6, R6, -0x30, R169 ;  /* 0xffffffd006067810 */ /* 0x004fe60007ffe0a9 */
[----:B------:R-:W2:Y:S02]  /*ad60*/  LDL R169, [R1+0x1c] ;  /* 0x00001c0001a97983 */ /* 0x000ea40000100800 */
[----:B-1----:R-:W-:Y:S01]  /*ad70*/  @P1 IMAD.HI.U32 R20, R6, c[0x0][0x2bc], RZ ;  /* 0x0000af0006141a27 */ /* 0x002fe200078e00ff */
[----:B----4-:R-:W-:Y:S03]  /*ad80*/  ISETP.GE.AND P2, PT, R24, c[0x0][0x1d4], PT ;  /* 0x0000750018007a0c */ /* 0x010fe60003f46270 */
        /* <DEDUP_REMOVED lines=13> */
[----:B----4-:R-:W-:Y:S02]  /*ae60*/  IMAD.WIDE.U32 R20, R26, c[0x0][0x1e0], RZ ;  /* 0x000078001a147a25 */ /* 0x010fe400078e00ff */
[----:B-1----:R-:W1:Y:S02]  /*ae70*/  S2R R26, SR_TID.X ;  /* 0x00000000001a7919 */ /* 0x002e640000002100 */
[----:B------:R-:W-:Y:S02]  /*ae80*/  IMAD.IADD R21, R21, 0x1, R6 ;  /* 0x0000000115157824 */ /* 0x000fe400078e0206 */
[----:B--2---:R1:W-:Y:S01]  /*ae90*/  STL [R1+0x8], R25 ;  /* 0x0000081901007387 */ /* 0x0043e20000100800 */
[----:B------:R-:W-:Y:S01]  /*aea0*/  SHF.R.S32.HI R6, RZ, 0x1f, R25 ;  /* 0x0000001fff067819 */ /* 0x000fe20000011419 */
[C---:B------:R-:W-:Y:S02]  /*aeb0*/  IMAD.WIDE.U32 R20, R25.reuse, c[0x0][0x1f0], R20 ;  /* 0x00007c0019147a25 */ /* 0x040fe400078e0014 */
[----:B------:R-:W2:Y:S02]  /*aec0*/  LDL R159, [R1+0x10] ;  /* 0x00001000019f7983 */ /* 0x000ea40000100800 */
[----:B------:R-:W-:Y:S01]  /*aed0*/  IMAD R6, R6, c[0x0][0x1f0], RZ ;  /* 0x00007c0006067a24 */ /* 0x000fe200078e02ff */
[----:B------:R-:W-:Y:S03]  /*aee0*/  IADD3 R20, P0, R20, UR20, RZ ;  /* 0x0000001414147c10 */ /* 0x000fe6000ff1e0ff */
[----:B------:R-:W-:Y:S05]  /*aef0*/  IMAD R6, R25, c[0x0][0x1f4], R6 ;  /* 0x00007d0019067a24 */ /* 0x000fea00078e0206 */
[----:B------:R-:W-:Y:S02]  /*af00*/  IADD3.X R6, R21, UR8, R6, P0, !PT ;  /* 0x0000000815067c10 */ /* 0x000fe400087fe406 */
[C---:B------:R-:W-:Y:S04]  /*af10*/  LEA R19, P0, R20.reuse, c[0x0][0x1c8], 0x1 ;  /* 0x0000720014137a11 */ /* 0x040fe800078008ff */
[----:B------:R-:W-:Y:S01]  /*af20*/  LEA.HI.X R6, R20, c[0x0][0x1cc], R6, 0x1, P0 ;  /* 0x0000730014067a11 */ /* 0x000fe200000f0c06 */
[----:B------:R-:W3:Y:S01]  /*af30*/  SHFL.IDX PT, R21, R19, RZ, 0x181f ;  /* 0x00181fff13157589 */ /* 0x000ee200000e0000 */
[----:B-1----:R-:W-:Y:S03]  /*af40*/  SHF.R.S32.HI R25, RZ, 0x1f, R26 ;  /* 0x0000001fff197819 */ /* 0x002fe6000001141a */
[----:B------:R-:W1:Y:S01]  /*af50*/  SHFL.IDX PT, R22, R6, RZ, 0x181f ;  /* 0x00181fff06167589 */ /* 0x000e6200000e0000 */
[----:B------:R-:W-:Y:S03]  /*af60*/  LEA.HI R25, R25, R26, RZ, 0x3 ;  /* 0x0000001a19197211 */ /* 0x000fe600078f18ff */
[----:B------:R-:W4:Y:S01]  /*af70*/  SHFL.IDX PT, R19, R19, 0x1, 0x181f ;  /* 0x00381f0013137f89 */ /* 0x000f2200000e0000 */
[----:B------:R-:W-:Y:S03]  /*af80*/  SHF.R.S32.HI R25, RZ, 0x3, R25 ;  /* 0x00000003ff197819 */ /* 0x000fe60000011419 */
[----:B------:R-:W1:Y:S01]  /*af90*/  SHFL.IDX PT, R6, R6, 0x1, 0x181f ;  /* 0x00381f0006067f89 */ /* 0x000e6200000e0000 */
[----:B------:R-:W-:Y:S04]  /*afa0*/  IADD3 R20, -R25, 0x30, RZ ;  /* 0x0000003019147810 */ /* 0x000fe80007ffe1ff */
[----:B------:R-:W-:Y:S11]  /*afb0*/  ISETP.GE.AND P0, PT, R20, 0x1, PT ;  /* 0x000000011400780c */ /* 0x000ff60003f06270 */
[----:B------:R-:W-:Y:S02]  /*afc0*/  @!UPT UIADD3 URZ, URZ, URZ, URZ ;  /* 0x0000003f3f3ff290 */ /* 0x000fe4000fffe03f */
[C---:B---3--:R-:W-:Y:S05]  /*afd0*/  @P0 IADD3 R24, P1, R21.reuse, R0, RZ ;  /* 0x0000000015180210 */ /* 0x048fea0007f3e0ff */
[C---:B-1----:R-:W-:Y:S05]  /*afe0*/  @P0 IMAD.X R25, R22.reuse, 0x1, R23, P1 ;  /* 0x0000000116190824 */ /* 0x042fea00008e0617 */
[----:B------:R1:W-:Y:S02]  /*aff0*/  @P0 LDGSTS.E.BYPASS.LTC128B.128 [R169+0x14080], [R24.64], !P2 ;  /* 0x1408000018a90fae */ /* 0x0003e4000d101d52 */
[C---:B-1----:R-:W-:Y:S05]  /*b000*/  @P0 IADD3 R24, P1, R21.reuse, R178, RZ ;  /* 0x000000b215180210 */ /* 0x042fea0007f3e0ff */
[C---:B------:R-:W-:Y:S05]  /*b010*/  @P0 IMAD.X R25, R22.reuse, 0x1, R179, P1 ;  /* 0x0000000116190824 */ /* 0x040fea00008e06b3 */
[----:B------:R1:W-:Y:S02]  /*b020*/  @P0 LDGSTS.E.BYPASS.LTC128B.128 [R169+0x15880], [R24.64], !P6 ;  /* 0x1588000018a90fae */ /* 0x0003e4000f101d52 */
[----:B-1----:R-:W-:Y:S05]  /*b030*/  @P0 IADD3 R24, P1, R21, R176, RZ ;  /* 0x000000b015180210 */ /* 0x002fea0007f3e0ff */
[----:B------:R-:W-:Y:S05]  /*b040*/  @P0 IMAD.X R25, R22, 0x1, R177, P1 ;  /* 0x0000000116190824 */ /* 0x000fea00008e06b1 */
[----:B------:R1:W-:Y:S04]  /*b050*/  @P0 LDGSTS.E.BYPASS.LTC128B.128 [R169+0x17080], [R24.64], !P5 ;  /* 0x1708000018a90fae */ /* 0x0003e8000e901d52 */
[----:B-1----:R-:W3:Y:S01]  /*b060*/  LDL R25, [R1+0x28] ;  /* 0x0000280001197983 */ /* 0x002ee20000100800 */
[C---:B--2---:R-:W-:Y:S04]  /*b070*/  @P0 LEA R26, P1, R159.reuse, R21, 0x1 ;  /* 0x000000159f1a0211 */ /* 0x044fe800078208ff */
[----:B---3--:R-:W-:Y:S05]  /*b080*/  @P0 LEA.HI.X R27, R159, R22, R25, 0x1, P1 ;  /* 0x000000169f1b0211 */ /* 0x008fea00008f0c19 */
[----:B------:R1:W-:Y:S01]  /*b090*/  @P0 LDGSTS.E.BYPASS.LTC128B.128 [R169+0x18880], [R26.64], !P4 ;  /* 0x188800001aa90fae */ /* 0x0003e2000e101d52 */
[----:B------:R-:W-:Y:S11]  /*b0a0*/  ISETP.GE.AND P0, PT, R20, 0x21, PT ;  /* 0x000000211400780c */ /* 0x000ff60003f06270 */
[----:B------:R-:W-:Y:S02]  /*b0b0*/  @!UPT UIADD3 URZ, URZ, URZ, URZ ;  /* 0x0000003f3f3ff290 */ /* 0x000fe4000fffe03f */
[C---:B----4-:R-:W-:Y:S02]  /*b0c0*/  @P0 IADD3 R20, P1, R19.reuse, R0, RZ ;  /* 0x0000000013140210 */ /* 0x050fe40007f3e0ff */
[----:B------:R1:W5:Y:S03]  /*b0d0*/  LDL.LU R0, [R1+0x60] ;  /* 0x0000600001007983 */ /* 0x0003660000300800 */
[C---:B------:R-:W-:Y:S05]  /*b0e0*/  @P0 IMAD.X R21, R6.reuse, 0x1, R23, P1 ;  /* 0x0000000106150824 */ /* 0x040fea00008e0617 */
[----:B------:R2:W-:Y:S02]  /*b0f0*/  @P0 LDGSTS.E.BYPASS.LTC128B.128 [R169+0x15080], [R20.64], !P2 ;  /* 0x1508000014a90fae */ /* 0x0005e4000d101d52 */
[C---:B--2---:R-:W-:Y:S05]  /*b100*/  @P0 IADD3 R20, P1, R19.reuse, R178, RZ ;  /* 0x000000b213140210 */ /* 0x044fea0007f3e0ff */
[C---:B------:R-:W-:Y:S05]  /*b110*/  @P0 IMAD.X R21, R6.reuse, 0x1, R179, P1 ;  /* 0x0000000106150824 */ /* 0x040fea00008e06b3 */
[----:B------:R2:W-:Y:S02]  /*b120*/  @P0 LDGSTS.E.BYPASS.LTC128B.128 [R169+0x16880], [R20.64], !P6 ;  /* 0x1688000014a90fae */ /* 0x0005e4000f101d52 */
[----:B--2---:R-:W-:Y:S05]  /*b130*/  @P0 IADD3 R20, P1, R19, R176, RZ ;  /* 0x000000b013140210 */ /* 0x004fea0007f3e0ff */
[----:B------:R-:W-:Y:S01]  /*b140*/  @P0 IMAD.X R21, R6, 0x1, R177, P1 ;  /* 0x0000000106150824 */ /* 0x000fe200008e06b1 */
[C---:B------:R-:W-:Y:S04]  /*b150*/  @P0 LEA R22, P1, R159.reuse, R19, 0x1 ;  /* 0x000000139f160211 */ /* 0x040fe800078208ff */
[----:B------:R1:W-:Y:S01]  /*b160*/  @P0 LDGSTS.E.BYPASS.LTC128B.128 [R169+0x18080], [R20.64], !P5 ;  /* 0x1808000014a90fae */ /* 0x0003e2000e901d52 */
[----:B------:R-:W-:Y:S05]  /*b170*/  @P0 LEA.HI.X R23, R159, R6, R25, 0x1, P1 ;  /* 0x000000069f170211 */ /* 0x000fea00008f0c19 */
[----:B------:R1:W-:Y:S03]  /*b180*/  @P0 LDGSTS.E.BYPASS.LTC128B.128 [R169+0x19880], [R22.64], !P4 ;  /* 0x1988000016a90fae */ /* 0x0003e6000e101d52 */
.L_x_206:
[----:B-1234-:R-:W2:Y:S01]  /*b190*/  LDL.LU R23, [R1+0x44] ;  /* 0x0000440001177983 */ /* 0x01eea20000300800 */
[----:B-----5:R-:W-:Y:S01]  /*b1a0*/  FMNMX.FTZ R0, R168, R0, !PT ;  /* 0x00000000a8007209 */ /* 0x020fe20007810000 */
[----:B------:R-:W-:Y:S02]  /*b1b0*/  UISETP.GT.AND UP0, UPT, UR23, UR4, UPT ;  /* 0x000000041700728c */ /* 0x000fe4000bf04270 */
[----:B------:R-:W0:Y:S01]  /*b1c0*/  LDGDEPBAR ;  /* 0x00000000000079af */ /* 0x000e220000000000 */
[----:B------:R-:W-:Y:S01]  /*b1d0*/  FMNMX.FTZ R0, R170, R0, !PT ;  /* 0x00000000aa007209 */ /* 0x000fe20007810000 */
[----:B------:R-:W-:Y:S02]  /*b1e0*/  UIADD3 UR5, UR23, -0x1, URZ ;  /* 0xffffffff17057890 */ /* 0x000fe4000fffe03f */
[----:B------:R-:W-:Y:S02]  /*b1f0*/  PLOP3.LUT P0, PT, PT, PT, UP0, 0x80, 0x0 ;  /* 0x000000000000781c */ /* 0x000fe40003f0f008 */
[----:B------:R-:W-:Y:S03]  /*b200*/  FMNMX.FTZ R0, R171, R0, !PT ;  /* 0x00000000ab007209 */ /* 0x000fe60007810000 */
[----:B------:R-:W-:Y:S01]  /*b210*/  UMOV UR23, UR5 ;  /* 0x0000000500177c82 */ /* 0x000fe20008000000 */
        /* <DEDUP_REMOVED lines=23> */
[--C-:B------:R-:W-:Y:S01]  /*b390*/  FFMA.FTZ R25, R16, c[0x0][0x2d0], -R169.reuse ;  /* 0x0000b40010197a23 */ /* 0x100fe200000108a9 */
[----:B------:R-:W-:Y:S01]  /*b3a0*/  MOV R16, R22 ;  /* 0x0000001600107202 */ /* 0x000fe20000000f00 */
[--C-:B------:R-:W-:Y:S01]  /*b3b0*/  FFMA.FTZ R172, R172, c[0x0][0x2d0], -R169.reuse ;  /* 0x0000b400acac7a23 */ /* 0x100fe200000108a9 */
[----:B------:R-:W-:Y:S01]  /*b3c0*/  MUFU.EX2 R19, R19 ;  /* 0x0000001300137308 */ /* 0x000fe20000000800 */
[--C-:B------:R-:W-:Y:S02]  /*b3d0*/  FFMA.FTZ R171, R7, c[0x0][0x2d0], -R169.reuse ;  /* 0x0000b40007ab7a23 */ /* 0x100fe400000108a9 */
[--C-:B------:R-:W-:Y:S02]  /*b3e0*/  FFMA.FTZ R170, R18, c[0x0][0x2d0], -R169.reuse ;  /* 0x0000b40012aa7a23 */ /* 0x100fe400000108a9 */
[----:B------:R-:W-:Y:S02]  /*b3f0*/  FFMA.FTZ R169, R17, c[0x0][0x2d0], -R169 ;  /* 0x0000b40011a97a23 */ /* 0x000fe400000108a9 */
[----:B------:R-:W3:Y:S01]  /*b400*/  LDL.LU R17, [R1+0x40] ;  /* 0x0000400001117983 */ /* 0x000ee20000300800 */
[----:B------:R-:W-:Y:S02]  /*b410*/  FMUL.FTZ R3, R3, c[0x0][0x2d0] ;  /* 0x0000b40003037a20 */ /* 0x000fe40000410000 */
[----:B------:R-:W-:Y:S10]  /*b420*/  MUFU.EX2 R20, R20 ;  /* 0x0000001400147308 */ /* 0x000ff40000000800 */
[----:B------:R-:W1:Y:S10]  /*b430*/  MUFU.EX2 R6, R3 ;  /* 0x0000000300067308 */ /* 0x000e740000000800 */
[----:B------:R4:W2:Y:S10]  /*b440*/  MUFU.EX2 R158, R156 ;  /* 0x0000009c009e7308 */ /* 0x0008b40000000800 */
[----:B------:R-:W-:Y:S01]  /*b450*/  MUFU.EX2 R169, R169 ;  /* 0x000000a900a97308 */ /* 0x000fe20000000800 */
[C---:B-1----:R-:W-:Y:S02]  /*b460*/  FMUL.FTZ R28, R6.reuse, R28 ;  /* 0x0000001c061c7220 */ /* 0x042fe40000410000 */
[C---:B------:R-:W-:Y:S02]  /*b470*/  FMUL.FTZ R29, R6.reuse, R29 ;  /* 0x0000001d061d7220 */ /* 0x040fe40000410000 */
[C---:B------:R-:W-:Y:S02]  /*b480*/  FMUL.FTZ R32, R6.reuse, R32 ;  /* 0x0000002006207220 */ /* 0x040fe40000410000 */
[C---:B------:R-:W-:Y:S03]  /*b490*/  FMUL.FTZ R33, R6.reuse, R33 ;  /* 0x0000002106217220 */ /* 0x040fe60000410000 */
[----:B------:R-:W-:Y:S01]  /*b4a0*/  MUFU.EX2 R171, R171 ;  /* 0x000000ab00ab7308 */ /* 0x000fe20000000800 */
[C---:B------:R-:W-:Y:S01]  /*b4b0*/  FMUL.FTZ R36, R6.reuse, R36 ;  /* 0x0000002406247220 */ /* 0x040fe20000410000 */
[C---:B----4-:R-:W-:Y:S01]  /*b4c0*/  F2FP.BF16.PACK_AB R156, R19.reuse, R168 ;  /* 0x000000a8139c723e */ /* 0x050fe200000010ff */
        /* <DEDUP_REMOVED lines=47> */
[----:B--2---:R-:W-:Y:S04]  /*b7c0*/  FFMA.FTZ R3, R6, R23, R168 ;  /* 0x0000001706037223 */ /* 0x004fe800000100a8 */
[----:B------:R-:W-:Y:S04]  /*b7d0*/  FADD.FTZ R3, R19, R3 ;  /* 0x0000000313037221 */ /* 0x000fe80000010000 */
[----:B------:R-:W-:Y:S04]  /*b7e0*/  FADD.FTZ R3, R20, R3 ;  /* 0x0000000314037221 */ /* 0x000fe80000010000 */
[C---:B------:R-:W-:Y:S01]  /*b7f0*/  FADD.FTZ R22, R158.reuse, R3 ;  /* 0x000000039e167221 */ /* 0x040fe20000010000 */
[----:B------:R-:W-:Y:S02]  /*b800*/  FMNMX.FTZ R3, R173, R2, !PT ;  /* 0x00000002ad037209 */ /* 0x000fe40007810000 */
[----:B------:R-:W-:Y:S01]  /*b810*/  F2FP.BF16.PACK_AB R158, R158, R20 ;  /* 0x000000149e9e723e */ /* 0x000fe200000010ff */
[----:B------:R-:W-:Y:S01]  /*b820*/  FMUL.FTZ R20, R6, R148 ;  /* 0x0000009406147220 */ /* 0x000fe20000410000 */
        /* <DEDUP_REMOVED lines=20> */
[----:B------:R-:W-:Y:S01]  /*b970*/  MUFU.EX2 R7, R7 ;  /* 0x0000000700077308 */ /* 0x000fe20000000800 */
[--C-:B------:R-:W-:Y:S02]  /*b980*/  FFMA.FTZ R18, R9, c[0x0][0x2d0], -R168.reuse ;  /* 0x0000b40009127a23 */ /* 0x100fe400000108a8 */
[--C-:B------:R-:W-:Y:S02]  /*b990*/  FFMA.FTZ R159, R8, c[0x0][0x2d0], -R168.reuse ;  /* 0x0000b400089f7a23 */ /* 0x100fe400000108a8 */
[--C-:B------:R-:W-:Y:S02]  /*b9a0*/  FFMA.FTZ R19, R11, c[0x0][0x2d0], -R168.reuse ;  /* 0x0000b4000b137a23 */ /* 0x100fe400000108a8 */
[--C-:B------:R-:W-:Y:S02]  /*b9b0*/  FFMA.FTZ R27, R10, c[0x0][0x2d0], -R168.reuse ;  /* 0x0000b4000a1b7a23 */ /* 0x100fe400000108a8 */
[--C-:B------:R-:W-:Y:S01]  /*b9c0*/  FFMA.FTZ R26, R13, c[0x0][0x2d0], -R168.reuse ;  /* 0x0000b4000d1a7a23 */ /* 0x100fe200000108a8 */
[----:B------:R-:W3:Y:S01]  /*b9d0*/  MUFU.EX2 R2, R2 ;  /* 0x0000000200027308 */ /* 0x000ee20000000800 */
[--C-:B------:R-:W-:Y:S01]  /*b9e0*/  FFMA.FTZ R23, R12, c[0x0][0x2d0], -R168.reuse ;  /* 0x0000b4000c177a23 */ /* 0x100fe200000108a8 */
[----:B------:R-:W-:Y:S01]  /*b9f0*/  MOV R148, R19 ;  /* 0x0000001300947202 */ /* 0x000fe20000000f00 */
[--C-:B------:R-:W-:Y:S02]  /*ba00*/  FFMA.FTZ R173, R5, c[0x0][0x2d0], -R168.reuse ;  /* 0x0000b40005ad7a23 */ /* 0x100fe400000108a8 */
[--C-:B------:R-:W-:Y:S02]  /*ba10*/  FFMA.FTZ R175, R175, c[0x0][0x2d0], -R168.reuse ;  /* 0x0000b400afaf7a23 */ /* 0x100fe400000108a8 */
[--C-:B------:R-:W-:Y:S01]  /*ba20*/  FFMA.FTZ R174, R14, c[0x0][0x2d0], -R168.reuse ;  /* 0x0000b4000eae7a23 */ /* 0x100fe200000108a8 */
[----:B------:R-:W-:Y:S01]  /*ba30*/  MOV R14, R25 ;  /* 0x00000019000e7202 */ /* 0x000fe20000000f00 */
[----:B------:R-:W-:Y:S01]  /*ba40*/  FFMA.FTZ R168, R4, c[0x0][0x2d0], -R168 ;  /* 0x0000b40004a87a23 */ /* 0x000fe200000108a8 */
[----:B------:R-:W1:Y:S01]  /*ba50*/  MUFU.EX2 R15, R15 ;  /* 0x0000000f000f7308 */ /* 0x000e620000000800 */
[C---:B------:R-:W-:Y:S02]  /*ba60*/  FMUL.FTZ R5, R6.reuse, R133 ;  /* 0x0000008506057220 */ /* 0x040fe40000410000 */
        /* <DEDUP_REMOVED lines=8> */
[----:B------:R-:W-:Y:S01]  /*baf0*/  MUFU.EX2 R168, R168 ;  /* 0x000000a800a87308 */ /* 0x000fe20000000800 */
[----:B------:R-:W-:Y:S01]  /*bb00*/  FMUL.FTZ R25, R6, R153 ;  /* 0x0000009906197220 */ /* 0x000fe20000410000 */
[----:B------:R-:W-:Y:S01]  /*bb10*/  MOV R153, R23 ;  /* 0x0000001700997202 */ /* 0x000fe20000000f00 */
[C---:B---3--:R-:W-:Y:S02]  /*bb20*/  FFMA.FTZ R4, R2.reuse, R17, R7 ;  /* 0x0000001102047223 */ /* 0x048fe40000010007 */
[C---:B------:R-:W-:Y:S02]  /*bb30*/  FMUL.FTZ R10, R2.reuse, R138 ;  /* 0x0000008a020a7220 */ /* 0x040fe40000410000 */
[C---:B------:R-:W-:Y:S02]  /*bb40*/  FMUL.FTZ R19, R2.reuse, R147 ;  /* 0x0000009302137220 */ /* 0x040fe40000410000 */
[C---:B------:R-:W-:Y:S01]  /*bb50*/  FMUL.FTZ R26, R2.reuse, R154 ;  /* 0x0000009a021a7220 */ /* 0x040fe20000410000 */
[----:B------:R-:W2:Y:S01]  /*bb60*/  MUFU.EX2 R141, R141 ;  /* 0x0000008d008d7308 */ /* 0x000ea20000000800 */
[----:B------:R-:W-:Y:S01]  /*bb70*/  FMUL.FTZ R27, R2, R155 ;  /* 0x0000009b021b7220 */ /* 0x000fe20000410000 */
[C---:B-1----:R-:W-:Y:S01]  /*bb80*/  F2FP.BF16.PACK_AB R157, R15.reuse, R7 ;  /* 0x000000070f9d723e */ /* 0x042fe200000010ff */
[----:B------:R-:W-:Y:S01]  /*bb90*/  FADD.FTZ R11, R15, R4 ;  /* 0x000000040f0b7221 */ /* 0x000fe20000010000 */
[----:B------:R-:W-:Y:S01]  /*bba0*/  MOV R15, R24 ;  /* 0x00000018000f7202 */ /* 0x000fe20000000f00 */
[----:B------:R-:W-:Y:S01]  /*bbb0*/  FMUL.FTZ R4, R6, R132 ;  /* 0x0000008406047220 */ /* 0x000fe20000410000 */
[----:B------:R-:W-:Y:S01]  /*bbc0*/  MOV R132, R21 ;  /* 0x0000001500847202 */ /* 0x000fe20000000f00 */
[----:B------:R-:W-:Y:S01]  /*bbd0*/  FMUL.FTZ R7, R2, R135 ;  /* 0x0000008702077220 */ /* 0x000fe20000410000 */
[----:B------:R-:W-:Y:S01]  /*bbe0*/  MOV R140, R15 ;  /* 0x0000000f008c7202 */ /* 0x000fe20000000f00 */
[C---:B------:R-:W-:Y:S01]  /*bbf0*/  FMUL.FTZ R17, R6.reuse, R145 ;  /* 0x0000009106117220 */ /* 0x040fe20000410000 */
[----:B------:R-:W-:Y:S01]  /*bc00*/  MOV R138, R132 ;  /* 0x00000084008a7202 */ /* 0x000fe20000000f00 */
[C---:B------:R-:W-:Y:S01]  /*bc10*/  FMUL.FTZ R21, R6.reuse, R149 ;  /* 0x0000009506157220 */ /* 0x040fe20000410000 */
[----:B------:R-:W-:Y:S01]  /*bc20*/  MOV R132, R18 ;  /* 0x0000001200847202 */ /* 0x000fe20000000f00 */
[----:B------:R-:W-:Y:S01]  /*bc30*/  FMUL.FTZ R24, R6, R152 ;  /* 0x0000009806187220 */ /* 0x000fe20000410000 */
[----:B------:R-:W-:Y:S01]  /*bc40*/  MOV R152, R22 ;  /* 0x0000001600987202 */ /* 0x000fe20000000f00 */
[C---:B------:R-:W-:Y:S01]  /*bc50*/  FMUL.FTZ R6, R2.reuse, R134 ;  /* 0x0000008602067220 */ /* 0x040fe20000410000 */
[----:B------:R-:W-:Y:S01]  /*bc60*/  MOV R149, R14 ;  /* 0x0000000e00957202 */ /* 0x000fe20000000f00 */
[C---:B------:R-:W-:Y:S01]  /*bc70*/  FMUL.FTZ R14, R2.reuse, R142 ;  /* 0x0000008e020e7220 */ /* 0x040fe20000410000 */
[----:B------:R-:W-:Y:S01]  /*bc80*/  MOV R144, R11 ;  /* 0x0000000b00907202 */ /* 0x000fe20000000f00 */
[C---:B------:R-:W-:Y:S01]  /*bc90*/  FMUL.FTZ R11, R2.reuse, R139 ;  /* 0x0000008b020b7220 */ /* 0x040fe20000410000 */
[----:B------:R-:W-:Y:S01]  /*bca0*/  MUFU.EX2 R145, R159 ;  /* 0x0000009f00917308 */ /* 0x000fe20000000800 */
[C---:B------:R-:W-:Y:S02]  /*bcb0*/  FMUL.FTZ R15, R2.reuse, R143 ;  /* 0x0000008f020f7220 */ /* 0x040fe40000410000 */
[C---:B------:R-:W-:Y:S02]  /*bcc0*/  FMUL.FTZ R18, R2.reuse, R146 ;  /* 0x0000009202127220 */ /* 0x040fe40000410000 */
[C---:B------:R-:W-:Y:S02]  /*bcd0*/  FMUL.FTZ R22, R2.reuse, R150 ;  /* 0x0000009602167220 */ /* 0x040fe40000410000 */
        /* <DEDUP_REMOVED lines=26> */
[----:B------:R4:W-:Y:S01]  /*be80*/  MUFU.EX2 R150, R153 ;  /* 0x0000009900967308 */ /* 0x0009e20000000800 */
        /* <DEDUP_REMOVED lines=35> */
[----:B------:R3:W3:Y:S01]  /*c0c0*/  MUFU.EX2 R2, R132 ;  /* 0x0000008400027308 */ /* 0x0006e20000000800 */
[----:B--2---:R-:W-:Y:S02]  /*c0d0*/  FADD.FTZ R146, R141, R152 ;  /* 0x000000988d927221 */ /* 0x004fe40000010000 */
[----:B----4-:R-:W-:Y:S02]  /*c0e0*/  LDSM.16.MT88.4 R152, [R249+0x5080] ;  /* 0x00508000f998783b */ /* 0x010fe40000004200 */
[----:B-1----:R-:W-:Y:S04]  /*c0f0*/  FADD.FTZ R146, R143, R146 ;  /* 0x000000928f927221 */ /* 0x002fe80000010000 */
[----:B---3--:R-:W-:Y:S04]  /*c100*/  FADD.FTZ R146, R140, R146 ;  /* 0x000000928c927221 */ /* 0x008fe80000010000 */
[----:B------:R-:W-:Y:S01]  /*c110*/  FADD.FTZ R146, R142, R146 ;  /* 0x000000928e927221 */ /* 0x000fe20000010000 */
[----:B------:R-:W1:Y:S01]  /*c120*/  LDSM.16.MT88.4 R132, [R252+0x4080] ;  /* 0x00408000fc84783b */ /* 0x000e620000004200 */
[----:B------:R-:W-:Y:S01]  /*c130*/  F2FP.BF16.PACK_AB R159, R145, R2 ;  /* 0x00000002919f723e */ /* 0x000fe200000010ff */
[----:B------:R-:W-:Y:S02]  /*c140*/  FADD.FTZ R144, R2, R144 ;  /* 0x0000009002907221 */ /* 0x000fe40000010000 */
[----:B------:R2:W3:Y:S04]  /*c150*/  MUFU.EX2 R2, R137 ;  /* 0x0000008900027308 */ /* 0x0004e80000000800 */
[----:B--2---:R-:W-:Y:S01]  /*c160*/  LDSM.16.MT88.4 R136, [R252+0x4880] ;  /* 0x00488000fc88783b */ /* 0x004fe20000004200 */
        /* <DEDUP_REMOVED lines=48> */
[----:B------:R1:W2:Y:S03]  /*c470*/  MUFU.EX2 R156, R172 ;  /* 0x000000ac009c7308 */ /* 0x0002a60000000800 */
[----:B---3--:R-:W-:Y:S03]  /*c480*/  F2FP.BF16.PACK_AB R133, R2, R148 ;  /* 0x000000940285723e */ /* 0x008fe600000010ff */
[----:B------:R-:W-:Y:S02]  /*c490*/  F2FP.BF16.PACK_AB R134, R142, R140 ;  /* 0x0000008c8e86723e */ /* 0x000fe400000010ff */
[----:B------:R-:W3:Y:S02]  /*c4a0*/  LDSM.16.MT88.4 R140, [R250+0x4880] ;  /* 0x00488000fa8c783b */ /* 0x000ee40000004200 */
[----:B------:R4:W2:Y:S01]  /*c4b0*/  MUFU.EX2 R158, R170 ;  /* 0x000000aa009e7308 */ /* 0x0008a20000000800 */
[----:B------:R-:W-:Y:S02]  /*c4c0*/  F2FP.BF16.PACK_AB R135, R150, R149 ;  /* 0x000000959687723e */ /* 0x000fe400000010ff */
[----:B------:R-:W-:Y:S02]  /*c4d0*/  F2FP.BF16.PACK_AB R157, R174, R175 ;  /* 0x000000afae9d723e */ /* 0x000fe400000010ff */
[----:B------:R-:W-:Y:S03]  /*c4e0*/  F2FP.BF16.PACK_AB R159, R168, R173 ;  /* 0x000000ada89f723e */ /* 0x000fe600000010ff */
[C---:B------:R-:W-:Y:S05]  /*c4f0*/  HMMA.16816.F32.BF16 R4, R132.reuse, R136, R4 ;  /* 0x000000888404723c */ /* 0x040fea0000041804 */
[----:B-1----:R-:W-:Y:S03]  /*c500*/  MOV R172, R150 ;  /* 0x0000009600ac7202 */ /* 0x002fe60000000f00 */
[C---:B------:R-:W-:Y:S01]  /*c510*/  HMMA.16816.F32.BF16 R8, R132.reuse, R138, R8 ;  /* 0x0000008a8408723c */ /* 0x040fe20000041808 */
[----:B------:R-:W1:Y:S03]  /*c520*/  LDSM.16.MT88.4 R136, [R249+0x4880] ;  /* 0x00488000f988783b */ /* 0x000e660000004200 */
[----:B----4-:R-:W-:Y:S04]  /*c530*/  MOV R170, R149 ;  /* 0x0000009500aa7202 */ /* 0x010fe80000000f00 */
[C---:B---3--:R-:W-:Y:S08]  /*c540*/  HMMA.16816.F32.BF16 R12, R132.reuse, R140, R12 ;  /* 0x0000008c840c723c */ /* 0x048ff0000004180c */
[C---:B------:R-:W-:Y:S01]  /*c550*/  HMMA.16816.F32.BF16 R16, R132.reuse, R142, R16 ;  /* 0x0000008e8410723c */ /* 0x040fe20000041810 */
[----:B------:R-:W3:Y:S07]  /*c560*/  LDSM.16.MT88.4 R140, [R248+0x4880] ;  /* 0x00488000f88c783b */ /* 0x000eee0000004200 */
[C---:B-1----:R-:W-:Y:S08]  /*c570*/  HMMA.16816.F32.BF16 R20, R132.reuse, R136, R20 ;  /* 0x000000888414723c */ /* 0x042ff00000041814 */
[C---:B------:R-:W-:Y:S01]  /*c580*/  HMMA.16816.F32.BF16 R24, R132.reuse, R138, R24 ;  /* 0x0000008a8418723c */ /* 0x040fe20000041818 */
[----:B------:R-:W1:Y:S07]  /*c590*/  LDSM.16.MT88.4 R136, [R252+0x6080] ;  /* 0x00608000fc88783b */ /* 0x000e6e0000004200 */
        /* <DEDUP_REMOVED lines=36> */
[C---:B---3--:R-:W-:Y:S07]  /*c7e0*/  HMMA.16816.F32.BF16 R124, R132.reuse, R140, R124 ;  /* 0x0000008c847c723c */ /* 0x048fee000004187c */
[----:B--2---:R-:W-:Y:S01]  /*c7f0*/  FADD.FTZ R141, R156, R146 ;  /* 0x000000929c8d7221 */ /* 0x004fe20000010000 */
[----:B------:R-:W-:Y:S04]  /*c800*/  HMMA.16816.F32.BF16 R128, R132, R142, R128 ;  /* 0x0000008e8480723c */ /* 0x000fe80000041880 */
[C---:B------:R-:W-:Y:S01]  /*c810*/  FADD.FTZ R141, R171.reuse, R141 ;  /* 0x0000008dab8d7221 */ /* 0x040fe20000010000 */
[----:B------:R-:W-:Y:S01]  /*c820*/  F2FP.BF16.PACK_AB R156, R171, R156 ;  /* 0x0000009cab9c723e */ /* 0x000fe200000010ff */
[----:B------:R-:W-:Y:S02]  /*c830*/  FADD.FTZ R140, R145, R144 ;  /* 0x00000090918c7221 */ /* 0x000fe40000010000 */
[----:B------:R-:W-:Y:S01]  /*c840*/  FADD.FTZ R141, R158, R141 ;  /* 0x0000008d9e8d7221 */ /* 0x000fe20000010000 */
[----:B------:R-:W2:Y:S03]  /*c850*/  LDSM.16.MT88.4 R144, [R250+0x5080] ;  /* 0x00508000fa90783b */ /* 0x000ea60000004200 */
[C---:B------:R-:W-:Y:S01]  /*c860*/  FADD.FTZ R132, R169.reuse, R141 ;  /* 0x0000008da9847221 */ /* 0x040fe20000010000 */
[----:B------:R-:W-:Y:S01]  /*c870*/  F2FP.BF16.PACK_AB R158, R169, R158 ;  /* 0x0000009ea99e723e */ /* 0x000fe200000010ff */
[----:B------:R-:W-:Y:S03]  /*c880*/  FADD.FTZ R169, R148, R140 ;  /* 0x0000008c94a97221 */ /* 0x000fe60000010000 */
[----:B------:R1:W-:Y:S01]  /*c890*/  STL [R1+0x44], R132 ;  /* 0x0000448401007387 */ /* 0x0003e20000100800 */
[----:B------:R-:W-:Y:S04]  /*c8a0*/  FADD.FTZ R169, R2, R169 ;  /* 0x000000a902a97221 */ /* 0x000fe80000010000 */
[----:B------:R-:W-:Y:S04]  /*c8b0*/  FADD.FTZ R2, R170, R169 ;  /* 0x000000a9aa027221 */ /* 0x000fe80000010000 */
[----:B------:R-:W-:Y:S04]  /*c8c0*/  FADD.FTZ R2, R172, R2 ;  /* 0x00000002ac027221 */ /* 0x000fe80000010000 */
[----:B------:R-:W-:Y:S04]  /*c8d0*/  FADD.FTZ R2, R175, R2 ;  /* 0x00000002af027221 */ /* 0x000fe80000010000 */
[----:B------:R-:W-:Y:S01]  /*c8e0*/  FADD.FTZ R174, R174, R2 ;  /* 0x00000002aeae7221 */ /* 0x000fe20000010000 */
[----:B------:R-:W-:Y:S03]  /*c8f0*/  MOV R2, R3 ;  /* 0x0000000300027202 */ /* 0x000fe60000000f00 */
[----:B------:R-:W-:Y:S01]  /*c900*/  FADD.FTZ R174, R173, R174 ;  /* 0x000000aeadae7221 */ /* 0x000fe20000010000 */
[C---:B-1----:R-:W-:Y:S01]  /*c910*/  HMMA.16816.F32.BF16 R132, R156.reuse, R136, R4 ;  /* 0x000000889c84723c */ /* 0x042fe20000041804 */
[----:B------:R-:W1:Y:S07]  /*c920*/  LDSM.16.MT88.4 R4, [R248+0x5080] ;  /* 0x00508000f804783b */ /* 0x000e6e0000004200 */
[C---:B------:R-:W-:Y:S01]  /*c930*/  HMMA.16816.F32.BF16 R136, R156.reuse, R138, R8 ;  /* 0x0000008a9c88723c */ /* 0x040fe20000041808 */
[----:B------:R-:W3:Y:S07]  /*c940*/  LDSM.16.MT88.4 R8, [R252+0x6880] ;  /* 0x00688000fc08783b */ /* 0x000eee0000004200 */
[C---:B--2---:R-:W-:Y:S01]  /*c950*/  HMMA.16816.F32.BF16 R140, R156.reuse, R144, R12 ;  /* 0x000000909c8c723c */ /* 0x044fe2000004180c */
[----:B------:R-:W2:Y:S07]  /*c960*/  LDSM.16.MT88.4 R12, [R250+0x6880] ;  /* 0x00688000fa0c783b */ /* 0x000eae0000004200 */
[C---:B------:R-:W-:Y:S08]  /*c970*/  HMMA.16816.F32.BF16 R144, R156.reuse, R146, R16 ;  /* 0x000000929c90723c */ /* 0x040ff00000041810 */
[C---:B------:R-:W-:Y:S08]  /*c980*/  HMMA.16816.F32.BF16 R148, R156.reuse, R152, R20 ;  /* 0x000000989c94723c */ /* 0x040ff00000041814 */
[C---:B------:R-:W-:Y:S08]  /*c990*/  HMMA.16816.F32.BF16 R152, R156.reuse, R154, R24 ;  /* 0x0000009a9c98723c */ /* 0x040ff00000041818 */
[C---:B-1----:R-:W-:Y:S08]  /*c9a0*/  HMMA.16816.F32.BF16 R28, R156.reuse, R4, R28 ;  /* 0x000000049c1c723c */ /* 0x042ff0000004181c */
[C---:B------:R-:W-:Y:S01]  /*c9b0*/  HMMA.16816.F32.BF16 R32, R156.reuse, R6, R32 ;  /* 0x000000069c20723c */ /* 0x040fe20000041820 */
[----:B------:R-:W1:Y:S07]  /*c9c0*/  LDSM.16.MT88.4 R4, [R249+0x6880] ;  /* 0x00688000f904783b */ /* 0x000e6e0000004200 */
[C---:B---3--:R-:W-:Y:S08]  /*c9d0*/  HMMA.16816.F32.BF16 R36, R156.reuse, R8, R36 ;  /* 0x000000089c24723c */ /* 0x048ff00000041824 */
[C---:B------:R-:W-:Y:S01]  /*c9e0*/  HMMA.16816.F32.BF16 R40, R156.reuse, R10, R40 ;  /* 0x0000000a9c28723c */ /* 0x040fe20000041828 */
[----:B------:R-:W3:Y:S07]  /*c9f0*/  LDSM.16.MT88.4 R8, [R248+0x6880] ;  /* 0x00688000f808783b */ /* 0x000eee0000004200 */
[C---:B--2---:R-:W-:Y:S08]  /*ca00*/  HMMA.16816.F32.BF16 R44, R156.reuse, R12, R44 ;  /* 0x0000000c9c2c723c */ /* 0x044ff0000004182c */
[C---:B------:R-:W-:Y:S01]  /*ca10*/  HMMA.16816.F32.BF16 R48, R156.reuse, R14, R48 ;  /* 0x0000000e9c30723c */ /* 0x040fe20000041830 */
[----:B------:R-:W2:Y:S07]  /*ca20*/  LDSM.16.MT88.4 R12, [R252+0x8080] ;  /* 0x00808000fc0c783b */ /* 0x000eae0000004200 */
        /* <DEDUP_REMOVED lines=22> */
[C---:B------:R-:W-:Y:S08]  /*cb90*/  HMMA.16816.F32.BF16 R112, R156.reuse, R10, R112 ;  /* 0x0000000a9c70723c */ /* 0x040ff00000041870 */
[C---:B--2---:R-:W-:Y:S08]  /*cba0*/  HMMA.16816.F32.BF16 R116, R156.reuse, R12, R116 ;  /* 0x0000000c9c74723c */ /* 0x044ff00000041874 */
[C---:B------:R-:W-:Y:S08]  /*cbb0*/  HMMA.16816.F32.BF16 R120, R156.reuse, R14, R120 ;  /* 0x0000000e9c78723c */ /* 0x040ff00000041878 */
[C---:B-1----:R-:W-:Y:S07]  /*cbc0*/  HMMA.16816.F32.BF16 R124, R156.reuse, R4, R124 ;  /* 0x000000049c7c723c */ /* 0x042fee000004187c */
[----:B------:R-:W-:Y:S01]  /*cbd0*/  FADD.FTZ R4, R168, R174 ;  /* 0x000000aea8047221 */ /* 0x000fe20000010000 */
[----:B------:R-:W-:Y:S04]  /*cbe0*/  HMMA.16816.F32.BF16 R128, R156, R6, R128 ;  /* 0x000000069c80723c */ /* 0x000fe80000041880 */
[----:B------:R1:W-:Y:S04]  /*cbf0*/  STL [R1+0x40], R4 ;  /* 0x0000400401007387 */ /* 0x0003e80000100800 */
[----:B-1----:R-:W-:-:S05]  /*cc00*/  @P0 BRA `(.L_x_207) ;  /* 0xffffcf6000000947 */ /* 0x002fca000383ffff */
.L_x_202:
[----:B------:R-:W-:-:S06]  /*cc10*/  UISETP.GE.AND UP0, UPT, UR23, UR7, UPT ;  /* 0x000000071700728c */ /* 0x000fcc000bf06270 */
[----:B------:R-:W-:-:S13]  /*cc20*/  PLOP3.LUT P0, PT, PT, PT, UP0, 0x40, 0x0 ;  /* 0x000000000000781c */ /* 0x000fda0003f0e808 */
[----:B------:R-:W-:Y:S05]  /*cc30*/  @P0 BRA `(.L_x_208) ;  /* 0x00003ee000000947 */ /* 0x000fea0003800000 */
[----:B------:R-:W1:Y:S04]  /*cc40*/  S2R R3, SR_TID.X ;  /* 0x0000000000037919 */ /* 0x000e680000002100 */
[----:B------:R-:W2:Y:S01]  /*cc50*/  LDL.LU R4, [R1+0x3c] ;  /* 0x00003c0001047983 */ /* 0x000ea20000300800 */
[----:B-1----:R-:W-:-:S04]  /*cc60*/  SHF.R.S32.HI R5, RZ, 0x1f, R3 ;  /* 0x0000001fff057819 */ /* 0x002fc80000011403 */
[----:B------:R-:W-:Y:S02]  /*cc70*/  LEA.HI R5, R5, R3, RZ, 0x3 ;  /* 0x0000000305057211 */ /* 0x000fe400078f18ff */
[----:B------:R-:W2:Y:S02]  /*cc80*/  LDL R3, [R1+0x24] ;  /* 0x0000240001037983 */ /* 0x000ea40000100800 */
[----:B------:R-:W-:-:S04]  /*cc90*/  SHF.R.S32.HI R5, RZ, 0x3, R5 ;  /* 0x00000003ff057819 */ /* 0x000fc80000011405 */
[----:B------:R-:W-:Y:S01]  /*cca0*/  IADD3 R6, -R5, 0x30, RZ ;  /* 0x0000003005067810 */ /* 0x000fe20007ffe1ff */
[----:B------:R-:W-:Y:S01]  /*ccb0*/  IMAD.MOV.U32 R156, RZ, RZ, R2 ;  /* 0x000000ffff9c7224 */ /* 0x000fe200078e0002 */
[C---:B--2---:R-:W-:Y:S01]  /*ccc0*/  SHF.L.U64.HI R5, R3.reuse, 0x1, R4 ;  /* 0x0000000103057819 */ /* 0x044fe20000010204 */
[----:B------:R-:W-:-:S04]  /*ccd0*/  IMAD.SHL.U32 R4, R3, 0x2, RZ ;  /* 0x0000000203047824 */ /* 0x000fc800078e00ff */
[----:B------:R1:W-:Y:S04]  /*cce0*/  STL [R1+0x48], R5 ;  /* 0x0000480501007387 */ /* 0x0003e80000100800 */
[----:B------:R1:W-:Y:S01]  /*ccf0*/  STL [R1+0x3c], R4 ;  /* 0x00003c0401007387 */ /* 0x0003e20000100800 */
[----:B------:R-:W-:-:S03]  /*cd00*/  IMAD.MOV.U32 R3, RZ, RZ, R0 ;  /* 0x000000ffff037224 */ /* 0x000fc600078e0000 */
.L_x_221:
[----:B------:R-:W2:Y:S01]  /*cd10*/  LDL R0, [R1+0xc] ;  /* 0x00000c0001007983 */ /* 0x000ea20000100800 */
[----:B------:R-:W-:Y:S04]  /*cd20*/  DEPBAR.LE SB0, 0x0 ;  /* 0x000080000000791a */ /* 0x000fe80000000000 */
[----:B------:R-:W3:Y:S01]  /*cd30*/  LDL R9, [R1+0x3c] ;  /* 0x00003c0001097983 */ /* 0x000ee20000100800 */
[----:B------:R-:W-:Y:S03]  /*cd40*/  BSSY B0, `(.L_x_209) ;  /* 0x0000055000007945 */ /* 0x000fe60003800000 */
[----:B------:R-:W4:Y:S04]  /*cd50*/  LDL R6, [R1+0x8] ;  /* 0x0000080001067983 */ /* 0x000f280000100800 */
[----:B------:R-:W5:Y:S04]  /*cd60*/  LDL R8, [R1+0x48] ;  /* 0x0000480001087983 */ /* 0x000f680000100800 */
[----:B------:R-:W2:Y:S04]  /*cd70*/  LDL R157, [R1+0x24] ;  /* 0x00002400019d7983 */ /* 0x000ea80000100800 */
[----:B------:R-:W2:Y:S04]  /*cd80*/  LDL R7, [R1+0x4] ;  /* 0x0000040001077983 */ /* 0x000ea80000100800 */
[----:B------:R-:W3:Y:S04]  /*cd90*/  LDL R13, [R1+0x1c] ;  /* 0x00001c00010d7983 */ /* 0x000ee80000100800 */
[----:B------:R-:W3:Y:S04]  /*cda0*/  LDL R23, [R1] ;  /* 0x0000000001177983 */ /* 0x000ee80000100800 */
[----:B------:R-:W5:Y:S04]  /*cdb0*/  LDL R21, [R1+0x18] ;  /* 0x0000180001157983 */ /* 0x000f680000100800 */
[----:B------:R-:W5:Y:S04]  /*cdc0*/  LDL R22, [R1+0x30] ;  /* 0x0000300001167983 */ /* 0x000f680000100800 */
[----:B------:R-:W5:Y:S04]  /*cdd0*/  LDL R20, [R1+0x2c] ;  /* 0x00002c0001147983 */ /* 0x000f680000100800 */
[----:B------:R-:W-:Y:S06]  /*cde0*/  BAR.SYNC.DEFER_BLOCKING 0x0 ;  /* 0x0000000000007b1d */ /* 0x000fec0000010000 */
[----:B------:R-:W-:Y:S04]  /*cdf0*/  LDSM.16.M88.4 R172, [R247] ;  /* 0x00000000f7ac783b */ /* 0x000fe80000000200 */
[----:B------:R-:W-:Y:S04]  /*ce00*/  LDSM.16.M88.4 R176, [R246] ;  /* 0x00000000f6b0783b */ /* 0x000fe80000000200 */
[----:B--2---:R-:W-:Y:S01]  /*ce10*/  LDSM.16.M88.4 R16, [R7+0x14880] ;  /* 0x014880000710783b */ /* 0x004fe20000000200 */
[----:B------:R-:W-:Y:S01]  /*ce20*/  SHF.R.S32.HI R2, RZ, 0x1f, R0 ;  /* 0x0000001fff027819 */ /* 0x000fe20000011400 */
[----:B-1----:R-:W-:Y:S01]  /*ce30*/  IMAD.WIDE.U32 R4, R0, c[0x0][0x208], RZ ;  /* 0x0000820000047a25 */ /* 0x002fe200078e00ff */
[----:B------:R-:W-:Y:S01]  /*ce40*/  ISETP.GE.AND P1, PT, R157, c[0x0][0x1d4], PT ;  /* 0x000075009d007a0c */ /* 0x000fe20003f26270 */
[----:B------:R-:W-:Y:S02]  /*ce50*/  LDSM.16.M88.4 R24, [R7+0x15080] ;  /* 0x015080000718783b */ /* 0x000fe40000000200 */
[----:B------:R-:W-:Y:S02]  /*ce60*/  IMAD R2, R2, c[0x0][0x208], RZ ;  /* 0x0000820002027a24 */ /* 0x000fe400078e02ff */
[----:B---3--:R-:W-:Y:S02]  /*ce70*/  LDSM.16.M88.4 R168, [R23] ;  /* 0x0000000017a8783b */ /* 0x008fe40000000200 */
[----:B------:R-:W-:Y:S01]  /*ce80*/  IMAD R2, R0, c[0x0][0x20c], R2 ;  /* 0x0000830000027a24 */ /* 0x000fe200078e0202 */
[----:B----4-:R-:W-:Y:S01]  /*ce90*/  SHF.R.S32.HI R0, RZ, 0x1f, R6 ;  /* 0x0000001fff007819 */ /* 0x010fe20000011406 */
[----:B-----5:R-:W-:Y:S02]  /*cea0*/  IMAD.SHL.U32 R159, R21, 0x2, RZ ;  /* 0x00000002159f7824 */ /* 0x020fe400078e00ff */
[----:B------:R-:W-:Y:S02]  /*ceb0*/  IMAD.IADD R5, R5, 0x1, R2 ;  /* 0x0000000105057824 */ /* 0x000fe400078e0202 */
[----:B------:R-:W2:Y:S01]  /*cec0*/  LDL R2, [R1+0x10] ;  /* 0x0000100001027983 */ /* 0x000ea20000100800 */
[----:B------:R-:W-:Y:S01]  /*ced0*/  IMAD R0, R0, c[0x0][0x218], RZ ;  /* 0x0000860000007a24 */ /* 0x000fe200078e02ff */
[----:B------:R-:W-:Y:S01]  /*cee0*/  SHF.L.U64.HI R21, R21, 0x1, R22 ;  /* 0x0000000115157819 */ /* 0x000fe20000010216 */
[C---:B------:R-:W-:Y:S04]  /*cef0*/  IMAD.WIDE.U32 R4, R6.reuse, c[0x0][0x218], R4 ;  /* 0x0000860006047a25 */ /* 0x040fe800078e0004 */
[----:B------:R-:W-:Y:S01]  /*cf00*/  IMAD R0, R6, c[0x0][0x21c], R0 ;  /* 0x0000870006007a24 */ /* 0x000fe200078e0200 */
[----:B------:R-:W-:Y:S04]  /*cf10*/  IADD3 R12, P0, R4, UR24, RZ ;  /* 0x00000018040c7c10 */ /* 0x000fe8000ff1e0ff */
[----:B------:R-:W-:Y:S02]  /*cf20*/  IADD3.X R0, R5, UR15, R0, P0, !PT ;  /* 0x0000000f05007c10 */ /* 0x000fe400087fe400 */
[C---:B------:R-:W-:Y:S04]  /*cf30*/  LEA R4, P0, R12.reuse, c[0x0][0x1f8], 0x1 ;  /* 0x00007e000c047a11 */ /* 0x040fe800078008ff */
[----:B------:R-:W-:Y:S01]  /*cf40*/  LEA.HI.X R12, R12, c[0x0][0x1fc], R0, 0x1, P0 ;  /* 0x00007f000c0c7a11 */ /* 0x000fe200000f0c00 */
[----:B------:R-:W1:Y:S04]  /*cf50*/  SHFL.IDX PT, R6, R4, RZ, 0x181f ;  /* 0x00181fff04067589 */ /* 0x000e6800000e0000 */
[----:B------:R-:W3:Y:S04]  /*cf60*/  LDL R0, [R1+0x14] ;  /* 0x0000140001007983 */ /* 0x000ee80000100800 */
[----:B------:R-:W4:Y:S01]  /*cf70*/  SHFL.IDX PT, R5, R12, RZ, 0x181f ;  /* 0x00181fff0c057589 */ /* 0x000f2200000e0000 */
[C---:B-1----:R-:W-:Y:S05]  /*cf80*/  IADD3 R14, P0, R6.reuse, R9, RZ ;  /* 0x00000009060e7210 */ /* 0x042fea0007f1e0ff */
[C---:B----4-:R-:W-:Y:S02]  /*cf90*/  IMAD.X R15, R5.reuse, 0x1, R8, P0 ;  /* 0x00000001050f7824 */ /* 0x050fe400000e0608 */
[----:B------:R1:W4:Y:S04]  /*cfa0*/  LDSM.16.M88.4 R8, [R7+0x14080] ;  /* 0x014080000708783b */ /* 0x0003280000000200 */
[----:B------:R-:W-:Y:S01]  /*cfb0*/  @!PT LDS RZ, [RZ] ;  /* 0x00000000fffff984 */ /* 0x000fe20000000800 */
[----:B------:R-:W-:Y:S01]  /*cfc0*/  @!PT LDS RZ, [RZ] ;  /* 0x00000000fffff984 */ /* 0x000fe20000000800 */
[----:B------:R-:W-:Y:S01]  /*cfd0*/  @!PT LDS RZ, [RZ] ;  /* 0x00000000fffff984 */ /* 0x000fe20000000800 */
[----:B------:R5:W-:Y:S04]  /*cfe0*/  LDGSTS.E.BYPASS.LTC128B.128 [R13+0x4080], [R14.64], !P1 ;  /* 0x040800000e0d7fae */ /* 0x000be8000c901d52 */
[----:B-1----:R-:W4:Y:S04]  /*cff0*/  LDL R7, [R1+0x28] ;  /* 0x0000280001077983 */ /* 0x002f280000100800 */
[----:B------:R1:W-:Y:S01]  /*d000*/  STL [R1+0x4c], R21 ;  /* 0x00004c1501007387 */ /* 0x0003e20000100800 */
[----:B-----5:R-:W-:Y:S05]  /*d010*/  IADD3 R14, P0, R6, R159, RZ ;  /* 0x0000009f060e7210 */ /* 0x020fea0007f1e0ff */
[C---:B------:R-:W-:Y:S05]  /*d020*/  IMAD.X R15, R5.reuse, 0x1, R21, P0 ;  /* 0x00000001050f7824 */ /* 0x040fea00000e0615 */
[----:B------:R5:W-:Y:S01]  /*d030*/  LDGSTS.E.BYPASS.LTC128B.128 [R13+0x5880], [R14.64], !P6 ;  /* 0x058800000e0d7fae */ /* 0x000be2000f101d52 */
[C---:B---3--:R-:W-:Y:S01]  /*d040*/  SHF.L.U64.HI R158, R0.reuse, 0x1, R20 ;  /* 0x00000001009e7819 */ /* 0x048fe20000010214 */
[----:B------:R-:W-:Y:S02]  /*d050*/  IMAD.SHL.U32 R157, R0, 0x2, RZ ;  /* 0x00000002009d7824 */ /* 0x000fe400078e00ff */
[----:B------:R-:W3:Y:S01]  /*d060*/  S2R R20, SR_TID.X ;  /* 0x0000000000147919 */ /* 0x000ee20000002100 */
[----:B--2---:R-:W-:Y:S02]  /*d070*/  IMAD.SHL.U32 R0, R2, 0x2, RZ ;  /* 0x0000000202007824 */ /* 0x004fe400078e00ff */
[C---:B-----5:R-:W-:Y:S05]  /*d080*/  IADD3 R14, P0, R6.reuse, R157, RZ ;  /* 0x0000009d060e7210 */ /* 0x060fea0007f1e0ff */
[C---:B------:R-:W-:Y:S01]  /*d090*/  IMAD.X R15, R5.reuse, 0x1, R158, P0 ;  /* 0x00000001050f7824 */ /* 0x040fe200000e069e */
[----:B------:R-:W-:Y:S04]  /*d0a0*/  IADD3 R6, P0, R6, R0, RZ ;  /* 0x0000000006067210 */ /* 0x000fe80007f1e0ff */
[----:B------:R1:W-:Y:S01]  /*d0b0*/  LDGSTS.E.BYPASS.LTC128B.128 [R13+0x7080], [R14.64], !P5 ;  /* 0x070800000e0d7fae */ /* 0x0003e2000e901d52 */
[----:B---3--:R-:W-:Y:S02]  /*d0c0*/  ISETP.GT.AND P1, PT, R20, 0x7f, PT ;  /* 0x0000007f1400780c */ /* 0x008fe40003f24270 */
[----:B----4-:R-:W-:Y:S05]  /*d0d0*/  SHF.L.U64.HI R2, R2, 0x1, R7 ;  /* 0x0000000102027819 */ /* 0x010fea0000010207 */
[----:B------:R-:W-:Y:S05]  /*d0e0*/  IMAD.X R7, R5, 0x1, R2, P0 ;  /* 0x0000000105077824 */ /* 0x000fea00000e0602 */
[----:B------:R1:W-:Y:S01]  /*d0f0*/  LDGSTS.E.BYPASS.LTC128B.128 [R13+0x8880], [R6.64], !P4 ;  /* 0x08880000060d7fae */ /* 0x0003e2000e101d52 */
[----:B------:R-:W-:-:S05]  /*d100*/  @P1 BRA `(.L_x_210) ;  /* 0x0000018000001947 */ /* 0x000fca0003800000 */
[----:B------:R-:W-:-:S05]  /*d110*/  BRA.DIV ~URZ, `(.L_x_211) ;  /* 0x00006b327f007947 */ /* 0x000fca000b800000 */
[----:B------:R2:W3:Y:S04]  /*d120*/  SHFL.IDX PT, R5, R12, 0x1, 0x181f ;  /* 0x00381f000c057f89 */ /* 0x0004e800000e0000 */
[----:B------:R2:W4:Y:S02]  /*d130*/  SHFL.IDX PT, R12, R4, 0x1, 0x181f ;  /* 0x00381f00040c7f89 */ /* 0x00052400000e0000 */
.L_x_240:
[----:B-1----:R-:W5:Y:S04]  /*d140*/  LDL R7, [R1+0x24] ;  /* 0x0000240001077983 */ /* 0x002f680000100800 */
[----:B--2---:R-:W2:Y:S04]  /*d150*/  LDL R6, [R1+0x3c] ;  /* 0x00003c0001067983 */ /* 0x004ea80000100800 */
[----:B----4-:R-:W4:Y:S04]  /*d160*/  LDL R14, [R1+0x48] ;  /* 0x00004800010e7983 */ /* 0x010f280000100800 */
[----:B---3--:R-:W3:Y:S04]  /*d170*/  LDL R4, [R1+0x1c] ;  /* 0x00001c0001047983 */ /* 0x008ee80000100800 */
[----:B------:R-:W3:Y:S01]  /*d180*/  LDL R13, [R1+0x4c] ;  /* 0x00004c00010d7983 */ /* 0x000ee20000100800 */
[----:B-----5:R-:W-:Y:S02]  /*d190*/  ISETP.GE.AND P1, PT, R7, c[0x0][0x1d4], PT ;  /* 0x0000750007007a0c */ /* 0x020fe40003f26270 */
[C---:B--2---:R-:W-:Y:S05]  /*d1a0*/  IADD3 R6, P0, R12.reuse, R6, RZ ;  /* 0x000000060c067210 */ /* 0x044fea0007f1e0ff */
[C---:B----4-:R-:W-:Y:S06]  /*d1b0*/  IMAD.X R7, R5.reuse, 0x1, R14, P0 ;  /* 0x0000000105077824 */ /* 0x050fec00000e060e */
[----:B------:R-:W-:Y:S01]  /*d1c0*/  @!PT LDS RZ, [RZ] ;  /* 0x00000000fffff984 */ /* 0x000fe20000000800 */
[----:B------:R-:W-:Y:S01]  /*d1d0*/  @!PT LDS RZ, [RZ] ;  /* 0x00000000fffff984 */ /* 0x000fe20000000800 */
[----:B------:R-:W-:Y:S01]  /*d1e0*/  @!PT LDS RZ, [RZ] ;  /* 0x00000000fffff984 */ /* 0x000fe20000000800 */
[----:B---3--:R1:W-:Y:S02]  /*d1f0*/  LDGSTS.E.BYPASS.LTC128B.128 [R4+0x5080], [R6.64], !P1 ;  /* 0x0508000006047fae */ /* 0x0083e4000c901d52 */
[C---:B-1----:R-:W-:Y:S05]  /*d200*/  IADD3 R6, P0, R12.reuse, R159, RZ ;  /* 0x0000009f0c067210 */ /* 0x042fea0007f1e0ff */
[C---:B------:R-:W-:Y:S05]  /*d210*/  IMAD.X R7, R5.reuse, 0x1, R13, P0 ;  /* 0x0000000105077824 */ /* 0x040fea00000e060d */
[----:B------:R1:W-:Y:S02]  /*d220*/  LDGSTS.E.BYPASS.LTC128B.128 [R4+0x6880], [R6.64], !P6 ;  /* 0x0688000006047fae */ /* 0x0003e4000f101d52 */
[C---:B-1----:R-:W-:Y:S05]  /*d230*/  IADD3 R6, P0, R12.reuse, R157, RZ ;  /* 0x0000009d0c067210 */ /* 0x042fea0007f1e0ff */
[C---:B------:R-:W-:Y:S01]  /*d240*/  IMAD.X R7, R5.reuse, 0x1, R158, P0 ;  /* 0x0000000105077824 */ /* 0x040fe200000e069e */
[----:B------:R-:W-:Y:S04]  /*d250*/  IADD3 R12, P0, R12, R0, RZ ;  /* 0x000000000c0c7210 */ /* 0x000fe80007f1e0ff */
[----:B------:R1:W-:Y:S01]  /*d260*/  LDGSTS.E.BYPASS.LTC128B.128 [R4+0x8080], [R6.64], !P5 ;  /* 0x0808000006047fae */ /* 0x0003e2000e901d52 */
[----:B------:R-:W-:Y:S05]  /*d270*/  IMAD.X R13, R5, 0x1, R2, P0 ;  /* 0x00000001050d7824 */ /* 0x000fea00000e0602 */
[----:B------:R1:W-:Y:S03]  /*d280*/  LDGSTS.E.BYPASS.LTC128B.128 [R4+0x9880], [R12.64], !P4 ;  /* 0x098800000c047fae */ /* 0x0003e6000e101d52 */
.L_x_210:
[----:B------:R-:W-:Y:S05]  /*d290*/  BSYNC B0 ;  /* 0x0000000000007941 */ /* 0x000fea0003800000 */
.L_x_209:
        /* <DEDUP_REMOVED lines=147> */
[----:B------:R-:W1:Y:S01]  /*dbd0*/  MUFU.TANH R173, R5 ;  /* 0x0000000500ad7308 */ /* 0x000e620000002400 */
[----:B------:R-:W-:Y:S02]  /*dbe0*/  FMUL.FTZ R8, R8, c[0x0][0x320] ;  /* 0x0000c80008087a20 */ /* 0x000fe40000410000 */
[----:B------:R-:W-:Y:S01]  /*dbf0*/  FMUL.FTZ R10, R10, c[0x0][0x320] ;  /* 0x0000c8000a0a7a20 */ /* 0x000fe20000410000 */
[C---:B------:R-:W-:Y:S06]  /*dc00*/  HMMA.16816.F32.BF16 R16, R232.reuse, R170, R16 ;  /* 0x000000aae810723c */ /* 0x040fec0000041810 */
[----:B------:R-:W3:Y:S10]  /*dc10*/  MUFU.TANH R177, R6 ;  /* 0x0000000600b17308 */ /* 0x000ef40000002400 */
[----:B------:R4:W1:Y:S01]  /*dc20*/  MUFU.TANH R176, R7 ;  /* 0x0000000700b07308 */ /* 0x0008620000002400 */
[----:B------:R-:W-:Y:S07]  /*dc30*/  FMUL.FTZ R13, R13, c[0x0][0x320] ;  /* 0x0000c8000d0d7a20 */ /* 0x000fee0000410000 */
[----:B------:R-:W-:Y:S02]  /*dc40*/  FMUL.FTZ R18, R18, c[0x0][0x320] ;  /* 0x0000c80012127a20 */ /* 0x000fe40000410000 */
[----:B------:R5:W1:Y:S10]  /*dc50*/  MUFU.TANH R168, R9 ;  /* 0x0000000900a87308 */ /* 0x000a740000002400 */
[----:B------:R1:W1:Y:S01]  /*dc60*/  MUFU.TANH R169, R11 ;  /* 0x0000000b00a97308 */ /* 0x0002620000002400 */
[----:B----4-:R-:W4:Y:S01]  /*dc70*/  LDSM.16.M88.4 R4, [R245+0x5800] ;  /* 0x00580000f504783b */ /* 0x010f220000000200 */
[----:B------:R-:W-:Y:S08]  /*dc80*/  DEPBAR.LE SB0, 0x0 ;  /* 0x000080000000791a */ /* 0x000ff00000000000 */
[----:B------:R2:W2:Y:S01]  /*dc90*/  MUFU.TANH R178, R18 ;  /* 0x0000001200b27308 */ /* 0x0004a20000002400 */
[----:B------:R-:W-:Y:S01]  /*dca0*/  BAR.SYNC.DEFER_BLOCKING 0x0 ;  /* 0x0000000000007b1d */ /* 0x000fe20000010000 */
[----:B-----5:R-:W-:Y:S08]  /*dcb0*/  FMUL.FTZ R9, R15, c[0x0][0x320] ;  /* 0x0000c8000f097a20 */ /* 0x020ff00000410000 */
[----:B------:R-:W2:Y:S01]  /*dcc0*/  MUFU.TANH R8, R8 ;  /* 0x0000000800087308 */ /* 0x000ea20000002400 */
[----:B-1----:R-:W-:Y:S02]  /*dcd0*/  FMUL.FTZ R11, R12, c[0x0][0x320] ;  /* 0x0000c8000c0b7a20 */ /* 0x002fe40000410000 */
[----:B------:R-:W-:Y:S02]  /*dce0*/  FMUL.FTZ R12, R14, c[0x0][0x320] ;  /* 0x0000c8000e0c7a20 */ /* 0x000fe40000410000 */
[----:B------:R-:W-:Y:S05]  /*dcf0*/  FMUL.FTZ R14, R16, c[0x0][0x320] ;  /* 0x0000c800100e7a20 */ /* 0x000fea0000410000 */
[----:B------:R-:W1:Y:S01]  /*dd00*/  MUFU.TANH R10, R10 ;  /* 0x0000000a000a7308 */ /* 0x000e620000002400 */
[----:B------:R-:W-:Y:S09]  /*dd10*/  FMUL.FTZ R16, R17, c[0x0][0x320] ;  /* 0x0000c80011107a20 */ /* 0x000ff20000410000 */
[----:B------:R-:W1:Y:S01]  /*dd20*/  MUFU.TANH R11, R11 ;  /* 0x0000000b000b7308 */ /* 0x000e620000002400 */
[C---:B----4-:R-:W-:Y:S09]  /*dd30*/  HMMA.16816.F32.BF16 R20, R232.reuse, R4, R20 ;  /* 0x00000004e814723c */ /* 0x050ff20000041814 */
[----:B------:R-:W4:Y:S03]  /*dd40*/  MUFU.TANH R13, R13 ;  /* 0x0000000d000d7308 */ /* 0x000f260000002400 */
[----:B------:R-:W-:Y:S01]  /*dd50*/  FMUL.FTZ R4, R19, c[0x0][0x320] ;  /* 0x0000c80013047a20 */ /* 0x000fe20000410000 */
[----:B------:R-:W-:Y:S06]  /*dd60*/  HMMA.16816.F32.BF16 R24, R232, R6, R24 ;  /* 0x00000006e818723c */ /* 0x000fec0000041818 */
[----:B------:R-:W1:Y:S06]  /*dd70*/  MUFU.TANH R12, R12 ;  /* 0x0000000c000c7308 */ /* 0x000e6c0000002400 */
[----:B------:R-:W-:Y:S04]  /*dd80*/  FMUL.FTZ R17, R20, c[0x0][0x320] ;  /* 0x0000c80014117a20 */ /* 0x000fe80000410000 */
[----:B------:R-:W1:Y:S01]  /*dd90*/  MUFU.TANH R9, R9 ;  /* 0x0000000900097308 */ /* 0x000e620000002400 */
[----:B--2---:R-:W-:Y:S02]  /*dda0*/  FMUL.FTZ R18, R21, c[0x0][0x320] ;  /* 0x0000c80015127a20 */ /* 0x004fe40000410000 */
[----:B------:R-:W-:Y:S02]  /*ddb0*/  FMUL.FTZ R6, R22, c[0x0][0x320] ;  /* 0x0000c80016067a20 */ /* 0x000fe40000410000 */
[----:B------:R-:W-:Y:S03]  /*ddc0*/  FMUL.FTZ R5, R23, c[0x0][0x320] ;  /* 0x0000c80017057a20 */ /* 0x000fe60000410000 */
[----:B------:R-:W-:Y:S02]  /*ddd0*/  FMUL.FTZ R19, R24, c[0x0][0x320] ;  /* 0x0000c80018137a20 */ /* 0x000fe40000410000 */
[----:B------:R-:W-:Y:S01]  /*dde0*/  FMUL.FTZ R20, R25, c[0x0][0x320] ;  /* 0x0000c80019147a20 */ /* 0x000fe20000410000 */
[----:B------:R-:W2:Y:S01]  /*ddf0*/  MUFU.TANH R14, R14 ;  /* 0x0000000e000e7308 */ /* 0x000ea20000002400 */
[----:B------:R-:W-:Y:S02]  /*de00*/  FMUL.FTZ R15, R26, c[0x0][0x320] ;  /* 0x0000c8001a0f7a20 */ /* 0x000fe40000410000 */
[----:B------:R-:W-:Y:S07]  /*de10*/  FMUL.FTZ R7, R27, c[0x0][0x320] ;  /* 0x0000c8001b077a20 */ /* 0x000fee0000410000 */
        /* <DEDUP_REMOVED lines=19> */
[----:B------:R-:W4:Y:S04]  /*df50*/  LDL.LU R171, [R1+0x4c] ;  /* 0x00004c0001ab7983 */ /* 0x000f280000300800 */
[----:B------:R-:W4:Y:S04]  /*df60*/  LDL R175, [R1+0x48] ;  /* 0x0000480001af7983 */ /* 0x000f280000100800 */
[----:B---3--:R-:W3:Y:S01]  /*df70*/  LDL R3, [R1+0x3c] ;  /* 0x00003c0001037983 */ /* 0x008ee20000100800 */
[----:B--2---:R-:W-:Y:S03]  /*df80*/  IADD3 R21, R21, -0x30, R179 ;  /* 0xffffffd015157810 */ /* 0x004fe60007ffe0b3 */
[----:B------:R-:W2:Y:S02]  /*df90*/  LDL R179, [R1+0x1c] ;  /* 0x00001c0001b37983 */ /* 0x000ea40000100800 */
[----:B------:R-:W-:Y:S01]  /*dfa0*/  @P1 IMAD.HI.U32 R23, R21, c[0x0][0x2bc], RZ ;  /* 0x0000af0015171a27 */ /* 0x000fe200078e00ff */
        /* <DEDUP_REMOVED lines=14> */
[----:B----4-:R-:W-:Y:S04]  /*e090*/  IMAD.WIDE.U32 R24, R27, c[0x0][0x1e0], RZ ;  /* 0x000078001b187a25 */ /* 0x010fe800078e00ff */
[----:B------:R-:W-:Y:S01]  /*e0a0*/  IMAD.IADD R25, R25, 0x1, R21 ;  /* 0x0000000119197824 */ /* 0x000fe200078e0215 */
[----:B--2---:R2:W-:Y:S01]  /*e0b0*/  STL [R1+0x8], R26 ;  /* 0x0000081a01007387 */ /* 0x0045e20000100800 */
        /* <DEDUP_REMOVED lines=9> */
[----:B--2---:R-:W2:Y:S04]  /*e150*/  S2R R26, SR_TID.X ;  /* 0x00000000001a7919 */ /* 0x004ea80000002100 */
[----:B------:R-:W4:Y:S04]  /*e160*/  SHFL.IDX PT, R24, R21, RZ, 0x181f ;  /* 0x00181fff15187589 */ /* 0x000f2800000e0000 */
[----:B------:R-:W1:Y:S04]  /*e170*/  SHFL.IDX PT, R22, R22, 0x1, 0x181f ;  /* 0x00381f0016167f89 */ /* 0x000e6800000e0000 */
[----:B------:R-:W1:Y:S01]  /*e180*/  SHFL.IDX PT, R21, R21, 0x1, 0x181f ;  /* 0x00381f0015157f89 */ /* 0x000e6200000e0000 */
[----:B--2---:R-:W-:Y:S04]  /*e190*/  SHF.R.S32.HI R170, RZ, 0x1f, R26 ;  /* 0x0000001fffaa7819 */ /* 0x004fe8000001141a */
[----:B------:R-:W-:Y:S04]  /*e1a0*/  LEA.HI R170, R170, R26, RZ, 0x3 ;  /* 0x0000001aaaaa7211 */ /* 0x000fe800078f18ff */
[----:B------:R-:W-:Y:S04]  /*e1b0*/  SHF.R.S32.HI R170, RZ, 0x3, R170 ;  /* 0x00000003ffaa7819 */ /* 0x000fe800000114aa */
[----:B------:R-:W-:Y:S04]  /*e1c0*/  IADD3 R170, -R170, 0x30, RZ ;  /* 0x00000030aaaa7810 */ /* 0x000fe80007ffe1ff */
[----:B------:R-:W-:Y:S11]  /*e1d0*/  ISETP.GE.AND P1, PT, R170, 0x1, PT ;  /* 0x00000001aa00780c */ /* 0x000ff60003f26270 */
[----:B------:R-:W-:Y:S02]  /*e1e0*/  @!UPT UIADD3 URZ, URZ, URZ, URZ ;  /* 0x0000003f3f3ff290 */ /* 0x000fe4000fffe03f */
[C---:B---3--:R-:W-:Y:S05]  /*e1f0*/  @P1 IADD3 R26, P0, R23.reuse, R3, RZ ;  /* 0x00000003171a1210 */ /* 0x048fea0007f1e0ff */
[C---:B----4-:R-:W-:Y:S05]  /*e200*/  @P1 IMAD.X R27, R24.reuse, 0x1, R175, P0 ;  /* 0x00000001181b1824 */ /* 0x050fea00000e06af */
[----:B------:R2:W-:Y:S02]  /*e210*/  @P1 LDGSTS.E.BYPASS.LTC128B.128 [R179+0x14080], [R26.64], !P2 ;  /* 0x140800001ab31fae */ /* 0x0005e4000d101d52 */
[C---:B--2---:R-:W-:Y:S05]  /*e220*/  @P1 IADD3 R26, P0, R23.reuse, R159, RZ ;  /* 0x0000009f171a1210 */ /* 0x044fea0007f1e0ff */
[C-C-:B------:R-:W-:Y:S05]  /*e230*/  @P1 IMAD.X R27, R24.reuse, 0x1, R171.reuse, P0 ;  /* 0x00000001181b1824 */ /* 0x140fea00000e06ab */
[----:B------:R2:W-:Y:S02]  /*e240*/  @P1 LDGSTS.E.BYPASS.LTC128B.128 [R179+0x15880], [R26.64], !P6 ;  /* 0x158800001ab31fae */ /* 0x0005e4000f101d52 */
[C---:B--2---:R-:W-:Y:S05]  /*e250*/  @P1 IADD3 R26, P0, R23.reuse, R157, RZ ;  /* 0x0000009d171a1210 */ /* 0x044fea0007f1e0ff */
[C---:B------:R-:W-:Y:S05]  /*e260*/  @P1 IMAD.X R27, R24.reuse, 0x1, R158, P0 ;  /* 0x00000001181b1824 */ /* 0x040fea00000e069e */
[----:B------:R2:W-:Y:S02]  /*e270*/  @P1 LDGSTS.E.BYPASS.LTC128B.128 [R179+0x17080], [R26.64], !P5 ;  /* 0x170800001ab31fae */ /* 0x0005e4000e901d52 */
[-C--:B--2---:R-:W-:Y:S05]  /*e280*/  @P1 IADD3 R26, P0, R23, R0.reuse, RZ ;  /* 0x00000000171a1210 */ /* 0x084fea0007f1e0ff */
[----:B------:R-:W-:Y:S01]  /*e290*/  @P1 IMAD.X R27, R24, 0x1, R2, P0 ;  /* 0x00000001181b1824 */ /* 0x000fe200000e0602 */
[----:B------:R-:W-:Y:S04]  /*e2a0*/  ISETP.GE.AND P0, PT, R170, 0x21, PT ;  /* 0x00000021aa00780c */ /* 0x000fe80003f06270 */
[----:B------:R2:W-:Y:S09]  /*e2b0*/  @P1 LDGSTS.E.BYPASS.LTC128B.128 [R179+0x18880], [R26.64], !P4 ;  /* 0x188800001ab31fae */ /* 0x0005f2000e101d52 */
[C---:B-1----:R-:W-:Y:S05]  /*e2c0*/  @P0 IADD3 R24, P2, R22.reuse, R159, RZ ;  /* 0x0000009f16180210 */ /* 0x042fea0007f5e0ff */
[C---:B------:R-:W-:Y:S01]  /*e2d0*/  @P0 IMAD.X R25, R21.reuse, 0x1, R171, P2 ;  /* 0x0000000115190824 */ /* 0x040fe200010e06ab */
[----:B------:R-:W-:Y:S05]  /*e2e0*/  @P0 IADD3 R170, P2, R22, R157, RZ ;  /* 0x0000009d16aa0210 */ /* 0x000fea0007f5e0ff */
[C---:B------:R-:W-:Y:S01]  /*e2f0*/  @P0 IMAD.X R171, R21.reuse, 0x1, R158, P2 ;  /* 0x0000000115ab0824 */ /* 0x040fe200010e069e */
[----:B------:R-:W-:Y:S02]  /*e300*/  ISETP.GE.AND P2, PT, R174, c[0x0][0x1d4], PT ;  /* 0x00007500ae007a0c */ /* 0x000fe40003f46270 */
[C---:B--2---:R-:W-:Y:S02]  /*e310*/  @P0 IADD3 R26, P1, R22.reuse, R3, RZ ;  /* 0x00000003161a0210 */ /* 0x044fe40007f3e0ff */
[----:B------:R1:W5:Y:S03]  /*e320*/  LDL.LU R3, [R1+0x60] ;  /* 0x0000600001037983 */ /* 0x0003660000300800 */
[C---:B------:R-:W-:Y:S01]  /*e330*/  @P0 IMAD.X R27, R21.reuse, 0x1, R175, P1 ;  /* 0x00000001151b0824 */ /* 0x040fe200008e06af */
[----:B------:R-:W-:Y:S05]  /*e340*/  @P0 IADD3 R22, P1, R22, R0, RZ ;  /* 0x0000000016160210 */ /* 0x000fea0007f3e0ff */
[----:B------:R1:W-:Y:S01]  /*e350*/  @P0 LDGSTS.E.BYPASS.LTC128B.128 [R179+0x15080], [R26.64], !P2 ;  /* 0x150800001ab30fae */ /* 0x0003e2000d101d52 */
[----:B------:R-:W-:Y:S03]  /*e360*/  @P0 IMAD.X R23, R21, 0x1, R2, P1 ;  /* 0x0000000115170824 */ /* 0x000fe600008e0602 */
[----:B------:R1:W-:Y:S04]  /*e370*/  @P0 LDGSTS.E.BYPASS.LTC128B.128 [R179+0x16880], [R24.64], !P6 ;  /* 0x1688000018b30fae */ /* 0x0003e8000f101d52 */
[----:B------:R1:W-:Y:S04]  /*e380*/  @P0 LDGSTS.E.BYPASS.LTC128B.128 [R179+0x18080], [R170.64], !P5 ;  /* 0x18080000aab30fae */ /* 0x0003e8000e901d52 */
[----:B------:R1:W-:Y:S02]  /*e390*/  @P0 LDGSTS.E.BYPASS.LTC128B.128 [R179+0x19880], [R22.64], !P4 ;  /* 0x1988000016b30fae */ /* 0x0003e4000e101d52 */
.L_x_212:
[----:B--234-:R-:W2:Y:S01]  /*e3a0*/  LDL R2, [R1+0x34] ;  /* 0x0000340001027983 */ /* 0x01cea20000100800 */
        /* <DEDUP_REMOVED lines=9> */
[----:B-1----:R-:W-:Y:S02]  /*e440*/  IMAD.MOV.U32 R25, RZ, RZ, R2 ;  /* 0x000000ffff197224 */ /* 0x002fe400078e0002 */
[----:B------:R-:W-:Y:S05]  /*e450*/  IMAD.U32 R2, RZ, RZ, UR4 ;  /* 0x00000004ff027e24 */ /* 0x000fea000f8e00ff */
[C---:B---3--:R-:W-:Y:S03]  /*e460*/  IADD3 R2, -R21.reuse, 0x1, R2 ;  /* 0x0000000115027810 */ /* 0x048fe60007ffe102 */
[----:B------:R-:W-:Y:S01]  /*e470*/  @P0 SHF.R.U32.HI R25, RZ, c[0x0][0x2cc], R0 ;  /* 0x0000b300ff190a19 */ /* 0x000fe20000011600 */
[----:B------:R-:W-:Y:S01]  /*e480*/  IMAD.U32 R0, RZ, RZ, UR10 ;  /* 0x0000000aff007e24 */ /* 0x000fe2000f8e00ff */
[----:B------:R-:W-:Y:S03]  /*e490*/  PLOP3.LUT P0, PT, PT, PT, UP0, 0x40, 0x0 ;  /* 0x000000000000781c */ /* 0x000fe60003f0e808 */
[----:B------:R-:W1:Y:S01]  /*e4a0*/  SHFL.IDX PT, R22, R25, RZ, 0x1c1f ;  /* 0x001c1fff19167589 */ /* 0x000e6200000e0000 */
[----:B------:R-:W-:Y:S04]  /*e4b0*/  IADD3 R0, R2, -c[0x0][0x168], R0 ;  /* 0x80005a0002007a10 */ /* 0x000fe80007ffe000 */
[C---:B------:R-:W-:Y:S02]  /*e4c0*/  IADD3 R24, R0.reuse, c[0x0][0x328], RZ ;  /* 0x0000ca0000187a10 */ /* 0x040fe40007ffe0ff */
[----:B------:R-:W-:Y:S02]  /*e4d0*/  IADD3 R2, R0, UR22, RZ ;  /* 0x0000001600027c10 */ /* 0x000fe4000fffe0ff */
[----:B------:R-:W-:Y:S01]  /*e4e0*/  IADD3 R0, -R21, UR4, RZ ;  /* 0x0000000415007c10 */ /* 0x000fe2000fffe1ff */
[--C-:B-1----:R-:W-:Y:S02]  /*e4f0*/  IMAD.IADD R27, R24, 0x1, R22.reuse ;  /* 0x00000001181b7824 */ /* 0x102fe400078e0216 */
[----:B------:R-:W-:Y:S01]  /*e500*/  IMAD.IADD R26, R2, 0x1, R22 ;  /* 0x00000001021a7824 */ /* 0x000fe200078e0216 */
[----:B------:R-:W-:-:S05]  /*e510*/  @P0 BRA `(.L_x_213) ;  /* 0x0000019000000947 */ /* 0x000fca0003800000 */
[----:B------:R-:W-:Y:S01]  /*e520*/  MOV R21, c[0x0][0x2ac] ;  /* 0x0000ab0000157a02 */ /* 0x000fe20000000f00 */
        /* <DEDUP_REMOVED lines=14> */
.L_x_215:
[----:B------:R-:W-:Y:S04]  /*e610*/  MOV R21, 0x1 ;  /* 0x0000000100157802 */ /* 0x000fe80000000f00 */
[----:B------:R-:W-:Y:S11]  /*e620*/  ISETP.NE.AND P0, PT, R21, c[0x0][0x32c], PT ;  /* 0x0000cb0015007a0c */ /* 0x000ff60003f05270 */
[----:B------:R-:W-:Y:S02]  /*e630*/  @!UPT UIADD3 URZ, URZ, URZ, URZ ;  /* 0x0000003f3f3ff290 */ /* 0x000fe4000fffe03f */
[----:B------:R-:W-:Y:S05]  /*e640*/  @P0 IMAD.HI.U32 R21, R22, c[0x0][0x330], RZ ;  /* 0x0000cc0016150a27 */ /* 0x000fea00078e00ff */
[----:B------:R-:W-:Y:S02]  /*e650*/  @P0 SHF.R.U32.HI R22, RZ, c[0x0][0x334], R21 ;  /* 0x0000cd00ff160a19 */ /* 0x000fe40000011615 */
.L_x_216:
[----:B------:R-:W-:Y:S05]  /*e660*/  BSYNC B0 ;  /* 0x0000000000007941 */ /* 0x000fea0003800000 */
.L_x_214:
[----:B------:R-:W-:Y:S05]  /*e670*/  IMAD R21, R22, c[0x0][0x32c], R0 ;  /* 0x0000cb0016157a24 */ /* 0x000fea00078e0200 */
[----:B------:R-:W-:Y:S02]  /*e680*/  IMNMX R26, R26, R21, !PT ;  /* 0x000000151a1a7217 */ /* 0x000fe40007800200 */
[----:B------:R-:W-:Y:S04]  /*e690*/  IADD3 R21, R21, c[0x0][0x32c], RZ ;  /* 0x0000cb0015157a10 */ /* 0x000fe80007ffe0ff */
[----:B------:R-:W-:Y:S02]  /*e6a0*/  IMNMX R27, R27, R21, PT ;  /* 0x000000151b1b7217 */ /* 0x000fe40003800200 */
.L_x_213:
        /* <DEDUP_REMOVED lines=15> */
[----:B------:R-:W-:Y:S02]  /*e7a0*/  UISETP.GE.AND UP0, UPT, UR4, 0x9, UPT ;  /* 0x000000090400788c */ /* 0x000fe4000bf06270 */
[----:B------:R-:W-:Y:S01]  /*e7b0*/  UP2UR UR30, UPR, URZ, 0x40 ;  /* 0x000000403f1e7883 */ /* 0x000fe20008000000 */
[C---:B------:R-:W-:Y:S01]  /*e7c0*/  ISETP.GT.AND P0, PT, R26.reuse, 0x1, P0 ;  /* 0x000000011a00780c */ /* 0x040fe20000704270 */
[----:B------:R-:W-:Y:S03]  /*e7d0*/  UP2UR UR27, UPR, URZ, 0x1 ;  /* 0x000000013f1b7883 */ /* 0x000fe60008000000 */
[----:B------:R-:W-:Y:S04]  /*e7e0*/  ISETP.LT.OR P0, PT, R27, 0x2, P0 ;  /* 0x000000021b00780c */ /* 0x000fe80000701670 */
[----:B------:R-:W-:Y:S02]  /*e7f0*/  FSEL R22, R173, -INF , !P0 ;  /* 0xff800000ad167808 */ /* 0x000fe40004000000 */
[----:B------:R-:W-:Y:S01]  /*e800*/  PLOP3.LUT P0, PT, PT, PT, UP0, 0x40, 0x0 ;  /* 0x000000000000781c */ /* 0x000fe20003f0e808 */
[----:B------:R-:W-:Y:S03]  /*e810*/  UISETP.GE.AND UP0, UPT, UR4, 0xa, UPT ;  /* 0x0000000a0400788c */ /* 0x000fe6000bf06270 */
        /* <DEDUP_REMOVED lines=20> */
[----:B------:R-:W-:Y:S01]  /*e960*/  PLOP3.LUT P0, PT, PT, PT, UP5, 0x40, 0x0 ;  /* 0x000000000000781c */ /* 0x000fe20003f0e858 */
[----:B------:R-:W1:Y:S03]  /*e970*/  SHFL.IDX PT, R13, R25, 0x1, 0x1c1f ;  /* 0x003c1f00190d7f89 */ /* 0x000e6600000e0000 */
[----:B------:R-:W-:Y:S04]  /*e980*/  ISETP.GT.AND P0, PT, R26, 0x18, P0 ;  /* 0x000000181a00780c */ /* 0x000fe80000704270 */
[C---:B------:R-:W-:Y:S04]  /*e990*/  ISETP.LT.OR P0, PT, R27.reuse, 0x19, P0 ;  /* 0x000000191b00780c */ /* 0x040fe80000701670 */
[----:B------:R-:W-:Y:S02]  /*e9a0*/  FSEL R14, R14, -INF , !P0 ;  /* 0xff8000000e0e7808 */ /* 0x000fe40004000000 */
[----:B------:R-:W-:Y:S04]  /*e9b0*/  PLOP3.LUT P0, PT, PT, PT, UP4, 0x40, 0x0 ;  /* 0x000000000000781c */ /* 0x000fe80003f0e848 */
[----:B------:R-:W-:Y:S04]  /*e9c0*/  ISETP.GT.AND P0, PT, R26, 0x19, P0 ;  /* 0x000000191a00780c */ /* 0x000fe80000704270 */
[C---:B------:R-:W-:Y:S04]  /*e9d0*/  ISETP.LT.OR P0, PT, R27.reuse, 0x1a, P0 ;  /* 0x0000001a1b00780c */ /* 0x040fe80000701670 */
[----:B------:R-:W-:Y:S02]  /*e9e0*/  FSEL R179, R16, -INF , !P0 ;  /* 0xff80000010b37808 */ /* 0x000fe40004000000 */
[----:B------:R-:W-:Y:S04]  /*e9f0*/  PLOP3.LUT P0, PT, PT, PT, UP3, 0x40, 0x0 ;  /* 0x000000000000781c */ /* 0x000fe80003f0e838 */
[----:B------:R-:W-:Y:S04]  /*ea00*/  ISETP.GT.AND P0, PT, R26, 0x20, P0 ;  /* 0x000000201a00780c */ /* 0x000fe80000704270 */
[----:B------:R-:W-:Y:S04]  /*ea10*/  ISETP.LT.OR P0, PT, R27, 0x21, P0 ;  /* 0x000000211b00780c */ /* 0x000fe80000701670 */
[----:B------:R-:W-:Y:S01]  /*ea20*/  FSEL R175, R17, -INF , !P0 ;  /* 0xff80000011af7808 */ /* 0x000fe20004000000 */
[--C-:B-1----:R-:W-:Y:S01]  /*ea30*/  IMAD.IADD R17, R2, 0x1, R13.reuse ;  /* 0x0000000102117824 */ /* 0x102fe200078e020d */
[----:B------:R-:W-:Y:S04]  /*ea40*/  PLOP3.LUT P0, PT, PT, PT, UP2, 0x40, 0x0 ;  /* 0x000000000000781c */ /* 0x000fe80003f0e828 */
[----:B------:R-:W-:Y:S04]  /*ea50*/  ISETP.GT.AND P0, PT, R26, 0x21, P0 ;  /* 0x000000211a00780c */ /* 0x000fe80000704270 */
[C---:B------:R-:W-:Y:S04]  /*ea60*/  ISETP.LT.OR P0, PT, R27.reuse, 0x22, P0 ;  /* 0x000000221b00780c */ /* 0x040fe80000701670 */
[----:B------:R-:W-:Y:S01]  /*ea70*/  FSEL R174, R18, -INF , !P0 ;  /* 0xff80000012ae7808 */ /* 0x000fe20004000000 */
[----:B------:R-:W-:Y:S01]  /*ea80*/  IMAD.IADD R18, R24, 0x1, R13 ;  /* 0x0000000118127824 */ /* 0x000fe200078e020d */
[----:B------:R-:W-:Y:S04]  /*ea90*/  PLOP3.LUT P0, PT, PT, PT, UP1, 0x40, 0x0 ;  /* 0x000000000000781c */ /* 0x000fe80003f0e818 */
[C---:B------:R-:W-:Y:S04]  /*eaa0*/  ISETP.GT.AND P0, PT, R26.reuse, 0x28, P0 ;  /* 0x000000281a00780c */ /* 0x040fe80000704270 */
[----:B------:R-:W-:Y:S04]  /*eab0*/  ISETP.LT.OR P0, PT, R27, 0x29, P0 ;  /* 0x000000291b00780c */ /* 0x000fe80000701670 */
[----:B------:R-:W-:Y:S02]  /*eac0*/  FSEL R173, R19, -INF , !P0 ;  /* 0xff80000013ad7808 */ /* 0x000fe40004000000 */
[----:B------:R-:W-:Y:S04]  /*ead0*/  PLOP3.LUT P0, PT, PT, PT, UP0, 0x40, 0x0 ;  /* 0x000000000000781c */ /* 0x000fe80003f0e808 */
[----:B------:R-:W-:Y:S04]  /*eae0*/  ISETP.GT.AND P0, PT, R26, 0x29, P0 ;  /* 0x000000291a00780c */ /* 0x000fe80000704270 */
[----:B------:R-:W-:Y:S04]  /*eaf0*/  ISETP.LT.OR P0, PT, R27, 0x2a, P0 ;  /* 0x0000002a1b00780c */ /* 0x000fe80000701670 */
[----:B------:R-:W-:Y:S02]  /*eb00*/  FSEL R20, R20, -INF , !P0 ;  /* 0xff80000014147808 */ /* 0x000fe40004000000 */
[----:B------:R-:W-:Y:S01]  /*eb10*/  PLOP3.LUT P0, PT, PT, PT, UP6, 0x40, 0x0 ;  /* 0x000000000000781c */ /* 0x000fe20003f0e868 */
[----:B------:R-:W-:Y:S11]  /*eb20*/  UISETP.NE.AND UP6, UPT, UR30, URZ, UPT ;  /* 0x0000003f1e00728c */ /* 0x000ff6000bfc5270 */
[----:B------:R-:W-:Y:S01]  /*eb30*/  @!UPT UIADD3 URZ, URZ, URZ, URZ ;  /* 0x0000003f3f3ff290 */ /* 0x000fe2000fffe03f */
        /* <DEDUP_REMOVED lines=16> */
.L_x_219:
[----:B------:R-:W-:Y:S04]  /*ec40*/  MOV R2, 0x1 ;  /* 0x0000000100027802 */ /* 0x000fe80000000f00 */
[----:B------:R-:W-:Y:S11]  /*ec50*/  ISETP.NE.AND P0, PT, R2, c[0x0][0x32c], PT ;  /* 0x0000cb0002007a0c */ /* 0x000ff60003f05270 */
[----:B------:R-:W-:Y:S02]  /*ec60*/  @!UPT UIADD3 URZ, URZ, URZ, URZ ;  /* 0x0000003f3f3ff290 */ /* 0x000fe4000fffe03f */
[----:B------:R-:W-:Y:S05]  /*ec70*/  @P0 IMAD.HI.U32 R2, R13, c[0x0][0x330], RZ ;  /* 0x0000cc000d020a27 */ /* 0x000fea00078e00ff */
[----:B------:R-:W-:Y:S02]  /*ec80*/  @P0 SHF.R.U32.HI R13, RZ, c[0x0][0x334], R2 ;  /* 0x0000cd00ff0d0a19 */ /* 0x000fe40000011602 */
.L_x_220:
[----:B------:R-:W-:Y:S05]  /*ec90*/  BSYNC B0 ;  /* 0x0000000000007941 */ /* 0x000fea0003800000 */
.L_x_218:
[----:B------:R-:W-:Y:S05]  /*eca0*/  IMAD R0, R13, c[0x0][0x32c], R0 ;  /* 0x0000cb000d007a24 */ /* 0x000fea00078e0200 */
[----:B------:R-:W-:Y:S02]  /*ecb0*/  IMNMX R17, R17, R0, !PT ;  /* 0x0000000011117217 */ /* 0x000fe40007800200 */
[----:B------:R-:W-:Y:S04]  /*ecc0*/  IADD3 R0, R0, c[0x0][0x32c], RZ ;  /* 0x0000cb0000007a10 */ /* 0x000fe80007ffe0ff */
[----:B------:R-:W-:Y:S02]  /*ecd0*/  IMNMX R18, R18, R0, PT ;  /* 0x0000000012127217 */ /* 0x000fe40003800200 */
.L_x_217:
[----:B-----5:R-:W-:Y:S01]  /*ece0*/  FMNMX.FTZ R0, R23, R3, !PT ;  /* 0x0000000317007209 */ /* 0x020fe20007810000 */
        /* <DEDUP_REMOVED lines=38> */
[----:B------:R-:W-:Y:S02]  /*ef50*/  FMUL.FTZ R2, R2, c[0x0][0x2d0] ;  /* 0x0000b40002027a20 */ /* 0x000fe40000410000 */
[--C-:B------:R-:W-:Y:S01]  /*ef60*/  FFMA.FTZ R19, R23, c[0x0][0x2d0], -R172.reuse ;  /* 0x0000b40017137a23 */ /* 0x100fe200000108ac */
[----:B------:R-:W-:Y:S01]  /*ef70*/  FSEL R14, R177, -INF , !P0 ;  /* 0xff800000b10e7808 */ /* 0x000fe20004000000 */
[--C-:B------:R-:W-:Y:S01]  /*ef80*/  FFMA.FTZ R16, R22, c[0x0][0x2d0], -R172.reuse ;  /* 0x0000b40016107a23 */ /* 0x100fe200000108ac */
[----:B------:R-:W-:Y:S01]  /*ef90*/  PLOP3.LUT P0, PT, PT, PT, UP3, 0x40, 0x0 ;  /* 0x000000000000781c */ /* 0x000fe20003f0e838 */
[----:B------:R-:W-:Y:S01]  /*efa0*/  UISETP.NE.AND UP3, UPT, UR29, URZ, UPT ;  /* 0x0000003f1d00728c */ /* 0x000fe2000bf65270 */
[--C-:B------:R-:W-:Y:S01]  /*efb0*/  FFMA.FTZ R171, R21, c[0x0][0x2d0], -R172.reuse ;  /* 0x0000b40015ab7a23 */ /* 0x100fe200000108ac */
[----:B------:R-:W-:Y:S01]  /*efc0*/  MUFU.EX2 R19, R19 ;  /* 0x0000001300137308 */ /* 0x000fe20000000800 */
[----:B------:R-:W-:Y:S01]  /*efd0*/  ISETP.GT.AND P0, PT, R17, 0x1, P0 ;  /* 0x000000011100780c */ /* 0x000fe20000704270 */
        /* <DEDUP_REMOVED lines=10> */
[----:B------:R-:W-:Y:S01]  /*f080*/  FFMA.FTZ R172, R20, c[0x0][0x2d0], -R172 ;  /* 0x0000b40014ac7a23 */ /* 0x000fe200000108ac */
[C---:B------:R-:W-:Y:S01]  /*f090*/  ISETP.GT.AND P0, PT, R17.reuse, 0x8, P0 ;  /* 0x000000081100780c */ /* 0x040fe20000704270 */
[----:B------:R-:W1:Y:S03]  /*f0a0*/  MUFU.EX2 R16, R16 ;  /* 0x0000001000107308 */ /* 0x000e660000000800 */
[----:B------:R-:W-:Y:S04]  /*f0b0*/  ISETP.LT.OR P0, PT, R18, 0x9, P0 ;  /* 0x000000091200780c */ /* 0x000fe80000701670 */
[----:B------:R-:W-:Y:S02]  /*f0c0*/  FSEL R10, R10, -INF , !P0 ;  /* 0xff8000000a0a7808 */ /* 0x000fe40004000000 */
[----:B------:R-:W-:Y:S01]  /*f0d0*/  PLOP3.LUT P0, PT, PT, PT, UP1, 0x40, 0x0 ;  /* 0x000000000000781c */ /* 0x000fe20003f0e818 */
[----:B------:R-:W-:Y:S01]  /*f0e0*/  UISETP.NE.AND UP1, UPT, UR27, URZ, UPT ;  /* 0x0000003f1b00728c */ /* 0x000fe2000bf25270 */
[----:B------:R-:W-:Y:S02]  /*f0f0*/  MUFU.EX2 R13, R13 ;  /* 0x0000000d000d7308 */ /* 0x000fe40000000800 */
[----:B------:R-:W-:Y:S04]  /*f100*/  ISETP.GT.AND P0, PT, R17, 0x9, P0 ;  /* 0x000000091100780c */ /* 0x000fe80000704270 */
[----:B------:R-:W-:Y:S04]  /*f110*/  ISETP.LT.OR P0, PT, R18, 0xa, P0 ;  /* 0x0000000a1200780c */ /* 0x000fe80000701670 */
[----:B------:R-:W-:Y:S01]  /*f120*/  FSEL R169, R169, -INF , !P0 ;  /* 0xff800000a9a97808 */ /* 0x000fe20004000000 */
[----:B------:R-:W-:Y:S01]  /*f130*/  MUFU.EX2 R8, R8 ;  /* 0x0000000800087308 */ /* 0x000fe20000000800 */
[----:B------:R-:W-:Y:S01]  /*f140*/  PLOP3.LUT P0, PT, PT, PT, UP0, 0x40, 0x0 ;  /* 0x000000000000781c */ /* 0x000fe20003f0e808 */
[----:B------:R-:W-:Y:S01]  /*f150*/  UISETP.NE.AND UP0, UPT, UR26, URZ, UPT ;  /* 0x0000003f1a00728c */ /* 0x000fe2000bf05270 */
[----:B-1----:R-:W-:Y:S02]  /*f160*/  F2FP.BF16.PACK_AB R168, R16, R19 ;  /* 0x0000001310a8723e */ /* 0x002fe400000010ff */
[C---:B------:R-:W-:Y:S04]  /*f170*/  ISETP.GT.AND P0, PT, R17.reuse, 0x10, P0 ;  /* 0x000000101100780c */ /* 0x040fe80000704270 */
[----:B------:R-:W-:Y:S01]  /*f180*/  ISETP.LT.OR P0, PT, R18, 0x11, P0 ;  /* 0x000000111200780c */ /* 0x000fe20000701670 */
[----:B------:R-:W-:Y:S03]  /*f190*/  MUFU.EX2 R179, R179 ;  /* 0x000000b300b37308 */ /* 0x000fe60000000800 */
[----:B------:R-:W-:Y:S02]  /*f1a0*/  FSEL R25, R12, -INF , !P0 ;  /* 0xff8000000c197808 */ /* 0x000fe40004000000 */
[----:B------:R-:W-:Y:S04]  /*f1b0*/  PLOP3.LUT P0, PT, PT, PT, UP6, 0x40, 0x0 ;  /* 0x000000000000781c */ /* 0x000fe80003f0e868 */
[----:B------:R-:W-:Y:S01]  /*f1c0*/  ISETP.GT.AND P0, PT, R17, 0x11, P0 ;  /* 0x000000111100780c */ /* 0x000fe20000704270 */
[----:B------:R-:W-:Y:S03]  /*f1d0*/  MUFU.EX2 R172, R172 ;  /* 0x000000ac00ac7308 */ /* 0x000fe60000000800 */
[C---:B------:R-:W-:Y:S04]  /*f1e0*/  ISETP.LT.OR P0, PT, R18.reuse, 0x12, P0 ;  /* 0x000000121200780c */ /* 0x040fe80000701670 */
[----:B------:R-:W-:Y:S02]  /*f1f0*/  FSEL R24, R9, -INF , !P0 ;  /* 0xff80000009187808 */ /* 0x000fe40004000000 */
[----:B------:R-:W-:Y:S01]  /*f200*/  PLOP3.LUT P0, PT, PT, PT, UP5, 0x40, 0x0 ;  /* 0x000000000000781c */ /* 0x000fe20003f0e858 */
[----:B------:R-:W-:Y:S03]  /*f210*/  MUFU.EX2 R175, R175 ;  /* 0x000000af00af7308 */ /* 0x000fe60000000800 */
[C---:B------:R-:W-:Y:S04]  /*f220*/  ISETP.GT.AND P0, PT, R17.reuse, 0x18, P0 ;  /* 0x000000181100780c */ /* 0x040fe80000704270 */
[----:B------:R-:W-:Y:S03]  /*f230*/  ISETP.LT.OR P0, PT, R18, 0x19, P0 ;  /* 0x000000191200780c */ /* 0x000fe60000701670 */
[----:B------:R-:W-:Y:S01]  /*f240*/  MUFU.EX2 R174, R174 ;  /* 0x000000ae00ae7308 */ /* 0x000fe20000000800 */
[----:B------:R-:W-:Y:S02]  /*f250*/  FSEL R178, R178, -INF , !P0 ;  /* 0xff800000b2b27808 */ /* 0x000fe40004000000 */
[----:B------:R-:W-:Y:S04]  /*f260*/  PLOP3.LUT P0, PT, PT, PT, UP4, 0x40, 0x0 ;  /* 0x000000000000781c */ /* 0x000fe80003f0e848 */
[C---:B------:R-:W-:Y:S03]  /*f270*/  ISETP.GT.AND P0, PT, R17.reuse, 0x19, P0 ;  /* 0x000000191100780c */ /* 0x040fe60000704270 */
[----:B------:R-:W-:Y:S01]  /*f280*/  MUFU.EX2 R173, R173 ;  /* 0x000000ad00ad7308 */ /* 0x000fe20000000800 */
[----:B------:R-:W-:Y:S04]  /*f290*/  ISETP.LT.OR P0, PT, R18, 0x1a, P0 ;  /* 0x0000001a1200780c */ /* 0x000fe80000701670 */
[----:B------:R-:W-:Y:S02]  /*f2a0*/  FSEL R176, R4, -INF , !P0 ;  /* 0xff80000004b07808 */ /* 0x000fe40004000000 */
[----:B------:R-:W-:Y:S04]  /*f2b0*/  PLOP3.LUT P0, PT, PT, PT, UP3, 0x40, 0x0 ;  /* 0x000000000000781c */ /* 0x000fe80003f0e838 */
[C---:B------:R-:W-:Y:S04]  /*f2c0*/  ISETP.GT.AND P0, PT, R17.reuse, 0x20, P0 ;  /* 0x000000201100780c */ /* 0x040fe80000704270 */
[----:B------:R-:W-:Y:S04]  /*f2d0*/  ISETP.LT.OR P0, PT, R18, 0x21, P0 ;  /* 0x000000211200780c */ /* 0x000fe80000701670 */
[----:B------:R-:W-:Y:S02]  /*f2e0*/  FSEL R159, R6, -INF , !P0 ;  /* 0xff800000069f7808 */ /* 0x000fe40004000000 */
[----:B------:R-:W1:Y:S01]  /*f2f0*/  MUFU.EX2 R6, R2 ;  /* 0x0000000200067308 */ /* 0x000e620000000800 */
[----:B------:R-:W-:Y:S04]  /*f300*/  PLOP3.LUT P0, PT, PT, PT, UP2, 0x40, 0x0 ;  /* 0x000000000000781c */ /* 0x000fe80003f0e828 */
[----:B------:R-:W-:Y:S04]  /*f310*/  ISETP.GT.AND P0, PT, R17, 0x21, P0 ;  /* 0x000000211100780c */ /* 0x000fe80000704270 */
[C---:B------:R-:W-:Y:S04]  /*f320*/  ISETP.LT.OR P0, PT, R18.reuse, 0x22, P0 ;  /* 0x000000221200780c */ /* 0x040fe80000701670 */
[----:B------:R-:W-:Y:S02]  /*f330*/  FSEL R158, R5, -INF , !P0 ;  /* 0xff800000059e7808 */ /* 0x000fe40004000000 */
[----:B------:R-:W-:Y:S04]  /*f340*/  PLOP3.LUT P0, PT, PT, PT, UP1, 0x40, 0x0 ;  /* 0x000000000000781c */ /* 0x000fe80003f0e818 */
[----:B------:R-:W-:Y:S04]  /*f350*/  ISETP.GT.AND P0, PT, R17, 0x28, P0 ;  /* 0x000000281100780c */ /* 0x000fe80000704270 */
[----:B------:R-:W-:Y:S01]  /*f360*/  ISETP.LT.OR P0, PT, R18, 0x29, P0 ;  /* 0x000000291200780c */ /* 0x000fe20000701670 */
[----:B-1----:R-:W-:Y:S01]  /*f370*/  FMUL.FTZ R20, R6, R148 ;  /* 0x0000009406147220 */ /* 0x002fe20000410000 */
[----:B------:R-:W-:Y:S01]  /*f380*/  FMNMX.FTZ R2, R14, R156, !PT ;  /* 0x0000009c0e027209 */ /* 0x000fe20007810000 */
[----:B------:R-:W3:Y:S01]  /*f390*/  LDL.LU R148, [R1+0x40] ;  /* 0x0000400001947983 */ /* 0x000ee20000300800 */
[----:B------:R-:W-:Y:S01]  /*f3a0*/  FSEL R157, R15, -INF , !P0 ;  /* 0xff8000000f9d7808 */ /* 0x000fe20004000000 */
[C---:B------:R-:W-:Y:S01]  /*f3b0*/  FMUL.FTZ R9, R6.reuse, R137 ;  /* 0x0000008906097220 */ /* 0x040fe20000410000 */
[----:B------:R-:W-:Y:S01]  /*f3c0*/  FMNMX.FTZ R2, R11, R2, !PT ;  /* 0x000000020b027209 */ /* 0x000fe20007810000 */
[C---:B------:R-:W-:Y:S01]  /*f3d0*/  FMUL.FTZ R12, R6.reuse, R140 ;  /* 0x0000008c060c7220 */ /* 0x040fe20000410000 */
[----:B------:R-:W-:Y:S01]  /*f3e0*/  PLOP3.LUT P0, PT, PT, PT, UP0, 0x40, 0x0 ;  /* 0x000000000000781c */ /* 0x000fe20003f0e808 */
[----:B------:R-:W-:Y:S01]  /*f3f0*/  FMUL.FTZ R21, R6, R149 ;  /* 0x0000009506157220 */ /* 0x000fe20000410000 */
[----:B------:R-:W-:Y:S01]  /*f400*/  FMNMX.FTZ R2, R10, R2, !PT ;  /* 0x000000020a027209 */ /* 0x000fe20007810000 */
[C---:B------:R-:W-:Y:S01]  /*f410*/  FMUL.FTZ R28, R6.reuse, R28 ;  /* 0x0000001c061c7220 */ /* 0x040fe20000410000 */
[----:B------:R-:W-:Y:S01]  /*f420*/  ISETP.GT.AND P0, PT, R17, 0x29, P0 ;  /* 0x000000291100780c */ /* 0x000fe20000704270 */
[C---:B------:R-:W-:Y:S01]  /*f430*/  FMUL.FTZ R17, R6.reuse, R145 ;  /* 0x0000009106117220 */ /* 0x040fe20000410000 */
[----:B------:R-:W-:Y:S01]  /*f440*/  FMNMX.FTZ R2, R169, R2, !PT ;  /* 0x00000002a9027209 */ /* 0x000fe20007810000 */
[----:B------:R-:W-:Y:S01]  /*f450*/  FMUL.FTZ R29, R6, R29 ;  /* 0x0000001d061d7220 */ /* 0x000fe20000410000 */
[----:B------:R-:W-:Y:S01]  /*f460*/  ISETP.LT.OR P0, PT, R18, 0x2a, P0 ;  /* 0x0000002a1200780c */ /* 0x000fe20000701670 */
[C---:B------:R-:W-:Y:S01]  /*f470*/  FMUL.FTZ R32, R6.reuse, R32 ;  /* 0x0000002006207220 */ /* 0x040fe20000410000 */
[----:B------:R-:W-:Y:S01]  /*f480*/  FMNMX.FTZ R2, R25, R2, !PT ;  /* 0x0000000219027209 */ /* 0x000fe20007810000 */
[C---:B------:R-:W-:Y:S01]  /*f490*/  FMUL.FTZ R33, R6.reuse, R33 ;  /* 0x0000002106217220 */ /* 0x040fe20000410000 */
[----:B------:R-:W-:Y:S01]  /*f4a0*/  FSEL R3, R7, -INF , !P0 ;  /* 0xff80000007037808 */ /* 0x000fe20004000000 */
        /* <DEDUP_REMOVED lines=18> */
[----:B--2---:R-:W-:Y:S01]  /*f5d0*/  FFMA.FTZ R5, R6, R170, R19 ;  /* 0x000000aa06057223 */ /* 0x004fe20000010013 */
[----:B------:R-:W-:Y:S01]  /*f5e0*/  F2FP.BF16.PACK_AB R170, R8, R13 ;  /* 0x0000000d08aa723e */ /* 0x000fe200000010ff */
[----:B------:R-:W-:Y:S01]  /*f5f0*/  FMUL.FTZ R49, R6, R49 ;  /* 0x0000003106317220 */ /* 0x000fe20000410000 */
[----:B------:R-:W-:Y:S01]  /*f600*/  FMNMX.FTZ R2, R157, R2, !PT ;  /* 0x000000029d027209 */ /* 0x000fe20007810000 */
[----:B------:R-:W-:Y:S01]  /*f610*/  FADD.FTZ R5, R16, R5 ;  /* 0x0000000510057221 */ /* 0x000fe20000010000 */
[----:B------:R-:W-:Y:S01]  /*f620*/  MUFU.EX2 R149, R149 ;  /* 0x0000009500957308 */ /* 0x000fe20000000800 */
[C---:B------:R-:W-:Y:S01]  /*f630*/  FMUL.FTZ R16, R6.reuse, R144 ;  /* 0x0000009006107220 */ /* 0x040fe20000410000 */
[----:B------:R-:W-:Y:S01]  /*f640*/  FMNMX.FTZ R4, R3, R2, !PT ;  /* 0x0000000203047209 */ /* 0x000fe20007810000 */
[----:B------:R-:W-:Y:S01]  /*f650*/  FADD.FTZ R5, R13, R5 ;  /* 0x000000050d057221 */ /* 0x000fe20000010000 */
[----:B------:R-:W-:Y:S01]  /*f660*/  UISETP.GT.AND UP0, UPT, UR23, UR7, UPT ;  /* 0x000000071700728c */ /* 0x000fe2000bf04270 */
[----:B------:R-:W-:Y:S02]  /*f670*/  FMUL.FTZ R13, R6, R141 ;  /* 0x0000008d060d7220 */ /* 0x000fe40000410000 */
[----:B------:R-:W1:Y:S01]  /*f680*/  SHFL.BFLY PT, R2, R4, 0x2, 0x1f ;  /* 0x0c401f0004027f89 */ /* 0x000e6200000e0000 */
[----:B------:R-:W-:Y:S01]  /*f690*/  FADD.FTZ R177, R8, R5 ;  /* 0x0000000508b17221 */ /* 0x000fe20000010000 */
[----:B------:R-:W-:Y:S01]  /*f6a0*/  UMOV UR23, UR4 ;  /* 0x0000000400177c82 */ /* 0x000fe20008000000 */
[C---:B------:R-:W-:Y:S02]  /*f6b0*/  FMUL.FTZ R8, R6.reuse, R136 ;  /* 0x0000008806087220 */ /* 0x040fe40000410000 */
[C---:B------:R-:W-:Y:S01]  /*f6c0*/  FMUL.FTZ R5, R6.reuse, R133 ;  /* 0x0000008506057220 */ /* 0x040fe20000410000 */
        /* <DEDUP_REMOVED lines=325> */
.L_x_208:
[----:B------:R-:W2:Y:S04]  /*10b20*/  LDL.LU R4, [R1+0x44] ;  /* 0x0000440001047983 */ /* 0x000ea80000300800 */
[----:B------:R-:W3:Y:S01]  /*10b30*/  LDL.LU R7, [R1+0x40] ;  /* 0x0000400001077983 */ /* 0x000ee20000300800 */
[----:B------:R-:W-:-:S02]  /*10b40*/  MOV R8, 0xff800000 ;  /* 0xff80000000087802 */ /* 0x000fc40000000f00 */
[----:B------:R-:W-:Y:S01]  /*10b50*/  PLOP3.LUT P2, PT, PT, PT, PT, 0x8, 0x0 ;  /* 0x000000000000781c */ /* 0x000fe20003f4e170 */
[----:B--2---:R-:W1:Y:S04]  /*10b60*/  SHFL.BFLY PT, R6, R4, 0x2, 0x1f ;  /* 0x0c401f0004067f89 */ /* 0x004e6800000e0000 */
[----:B---3--:R-:W2:Y:S01]  /*10b70*/  SHFL.BFLY PT, R5, R7, 0x2, 0x1f ;  /* 0x0c401f0007057f89 */ /* 0x008ea200000e0000 */
[----:B-1----:R-:W-:Y:S02]  /*10b80*/  FADD.FTZ R6, R6, R4 ;  /* 0x0000000406067221 */ /* 0x002fe40000010000 */
[----:B--2---:R-:W-:-:S03]  /*10b90*/  FADD.FTZ R5, R5, R7 ;  /* 0x0000000705057221 */ /* 0x004fc60000010000 */
[----:B------:R-:W1:Y:S01]  /*10ba0*/  SHFL.BFLY PT, R4, R6, 0x1, 0x1f ;  /* 0x0c201f0006047f89 */ /* 0x000e6200000e0000 */
[----:B------:R-:W-:-:S03]  /*10bb0*/  MOV R7, 0xff800000 ;  /* 0xff80000000077802 */ /* 0x000fc60000000f00 */
[----:B------:R-:W2:Y:S01]  /*10bc0*/  SHFL.BFLY PT, R3, R5, 0x1, 0x1f ;  /* 0x0c201f0005037f89 */ /* 0x000ea200000e0000 */
[----:B-1----:R-:W-:Y:S01]  /*10bd0*/  FADD.FTZ R4, R6, R4 ;  /* 0x0000000406047221 */ /* 0x002fe20000010000 */
[----:B------:R-:W-:Y:S01]  /*10be0*/  MOV R6, RZ ;  /* 0x000000ff00067202 */ /* 0x000fe20000000f00 */
[----:B--2---:R-:W-:-:S03]  /*10bf0*/  FADD.FTZ R3, R5, R3 ;  /* 0x0000000305037221 */ /* 0x004fc60000010000 */
[----:B------:R-:W-:Y:S02]  /*10c00*/  FSETP.NE.FTZ.AND P1, PT, R4, RZ, PT ;  /* 0x000000ff0400720b */ /* 0x000fe40003f35000 */
[----:B------:R-:W-:Y:S02]  /*10c10*/  MOV R5, RZ ;  /* 0x000000ff00057202 */ /* 0x000fe40000000f00 */
[----:B------:R-:W-:-:S09]  /*10c20*/  FSETP.NE.FTZ.AND P0, PT, R3, RZ, PT ;  /* 0x000000ff0300720b */ /* 0x000fd20003f15000 */
[----:B------:R-:W1:Y:S01]  /*10c30*/  @P1 MUFU.RCP R6, R4 ;  /* 0x0000000400061308 */ /* 0x000e620000001000 */
[----:B------:R-:W-:-:S03]  /*10c40*/  @P1 MOV R10, 0x3f317218 ;  /* 0x3f317218000a1802 */ /* 0x000fc60000000f00 */
[----:B------:R-:W-:Y:S02]  /*10c50*/  @P0 MOV R9, 0x3f317218 ;  /* 0x3f31721800090802 */ /* 0x000fe40000000f00 */
        /* <DEDUP_REMOVED lines=12> */
[----:B------:R-:W-:Y:S02]  /*10d20*/  FMUL.FTZ R145, R6, R145 ;  /* 0x0000009106917220 */ /* 0x000fe40000410000 */
        /* <DEDUP_REMOVED lines=56> */
[----:B------:R-:W-:Y:S02]  /*110b0*/  FMUL.FTZ R128, R6, R128 ;  /* 0x0000008006807220 */ /* 0x000fe40000410000 */
        /* <DEDUP_REMOVED lines=64> */
[----:B------:R-:W-:Y:S02]  /*114c0*/  FMUL.FTZ R5, R5, R131 ;  /* 0x0000008305057220 */ /* 0x000fe40000410000 */
[----:B------:R-:W-:Y:S02]  /*114d0*/  @P1 FFMA.FTZ R7, R10, R0, R4 ;  /* 0x000000000a071223 */ /* 0x000fe40000010004 */
[----:B------:R-:W-:-:S02]  /*114e0*/  @P0 FFMA.FTZ R8, R9, R2, R3 ;  /* 0x0000000209080223 */ /* 0x000fc40000010003 */
.L_x_169:
[----:B------:R-:W-:Y:S05]  /*114f0*/  @P2 BRA `(.L_x_222) ;  /* 0x0000197000002947 */ /* 0x000fea0003800000 */
[----:B------:R-:W3:Y:S01]  /*11500*/  S2R R0, SR_TID.X ;  /* 0x0000000000007919 */ /* 0x000ee20000002100 */
[----:B------:R-:W-:Y:S01]  /*11510*/  IMAD.MOV.U32 R12, RZ, RZ, c[0x0][0x4e8] ;  /* 0x00013a00ff0c7624 */ /* 0x000fe200078e00ff */
[----:B------:R-:W-:Y:S01]  /*11520*/  ULDC.64 UR4, c[0x0][0x490] ;  /* 0x0001240000047ab9 */ /* 0x000fe20000000a00 */
[----:B------:R-:W-:Y:S01]  /*11530*/  F2FP.BF16.PACK_AB R132, R133, R132 ;  /* 0x000000848584723e */ /* 0x000fe200000010ff */
[----:B------:R-:W4:Y:S01]  /*11540*/  S2R R22, SR_CTAID.Z ;  /* 0x0000000000167919 */ /* 0x000f220000002700 */
[----:B------:R-:W-:Y:S01]  /*11550*/  UIMAD UR6, UR9, UR4, URZ ;  /* 0x00000004090672a4 */ /* 0x000fe2000f8e023f */
[C---:B------:R-:W-:Y:S01]  /*11560*/  ISETP.NE.AND P3, PT, R12.reuse, 0x1, PT ;  /* 0x000000010c00780c */ /* 0x040fe20003f65270 */
[----:B--2---:R-:W-:Y:S01]  /*11570*/  UIMAD.WIDE.U32 UR12, UR11, UR4, URZ ;  /* 0x000000040b0c72a5 */ /* 0x004fe2000f8e003f */
[----:B------:R-:W-:Y:S01]  /*11580*/  IMAD R12, R12, c[0x0][0x388], RZ ;  /* 0x0000e2000c0c7a24 */ /* 0x000fe200078e02ff */
[----:B------:R-:W-:Y:S01]  /*11590*/  UIMAD UR6, UR11, UR5, UR6 ;  /* 0x000000050b0672a4 */ /* 0x000fe2000f8e0206 */
[----:B------:R-:W-:Y:S01]  /*115a0*/  F2FP.BF16.PACK_AB R134, R135, R134 ;  /* 0x000000868786723e */ /* 0x000fe200000010ff */
[----:B------:R-:W-:Y:S01]  /*115b0*/  BSSY B0, `(.L_x_223) ;  /* 0x000012e000007945 */ /* 0x000fe20003800000 */
[----:B------:R-:W-:Y:S01]  /*115c0*/  ULDC.64 UR4, c[0x0][0x3e8] ;  /* 0x0000fa0000047ab9 */ /* 0x000fe20000000a00 */
[----:B------:R-:W-:Y:S01]  /*115d0*/  IMAD.U32 R25, RZ, RZ, UR13 ;  /* 0x0000000dff197e24 */ /* 0x000fe2000f8e00ff */
[----:B------:R-:W-:Y:S01]  /*115e0*/  UIMAD UR9, UR9, UR4, URZ ;  /* 0x00000004090972a4 */ /* 0x000fe2000f8e023f */
[----:B------:R-:W-:Y:S01]  /*115f0*/  IMAD.U32 R24, RZ, RZ, UR12 ;  /* 0x0000000cff187e24 */ /* 0x000fe2000f8e00ff */
[----:B------:R-:W-:Y:S01]  /*11600*/  UIMAD.WIDE.U32 UR14, UR11, UR4, URZ ;  /* 0x000000040b0e72a5 */ /* 0x000fe2000f8e003f */
[----:B------:R-:W-:Y:S01]  /*11610*/  F2FP.BF16.PACK_AB R136, R137, R136 ;  /* 0x000000888988723e */ /* 0x000fe200000010ff */
[----:B------:R-:W-:Y:S01]  /*11620*/  UIMAD UR5, UR11, UR5, UR9 ;  /* 0x000000050b0572a4 */ /* 0x000fe2000f8e0209 */
[----:B------:R-:W-:Y:S01]  /*11630*/  F2FP.BF16.PACK_AB R138, R139, R138 ;  /* 0x0000008a8b8a723e */ /* 0x000fe200000010ff */
[----:B------:R-:W-:Y:S01]  /*11640*/  UIADD3 UR6, UR13, UR6, URZ ;  /* 0x000000060d067290 */ /* 0x000fe2000fffe03f */
[----:B------:R-:W-:Y:S01]  /*11650*/  F2FP.BF16.PACK_AB R140, R141, R140 ;  /* 0x0000008c8d8c723e */ /* 0x000fe200000010ff */
[----:B------:R-:W-:Y:S01]  /*11660*/  UIADD3 UR5, UR15, UR5, URZ ;  /* 0x000000050f057290 */ /* 0x000fe2000fffe03f */
[----:B------:R-:W-:Y:S01]  /*11670*/  IMAD.U32 R27, RZ, RZ, UR15 ;  /* 0x0000000fff1b7e24 */ /* 0x000fe2000f8e00ff */
[----:B-1-3--:R-:W-:Y:S01]  /*11680*/  SHF.R.S32.HI R2, RZ, 0x1f, R0 ;  /* 0x0000001fff027819 */ /* 0x00afe20000011400 */
[----:B------:R-:W-:Y:S01]  /*11690*/  IMAD.U32 R26, RZ, RZ, UR14 ;  /* 0x0000000eff1a7e24 */ /* 0x000fe2000f8e00ff */
[----:B------:R-:W-:Y:S01]  /*116a0*/  F2FP.BF16.PACK_AB R142, R143, R142 ;  /* 0x0000008e8f8e723e */ /* 0x000fe200000010ff */
[----:B------:R-:W-:Y:S01]  /*116b0*/  IMAD.U32 R25, RZ, RZ, UR6 ;  /* 0x00000006ff197e24 */ /* 0x000fe2000f8e00ff */
[CC--:B------:R-:W-:Y:S01]  /*116c0*/  LEA.HI R9, R2.reuse, R0.reuse, RZ, 0x2 ;  /* 0x0000000002097211 */ /* 0x0c0fe200078f10ff */
[----:B------:R-:W-:Y:S01]  /*116d0*/  IMAD.U32 R27, RZ, RZ, UR5 ;  /* 0x00000005ff1b7e24 */ /* 0x000fe2000f8e00ff */
[-C--:B------:R-:W-:Y:S01]  /*116e0*/  LEA.HI R19, R2, R0.reuse, RZ, 0x5 ;  /* 0x0000000002137211 */ /* 0x080fe200078f28ff */
[----:B----4-:R-:W-:Y:S01]  /*116f0*/  IMAD.WIDE.U32 R24, R22, c[0x0][0x498], R24 ;  /* 0x0001260016187a25 */ /* 0x010fe200078e0018 */
[----:B------:R-:W-:-:S02]  /*11700*/  LEA.HI R4, R2, R0, RZ, 0x3 ;  /* 0x0000000002047211 */ /* 0x000fc400078f18ff */
[--C-:B------:R-:W-:Y:S02]  /*11710*/  SHF.R.S32.HI R21, RZ, 0x2, R9.reuse ;  /* 0x00000002ff157819 */ /* 0x100fe40000011409 */
[----:B------:R-:W-:Y:S02]  /*11720*/  SHF.R.S32.HI R3, RZ, 0x1f, R9 ;  /* 0x0000001fff037819 */ /* 0x000fe40000011409 */
[----:B------:R-:W-:Y:S02]  /*11730*/  LOP3.LUT R9, R9, 0xfffffffc, RZ, 0xc0, !PT ;  /* 0xfffffffc09097812 */ /* 0x000fe400078ec0ff */
[----:B------:R-:W-:Y:S02]  /*11740*/  LOP3.LUT R10, R19, 0xffffffe0, RZ, 0xc0, !PT ;  /* 0xffffffe0130a7812 */ /* 0x000fe400078ec0ff */
[----:B------:R-:W-:Y:S01]  /*11750*/  LOP3.LUT R11, R4, 0xfffffff8, RZ, 0xc0, !PT ;  /* 0xfffffff8040b7812 */ /* 0x000fe200078ec0ff */
[C---:B------:R-:W-:Y:S01]  /*11760*/  IMAD.IADD R9, R0.reuse, 0x1, -R9 ;  /* 0x0000000100097824 */ /* 0x040fe200078e0a09 */
[----:B------:R-:W-:Y:S01]  /*11770*/  LEA.HI R3, R3, R21, RZ, 0x3 ;  /* 0x0000001503037211 */ /* 0x000fe200078f18ff */
[----:B------:R-:W-:Y:S01]  /*11780*/  IMAD.IADD R10, R0, 0x1, -R10 ;  /* 0x00000001000a7824 */ /* 0x000fe200078e0a0a */
[----:B------:R-:W-:Y:S01]  /*11790*/  LEA.HI R2, R2, R0, RZ, 0x6 ;  /* 0x0000000002027211 */ /* 0x000fe200078f30ff */
[----:B------:R-:W-:Y:S01]  /*117a0*/  IMAD.IADD R0, R0, 0x1, -R11 ;  /* 0x0000000100007824 */ /* 0x000fe200078e0a0b */
[----:B------:R-:W-:-:S02]  /*117b0*/  LOP3.LUT R11, R3, 0xfffffff8, RZ, 0xc0, !PT ;  /* 0xfffffff8030b7812 */ /* 0x000fc400078ec0ff */
[----:B------:R-:W-:Y:S01]  /*117c0*/  SHF.R.S32.HI R4, RZ, 0x3, R4 ;  /* 0x00000003ff047819 */ /* 0x000fe20000011404 */
[----:B------:R-:W-:Y:S01]  /*117d0*/  IMAD.SHL.U32 R2, R2, 0x8, RZ ;  /* 0x0000000802027824 */ /* 0x000fe200078e00ff */
[----:B------:R-:W-:Y:S01]  /*117e0*/  SHF.R.S32.HI R3, RZ, 0x1f, R10 ;  /* 0x0000001fff037819 */ /* 0x000fe2000001140a */
[----:B------:R-:W-:Y:S01]  /*117f0*/  IMAD.IADD R21, R21, 0x1, -R11 ;  /* 0x0000000115157824 */ /* 0x000fe200078e0a0b */
[--C-:B------:R-:W-:Y:S01]  /*11800*/  SHF.R.S32.HI R15, RZ, 0x5, R19.reuse ;  /* 0x00000005ff0f7819 */ /* 0x100fe20000011413 */
[----:B------:R-:W1:Y:S01]  /*11810*/  S2R R11, SR_CTAID.X ;  /* 0x00000000000b7919 */ /* 0x000e620000002500 */
[----:B------:R-:W-:Y:S01]  /*11820*/  IMAD.SHL.U32 R16, R4, 0x40, RZ ;  /* 0x0000004004107824 */ /* 0x000fe200078e00ff */
[----:B------:R-:W-:Y:S01]  /*11830*/  LOP3.LUT P0, RZ, R10, 0x3, RZ, 0xc0, !PT ;  /* 0x000000030aff7812 */ /* 0x000fe2000780c0ff */
[C---:B------:R-:W-:Y:S01]  /*11840*/  IMAD R18, R0.reuse, 0x20, R4 ;  /* 0x0000002000127824 */ /* 0x040fe200078e0204 */
[----:B------:R-:W-:Y:S02]  /*11850*/  SHF.R.S32.HI R19, RZ, 0x1f, R19 ;  /* 0x0000001fff137819 */ /* 0x000fe40000011413 */
[----:B------:R-:W-:Y:S01]  /*11860*/  LEA.HI R10, R3, R10, RZ, 0x2 ;  /* 0x0000000a030a7211 */ /* 0x000fe200078f10ff */
[----:B------:R-:W-:Y:S01]  /*11870*/  IMAD.SHL.U32 R3, R0, 0x8, RZ ;  /* 0x0000000800037824 */ /* 0x000fe200078e00ff */
[----:B------:R-:W-:-:S02]  /*11880*/  LOP3.LUT R16, R16, 0x1c0, RZ, 0xc0, !PT ;  /* 0x000001c010107812 */ /* 0x000fc400078ec0ff */
[----:B------:R-:W-:Y:S02]  /*11890*/  LEA.HI R19, R19, R15, RZ, 0x3 ;  /* 0x0000000f13137211 */ /* 0x000fe400078f18ff */
[----:B------:R-:W-:Y:S02]  /*118a0*/  LEA.HI R17, R9, R9, RZ, 0x1 ;  /* 0x0000000909117211 */ /* 0x000fe400078f08ff */
[----:B------:R-:W-:Y:S02]  /*118b0*/  SHF.R.U32.HI R0, RZ, 0x3, R16 ;  /* 0x00000003ff007819 */ /* 0x000fe40000011610 */
[----:B------:R-:W-:Y:S02]  /*118c0*/  LOP3.LUT R16, R16, 0x38, R3, 0xf8, !PT ;  /* 0x0000003810107812 */ /* 0x000fe400078ef803 */
[----:B------:R-:W-:Y:S02]  /*118d0*/  LOP3.LUT R19, R19, 0xffffff8, RZ, 0xc0, !PT ;  /* 0x0ffffff813137812 */ /* 0x000fe400078ec0ff */
[----:B------:R-:W-:-:S02]  /*118e0*/  LOP3.LUT R17, R17, 0x1ffffffe, RZ, 0xc0, !PT ;  /* 0x1ffffffe11117812 */ /* 0x000fc400078ec0ff */
[----:B------:R-:W-:Y:S01]  /*118f0*/  SHF.R.S32.HI R13, RZ, 0x1f, R22 ;  /* 0x0000001fff0d7819 */ /* 0x000fe20000011416 */
[----:B------:R-:W-:Y:S01]  /*11900*/  IMAD.IADD R19, R15, 0x1, -R19 ;  /* 0x000000010f137824 */ /* 0x000fe200078e0a13 */
[----:B------:R-:W-:Y:S01]  /*11910*/  LOP3.LUT R0, R16, R0, RZ, 0x3c, !PT ;  /* 0x0000000010007212 */ /* 0x000fe200078e3cff */
[----:B-1----:R-:W-:Y:S01]  /*11920*/  IMAD R18, R11, 0x80, R18 ;  /* 0x000000800b127824 */ /* 0x002fe200078e0212 */
[----:B------:R-:W-:Y:S01]  /*11930*/  R2P PR, R21, 0x6 ;  /* 0x0000000615007804 */ /* 0x000fe20000000000 */
[----:B------:R-:W-:Y:S01]  /*11940*/  IMAD R15, R15, 0x200, R9 ;  /* 0x000002000f0f7824 */ /* 0x000fe200078e0209 */
[C---:B------:R-:W-:Y:S01]  /*11950*/  LOP3.LUT R20, R21.reuse, 0x1, RZ, 0xc0, !PT ;  /* 0x0000000115147812 */ /* 0x040fe200078ec0ff */
[----:B------:R-:W-:Y:S01]  /*11960*/  @P3 IMAD.HI.U32 R16, R18, c[0x0][0x4ec], RZ ;  /* 0x00013b0012103a27 */ /* 0x000fe200078e00ff */
[----:B------:R-:W-:Y:S02]  /*11970*/  SHF.R.S32.HI R10, RZ, 0x2, R10 ;  /* 0x00000002ff0a7819 */ /* 0x000fe4000001140a */
[----:B------:R-:W-:Y:S01]  /*11980*/  LOP3.LUT R2, R0, 0x7ffffe00, R2, 0xf8, !PT ;  /* 0x7ffffe0000027812 */ /* 0x000fe200078ef802 */
[----:B------:R-:W-:Y:S01]  /*11990*/  IMAD.SHL.U32 R21, R21, 0x40, RZ ;  /* 0x0000004015157824 */ /* 0x000fe200078e00ff */
[----:B------:R-:W-:Y:S01]  /*119a0*/  ISETP.NE.U32.AND P4, PT, R20, 0x1, PT ;  /* 0x000000011400780c */ /* 0x000fe20003f85070 */
[----:B------:R-:W-:Y:S01]  /*119b0*/  IMAD.IADD R9, R9, 0x1, -R17 ;  /* 0x0000000109097824 */ /* 0x000fe200078e0a11 */
[----:B------:R-:W-:Y:S01]  /*119c0*/  F2FP.BF16.PACK_AB R144, R145, R144 ;  /* 0x000000909190723e */ /* 0x000fe200000010ff */
[----:B------:R-:W-:Y:S01]  /*119d0*/  IMAD R14, R13, c[0x0][0x498], RZ ;  /* 0x000126000d0e7a24 */ /* 0x000fe200078e02ff */
[----:B------:R-:W-:Y:S01]  /*119e0*/  LOP3.LUT R21, R21, 0x1c0, RZ, 0xc0, !PT ;  /* 0x000001c015157812 */ /* 0x000fe200078ec0ff */
[----:B------:R-:W-:Y:S01]  /*119f0*/  IMAD.MOV.U32 R17, RZ, RZ, R18 ;  /* 0x000000ffff117224 */ /* 0x000fe200078e0012 */
[----:B------:R-:W-:Y:S01]  /*11a00*/  @P3 SHF.R.U32.HI R17, RZ, c[0x0][0x4f0], R16 ;  /* 0x00013c00ff113a19 */ /* 0x000fe20000011610 */
[----:B------:R-:W-:Y:S01]  /*11a10*/  IMAD R13, R13, c[0x0][0x3f0], RZ ;  /* 0x0000fc000d0d7a24 */ /* 0x000fe200078e02ff */
[----:B------:R-:W-:Y:S01]  /*11a20*/  LEA.HI R21, R21, R21, RZ, 0x1d ;  /* 0x0000001515157211 */ /* 0x000fe200078fe8ff */
[----:B------:R-:W-:Y:S01]  /*11a30*/  IMAD R10, R19, 0x10, R10 ;  /* 0x00000010130a7824 */ /* 0x000fe200078e020a */
[----:B------:R-:W-:Y:S01]  /*11a40*/  SHF.R.S32.HI R0, RZ, 0x1f, R17 ;  /* 0x0000001fff007819 */ /* 0x000fe20000011411 */
[C---:B------:R-:W-:Y:S01]  /*11a50*/  IMAD R14, R22.reuse, c[0x0][0x49c], R14 ;  /* 0x00012700160e7a24 */ /* 0x040fe200078e020e */
[----:B------:R-:W-:Y:S01]  /*11a60*/  F2FP.BF16.PACK_AB R146, R147, R146 ;  /* 0x000000929392723e */ /* 0x000fe200000010ff */
[C---:B------:R-:W-:Y:S01]  /*11a70*/  IMAD R13, R22.reuse, c[0x0][0x3f4], R13 ;  /* 0x0000fd00160d7a24 */ /* 0x040fe200078e020d */
[----:B------:R-:W-:Y:S01]  /*11a80*/  F2FP.BF16.PACK_AB R148, R149, R148 ;  /* 0x000000949594723e */ /* 0x000fe200000010ff */
[----:B------:R-:W-:Y:S01]  /*11a90*/  IMAD.WIDE.U32 R22, R22, c[0x0][0x3f0], R26 ;  /* 0x0000fc0016167a25 */ /* 0x000fe200078e001a */
[----:B------:R-:W-:-:S02]  /*11aa0*/  F2FP.BF16.PACK_AB R150, R151, R150 ;  /* 0x000000969796723e */ /* 0x000fc400000010ff */
[----:B------:R-:W-:Y:S01]  /*11ab0*/  F2FP.BF16.PACK_AB R152, R153, R152 ;  /* 0x000000989998723e */ /* 0x000fe200000010ff */
[--C-:B------:R-:W-:Y:S01]  /*11ac0*/  IMAD R9, R9, 0x8, R10.reuse ;  /* 0x0000000809097824 */ /* 0x100fe200078e020a */
[----:B------:R-:W-:Y:S01]  /*11ad0*/  F2FP.BF16.PACK_AB R154, R155, R154 ;  /* 0x0000009a9b9a723e */ /* 0x000fe200000010ff */
[----:B------:R-:W-:Y:S01]  /*11ae0*/  IMAD.IADD R23, R23, 0x1, R13 ;  /* 0x0000000117177824 */ /* 0x000fe200078e020d */
[----:B------:R-:W-:Y:S01]  /*11af0*/  F2FP.BF16.PACK_AB R28, R29, R28 ;  /* 0x0000001c1d1c723e */ /* 0x000fe200000010ff */
[----:B------:R-:W-:Y:S01]  /*11b00*/  IMAD R0, R0, c[0x0][0x3e0], RZ ;  /* 0x0000f80000007a24 */ /* 0x000fe200078e02ff */
[----:B------:R-:W-:Y:S01]  /*11b10*/  F2FP.BF16.PACK_AB R30, R31, R30 ;  /* 0x0000001e1f1e723e */ /* 0x000fe200000010ff */
[----:B------:R-:W-:Y:S01]  /*11b20*/  IMAD.U32 R15, R15, 0x2, R21 ;  /* 0x000000020f0f7824 */ /* 0x000fe200078e0015 */
[----:B------:R-:W-:Y:S01]  /*11b30*/  F2FP.BF16.PACK_AB R32, R33, R32 ;  /* 0x000000202120723e */ /* 0x000fe200000010ff */
[----:B------:R-:W-:Y:S01]  /*11b40*/  IMAD R9, R11, 0x80, R9 ;  /* 0x000000800b097824 */ /* 0x000fe200078e0209 */
[----:B------:R-:W-:Y:S01]  /*11b50*/  F2FP.BF16.PACK_AB R34, R35, R34 ;  /* 0x000000222322723e */ /* 0x000fe200000010ff */
[----:B------:R-:W-:Y:S01]  /*11b60*/  IMAD.MOV R13, RZ, RZ, -R17 ;  /* 0x000000ffff0d7224 */ /* 0x000fe200078e0a11 */
[----:B------:R-:W-:Y:S01]  /*11b70*/  F2FP.BF16.PACK_AB R36, R37, R36 ;  /* 0x000000242524723e */ /* 0x000fe200000010ff */
[----:B------:R-:W-:Y:S01]  /*11b80*/  IMAD R10, R11, 0x80, R10 ;  /* 0x000000800b0a7824 */ /* 0x000fe200078e020a */
[----:B------:R-:W-:Y:S01]  /*11b90*/  F2FP.BF16.PACK_AB R38, R39, R38 ;  /* 0x000000262726723e */ /* 0x000fe200000010ff */
[----:B------:R-:W-:Y:S01]  /*11ba0*/  IMAD.WIDE.U32 R22, R17, c[0x0][0x3e0], R22 ;  /* 0x0000f80011167a25 */ /* 0x000fe200078e0016 */
[----:B------:R-:W-:-:S02]  /*11bb0*/  F2FP.BF16.PACK_AB R40, R41, R40 ;  /* 0x000000282928723e */ /* 0x000fc400000010ff */
[CC--:B------:R-:W-:Y:S01]  /*11bc0*/  ISETP.GE.OR P6, PT, R10.reuse, R12.reuse, P0 ;  /* 0x0000000c0a00720c */ /* 0x0c0fe200007c6670 */
[----:B------:R-:W-:Y:S01]  /*11bd0*/  IMAD R0, R17, c[0x0][0x3e4], R0 ;  /* 0x0000f90011007a24 */ /* 0x000fe200078e0200 */
[----:B------:R-:W-:Y:S01]  /*11be0*/  IADD3 R10, R10, 0x8, RZ ;  /* 0x000000080a0a7810 */ /* 0x000fe20007ffe0ff */
[----:B------:R-:W-:Y:S01]  /*11bf0*/  IMAD.SHL.U32 R17, R15, 0x2, RZ ;  /* 0x000000020f117824 */ /* 0x000fe200078e00ff */
[----:B------:R-:W-:Y:S01]  /*11c00*/  BAR.SYNC.DEFER_BLOCKING 0x1, 0x100 ;  /* 0x0044000000007b1d */ /* 0x000fe20000010000 */
[----:B------:R-:W-:Y:S01]  /*11c10*/  @P3 IMAD.HI.U32 R15, R9, c[0x0][0x4ec], RZ ;  /* 0x00013b00090f3a27 */ /* 0x000fe200078e00ff */
[----:B------:R-:W-:Y:S02]  /*11c20*/  ISETP.GE.OR P5, PT, R10, R12, P0 ;  /* 0x0000000c0a00720c */ /* 0x000fe400007a6670 */
[----:B------:R-:W-:Y:S01]  /*11c30*/  IADD3 R10, R17, 0x70, RZ ;  /* 0x00000070110a7810 */ /* 0x000fe20007ffe0ff */
[----:B------:R-:W-:Y:S01]  /*11c40*/  IMAD.MOV.U32 R16, RZ, RZ, R9 ;  /* 0x000000ffff107224 */ /* 0x000fe200078e0009 */
[----:B------:R-:W-:Y:S01]  /*11c50*/  @P3 SHF.R.U32.HI R16, RZ, c[0x0][0x4f0], R15 ;  /* 0x00013c00ff103a19 */ /* 0x000fe2000001160f */
[----:B------:R-:W-:Y:S01]  /*11c60*/  IMAD R13, R13, c[0x0][0x4e8], R18 ;  /* 0x00013a000d0d7a24 */ /* 0x000fe200078e0212 */
[----:B------:R-:W-:Y:S01]  /*11c70*/  IADD3 R15, R17, 0x80, RZ ;  /* 0x00000080110f7810 */ /* 0x000fe20007ffe0ff */
[----:B------:R-:W-:Y:S01]  /*11c80*/  IMAD.IADD R23, R23, 0x1, R0 ;  /* 0x0000000117177824 */ /* 0x000fe200078e0200 */
[----:B------:R-:W-:-:S02]  /*11c90*/  SHF.R.S32.HI R0, RZ, 0x1f, R16 ;  /* 0x0000001fff007819 */ /* 0x000fc40000011410 */
[----:B------:R-:W-:Y:S01]  /*11ca0*/  IADD3 R18, P0, R16, R24, RZ ;  /* 0x0000001810127210 */ /* 0x000fe20007f1e0ff */
[----:B------:R-:W-:Y:S01]  /*11cb0*/  IMAD.WIDE.U32 R22, R13, c[0x0][0x3d8], R22 ;  /* 0x0000f6000d167a25 */ /* 0x000fe200078e0016 */
[----:B------:R-:W-:Y:S02]  /*11cc0*/  @P4 IADD3 R10, R15, 0x10, RZ ;  /* 0x000000100f0a4810 */ /* 0x000fe40007ffe0ff */
[----:B------:R-:W-:Y:S01]  /*11cd0*/  IADD3.X R19, R0, R25, R14, P0, !PT ;  /* 0x0000001900137210 */ /* 0x000fe200007fe40e */
[----:B------:R-:W-:Y:S01]  /*11ce0*/  IMAD.MOV R15, RZ, RZ, -R16 ;  /* 0x000000ffff0f7224 */ /* 0x000fe200078e0a10 */
[----:B------:R-:W-:Y:S01]  /*11cf0*/  SHF.R.S32.HI R14, RZ, 0x1f, R13 ;  /* 0x0000001fff0e7819 */ /* 0x000fe2000001140d */
[----:B------:R-:W-:Y:S01]  /*11d00*/  IMAD.MOV.U32 R0, RZ, RZ, 0x20 ;  /* 0x00000020ff007424 */ /* 0x000fe200078e00ff */
[----:B------:R-:W-:Y:S01]  /*11d10*/  F2FP.BF16.PACK_AB R42, R43, R42 ;  /* 0x0000002a2b2a723e */ /* 0x000fe200000010ff */
[----:B------:R-:W-:Y:S01]  /*11d20*/  IMAD R16, R15, c[0x0][0x4e8], R9 ;  /* 0x00013a000f107a24 */ /* 0x000fe200078e0209 */
[----:B------:R-:W-:Y:S01]  /*11d30*/  F2FP.BF16.PACK_AB R44, R45, R44 ;  /* 0x0000002c2d2c723e */ /* 0x000fe200000010ff */
[----:B------:R-:W-:Y:S01]  /*11d40*/  IMAD R14, R14, c[0x0][0x3d8], RZ ;  /* 0x0000f6000e0e7a24 */ /* 0x000fe200078e02ff */
[----:B------:R-:W-:Y:S01]  /*11d50*/  SEL R0, R0, 0xffffffe0, !P1 ;  /* 0xffffffe000007807 */ /* 0x000fe20004800000 */
[----:B------:R-:W-:Y:S01]  /*11d60*/  IMAD.MOV.U32 R9, RZ, RZ, 0x40 ;  /* 0x00000040ff097424 */ /* 0x000fe200078e00ff */
[----:B------:R-:W-:Y:S01]  /*11d70*/  STS [R17+0x80], R132 ;  /* 0x0000808411007388 */ /* 0x000fe20000000800 */
[----:B------:R-:W-:Y:S01]  /*11d80*/  IMAD R14, R13, c[0x0][0x3dc], R14 ;  /* 0x0000f7000d0e7a24 */ /* 0x000fe200078e020e */
[----:B------:R-:W-:Y:S01]  /*11d90*/  SHF.R.S32.HI R13, RZ, 0x1f, R16 ;  /* 0x0000001fff0d7819 */ /* 0x000fe20000011410 */
[----:B------:R-:W-:Y:S01]  /*11da0*/  IMAD.IADD R15, R17, 0x1, R0 ;  /* 0x00000001110f7824 */ /* 0x000fe200078e0200 */
[----:B------:R-:W-:Y:S01]  /*11db0*/  SEL R9, R9, 0xffffffc0, !P2 ;  /* 0xffffffc009097807 */ /* 0x000fe20005000000 */
[----:B------:R-:W-:Y:S01]  /*11dc0*/  IMAD.IADD R0, R0, 0x1, R10 ;  /* 0x0000000100007824 */ /* 0x000fe200078e020a */
[----:B------:R-:W-:Y:S01]  /*11dd0*/  STS [R17+0x480], R134 ;  /* 0x0004808611007388 */ /* 0x000fe20000000800 */
[----:B------:R-:W-:Y:S01]  /*11de0*/  IMAD R13, R13, c[0x0][0x488], RZ ;  /* 0x000122000d0d7a24 */ /* 0x000fe200078e02ff */
[----:B------:R-:W-:Y:S01]  /*11df0*/  F2FP.BF16.PACK_AB R46, R47, R46 ;  /* 0x0000002e2f2e723e */ /* 0x000fe200000010ff */
[----:B------:R-:W-:Y:S01]  /*11e00*/  IMAD.IADD R20, R17, 0x1, R9 ;  /* 0x0000000111147824 */ /* 0x000fe200078e0209 */
[----:B------:R-:W-:Y:S01]  /*11e10*/  STS [R10], R136 ;  /* 0x000000880a007388 */ /* 0x000fe20000000800 */
[----:B------:R-:W-:Y:S01]  /*11e20*/  IMAD.WIDE.U32 R18, R16, c[0x0][0x488], R18 ;  /* 0x0001220010127a25 */ /* 0x000fe200078e0012 */
[----:B------:R-:W-:-:S02]  /*11e30*/  F2FP.BF16.PACK_AB R48, R49, R48 ;  /* 0x000000303130723e */ /* 0x000fc400000010ff */
[----:B------:R-:W-:Y:S01]  /*11e40*/  STS [R10+0x400], R138 ;  /* 0x0004008a0a007388 */ /* 0x000fe20000000800 */
[----:B------:R-:W-:Y:S01]  /*11e50*/  IMAD R13, R16, c[0x0][0x48c], R13 ;  /* 0x00012300100d7a24 */ /* 0x000fe200078e020d */
[----:B------:R-:W-:Y:S01]  /*11e60*/  F2FP.BF16.PACK_AB R50, R51, R50 ;  /* 0x000000323332723e */ /* 0x000fe200000010ff */
[C---:B------:R-:W-:Y:S01]  /*11e70*/  IMAD.IADD R16, R9.reuse, 0x1, R10 ;  /* 0x0000000109107824 */ /* 0x040fe200078e020a */
[----:B------:R-:W-:Y:S01]  /*11e80*/  STS [R15+0x80], R140 ;  /* 0x0000808c0f007388 */ /* 0x000fe20000000800 */
[----:B------:R-:W-:Y:S01]  /*11e90*/  IMAD.IADD R24, R9, 0x1, R15 ;  /* 0x0000000109187824 */ /* 0x000fe200078e020f */
[----:B------:R-:W-:Y:S01]  /*11ea0*/  F2FP.BF16.PACK_AB R52, R53, R52 ;  /* 0x000000343534723e */ /* 0x000fe200000010ff */
[----:B------:R-:W-:Y:S01]  /*11eb0*/  IMAD.IADD R9, R0, 0x1, R9 ;  /* 0x0000000100097824 */ /* 0x000fe200078e0209 */
[----:B------:R-:W-:Y:S01]  /*11ec0*/  STS [R15+0x480], R142 ;  /* 0x0004808e0f007388 */ /* 0x000fe20000000800 */
[----:B------:R-:W-:Y:S01]  /*11ed0*/  F2FP.BF16.PACK_AB R54, R55, R54 ;  /* 0x000000363736723e */ /* 0x000fe200000010ff */
[----:B------:R-:W-:Y:S01]  /*11ee0*/  IMAD.IADD R13, R19, 0x1, R13 ;  /* 0x00000001130d7824 */ /* 0x000fe200078e020d */
        /* <DEDUP_REMOVED lines=14> */
[----:B------:R-:W-:Y:S01]  /*11fd0*/  F2FP.BF16.PACK_AB R74, R75, R74 ;  /* 0x0000004a4b4a723e */ /* 0x000fe200000010ff */
[----:B------:R-:W-:Y:S01]  /*11fe0*/  IMAD R75, R11, 0x80, R4 ;  /* 0x000000800b4b7824 */ /* 0x000fe200078e0204 */
        /* <DEDUP_REMOVED lines=33> */
[----:B------:R-:W-:Y:S01]  /*12200*/  LEA R21, P0, R18, c[0x0][0x450], 0x2 ;  /* 0x0001140012157a11 */ /* 0x000fe200078010ff */
        /* <DEDUP_REMOVED lines=10> */
[----:B------:R-:W-:-:S03]  /*122b0*/  LEA.HI.X R13, R18, c[0x0][0x454], R13, 0x2, P0 ;  /* 0x00011500120d7a11 */ /* 0x000fc600000f140d */
        /* <DEDUP_REMOVED lines=35> */
[----:B------:R-:W-:Y:S01]  /*124f0*/  STS [R24+0xc480], R126 ;  /* 0x00c4807e18007388 */ /* 0x000fe20000000800 */
[----:B-1----:R-:W-:-:S03]  /*12500*/  LEA R0, P0, R22, c[0x0][0x380], 0x1 ;  /* 0x0000e00016007a11 */ /* 0x002fc600078008ff */
[----:B------:R-:W-:Y:S04]  /*12510*/  STS [R9+0xc000], R6 ;  /* 0x00c0000609007388 */ /* 0x000fe80000000800 */
[----:B------:R1:W-:Y:S04]  /*12520*/  STS [R9+0xc400], R5 ;  /* 0x00c4000509007388 */ /* 0x0003e80000000800 */
[----:B------:R-:W-:Y:S04]  /*12530*/  SHFL.IDX PT, R18, R21, RZ, 0x1c1f ;  /* 0x001c1fff15127589 */ /* 0x000fe800000e0000 */
[----:B------:R-:W2:Y:S04]  /*12540*/  SHFL.IDX PT, R19, R13, RZ, 0x1c1f ;  /* 0x001c1fff0d137589 */ /* 0x000ea800000e0000 */
[----:B------:R-:W-:Y:S06]  /*12550*/  BAR.SYNC.DEFER_BLOCKING 0x1, 0x100 ;  /* 0x0044000000007b1d */ /* 0x000fec0000010000 */
[----:B------:R-:W-:Y:S04]  /*12560*/  SHFL.IDX PT, R26, R21, 0x1, 0x1c1f ;  /* 0x003c1f00151a7f89 */ /* 0x000fe800000e0000 */
[----:B------:R-:W3:Y:S01]  /*12570*/  SHFL.IDX PT, R27, R13, 0x1, 0x1c1f ;  /* 0x003c1f000d1b7f89 */ /* 0x000ee200000e0000 */
[----:B-1----:R-:W-:-:S03]  /*12580*/  IMAD.SHL.U32 R5, R2, 0x2, RZ ;  /* 0x0000000202057824 */ /* 0x002fc600078e00ff */
[----:B------:R1:W4:Y:S01]  /*12590*/  SHFL.IDX PT, R76, R0, RZ, 0x181f ;  /* 0x00181fff004c7589 */ /* 0x00032200000e0000 */
[----:B------:R-:W-:-:S05]  /*125a0*/  IMAD.IADD R2, R23, 0x1, R14 ;  /* 0x0000000117027824 */ /* 0x000fca00078e020e */
[----:B------:R-:W-:Y:S02]  /*125b0*/  LEA.HI.X R2, R22, c[0x0][0x384], R2, 0x1, P0 ;  /* 0x0000e10016027a11 */ /* 0x000fe400000f0c02 */
[----:B------:R-:W-:Y:S01]  /*125c0*/  ISETP.GE.AND P0, PT, R75, R12, PT ;  /* 0x0000000c4b00720c */ /* 0x000fe20003f06270 */
[----:B--2---:R1:W-:Y:S04]  /*125d0*/  @!P6 ST.E [R18.64], R7 ;  /* 0x000000071200e985 */ /* 0x0043e8000c101912 */
[----:B------:R1:W2:Y:S04]  /*125e0*/  SHFL.IDX PT, R77, R2, RZ, 0x181f ;  /* 0x00181fff024d7589 */ /* 0x0002a800000e0000 */
[----:B---3--:R1:W-:Y:S04]  /*125f0*/  @!P5 ST.E [R26.64], R8 ;  /* 0x000000081a00d985 */ /* 0x0083e8000c101912 */
[----:B------:R1:W3:Y:S04]  /*12600*/  LDS.128 R64, [R5+0x1080] ;  /* 0x0010800005407984 */ /* 0x0002e80000000c00 */
        /* <DEDUP_REMOVED lines=10> */
[----:B------:R1:W1:Y:S01]  /*126b0*/  LDS.128 R16, [R5+0xf080] ;  /* 0x00f0800005107984 */ /* 0x0002620000000c00 */
[----:B------:R-:W-:Y:S05]  /*126c0*/  @P0 BRA `(.L_x_224) ;  /* 0x000001c000000947 */ /* 0x000fea0003800000 */
[----:B--234-:R-:W2:Y:S01]  /*126d0*/  LDS.128 R68, [R5+0x80] ;  /* 0x0000800005447984 */ /* 0x01cea20000000c00 */
[----:B------:R-:W-:-:S02]  /*126e0*/  IADD3 R74, R3, 0x40, RZ ;  /* 0x00000040034a7810 */ /* 0x000fc40007ffe0ff */
[C---:B------:R-:W-:Y:S01]  /*126f0*/  IADD3 R72, R3.reuse, 0x80, RZ ;  /* 0x0000008003487810 */ /* 0x040fe20007ffe0ff */
[----:B------:R-:W3:Y:S01]  /*12700*/  LDS.128 R20, [R5+0x4080] ;  /* 0x0040800005147984 */ /* 0x000ee20000000c00 */
[C---:B------:R-:W-:Y:S02]  /*12710*/  IADD3 R14, R3.reuse, 0xc0, RZ ;  /* 0x000000c0030e7810 */ /* 0x040fe40007ffe0ff */
[----:B------:R-:W-:Y:S01]  /*12720*/  ISETP.GE.AND P2, PT, R74, c[0x0][0x3c8], PT ;  /* 0x0000f2004a007a0c */ /* 0x000fe20003f46270 */
[----:B-1----:R-:W1:Y:S01]  /*12730*/  LDS.128 R8, [R5+0x8080] ;  /* 0x0080800005087984 */ /* 0x002e620000000c00 */
[----:B------:R-:W-:Y:S02]  /*12740*/  ISETP.GE.AND P1, PT, R72, c[0x0][0x3c8], PT ;  /* 0x0000f20048007a0c */ /* 0x000fe40003f26270 */
[----:B------:R-:W-:Y:S01]  /*12750*/  ISETP.GE.AND P0, PT, R14, c[0x0][0x3c8], PT ;  /* 0x0000f2000e007a0c */ /* 0x000fe20003f06270 */
[----:B------:R-:W4:Y:S01]  /*12760*/  LDS.128 R4, [R5+0xc080] ;  /* 0x00c0800005047984 */ /* 0x000f220000000c00 */
[----:B------:R-:W-:-:S07]  /*12770*/  ISETP.GE.AND P3, PT, R3, c[0x0][0x3c8], PT ;  /* 0x0000f20003007a0c */ /* 0x000fce0003f66270 */
[----:B------:R-:W-:Y:S02]  /*12780*/  @!P2 SHF.R.S32.HI R73, RZ, 0x1f, R74 ;  /* 0x0000001fff49a819 */ /* 0x000fe4000001144a */
[----:B------:R-:W-:Y:S02]  /*12790*/  @!P1 SHF.R.S32.HI R15, RZ, 0x1f, R72 ;  /* 0x0000001fff0f9819 */ /* 0x000fe40000011448 */
[----:B------:R-:W-:Y:S02]  /*127a0*/  @!P0 SHF.R.S32.HI R13, RZ, 0x1f, R14 ;  /* 0x0000001fff0d8819 */ /* 0x000fe4000001140e */
[----:B------:R-:W-:Y:S01]  /*127b0*/  @!P2 LEA.HI R73, R73, R74, RZ, 0x3 ;  /* 0x0000004a4949a211 */ /* 0x000fe200078f18ff */
[----:B------:R-:W-:Y:S01]  /*127c0*/  @!P3 IMAD.WIDE R78, R3, 0x2, R76 ;  /* 0x00000002034eb825 */ /* 0x000fe200078e024c */
[----:B------:R-:W-:Y:S02]  /*127d0*/  @!P1 LEA.HI R15, R15, R72, RZ, 0x3 ;  /* 0x000000480f0f9211 */ /* 0x000fe400078f18ff */
[----:B------:R-:W-:-:S02]  /*127e0*/  @!P0 LEA.HI R13, R13, R14, RZ, 0x3 ;  /* 0x0000000e0d0d8211 */ /* 0x000fc400078f18ff */
[----:B------:R-:W-:Y:S02]  /*127f0*/  @!P2 LOP3.LUT R73, R73, 0xfffffff8, RZ, 0xc0, !PT ;  /* 0xfffffff84949a812 */ /* 0x000fe400078ec0ff */
[----:B------:R-:W-:Y:S02]  /*12800*/  @!P1 LOP3.LUT R15, R15, 0xfffffff8, RZ, 0xc0, !PT ;  /* 0xfffffff80f0f9812 */ /* 0x000fe400078ec0ff */
[----:B------:R-:W-:Y:S01]  /*12810*/  @!P0 LOP3.LUT R13, R13, 0xfffffff8, RZ, 0xc0, !PT ;  /* 0xfffffff80d0d8812 */ /* 0x000fe200078ec0ff */
[--C-:B------:R-:W-:Y:S01]  /*12820*/  @!P2 IMAD.WIDE R72, R73, 0x2, R76.reuse ;  /* 0x000000024948a825 */ /* 0x100fe200078e024c */
[----:B--2---:R2:W-:Y:S03]  /*12830*/  @!P3 ST.E.128 [R78.64], R68 ;  /* 0x000000444e00b985 */ /* 0x0045e6000c101d12 */
[--C-:B------:R-:W-:Y:S01]  /*12840*/  @!P1 IMAD.WIDE R14, R15, 0x2, R76.reuse ;  /* 0x000000020f0e9825 */ /* 0x100fe200078e024c */
[----:B---3--:R2:W-:Y:S03]  /*12850*/  @!P2 ST.E.128 [R72.64], R20 ;  /* 0x000000144800a985 */ /* 0x0085e6000c101d12 */
[----:B------:R-:W-:Y:S01]  /*12860*/  @!P0 IMAD.WIDE R76, R13, 0x2, R76 ;  /* 0x000000020d4c8825 */ /* 0x000fe200078e024c */
[----:B-1----:R2:W-:Y:S04]  /*12870*/  @!P1 ST.E.128 [R14.64], R8 ;  /* 0x000000080e009985 */ /* 0x0025e8000c101d12 */
[----:B----4-:R2:W-:Y:S02]  /*12880*/  @!P0 ST.E.128 [R76.64], R4 ;  /* 0x000000044c008985 */ /* 0x0105e4000c101d12 */
.L_x_224:
[----:B--234-:R-:W-:Y:S05]  /*12890*/  BSYNC B0 ;  /* 0x0000000000007941 */ /* 0x01cfea0003800000 */
.L_x_223:
[----:B------:R-:W-:Y:S01]  /*128a0*/  IADD3 R4, R75, 0x20, RZ ;  /* 0x000000204b047810 */ /* 0x000fe20007ffe0ff */
[----:B------:R2:W3:Y:S01]  /*128b0*/  SHFL.IDX PT, R11, R2, 0x1, 0x181f ;  /* 0x00381f00020b7f89 */ /* 0x0004e200000e0000 */
[----:B------:R-:W-:Y:S02]  /*128c0*/  BSSY B0, `(.L_x_225) ;  /* 0x000001c000007945 */ /* 0x000fe40003800000 */
[----:B------:R-:W-:Y:S01]  /*128d0*/  ISETP.GE.AND P0, PT, R4, R12, PT ;  /* 0x0000000c0400720c */ /* 0x000fe20003f06270 */
[----:B------:R2:W4:-:S12]  /*128e0*/  SHFL.IDX PT, R10, R0, 0x1, 0x181f ;  /* 0x00381f00000a7f89 */ /* 0x00051800000e0000 */
[----:B------:R-:W-:Y:S05]  /*128f0*/  @P0 BRA `(.L_x_226) ;  /* 0x0000018000000947 */ /* 0x000fea0003800000 */
[C---:B------:R-:W-:Y:S02]  /*12900*/  IADD3 R9, R3.reuse, 0x40, RZ ;  /* 0x0000004003097810 */ /* 0x040fe40007ffe0ff */
[C---:B-1----:R-:W-:Y:S02]  /*12910*/  IADD3 R7, R3.reuse, 0x80, RZ ;  /* 0x0000008003077810 */ /* 0x042fe40007ffe0ff */
        /* <DEDUP_REMOVED lines=22> */
.L_x_226:
[----:B------:R-:W-:Y:S05]  /*12a80*/  BSYNC B0 ;  /* 0x0000000000007941 */ /* 0x000fea0003800000 */
.L_x_225:
[----:B-1----:R-:W-:Y:S01]  /*12a90*/  IADD3 R4, R75, 0x40, RZ ;  /* 0x000000404b047810 */ /* 0x002fe20007ffe0ff */
[----:B---3--:R1:W3:Y:S01]  /*12aa0*/  SHFL.IDX PT, R11, R2, 0x2, 0x181f ;  /* 0x00581f00020b7f89 */ /* 0x0082e200000e0000 */
[----:B------:R-:W-:Y:S02]  /*12ab0*/  BSSY B0, `(.L_x_227) ;  /* 0x000001c000007945 */ /* 0x000fe40003800000 */
[----:B------:R-:W-:Y:S01]  /*12ac0*/  ISETP.GE.AND P0, PT, R4, R12, PT ;  /* 0x0000000c0400720c */ /* 0x000fe20003f06270 */
[----:B----4-:R1:W4:-:S12]  /*12ad0*/  SHFL.IDX PT, R10, R0, 0x2, 0x181f ;  /* 0x00581f00000a7f89 */ /* 0x01031800000e0000 */
        /* <DEDUP_REMOVED lines=25> */
.L_x_228:
[----:B------:R-:W-:Y:S05]  /*12c70*/  BSYNC B0 ;  /* 0x0000000000007941 */ /* 0x000fea0003800000 */
.L_x_227:
[----:B------:R-:W-:Y:S01]  /*12c80*/  IADD3 R75, R75, 0x60, RZ ;  /* 0x000000604b4b7810 */ /* 0x000fe20007ffe0ff */
[----:B---3--:R3:W1:Y:S03]  /*12c90*/  SHFL.IDX PT, R7, R2, 0x3, 0x181f ;  /* 0x00781f0002077f89 */ /* 0x00866600000e0000 */
[----:B------:R-:W-:Y:S01]  /*12ca0*/  ISETP.GE.AND P0, PT, R75, R12, PT ;  /* 0x0000000c4b00720c */ /* 0x000fe20003f06270 */
[----:B------:R3:W2:-:S12]  /*12cb0*/  SHFL.IDX PT, R6, R0, 0x3, 0x181f ;  /* 0x00781f0000067f89 */ /* 0x00069800000e0000 */
[----:B------:R-:W-:Y:S05]  /*12cc0*/  @P0 EXIT ;  /* 0x000000000000094d */ /* 0x000fea0003800000 */
[C---:B------:R-:W-:Y:S02]  /*12cd0*/  IADD3 R5, R3.reuse, 0x40, RZ ;  /* 0x0000004003057810 */ /* 0x040fe40007ffe0ff */
[----:B-123--:R-:W-:Y:S02]  /*12ce0*/  IADD3 R2, R3, 0x80, RZ ;  /* 0x0000008003027810 */ /* 0x00efe40007ffe0ff */
[----:B------:R-:W-:Y:S02]  /*12cf0*/  ISETP.GE.AND P1, PT, R5, c[0x0][0x3c8], PT ;  /* 0x0000f20005007a0c */ /* 0x000fe40003f26270 */
[----:B------:R-:W-:Y:S02]  /*12d00*/  ISETP.GE.AND P0, PT, R2, c[0x0][0x3c8], PT ;  /* 0x0000f20002007a0c */ /* 0x000fe40003f06270 */
[----:B------:R-:W-:-:S09]  /*12d10*/  ISETP.GE.AND P2, PT, R3, c[0x0][0x3c8], PT ;  /* 0x0000f20003007a0c */ /* 0x000fd20003f46270 */
[----:B------:R-:W-:Y:S02]  /*12d20*/  @!P1 SHF.R.S32.HI R4, RZ, 0x1f, R5 ;  /* 0x0000001fff049819 */ /* 0x000fe40000011405 */
[----:B------:R-:W-:Y:S02]  /*12d30*/  @!P0 SHF.R.S32.HI R0, RZ, 0x1f, R2 ;  /* 0x0000001fff008819 */ /* 0x000fe40000011402 */
[----:B------:R-:W-:Y:S01]  /*12d40*/  @!P1 LEA.HI R4, R4, R5, RZ, 0x3 ;  /* 0x0000000504049211 */ /* 0x000fe200078f18ff */
[C-C-:B------:R-:W-:Y:S01]  /*12d50*/  @!P2 IMAD.WIDE R8, R3.reuse, 0x2, R6.reuse ;  /* 0x000000020308a825 */ /* 0x140fe200078e0206 */
[----:B------:R-:W-:Y:S02]  /*12d60*/  @!P0 LEA.HI R0, R0, R2, RZ, 0x3 ;  /* 0x0000000200008211 */ /* 0x000fe400078f18ff */
[----:B------:R-:W-:Y:S02]  /*12d70*/  @!P1 LOP3.LUT R4, R4, 0xfffffff8, RZ, 0xc0, !PT ;  /* 0xfffffff804049812 */ /* 0x000fe400078ec0ff */
[----:B------:R-:W-:Y:S01]  /*12d80*/  @!P0 LOP3.LUT R0, R0, 0xfffffff8, RZ, 0xc0, !PT ;  /* 0xfffffff800008812 */ /* 0x000fe200078ec0ff */
[----:B------:R1:W-:Y:S01]  /*12d90*/  @!P2 ST.E.128 [R8.64], R56 ;  /* 0x000000380800a985 */ /* 0x0003e2000c101d12 */
[----:B------:R-:W-:Y:S01]  /*12da0*/  IADD3 R3, R3, 0xc0, RZ ;  /* 0x000000c003037810 */ /* 0x000fe20007ffe0ff */
[----:B------:R-:W-:-:S04]  /*12db0*/  @!P1 IMAD.WIDE R4, R4, 0x2, R6 ;  /* 0x0000000204049825 */ /* 0x000fc800078e0206 */
[----:B----4-:R-:W-:Y:S01]  /*12dc0*/  @!P0 IMAD.WIDE R10, R0, 0x2, R6 ;  /* 0x00000002000a8825 */ /* 0x010fe200078e0206 */
        /* <DEDUP_REMOVED lines=10> */
.L_x_222:
[----:B------:R-:W3:Y:S01]  /*12e70*/  S2R R9, SR_TID.X ;  /* 0x0000000000097919 */ /* 0x000ee20000002100 */
[----:B------:R-:W-:Y:S03]  /*12e80*/  BSSY B0, `(.L_x_229) ;  /* 0x0000029000007945 */ /* 0x000fe60003800000 */
[----:B------:R-:W4:Y:S01]  /*12e90*/  S2R R7, SR_CTAID.Z ;  /* 0x0000000000077919 */ /* 0x000f220000002700 */
[----:B---3--:R-:W-:Y:S02]  /*12ea0*/  ISETP.GT.AND P0, PT, R9, 0x7f, PT ;  /* 0x0000007f0900780c */ /* 0x008fe40003f04270 */
[----:B-1--4-:R-:W-:-:S11]  /*12eb0*/  SHF.R.S32.HI R2, RZ, 0x1f, R7 ;  /* 0x0000001fff027819 */ /* 0x012fd60000011407 */
[----:B------:R-:W-:Y:S05]  /*12ec0*/  @P0 BRA `(.L_x_230) ;  /* 0x0000024000000947 */ /* 0x000fea0003800000 */
[----:B------:R-:W1:Y:S01]  /*12ed0*/  S2R R3, SR_CTAID.X ;  /* 0x0000000000037919 */ /* 0x000e620000002500 */
[----:B------:R-:W-:-:S05]  /*12ee0*/  MOV R4, c[0x0][0x4e8] ;  /* 0x00013a0000047a02 */ /* 0x000fca0000000f00 */
[----:B------:R-:W-:Y:S01]  /*12ef0*/  IMAD R0, R4, c[0x0][0x388], RZ ;  /* 0x0000e20004007a24 */ /* 0x000fe200078e02ff */
[----:B-1----:R-:W-:-:S04]  /*12f00*/  LEA R3, R3, R9, 0x7 ;  /* 0x0000000903037211 */ /* 0x002fc800078e38ff */
[----:B------:R-:W-:-:S13]  /*12f10*/  ISETP.GE.AND P0, PT, R3, R0, PT ;  /* 0x000000000300720c */ /* 0x000fda0003f06270 */
[----:B------:R-:W-:Y:S05]  /*12f20*/  @P0 BRA `(.L_x_230) ;  /* 0x000001e000000947 */ /* 0x000fea0003800000 */
[----:B------:R-:W-:Y:S01]  /*12f30*/  ISETP.NE.AND P0, PT, R4, 0x1, PT ;  /* 0x000000010400780c */ /* 0x000fe20003f05270 */
[----:B------:R-:W-:Y:S01]  /*12f40*/  ULDC.64 UR4, c[0x0][0x490] ;  /* 0x0001240000047ab9 */ /* 0x000fe20000000a00 */
[----:B------:R-:W-:Y:S01]  /*12f50*/  IMAD.MOV.U32 R6, RZ, RZ, R3 ;  /* 0x000000ffff067224 */ /* 0x000fe200078e0003 */
[----:B------:R-:W-:Y:S02]  /*12f60*/  UIMAD UR6, UR9, UR4, URZ ;  /* 0x00000004090672a4 */ /* 0x000fe4000f8e023f */
[----:B--2---:R-:W-:Y:S02]  /*12f70*/  UIMAD.WIDE.U32 UR12, UR11, UR4, URZ ;  /* 0x000000040b0c72a5 */ /* 0x004fe4000f8e003f */
[----:B------:R-:W-:-:S04]  /*12f80*/  UIMAD UR4, UR11, UR5, UR6 ;  /* 0x000000050b0472a4 */ /* 0x000fc8000f8e0206 */
[----:B------:R-:W-:Y:S01]  /*12f90*/  UIADD3 UR4, UR13, UR4, URZ ;  /* 0x000000040d047290 */ /* 0x000fe2000fffe03f */
[----:B------:R-:W-:Y:S01]  /*12fa0*/  MOV R4, UR12 ;  /* 0x0000000c00047c02 */ /* 0x000fe20008000f00 */
[----:B------:R-:W-:-:S04]  /*12fb0*/  @P0 IMAD.HI.U32 R0, R3, c[0x0][0x4ec], RZ ;  /* 0x00013b0003000a27 */ /* 0x000fc800078e00ff */
[----:B------:R-:W-:Y:S01]  /*12fc0*/  MOV R11, UR4 ;  /* 0x00000004000b7c02 */ /* 0x000fe20008000f00 */
[----:B------:R-:W-:Y:S01]  /*12fd0*/  IMAD.MOV.U32 R10, RZ, RZ, R4 ;  /* 0x000000ffff0a7224 */ /* 0x000fe200078e0004 */
[----:B------:R-:W-:Y:S01]  /*12fe0*/  @P0 SHF.R.U32.HI R6, RZ, c[0x0][0x4f0], R0 ;  /* 0x00013c00ff060a19 */ /* 0x000fe20000011600 */
[----:B------:R-:W-:Y:S02]  /*12ff0*/  IMAD.U32 R5, RZ, RZ, UR13 ;  /* 0x0000000dff057e24 */ /* 0x000fe4000f8e00ff */
[----:B------:R-:W-:-:S04]  /*13000*/  IMAD.WIDE.U32 R10, R7, c[0x0][0x498], R10 ;  /* 0x00012600070a7a25 */ /* 0x000fc800078e000a */
[----:B------:R-:W-:Y:S01]  /*13010*/  IMAD.MOV R0, RZ, RZ, -R6 ;  /* 0x000000ffff007224 */ /* 0x000fe200078e0a06 */
[----:B------:R-:W-:-:S03]  /*13020*/  IADD3 R10, P0, R6, R10, RZ ;  /* 0x0000000a060a7210 */ /* 0x000fc60007f1e0ff */
[----:B------:R-:W-:Y:S01]  /*13030*/  IMAD R5, R0, c[0x0][0x4e8], R3 ;  /* 0x00013a0000057a24 */ /* 0x000fe200078e0203 */
[----:B------:R-:W-:Y:S01]  /*13040*/  SHF.R.S32.HI R3, RZ, 0x1f, R6 ;  /* 0x0000001fff037819 */ /* 0x000fe20000011406 */
[----:B------:R-:W-:-:S03]  /*13050*/  IMAD R0, R2, c[0x0][0x498], RZ ;  /* 0x0001260002007a24 */ /* 0x000fc600078e02ff */
[----:B------:R-:W-:Y:S01]  /*13060*/  SHF.R.S32.HI R4, RZ, 0x1f, R5 ;  /* 0x0000001fff047819 */ /* 0x000fe20000011405 */
[----:B------:R-:W-:-:S04]  /*13070*/  IMAD R0, R7, c[0x0][0x49c], R0 ;  /* 0x0001270007007a24 */ /* 0x000fc800078e0200 */
[----:B------:R-:W-:Y:S01]  /*13080*/  IMAD R4, R4, c[0x0][0x488], RZ ;  /* 0x0001220004047a24 */ /* 0x000fe200078e02ff */
[----:B------:R-:W-:Y:S02]  /*13090*/  IADD3.X R11, R3, R11, R0, P0, !PT ;  /* 0x0000000b030b7210 */ /* 0x000fe400007fe400 */
[----:B------:R-:W-:Y:S01]  /*130a0*/  MOV R0, 0xff800000 ;  /* 0xff80000000007802 */ /* 0x000fe20000000f00 */
[C---:B------:R-:W-:Y:S02]  /*130b0*/  IMAD R4, R5.reuse, c[0x0][0x48c], R4 ;  /* 0x0001230005047a24 */ /* 0x040fe400078e0204 */
[----:B------:R-:W-:-:S05]  /*130c0*/  IMAD.WIDE.U32 R10, R5, c[0x0][0x488], R10 ;  /* 0x00012200050a7a25 */ /* 0x000fca00078e000a */
[----:B------:R-:W-:Y:S02]  /*130d0*/  IADD3 R4, R11, R4, RZ ;  /* 0x000000040b047210 */ /* 0x000fe40007ffe0ff */
[----:B------:R-:W-:-:S04]  /*130e0*/  LEA R12, P0, R10, c[0x0][0x450], 0x2 ;  /* 0x000114000a0c7a11 */ /* 0x000fc800078010ff */
[----:B------:R-:W-:-:S05]  /*130f0*/  LEA.HI.X R13, R10, c[0x0][0x454], R4, 0x2, P0 ;  /* 0x000115000a0d7a11 */ /* 0x000fca00000f1404 */
[----:B------:R1:W-:Y:S04]  /*13100*/  STG.E [R12.64], R0 ;  /* 0x000000000c007986 */ /* 0x0003e8000c101912 */
.L_x_230:
[----:B------:R-:W-:Y:S05]  /*13110*/  BSYNC B0 ;  /* 0x0000000000007941 */ /* 0x000fea0003800000 */
.L_x_229:
[----:B-1----:R-:W1:Y:S01]  /*13120*/  S2R R0, SR_CTAID.X ;  /* 0x0000000000007919 */ /* 0x002e620000002500 */
[----:B------:R-:W-:Y:S01]  /*13130*/  SHF.R.S32.HI R5, RZ, 0x1f, R9 ;  /* 0x0000001fff057819 */ /* 0x000fe20000011409 */
[----:B------:R-:W-:Y:S01]  /*13140*/  IMAD.MOV.U32 R4, RZ, RZ, c[0x0][0x4e8] ;  /* 0x00013a00ff047624 */ /* 0x000fe200078e00ff */
[----:B------:R-:W-:Y:S01]  /*13150*/  ULDC.64 UR4, c[0x0][0x3e8] ;  /* 0x0000fa0000047ab9 */ /* 0x000fe20000000a00 */
[----:B------:R-:W-:Y:S01]  /*13160*/  IMAD R2, R2, c[0x0][0x3f0], RZ ;  /* 0x0000fc0002027a24 */ /* 0x000fe200078e02ff */
[----:B------:R-:W-:Y:S01]  /*13170*/  LEA.HI R5, R5, R9, RZ, 0x3 ;  /* 0x0000000905057211 */ /* 0x000fe200078f18ff */
[----:B------:R-:W-:Y:S01]  /*13180*/  UIMAD UR9, UR9, UR4, URZ ;  /* 0x00000004090972a4 */ /* 0x000fe2000f8e023f */
[C---:B------:R-:W-:Y:S01]  /*13190*/  ISETP.NE.AND P0, PT, R4.reuse, 0x1, PT ;  /* 0x000000010400780c */ /* 0x040fe20003f05270 */
[----:B------:R-:W-:Y:S01]  /*131a0*/  UIMAD.WIDE.U32 UR6, UR11, UR4, URZ ;  /* 0x000000040b0672a5 */ /* 0x000fe2000f8e003f */
[----:B------:R-:W-:Y:S01]  /*131b0*/  LOP3.LUT R3, R5, 0xfffffff8, RZ, 0xc0, !PT ;  /* 0xfffffff805037812 */ /* 0x000fe200078ec0ff */
[----:B------:R-:W-:Y:S01]  /*131c0*/  UIMAD UR4, UR11, UR5, UR9 ;  /* 0x000000050b0472a4 */ /* 0x000fe2000f8e0209 */
[----:B------:R-:W-:Y:S01]  /*131d0*/  SHF.R.S32.HI R5, RZ, 0x3, R5 ;  /* 0x00000003ff057819 */ /* 0x000fe20000011405 */
[----:B------:R-:W-:Y:S01]  /*131e0*/  IMAD R2, R7, c[0x0][0x3f4], R2 ;  /* 0x0000fd0007027a24 */ /* 0x000fe200078e0202 */
[----:B------:R-:W-:Y:S01]  /*131f0*/  BSSY B0, `(.L_x_231) ;  /* 0x000003a000007945 */ /* 0x000fe20003800000 */
[----:B------:R-:W-:Y:S01]  /*13200*/  IMAD.IADD R9, R9, 0x1, -R3 ;  /* 0x0000000109097824 */ /* 0x000fe200078e0a03 */
[----:B------:R-:W-:Y:S01]  /*13210*/  UIADD3 UR4, UR7, UR4, URZ ;  /* 0x0000000407047290 */ /* 0x000fe2000fffe03f */
[----:B------:R-:W-:Y:S01]  /*13220*/  IMAD.U32 R11, RZ, RZ, UR7 ;  /* 0x00000007ff0b7e24 */ /* 0x000fe2000f8e00ff */
[----:B------:R-:W-:Y:S01]  /*13230*/  MOV R10, UR6 ;  /* 0x00000006000a7c02 */ /* 0x000fe20008000f00 */
[----:B------:R-:W-:Y:S01]  /*13240*/  IMAD R4, R4, c[0x0][0x388], RZ ;  /* 0x0000e20004047a24 */ /* 0x000fe200078e02ff */
[C---:B------:R-:W-:Y:S01]  /*13250*/  LEA R6, R9.reuse, R5, 0x5 ;  /* 0x0000000509067211 */ /* 0x040fe200078e28ff */
[----:B------:R-:W-:Y:S01]  /*13260*/  IMAD.SHL.U32 R9, R9, 0x8, RZ ;  /* 0x0000000809097824 */ /* 0x000fe200078e00ff */
[----:B------:R-:W-:-:S03]  /*13270*/  MOV R11, UR4 ;  /* 0x00000004000b7c02 */ /* 0x000fc60008000f00 */
[C---:B-1----:R-:W-:Y:S01]  /*13280*/  IMAD R6, R0.reuse, 0x80, R6 ;  /* 0x0000008000067824 */ /* 0x042fe200078e0206 */
[----:B------:R-:W-:Y:S01]  /*13290*/  LEA R5, R0, R5, 0x7 ;  /* 0x0000000500057211 */ /* 0x000fe200078e38ff */
[----:B------:R-:W-:-:S04]  /*132a0*/  IMAD.WIDE.U32 R10, R7, c[0x0][0x3f0], R10 ;  /* 0x0000fc00070a7a25 */ /* 0x000fc800078e000a */
[----:B------:R-:W-:-:S04]  /*132b0*/  @P0 IMAD.HI.U32 R3, R6, c[0x0][0x4ec], RZ ;  /* 0x00013b0006030a27 */ /* 0x000fc800078e00ff */
[----:B------:R-:W-:Y:S01]  /*132c0*/  IMAD.MOV.U32 R8, RZ, RZ, R6 ;  /* 0x000000ffff087224 */ /* 0x000fe200078e0006 */
[----:B------:R-:W-:Y:S01]  /*132d0*/  @P0 SHF.R.U32.HI R8, RZ, c[0x0][0x4f0], R3 ;  /* 0x00013c00ff080a19 */ /* 0x000fe20000011603 */
[----:B------:R-:W-:-:S03]  /*132e0*/  IMAD.IADD R11, R11, 0x1, R2 ;  /* 0x000000010b0b7824 */ /* 0x000fc600078e0202 */
[----:B------:R-:W-:Y:S01]  /*132f0*/  SHF.R.S32.HI R7, RZ, 0x1f, R8 ;  /* 0x0000001fff077819 */ /* 0x000fe20000011408 */
[C---:B------:R-:W-:Y:S01]  /*13300*/  IMAD.WIDE.U32 R10, R8.reuse, c[0x0][0x3e0], R10 ;  /* 0x0000f800080a7a25 */ /* 0x040fe200078e000a */
[----:B------:R-:W-:-:S03]  /*13310*/  IADD3 R3, -R8, RZ, RZ ;  /* 0x000000ff08037210 */ /* 0x000fc60007ffe1ff */
[----:B------:R-:W-:Y:S02]  /*13320*/  IMAD R7, R7, c[0x0][0x3e0], RZ ;  /* 0x0000f80007077a24 */ /* 0x000fe400078e02ff */
[----:B------:R-:W-:Y:S01]  /*13330*/  IMAD R3, R3, c[0x0][0x4e8], R6 ;  /* 0x00013a0003037a24 */ /* 0x000fe200078e0206 */
[C---:B------:R-:W-:Y:S01]  /*13340*/  IADD3 R6, R9.reuse, 0xc0, RZ ;  /* 0x000000c009067810 */ /* 0x040fe20007ffe0ff */
[----:B------:R-:W-:Y:S01]  /*13350*/  IMAD R7, R8, c[0x0][0x3e4], R7 ;  /* 0x0000f90008077a24 */ /* 0x000fe200078e0207 */
[----:B------:R-:W-:Y:S02]  /*13360*/  IADD3 R8, R9, 0x40, RZ ;  /* 0x0000004009087810 */ /* 0x000fe40007ffe0ff */
[----:B------:R-:W-:Y:S02]  /*13370*/  SHF.R.S32.HI R2, RZ, 0x1f, R3 ;  /* 0x0000001fff027819 */ /* 0x000fe40000011403 */
[----:B------:R-:W-:Y:S02]  /*13380*/  IADD3 R11, R11, R7, RZ ;  /* 0x000000070b0b7210 */ /* 0x000fe40007ffe0ff */
[----:B------:R-:W-:Y:S01]  /*13390*/  IADD3 R7, R9, 0x80, RZ ;  /* 0x0000008009077810 */ /* 0x000fe20007ffe0ff */
[----:B------:R-:W-:-:S02]  /*133a0*/  IMAD R2, R2, c[0x0][0x3d8], RZ ;  /* 0x0000f60002027a24 */ /* 0x000fc400078e02ff */
[----:B------:R-:W-:-:S04]  /*133b0*/  IMAD.WIDE.U32 R10, R3, c[0x0][0x3d8], R10 ;  /* 0x0000f600030a7a25 */ /* 0x000fc800078e000a */
[----:B------:R-:W-:-:S04]  /*133c0*/  IMAD R2, R3, c[0x0][0x3dc], R2 ;  /* 0x0000f70003027a24 */ /* 0x000fc800078e0202 */
[----:B------:R-:W-:Y:S01]  /*133d0*/  IMAD.IADD R2, R11, 0x1, R2 ;  /* 0x000000010b027824 */ /* 0x000fe200078e0202 */
[----:B------:R-:W-:-:S04]  /*133e0*/  LEA R11, P0, R10, c[0x0][0x380], 0x1 ;  /* 0x0000e0000a0b7a11 */ /* 0x000fc800078008ff */
[----:B------:R-:W-:Y:S01]  /*133f0*/  LEA.HI.X R10, R10, c[0x0][0x384], R2, 0x1, P0 ;  /* 0x0000e1000a0a7a11 */ /* 0x000fe200000f0c02 */
[----:B------:R1:W3:Y:S01]  /*13400*/  SHFL.IDX PT, R12, R11, RZ, 0x181f ;  /* 0x00181fff0b0c7589 */ /* 0x0002e200000e0000 */
[----:B------:R-:W-:-:S03]  /*13410*/  ISETP.GE.AND P0, PT, R5, R4, PT ;  /* 0x000000040500720c */ /* 0x000fc60003f06270 */
        /* <DEDUP_REMOVED lines=23> */
.L_x_232:
[----:B------:R-:W-:Y:S05]  /*13590*/  BSYNC B0 ;  /* 0x0000000000007941 */ /* 0x000fea0003800000 */
.L_x_231:
        /* <DEDUP_REMOVED lines=27> */
.L_x_234:
[----:B------:R-:W-:Y:S05]  /*13750*/  BSYNC B0 ;  /* 0x0000000000007941 */ /* 0x000fea0003800000 */
.L_x_233:
        /* <DEDUP_REMOVED lines=27> */
.L_x_236:
[----:B------:R-:W-:Y:S05]  /*13910*/  BSYNC B0 ;  /* 0x0000000000007941 */ /* 0x000fea0003800000 */
.L_x_235:
        /* <DEDUP_REMOVED lines=28> */
.L_x_172:
[----:B---3--:R-:W-:Y:S02]  /*13ae0*/  MOV R12, R11 ;  /* 0x0000000b000c7202 */ /* 0x008fe40000000f00 */
[----:B------:R-:W-:Y:S02]  /*13af0*/  MOV R14, 0x13b10 ;  /* 0x00013b10000e7802 */ /* 0x000fe40000000f00 */
[----:B------:R-:W-:Y:S05]  /*13b00*/  CALL.REL.NOINC `($__internal_0_$__cuda_sm70_shflsync_idx_p) ;  /* 0x000001b000007944 */ /* 0x000fea0003c00000 */
[----:B------:R-:W-:Y:S01]  /*13b10*/  IMAD.MOV.U32 R11, RZ, RZ, R12 ;  /* 0x000000ffff0b7224 */ /* 0x000fe200078e000c */
[----:B------:R-:W-:Y:S02]  /*13b20*/  MOV R12, R8 ;  /* 0x00000008000c7202 */ /* 0x000fe40000000f00 */
[----:B------:R-:W-:Y:S02]  /*13b30*/  MOV R14, 0x13b50 ;  /* 0x00013b50000e7802 */ /* 0x000fe40000000f00 */
[----:B-1---5:R-:W-:Y:S05]  /*13b40*/  CALL.REL.NOINC `($__internal_0_$__cuda_sm70_shflsync_idx_p) ;  /* 0x0000017000007944 */ /* 0x022fea0003c00000 */
[----:B------:R-:W-:Y:S01]  /*13b50*/  MOV R8, R12 ;  /* 0x0000000c00087202 */ /* 0x000fe20000000f00 */
[----:B-1---5:R-:W-:Y:S05]  /*13b60*/  BRA `(.L_x_237) ;  /* 0xfffee60000007947 */ /* 0x022fea000383ffff */
.L_x_188:
[----:B----4-:R-:W-:Y:S02]  /*13b70*/  MOV R14, 0x13b90 ;  /* 0x00013b90000e7802 */ /* 0x010fe40000000f00 */
[----:B-1----:R-:W-:Y:S05]  /*13b80*/  CALL.REL.NOINC `($__internal_0_$__cuda_sm70_shflsync_idx_p) ;  /* 0x0000013000007944 */ /* 0x002fea0003c00000 */
[----:B------:R-:W-:Y:S01]  /*13b90*/  MOV R14, 0x13bd0 ;  /* 0x00013bd0000e7802 */ /* 0x000fe20000000f00 */
[----:B------:R-:W-:Y:S01]  /*13ba0*/  IMAD.MOV.U32 R5, RZ, RZ, R12 ;  /* 0x000000ffff057224 */ /* 0x000fe200078e000c */
[----:B-----5:R-:W-:Y:S02]  /*13bb0*/  MOV R12, R0 ;  /* 0x00000000000c7202 */ /* 0x020fe40000000f00 */
[----:B-1----:R-:W-:Y:S05]  /*13bc0*/  CALL.REL.NOINC `($__internal_0_$__cuda_sm70_shflsync_idx_p) ;  /* 0x000000f000007944 */ /* 0x002fea0003c00000 */
[----:B-1---5:R-:W-:-:S05]  /*13bd0*/  BRA `(.L_x_238) ;  /* 0xffff215000007947 */ /* 0x022fca000383ffff */
.L_x_205:
[----:B---3--:R-:W-:Y:S02]  /*13be0*/  MOV R14, 0x13c00 ;  /* 0x00013c00000e7802 */ /* 0x008fe40000000f00 */
[----:B-1----:R-:W-:Y:S05]  /*13bf0*/  CALL.REL.NOINC `($__internal_0_$__cuda_sm70_shflsync_idx_p) ;  /* 0x000000c000007944 */ /* 0x002fea0003c00000 */
[----:B------:R-:W-:Y:S01]  /*13c00*/  MOV R14, 0x13c40 ;  /* 0x00013c40000e7802 */ /* 0x000fe20000000f00 */
[----:B------:R-:W-:Y:S01]  /*13c10*/  IMAD.MOV.U32 R7, RZ, RZ, R12 ;  /* 0x000000ffff077224 */ /* 0x000fe200078e000c */
[----:B------:R-:W-:Y:S02]  /*13c20*/  MOV R12, R6 ;  /* 0x00000006000c7202 */ /* 0x000fe40000000f00 */
[----:B-1---5:R-:W-:Y:S05]  /*13c30*/  CALL.REL.NOINC `($__internal_0_$__cuda_sm70_shflsync_idx_p) ;  /* 0x0000008000007944 */ /* 0x022fea0003c00000 */
[----:B-1---5:R-:W-:-:S05]  /*13c40*/  BRA `(.L_x_239) ;  /* 0xffff62e000007947 */ /* 0x022fca000383ffff */
.L_x_211:
[----:B-1----:R-:W-:Y:S02]  /*13c50*/  MOV R14, 0x13c70 ;  /* 0x00013c70000e7802 */ /* 0x002fe40000000f00 */
[----:B------:R-:W-:Y:S05]  /*13c60*/  CALL.REL.NOINC `($__internal_0_$__cuda_sm70_shflsync_idx_p) ;  /* 0x0000005000007944 */ /* 0x000fea0003c00000 */
[----:B------:R-:W-:Y:S01]  /*13c70*/  MOV R14, 0x13cb0 ;  /* 0x00013cb0000e7802 */ /* 0x000fe20000000f00 */
[----:B------:R-:W-:Y:S01]  /*13c80*/  IMAD.MOV.U32 R5, RZ, RZ, R12 ;  /* 0x000000ffff057224 */ /* 0x000fe200078e000c */
[----:B------:R-:W-:Y:S02]  /*13c90*/  MOV R12, R4 ;  /* 0x00000004000c7202 */ /* 0x000fe40000000f00 */
[----:B-1---5:R-:W-:Y:S05]  /*13ca0*/  CALL.REL.NOINC `($__internal_0_$__cuda_sm70_shflsync_idx_p) ;  /* 0x0000001000007944 */ /* 0x022fea0003c00000 */
[----:B-1---5:R-:W-:-:S05]  /*13cb0*/  BRA `(.L_x_240) ;  /* 0xffff948000007947 */ /* 0x022fca000383ffff */
        .weak           $__internal_0_$__cuda_sm70_shflsync_idx_p
        .type           $__internal_0_$__cuda_sm70_shflsync_idx_p,@function
        .size           $__internal_0_$__cuda_sm70_shflsync_idx_p,(.L_x_1769 - $__internal_0_$__cuda_sm70_shflsync_idx_p)
$__internal_0_$__cuda_sm70_shflsync_idx_p:
[----:B------:R1:W-:Y:S01]  /*13cc0*/  STL [R1+0x60], R0 ;  /* 0x0000600001007387 */ /* 0x0003e20000100800 */
[----:B------:R-:W-:Y:S01]  /*13cd0*/  IMAD.MOV.U32 R15, RZ, RZ, 0x181f ;  /* 0x0000181fff0f7424 */ /* 0x000fe200078e00ff */
[----:B------:R-:W-:Y:S01]  /*13ce0*/  MOV R13, 0x1 ;  /* 0x00000001000d7802 */ /* 0x000fe20000000f00 */
[----:B-1----:R-:W-:-:S04]  /*13cf0*/  IMAD.MOV.U32 R0, RZ, RZ, -0x1 ;  /* 0xffffffffff007424 */ /* 0x002fc800078e00ff */
[----:B------:R-:W-:Y:S04]  /*13d00*/  WARPSYNC R0 ;  /* 0x0000000000007348 */ /* 0x000fe80003800000 */
[----:B------:R1:W2:Y:S04]  /*13d10*/  SHFL.IDX PT, R12, R12, R13, R15 ;  /* 0x0000000d0c0c7389 */ /* 0x0002a800000e000f */
[----:B-1----:R1:W5:Y:S01]  /*13d20*/  LDL.LU R0, [R1+0x60] ;  /* 0x0000600001007983 */ /* 0x0023620000300800 */
[----:B------:R-:W-:-:S04]  /*13d30*/  MOV R15, 0x0 ;  /* 0x00000000000f7802 */ /* 0x000fc80000000f00 */
[----:B--2---:R-:W-:Y:S05]  /*13d40*/  RET.REL.NODEC R14 `(_ZN7cutlass13device_kernelIN5flash19enable_sm80_to_sm89INS1_16FlashAttnFwdSm80INS1_25CollectiveMainloopFwdSm80ILi8ELi1ELb1EN4cute5tupleIJNS5_1CILi128EEENS7_ILi48EEENS7_ILi256EEEEEELi256ENS_10bfloat16_tEfNS_4arch4Sm80ELb0ELb1ELb1ELb0ELb1ELb0ELb1ELb0EEENS1_21CollectiveEpilogueFwdINS6_IJS8_SA_S9_EEENS6_IJNS7_ILi1EEESI_SI_EEESC_SE_Li256ELb0ELb1ELb0ELb0EEENS1_19SingleTileSchedulerILb0ELb0ELb1ELi128EEEEEEEEEvNT_6ParamsE) ;  /* 0xfffec2b00e007950 */ /* 0x004fea0003c3ffff */
.L_x_241:
        /* <DEDUP_REMOVED lines=11> */
.L_x_1769:


//--------------------- .text._ZN7cutlass13device_kernelIN5flash19enable_sm80_to_sm89INS1_16FlashAttnFwdSm80INS1_25CollectiveMainloopFwdSm80ILi8ELi1ELb1EN4cute5tupleIJNS5_1CILi128EEENS7_ILi48EEENS7_ILi256EEEEEELi256ENS_10bfloat16_tEfNS_4arch4Sm80ELb0ELb1ELb1ELb1ELb1ELb0ELb1ELb0EEENS1_21CollectiveEpilogueFwdINS6_IJS8_SA_S9_EEENS6_IJNS7_ILi1EEESI_SI_EEESC_SE_Li256ELb1ELb1ELb0ELb0EEENS1_19SingleTileSchedulerILb1ELb0ELb1ELi128EEEEEEEEEvNT_6ParamsE --------------------------
	.section	.text._ZN7cutlass13device_kernelIN5flash19enable_sm80_to_sm89INS1_16FlashAttnFwdSm80INS1_25CollectiveMainloopFwdSm80ILi8ELi1ELb1EN4cute5tupleIJNS5_1CILi128EEENS7_ILi48EEENS7_ILi256EEEEEELi256ENS_10bfloat16_tEfNS_4arch4Sm80ELb0ELb1ELb1ELb1ELb1ELb0ELb1ELb0EEENS1_21CollectiveEpilogueFwdINS6_IJS8_SA_S9_EEENS6_IJNS7_ILi1EEESI_SI_EEESC_SE_Li256ELb1ELb1ELb0ELb0EEENS1_19SingleTileSchedulerILb1ELb0ELb1ELi128EEEEEEEEEvNT_6ParamsE,"ax",@progbits
	.sectioninfo	@"SHI_REGISTERS=255"
	.align	128
.text._ZN7cutlass13device_kernelIN5flash19enable_sm80_to_sm89INS1_16FlashAttnFwdSm80INS1_25CollectiveMainloopFwdSm80ILi8ELi1ELb1EN4cute5tupleIJNS5_1CILi128EEENS7_ILi48EEENS7_ILi256EEEEEELi256ENS_10bfloat16_tEfNS_4arch4Sm80ELb0ELb1ELb1ELb1ELb1ELb0ELb1ELb0EEENS1_21CollectiveEpilogueFwdINS6_IJS8_SA_S9_EEENS6_IJNS7_ILi1EEESI_SI_EEESC_SE_Li256ELb1ELb1ELb0ELb0EEENS1_19SingleTileSchedulerILb1ELb0ELb1ELi128EEEEEEEEEvNT_6ParamsE:
        .type           _ZN7cutlass13device_kernelIN5flash19enable_sm80_to_sm89INS1_16FlashAttnFwdSm80INS1_25CollectiveMainloopFwdSm80ILi8ELi1ELb1EN4cute5tupleIJNS5_1CILi128EEENS7_ILi48EEENS7_ILi256EEEEEELi256ENS_10bfloat16_tEfNS_4arch4Sm80ELb0ELb1ELb1ELb1ELb1ELb0ELb1ELb0EEENS1_21CollectiveEpilogueFwdINS6_IJS8_SA_S9_EEENS6_IJNS7_ILi1EEESI_SI_EEESC_SE_Li256ELb1ELb1ELb0ELb0EEENS1_19SingleTileSchedulerILb1ELb0ELb1ELi128EEEEEEEEEvNT_6ParamsE,@function
        .size           _ZN7cutlass13device_kernelIN5flash19enable_sm80_to_sm89INS1_16FlashAttnFwdSm80INS1_25CollectiveMainloopFwdSm80ILi8ELi1ELb1EN4cute5tupleIJNS5_1CILi128EEENS7_ILi48EEENS7_ILi256EEEEEELi256ENS_10bfloat16_tEfNS_4arch4Sm80ELb0ELb1ELb1ELb1ELb1ELb0ELb1ELb0EEENS1_21CollectiveEpilogueFwdINS6_IJS8_SA_S9_EEENS6_IJNS7_ILi1EEESI_SI_EEESC_SE_Li256ELb1ELb1ELb0ELb0EEENS1_19SingleTileSchedulerILb1ELb0ELb1ELi128EEEEEEEEEvNT_6ParamsE,(.L_x_1771 - _ZN7cutlass13device_kernelIN5flash19enable_sm80_to_sm89INS1_16FlashAttnFwdSm80INS1_25CollectiveMainloopFwdSm80ILi8ELi1ELb1EN4cute5tupleIJNS5_1CILi128EEENS7_ILi48EEENS7_ILi256EEEEEELi256ENS_10bfloat16_tEfNS_4arch4Sm80ELb0ELb1ELb1ELb1ELb1ELb0ELb1ELb0EEENS1_21CollectiveEpilogueFwdINS6_IJS8_SA_S9_EEENS6_IJNS7_ILi1EEESI_SI_EEESC_SE_Li256ELb1ELb1ELb0ELb0EEENS1_19SingleTileSchedulerILb1ELb0ELb1ELi128EEEEEEEEEvNT_6ParamsE)
        .other          _ZN7cutlass13device_kernelIN5flash19enable_sm80_to_sm89INS1_16FlashAttnFwdSm80INS1_25CollectiveMainloopFwdSm80ILi8ELi1ELb1EN4cute5tupleIJNS5_1CILi128EEENS7_ILi48EEENS7_ILi256EEEEEELi256ENS_10bfloat16_tEfNS_4arch4Sm80ELb0ELb1ELb1ELb1ELb1ELb0ELb1ELb0EEENS1_21CollectiveEpilogueFwdINS6_IJS8_SA_S9_EEENS6_IJNS7_ILi1EEESI_SI_EEESC_SE_Li256ELb1ELb1ELb0ELb0EEENS1_19SingleTileSchedulerILb1ELb0ELb1ELi128EEEEEEEEEvNT_6ParamsE,@"STO_CUDA_ENTRY STV_DEFAULT"
_ZN7cutlass13device_kernelIN5flash19enable_sm80_to_sm89INS1_16FlashAttnFwdSm80INS1_25CollectiveMainloopFwdSm80ILi8ELi1ELb1EN4cute5tupleIJNS5_1CILi128EEENS7_ILi48EEENS7_ILi256EEEEEELi256ENS_10bfloat16_tEfNS_4arch4Sm80ELb0ELb1ELb1ELb1ELb1ELb0ELb1ELb0EEENS1_21CollectiveEpilogueFwdINS6_IJS8_SA_S9_EEENS6_IJNS7_ILi1EEESI_SI_EEESC_SE_Li256ELb1ELb1ELb0ELb0EEENS1_19SingleTileSchedulerILb1ELb0ELb1ELi128EEEEEEEEEvNT_6ParamsE:
        /* <DEDUP_REMOVED lines=21> */
.L_x_243:
        /* <DEDUP_REMOVED lines=13> */
.L_x_245:
[----:B------:R-:W-:Y:S02]  /*0220*/  ULDC UR5, c[0x0][0x54c] ;  /* 0x0001530000057ab9 */ /* 0x000fe40000000800 */
.L_x_244:
[----:B------:R-:W-:Y:S02]  /*0230*/  ULDC UR4, c[0x0][0x548] ;  /* 0x0001520000047ab9 */ /* 0x000fe40000000800 */
[----:B------:R-:W-:-:S02]  /*0240*/  USHF.L.U32 UR23, UR28, 0x7, URZ ;  /* 0x000000071c177899 */ /* 0x000fc4000800063f */
[----:B------:R-:W-:-:S04]  /*0250*/  UIMAD UR4, UR5, UR4, URZ ;  /* 0x00000004050472a4 */ /* 0x000fc8000f8e023f */
[----:B------:R-:W-:-:S04]  /*0260*/  UISETP.GE.AND UP0, UPT, UR23, UR4, UPT ;  /* 0x000000041700728c */ /* 0x000fc8000bf06270 */
[----:B------:R-:W-:Y:S01]  /*0270*/  USEL UR13, UR13, 0xffffffff, !UP0 ;  /* 0xffffffff0d0d7887 */ /* 0x000fe2000c000000 */
[----:B------:R-:W-:Y:S05]  /*0280*/  BRA `(.L_x_246) ;  /* 0x000001b000007947 */ /* 0x000fea0003800000 */
.L_x_242:
        /* <DEDUP_REMOVED lines=8> */
.L_x_247:
        /* <DEDUP_REMOVED lines=13> */
.L_x_249:
[----:B------:R-:W-:Y:S02]  /*03e0*/  ULDC UR5, c[0x0][0x54c] ;  /* 0x0001530000057ab9 */ /* 0x000fe40000000800 */
.L_x_248:
[----:B------:R-:W-:Y:S02]  /*03f0*/  ULDC UR4, c[0x0][0x548] ;  /* 0x0001520000047ab9 */ /* 0x000fe40000000800 */
[----:B------:R-:W-:-:S02]  /*0400*/  USHF.L.U32 UR23, UR28, 0x7, URZ ;  /* 0x000000071c177899 */ /* 0x000fc4000800063f */
[----:B------:R-:W-:-:S04]  /*0410*/  UIMAD UR4, UR5, UR4, URZ ;  /* 0x00000004050472a4 */ /* 0x000fc8000f8e023f */
[----:B------:R-:W-:-:S04]  /*0420*/  UISETP.GE.AND UP0, UPT, UR23, UR4, UPT ;  /* 0x000000041700728c */ /* 0x000fc8000bf06270 */
[----:B------:R-:W-:-:S06]  /*0430*/  USEL UR13, UR13, 0xffffffff, !UP0 ;  /* 0xffffffff0d0d7887 */ /* 0x000fcc000c000000 */
.L_x_246:
[----:B------:R-:W-:-:S13]  /*0440*/  ISETP.LE.AND P0, PT, RZ, UR13, PT ;  /* 0x0000000dff007c0c */ /* 0x000fda000bf03270 */
[----:B------:R-:W-:Y:S05]  /*0450*/  @!P0 EXIT ;  /* 0x000000000000894d */ /* 0x000fea0003800000 */
[----:B------:R-:W-:Y:S02]  /*0460*/  ULDC.64 UR8, c[0x0][0x370] ;  /* 0x0000dc0000087ab9 */ /* 0x000fe40000000a00 */
[----:B------:R-:W-:Y:S02]  /*0470*/  UISETP.NE.U32.AND UP2, UPT, URZ, UR8, UPT ;  /* 0x000000083f00728c */ /* 0x000fe4000bf45070 */
[----:B------:R-:W-:Y:S02]  /*0480*/  ULDC.64 UR4, c[0x0][0x360] ;  /* 0x0000d80000047ab9 */ /* 0x000fe40000000a00 */
[----:B------:R-:W-:Y:S02]  /*0490*/  UISETP.NE.U32.AND UP0, UPT, URZ, UR4, UPT ;  /* 0x000000043f00728c */ /* 0x000fe4000bf05070 */
[----:B------:R-:W-:Y:S02]  /*04a0*/  ULDC.64 UR6, c[0x0][0x348] ;  /* 0x0000d20000067ab9 */ /* 0x000fe40000000a00 */
[----:B------:R-:W-:-:S02]  /*04b0*/  UISETP.NE.AND.EX UP2, UPT, URZ, UR9, UPT, UP2 ;  /* 0x000000093f00728c */ /* 0x000fc4000bf45320 */
[----:B------:R-:W-:Y:S02]  /*04c0*/  UISETP.NE.U32.AND UP1, UPT, URZ, UR6, UPT ;  /* 0x000000063f00728c */ /* 0x000fe4000bf25070 */
[----:B------:R-:W-:Y:S02]  /*04d0*/  UISETP.NE.AND.EX UP0, UPT, URZ, UR5, UPT, UP0 ;  /* 0x000000053f00728c */ /* 0x000fe4000bf05300 */
[----:B------:R-:W-:Y:S01]  /*04e0*/  UISETP.NE.AND.EX UP1, UPT, URZ, UR7, UPT, UP1 ;  /* 0x000000073f00728c */ /* 0x000fe2000bf25310 */
[----:B------:R-:W-:Y:S01]  /*04f0*/  PLOP3.LUT P2, PT, PT, PT, UP2, 0x80, 0x0 ;  /* 0x000000000000781c */ /* 0x000fe20003f4f028 */
[----:B------:R-:W-:Y:S02]  /*0500*/  ULDC.64 UR8, c[0x0][0x370] ;  /* 0x0000dc0000087ab9 */ /* 0x000fe40000000a00 */
[----:B------:R-:W-:Y:S01]  /*0510*/  ULDC.64 UR6, c[0x0][0x348] ;  /* 0x0000d20000067ab9 */ /* 0x000fe20000000a00 */
[----:B------:R-:W-:Y:S01]  /*0520*/  PLOP3.LUT P0, PT, PT, PT, UP0, 0x80, 0x0 ;  /* 0x000000000000781c */ /* 0x000fe20003f0f008 */
[----:B------:R-:W-:Y:S01]  /*0530*/  ULDC.64 UR4, c[0x0][0x360] ;  /* 0x0000d80000047ab9 */ /* 0x000fe20000000a00 */
[----:B------:R-:W-:Y:S01]  /*0540*/  PLOP3.LUT P1, PT, PT, PT, UP1, 0x80, 0x0 ;  /* 0x000000000000781c */ /* 0x000fe20003f2f018 */
[----:B------:R-:W-:-:S02]  /*0550*/  @UP2 UIMAD.WIDE UR8, UR13, UR16, UR8 ;  /* 0x000000100d0822a5 */ /* 0x000fc4000f8e0208 */
[----:B------:R-:W-:Y:S02]  /*0560*/  @UP0 UIMAD.WIDE UR4, UR13, UR16, UR4 ;  /* 0x000000100d0402a5 */ /* 0x000fe4000f8e0204 */
[----:B------:R-:W-:Y:S02]  /*0570*/  UIMAD.WIDE UR6, UR13, UR16, UR6 ;  /* 0x000000100d0672a5 */ /* 0x000fe4000f8e0206 */
[----:B------:R-:W-:Y:S02]  /*0580*/  IMAD.U32 R3, RZ, RZ, UR9 ;  /* 0x00000009ff037e24 */ /* 0x000fe4000f8e00ff */
[----:B------:R-:W-:Y:S01]  /*0590*/  IMAD.U32 R2, RZ, RZ, UR8 ;  /* 0x00000008ff027e24 */ /* 0x000fe2000f8e00ff */
[----:B------:R-:W-:Y:S01]  /*05a0*/  MOV R6, UR4 ;  /* 0x0000000400067c02 */ /* 0x000fe20008000f00 */
[----:B------:R-:W-:Y:S01]  /*05b0*/  IMAD.U32 R7, RZ, RZ, UR5 ;  /* 0x00000005ff077e24 */ /* 0x000fe2000f8e00ff */
[----:B------:R-:W-:Y:S01]  /*05c0*/  MOV R4, UR6 ;  /* 0x0000000600047c02 */ /* 0x000fe20008000f00 */
[----:B------:R-:W-:Y:S01]  /*05d0*/  IMAD.U32 R5, RZ, RZ, UR7 ;  /* 0x00000007ff057e24 */ /* 0x000fe2000f8e00ff */
[----:B------:R1:W2:Y:S04]  /*05e0*/  @P2 LDG.E R3, [R2.64] ;  /* 0x0000001202032981 */ /* 0x0002a8000c1e1900 */
[----:B------:R-:W3:Y:S04]  /*05f0*/  @P0 LDG.E R0, [R6.64] ;  /* 0x0000001206000981 */ /* 0x000ee8000c1e1900 */
[----:B-1----:R-:W4:Y:S01]  /*0600*/  @P1 LDG.E R2, [R4.64] ;  /* 0x0000001204021981 */ /* 0x002f22000c1e1900 */
[----:B------:R-:W1:Y:S01]  /*0610*/  S2UR UR10, SR_CTAID.Y ;  /* 0x00000000000a79c3 */ /* 0x000e620000002600 */
[----:B------:R-:W-:-:S02]  /*0620*/  UMOV UR11, URZ ;  /* 0x0000003f000b7c82 */ /* 0x000fc40008000000 */
[----:B------:R-:W-:Y:S02]  /*0630*/  ULDC UR12, c[0x0][0x168] ;  /* 0x00005a00000c7ab9 */ /* 0x000fe40000000800 */
[----:B------:R-:W-:Y:S02]  /*0640*/  UMOV UR22, URZ ;  /* 0x0000003f00167c82 */ /* 0x000fe40008000000 */
[----:B------:R-:W-:Y:S02]  /*0650*/  ULDC UR4, c[0x0][0x2ac] ;  /* 0x0000ab0000047ab9 */ /* 0x000fe40000000800 */
[----:B------:R-:W-:Y:S02]  /*0660*/  ULDC UR8, c[0x0][0x1d0] ;  /* 0x0000740000087ab9 */ /* 0x000fe40000000800 */
[----:B------:R-:W-:Y:S02]  /*0670*/  UIMAD UR8, UR4, UR8, URZ ;  /* 0x00000008040872a4 */ /* 0x000fe4000f8e023f */
[----:B-1----:R-:W-:Y:S01]  /*0680*/  USHF.R.S32.HI UR9, URZ, 0x1f, UR10 ;  /* 0x0000001f3f097899 */ /* 0x002fe2000801140a */
[----:B--2---:R1:W2:Y:S08]  /*0690*/  @P2 R2UR UR11, R3 ;  /* 0x00000000030b23c2 */ /* 0x0042b000000e0000 */
[----:B---3--:R1:W3:Y:S08]  /*06a0*/  @P0 R2UR UR12, R0 ;  /* 0x00000000000c03c2 */ /* 0x0082f000000e0000 */
[----:B----4-:R1:W4:Y:S02]  /*06b0*/  @P1 R2UR UR22, R2 ;  /* 0x00000000021613c2 */ /* 0x01032400000e0000 */
[----:B-1--4-:R-:W-:Y:S05]  /*06c0*/  @P0 BRA `(.L_x_250) ;  /* 0x0000006000000947 */ /* 0x012fea0003800000 */
[----:B--2---:R-:W-:Y:S05]  /*06d0*/  @!P1 BRA `(.L_x_250) ;  /* 0x0000005000009947 */ /* 0x004fea0003800000 */
[----:B------:R1:W2:Y:S04]  /*06e0*/  LDG.E R0, [R4.64] ;  /* 0x0000001204007981 */ /* 0x0002a8000c1e1900 */
[----:B-1----:R-:W4:Y:S01]  /*06f0*/  LDG.E R4, [R4.64+0x4] ;  /* 0x0000041204047981 */ /* 0x002f22000c1e1900 */
[----:B--23--:R-:W1:Y:S08]  /*0700*/  R2UR UR12, R0 ;  /* 0x00000000000c73c2 */ /* 0x00ce7000000e0000 */
[----:B----4-:R-:W1:Y:S02]  /*0710*/  R2UR UR4, R4 ;  /* 0x00000000040473c2 */ /* 0x010e6400000e0000 */
[----:B-1----:R-:W-:-:S06]  /*0720*/  UIADD3 UR12, -UR12, UR4, URZ ;  /* 0x000000040c0c7290 */ /* 0x002fcc000fffe13f */
.L_x_250:
[----:B--2---:R-:W-:-:S04]  /*0730*/  ISETP.NE.U32.AND P0, PT, RZ, c[0x0][0x368], PT ;  /* 0x0000da00ff007a0c */ /* 0x004fc80003f05070 */
        /* <DEDUP_REMOVED lines=9> */
.L_x_251:
        /* <DEDUP_REMOVED lines=8> */
[----:B------:R-:W4:Y:S01]  /*0850*/  LDG.E R0, [R4.64+0x4] ;  /* 0x0000041204007981 */ /* 0x000f22000c1e1900 */
[----:B--2---:R-:W1:Y:S08]  /*0860*/  R2UR UR4, R2 ;  /* 0x00000000020473c2 */ /* 0x004e7000000e0000 */
[----:B----4-:R-:W1:Y:S02]  /*0870*/  R2UR UR8, R0 ;  /* 0x00000000000873c2 */ /* 0x010e6400000e0000 */
[----:B-1----:R-:W-:-:S06]  /*0880*/  UIADD3 UR8, -UR4, UR8, URZ ;  /* 0x0000000804087290 */ /* 0x002fcc000fffe13f */
.L_x_252:
[----:B------:R-:W-:Y:S02]  /*0890*/  ULDC UR4, c[0x0][0x2c4] ;  /* 0x0000b10000047ab9 */ /* 0x000fe40000000800 */
[----:B------:R-:W-:-:S02]  /*08a0*/  UISETP.NE.AND UP0, UPT, UR4, 0x1, UPT ;  /* 0x000000010400788c */ /* 0x000fc4000bf05270 */
[----:B------:R-:W-:Y:S02]  /*08b0*/  ULDC.64 UR6, c[0x0][0x2c8] ;  /* 0x0000b20000067ab9 */ /* 0x000fe40000000a00 */
[----:B------:R-:W-:Y:S02]  /*08c0*/  UIADD3 UR14, UR23, 0x7f, URZ ;  /* 0x0000007f170e7890 */ /* 0x000fe4000fffe03f */
[----:B------:R-:W-:Y:S02]  /*08d0*/  ULDC.64 UR4, c[0x0][0x328] ;  /* 0x0000ca0000047ab9 */ /* 0x000fe40000000a00 */
[----:B------:R-:W-:Y:S02]  /*08e0*/  UP2UR UR15, UPR, URZ, 0x1 ;  /* 0x000000013f0f7883 */ /* 0x000fe40008000000 */
[----:B------:R-:W-:Y:S02]  /*08f0*/  UIADD3 UR8, -UR11, UR8, URZ ;  /* 0x000000080b087290 */ /* 0x000fe4000fffe13f */
[----:B------:R-:W-:-:S04]  /*0900*/  @UP0 UIADD3 UR20, UR23, 0x7f, URZ ;  /* 0x0000007f17140890 */ /* 0x000fc8000fffe03f */
[----:B------:R-:W-:Y:S02]  /*0910*/  UIMAD.WIDE.U32 UR20, UR20, UR6, URZ ;  /* 0x00000006141472a5 */ /* 0x000fe4000f8e003f */
[----:B---3--:R-:W-:Y:S02]  /*0920*/  UIADD3 UR6, UR8, 0x1, -UR12 ;  /* 0x0000000108067890 */ /* 0x008fe4000fffe80c */
[----:B------:R-:W-:Y:S02]  /*0930*/  @UP0 USHF.R.U32.HI UR14, URZ, UR7, UR21 ;  /* 0x000000073f0e0299 */ /* 0x000fe40008011615 */
[----:B------:R-:W-:Y:S02]  /*0940*/  UISETP.GE.AND UP0, UPT, UR5, 0x1, UPT ;  /* 0x000000010500788c */ /* 0x000fe4000bf06270 */
[----:B------:R-:W-:Y:S02]  /*0950*/  UIADD3 UR6, UR6, UR14, URZ ;  /* 0x0000000e06067290 */ /* 0x000fe4000fffe03f */
[----:B------:R-:W-:-:S02]  /*0960*/  UP2UR UR14, UPR, URZ, 0x1 ;  /* 0x000000013f0e7883 */ /* 0x000fc40008000000 */
[----:B------:R-:W-:Y:S01]  /*0970*/  PLOP3.LUT P0, PT, PT, PT, UP0, 0x40, 0x0 ;  /* 0x000000000000781c */ /* 0x000fe20003f0e808 */
[----:B------:R-:W-:-:S12]  /*0980*/  UIADD3 UR4, UR6, UR4, URZ ;  /* 0x0000000406047290 */ /* 0x000fd8000fffe03f */
[----:B------:R-:W-:Y:S05]  /*0990*/  @P0 BRA `(.L_x_253) ;  /* 0x0000012000000947 */ /* 0x000fea0003800000 */
[----:B------:R-:W-:Y:S01]  /*09a0*/  ISETP.LT.AND P0, PT, RZ, UR6, PT ;  /* 0x00000006ff007c0c */ /* 0x000fe2000bf01270 */
[----:B------:R-:W-:-:S12]  /*09b0*/  UIADD3 UR17, UR6, -0x1, URZ ;  /* 0xffffffff06117890 */ /* 0x000fd8000fffe03f */
        /* <DEDUP_REMOVED lines=8> */
.L_x_254:
[----:B------:R-:W-:Y:S02]  /*0a40*/  UISETP.NE.AND UP0, UPT, UR5, 0x1, UPT ;  /* 0x000000010500788c */ /* 0x000fe4000bf05270 */
[----:B------:R-:W-:Y:S02]  /*0a50*/  ULDC.64 UR6, c[0x0][0x330] ;  /* 0x0000cc0000067ab9 */ /* 0x000fe40000000a00 */
[----:B------:R-:W-:-:S07]  /*0a60*/  UIMAD.WIDE.U32 UR20, UR17, UR6, URZ ;  /* 0x00000006111472a5 */ /* 0x000fce000f8e003f */
[----:B------:R-:W-:Y:S02]  /*0a70*/  @UP0 USHF.R.U32.HI UR17, URZ, UR7, UR21 ;  /* 0x000000073f110299 */ /* 0x000fe40008011615 */
.L_x_255:
[----:B------:R-:W-:Y:S02]  /*0a80*/  ULDC UR6, c[0x0][0x32c] ;  /* 0x0000cb0000067ab9 */ /* 0x000fe40000000800 */
[----:B------:R-:W-:-:S04]  /*0a90*/  UIMAD UR6, UR17, UR5, UR6 ;  /* 0x00000005110672a4 */ /* 0x000fc8000f8e0206 */
[----:B------:R-:W-:-:S04]  /*0aa0*/  UISETP.LT.AND UP0, UPT, UR4, UR6, UPT ;  /* 0x000000060400728c */ /* 0x000fc8000bf01270 */
[----:B------:R-:W-:Y:S02]  /*0ab0*/  USEL UR4, UR4, UR6, UP0 ;  /* 0x0000000604047287 */ /* 0x000fe40008000000 */
.L_x_253:
[----:B------:R-:W-:Y:S02]  /*0ac0*/  UISETP.NE.AND UP0, UPT, UR15, URZ, UPT ;  /* 0x0000003f0f00728c */ /* 0x000fe4000bf05270 */
[----:B------:R-:W-:Y:S02]  /*0ad0*/  ULDC.64 UR6, c[0x0][0x2c8] ;  /* 0x0000b20000067ab9 */ /* 0x000fe40000000a00 */
[----:B------:R-:W-:Y:S02]  /*0ae0*/  UIADD3 UR26, UR4, 0x2f, URZ ;  /* 0x0000002f041a7890 */ /* 0x000fe4000fffe03f */
[----:B------:R-:W-:Y:S02]  /*0af0*/  UIMAD.WIDE.U32 UR20, UR23, UR6, URZ ;  /* 0x00000006171472a5 */ /* 0x000fe4000f8e003f */
[----:B------:R-:W-:Y:S02]  /*0b00*/  UIMAD.WIDE UR26, UR26, 0x2aaaaaab, URZ ;  /* 0x2aaaaaab1a1a78a5 */ /* 0x000fe4000f8e023f */
[----:B------:R-:W-:-:S02]  /*0b10*/  UIADD3 UR24, UR8, 0x2f, URZ ;  /* 0x0000002f08187890 */ /* 0x000fc4000fffe03f */
[----:B------:R-:W-:Y:S02]  /*0b20*/  UISETP.GE.AND UP2, UPT, UR5, 0x1, UPT ;  /* 0x000000010500788c */ /* 0x000fe4000bf46270 */
[----:B------:R-:W-:Y:S02]  /*0b30*/  @UP0 UMOV UR17, UR21 ;  /* 0x0000001500110c82 */ /* 0x000fe40008000000 */
[----:B------:R-:W-:Y:S02]  /*0b40*/  UMOV UR4, UR23 ;  /* 0x0000001700047c82 */ /* 0x000fe40008000000 */
[----:B------:R-:W-:Y:S01]  /*0b50*/  UIMAD.WIDE UR24, UR24, 0x2aaaaaab, URZ ;  /* 0x2aaaaaab181878a5 */ /* 0x000fe2000f8e023f */
[----:B------:R-:W-:Y:S01]  /*0b60*/  PLOP3.LUT P0, PT, PT, PT, UP2, 0x40, 0x0 ;  /* 0x000000000000781c */ /* 0x000fe20003f0e828 */
[----:B------:R-:W-:Y:S02]  /*0b70*/  @UP0 USHF.R.U32.HI UR4, URZ, UR7, UR17 ;  /* 0x000000073f040299 */ /* 0x000fe40008011611 */
[----:B------:R-:W-:-:S02]  /*0b80*/  USHF.R.U32.HI UR7, URZ, 0x1f, UR25 ;  /* 0x0000001f3f077899 */ /* 0x000fc40008011619 */
[----:B------:R-:W-:Y:S02]  /*0b90*/  UMOV UR17, UR27 ;  /* 0x0000001b00117c82 */ /* 0x000fe40008000000 */
[----:B------:R-:W-:Y:S02]  /*0ba0*/  USHF.R.U32.HI UR21, URZ, 0x1f, UR17 ;  /* 0x0000001f3f157899 */ /* 0x000fe40008011611 */
        /* <DEDUP_REMOVED lines=13> */
[----:B------:R-:W-:Y:S02]  /*0c80*/  UISETP.NE.AND UP0, UPT, UR5, 0x1, UPT ;  /* 0x000000010500788c */ /* 0x000fe4000bf05270 */
[----:B------:R-:W-:Y:S02]  /*0c90*/  ULOP3.LUT UR7, URZ, UR7, URZ, 0x33, !UPT ;  /* 0x000000073f077292 */ /* 0x000fe4000f8e333f */
[----:B------:R-:W-:Y:S02]  /*0ca0*/  ULDC.64 UR4, c[0x0][0x330] ;  /* 0x0000cc0000047ab9 */ /* 0x000fe40000000a00 */
[----:B------:R-:W-:-:S07]  /*0cb0*/  UIMAD.WIDE.U32 UR24, UR7, UR4, URZ ;  /* 0x00000004071872a5 */ /* 0x000fce000f8e003f */
[----:B------:R-:W-:Y:S02]  /*0cc0*/  @UP0 UMOV UR17, UR25 ;  /* 0x0000001900110c82 */ /* 0x000fe40008000000 */
[----:B------:R-:W-:-:S04]  /*0cd0*/  @UP0 USHF.R.U32.HI UR7, URZ, UR5, UR17 ;  /* 0x000000053f070299 */ /* 0x000fc80008011611 */
[----:B------:R-:W-:Y:S01]  /*0ce0*/  ULOP3.LUT UR7, URZ, UR7, URZ, 0x33, !UPT ;  /* 0x000000073f077292 */ /* 0x000fe2000f8e333f */
[----:B------:R-:W-:Y:S05]  /*0cf0*/  BRA `(.L_x_258) ;  /* 0x0000005000007947 */ /* 0x000fea0003800000 */
.L_x_257:
[----:B------:R-:W-:-:S03]  /*0d00*/  UISETP.NE.AND UP0, UPT, UR5, 0x1, UPT ;  /* 0x000000010500788c */ /* 0x000fc6000bf05270 */
[----:B------:R-:W-:Y:S02]  /*0d10*/  ULDC.64 UR4, c[0x0][0x330] ;  /* 0x0000cc0000047ab9 */ /* 0x000fe40000000a00 */
[----:B------:R-:W-:-:S07]  /*0d20*/  UIMAD.WIDE.U32 UR24, UR7, UR4, URZ ;  /* 0x00000004071872a5 */ /* 0x000fce000f8e003f */
[----:B------:R-:W-:Y:S02]  /*0d30*/  @UP0 UMOV UR17, UR25 ;  /* 0x0000001900110c82 */ /* 0x000fe40008000000 */
[----:B------:R-:W-:Y:S02]  /*0d40*/  @UP0 USHF.R.U32.HI UR7, URZ, UR5, UR17 ;  /* 0x000000053f070299 */ /* 0x000fe40008011611 */
.L_x_258:
[----:B------:R-:W-:Y:S02]  /*0d50*/  ULDC UR4, c[0x0][0x32c] ;  /* 0x0000cb0000047ab9 */ /* 0x000fe40000000800 */
[----:B------:R-:W-:-:S04]  /*0d60*/  UIMAD UR4, UR7, UR4, URZ ;  /* 0x00000004070472a4 */ /* 0x000fc8000f8e023f */
[----:B------:R-:W-:-:S04]  /*0d70*/  UISETP.LT.AND UP0, UPT, UR6, UR4, UPT ;  /* 0x000000040600728c */ /* 0x000fc8000bf01270 */
[----:B------:R-:W-:-:S04]  /*0d80*/  USEL UR6, UR6, UR4, !UP0 ;  /* 0x0000000406067287 */ /* 0x000fc8000c000000 */
.L_x_256:
[----:B------:R-:W-:Y:S01]  /*0d90*/  UIMAD.WIDE UR4, UR6, 0x2aaaaaab, URZ ;  /* 0x2aaaaaab060478a5 */ /* 0x000fe2000f8e023f */
[----:B------:R-:W-:Y:S01]  /*0da0*/  PLOP3.LUT P2, PT, PT, PT, PT, 0x80, 0x0 ;  /* 0x000000000000781c */ /* 0x000fe20003f4f070 */
[----:B------:R-:W-:Y:S01]  /*0db0*/  CS2R R4, SRZ ;  /* 0x0000000000047805 */ /* 0x000fe2000001ff00 */
[----:B------:R-:W-:Y:S01]  /*0dc0*/  IMAD.MOV.U32 R130, RZ, RZ, RZ ;  /* 0x000000ffff827224 */ /* 0x000fe200078e00ff */
[----:B------:R-:W-:Y:S01]  /*0dd0*/  USHF.R.U32.HI UR4, URZ, 0x1f, UR5 ;  /* 0x0000001f3f047899 */ /* 0x000fe20008011605 */
[----:B------:R-:W-:Y:S01]  /*0de0*/  IMAD.MOV.U32 R128, RZ, RZ, RZ ;  /* 0x000000ffff807224 */ /* 0x000fe200078e00ff */
[----:B------:R-:W-:Y:S01]  /*0df0*/  CS2R R126, SRZ ;  /* 0x00000000007e7805 */ /* 0x000fe2000001ff00 */
        /* <DEDUP_REMOVED lines=66> */
[----:B------:R-:W-:Y:S01]  /*1220*/  MOV R8, RZ ;  /* 0x000000ff00087202 */ /* 0x000fe20000000f00 */
[----:B------:R-:W-:Y:S01]  /*1230*/  IMAD.MOV.U32 R7, RZ, RZ, RZ ;  /* 0x000000ffff077224 */ /* 0x000fe200078e00ff */
[----:B------:R-:W-:Y:S05]  /*1240*/  @!P0 BRA `(.L_x_259) ;  /* 0x000109b000008947 */ /* 0x000fea0003800000 */
[----:B------:R-:W-:Y:S02]  /*1250*/  ULDC.64 UR4, c[0x0][0x340] ;  /* 0x0000d00000047ab9 */ /* 0x000fe40000000a00 */
[----:B------:R-:W-:-:S02]  /*1260*/  UISETP.NE.U32.AND UP0, UPT, URZ, UR4, UPT ;  /* 0x000000043f00728c */ /* 0x000fc4000bf05070 */
[----:B------:R-:W-:Y:S02]  /*1270*/  UISETP.NE.AND UP2, UPT, UR15, URZ, UPT ;  /* 0x0000003f0f00728c */ /* 0x000fe4000bf45270 */
[----:B------:R-:W-:-:S03]  /*1280*/  UISETP.NE.AND.EX UP0, UPT, URZ, UR5, UPT, UP0 ;  /* 0x000000053f00728c */ /* 0x000fc6000bf05300 */
[----:B------:R-:W-:-:S03]  /*1290*/  ULDC.64 UR4, c[0x0][0x340] ;  /* 0x0000d00000047ab9 */ /* 0x000fc60000000a00 */
[----:B------:R-:W-:-:S05]  /*12a0*/  PLOP3.LUT P0, PT, PT, PT, UP0, 0x80, 0x0 ;  /* 0x000000000000781c */ /* 0x000fca0003f0f008 */
[----:B------:R-:W-:-:S06]  /*12b0*/  @UP0 UIMAD.WIDE UR4, UR13, UR16, UR4 ;  /* 0x000000100d0402a5 */ /* 0x000fcc000f8e0204 */
[----:B------:R-:W-:Y:S02]  /*12c0*/  IMAD.U32 R2, RZ, RZ, UR4 ;  /* 0x00000004ff027e24 */ /* 0x000fe4000f8e00ff */
[----:B------:R-:W-:Y:S01]  /*12d0*/  IMAD.U32 R3, RZ, RZ, UR5 ;  /* 0x00000005ff037e24 */ /* 0x000fe2000f8e00ff */
[----:B------:R-:W-:Y:S02]  /*12e0*/  UMOV UR25, 0x30 ;  /* 0x0000003000197882 */ /* 0x000fe40000000000 */
[----:B------:R-:W-:Y:S02]  /*12f0*/  UIMAD UR24, UR21, UR25, -0x30 ;  /* 0xffffffd0151874a4 */ /* 0x000fe4000f8e0219 */
[----:B------:R-:W-:Y:S01]  /*1300*/  UIMAD UR29, UR21, -0x30, UR25 ;  /* 0xffffffd0151d78a4 */ /* 0x000fe2000f8e0219 */
[----:B------:R1:W2:Y:S01]  /*1310*/  @P0 LDG.E R0, [R2.64] ;  /* 0x0000001202000981 */ /* 0x0002a2000c1e1900 */
[----:B------:R-:W-:Y:S01]  /*1320*/  IMAD.MOV.U32 R4, RZ, RZ, c[0x0][0x2b8] ;  /* 0x0000ae00ff047624 */ /* 0x000fe200078e00ff */
[----:B------:R-:W-:Y:S01]  /*1330*/  ULDC.64 UR4, c[0x0][0x2b0] ;  /* 0x0000ac0000047ab9 */ /* 0x000fe20000000a00 */
[----:B------:R-:W-:Y:S01]  /*1340*/  IMAD.MOV.U32 R31, RZ, RZ, RZ ;  /* 0x000000ffff1f7224 */ /* 0x000fe200078e00ff */
[----:B------:R-:W-:Y:S02]  /*1350*/  BAR.SYNC.DEFER_BLOCKING 0x0 ;  /* 0x0000000000007b1d */ /* 0x000fe40000010000 */
[----:B------:R-:W-:-:S02]  /*1360*/  ISETP.NE.AND P1, PT, R4, 0x1, PT ;  /* 0x000000010400780c */ /* 0x000fc40003f25270 */
[----:B-1----:R-:W-:-:S04]  /*1370*/  SHF.R.S32.HI R2, RZ, 0x1f, R129 ;  /* 0x0000001fff027819 */ /* 0x002fc80000011481 */
[----:B------:R-:W-:-:S04]  /*1380*/  LEA.HI R17, R2, R129, RZ, 0x3 ;  /* 0x0000008102117211 */ /* 0x000fc800078f18ff */
[----:B------:R-:W-:Y:S02]  /*1390*/  LOP3.LUT R14, R17, 0xfffffff8, RZ, 0xc0, !PT ;  /* 0xfffffff8110e7812 */ /* 0x000fe400078ec0ff */
[----:B------:R-:W-:-:S03]  /*13a0*/  SHF.R.S32.HI R30, RZ, 0x3, R17 ;  /* 0x00000003ff1e7819 */ /* 0x000fc60000011411 */
[----:B------:R-:W-:-:S04]  /*13b0*/  IMAD.IADD R14, R129, 0x1, -R14 ;  /* 0x00000001810e7824 */ /* 0x000fc800078e0a0e */
[C---:B------:R-:W-:Y:S01]  /*13c0*/  IMAD R32, R14.reuse, 0x20, R30 ;  /* 0x000000200e207824 */ /* 0x040fe200078e021e */
[----:B------:R-:W-:Y:S01]  /*13d0*/  USEL UR27, UR13, URZ, !UP1 ;  /* 0x0000003f0d1b7287 */ /* 0x000fe2000c800000 */
[----:B--2---:R1:W2:Y:S02]  /*13e0*/  @P0 R2UR UR26, R0 ;  /* 0x00000000001a03c2 */ /* 0x0042a400000e0000 */
[----:B--2---:R-:W-:Y:S01]  /*13f0*/  @!UP0 UMOV UR26, UR13 ;  /* 0x0000000d001a8c82 */ /* 0x004fe20008000000 */
[----:B------:R-:W-:Y:S01]  /*1400*/  IMAD.SHL.U32 R40, R14, 0x8, RZ ;  /* 0x000000080e287824 */ /* 0x000fe200078e00ff */
[----:B------:R-:W-:Y:S02]  /*1410*/  USHF.R.S32.HI UR6, URZ, 0x1f, UR26 ;  /* 0x0000001f3f067899 */ /* 0x000fe4000801141a */
[----:B------:R-:W-:Y:S01]  /*1420*/  UIADD3 UR32, UR8, UR29, URZ ;  /* 0x0000001d08207290 */ /* 0x000fe2000fffe03f */
[----:B------:R-:W-:Y:S01]  /*1430*/  LEA.HI R15, R2, R129, RZ, 0x4 ;  /* 0x00000081020f7211 */ /* 0x000fe200078f20ff */
[----:B------:R-:W-:Y:S01]  /*1440*/  UIMAD UR6, UR6, UR4, URZ ;  /* 0x00000004060672a4 */ /* 0x000fe2000f8e023f */
[----:B------:R-:W-:Y:S01]  /*1450*/  IMAD.SHL.U32 R16, R14, 0x40, RZ ;  /* 0x000000400e107824 */ /* 0x000fe200078e00ff */
[----:B------:R-:W-:Y:S01]  /*1460*/  UIMAD.WIDE.U32 UR16, UR26, UR4, URZ ;  /* 0x000000041a1072a5 */ /* 0x000fe2000f8e003f */
[----:B------:R-:W-:Y:S01]  /*1470*/  STL [R1+0x20], R32 ;  /* 0x0000202001007387 */ /* 0x000fe20000100800 */
[----:B------:R-:W-:Y:S01]  /*1480*/  UIMAD UR6, UR26, UR5, UR6 ;  /* 0x000000051a0672a4 */ /* 0x000fe2000f8e0206 */
[----:B-1----:R-:W-:-:S03]  /*1490*/  IADD3 R0, R32, UR24, RZ ;  /* 0x0000001820007c10 */ /* 0x002fc6000fffe0ff */
[----:B------:R-:W-:Y:S02]  /*14a0*/  UIADD3 UR6, UR17, UR6, URZ ;  /* 0x0000000611067290 */ /* 0x000fe4000fffe03f */
[----:B------:R-:W-:Y:S01]  /*14b0*/  USHF.R.S32.HI UR26, URZ, 0x1f, UR22 ;  /* 0x0000001f3f1a7899 */ /* 0x000fe20008011416 */
[C---:B------:R-:W-:Y:S01]  /*14c0*/  ISETP.GE.AND P0, PT, R0.reuse, UR8, PT ;  /* 0x0000000800007c0c */ /* 0x040fe2000bf06270 */
[----:B------:R-:W-:Y:S01]  /*14d0*/  ULDC.64 UR4, c[0x0][0x178] ;  /* 0x00005e0000047ab9 */ /* 0x000fe20000000a00 */
[----:B------:R-:W-:Y:S02]  /*14e0*/  IADD3 R0, R0, UR11, RZ ;  /* 0x0000000b00007c10 */ /* 0x000fe4000fffe0ff */
        /* <DEDUP_REMOVED lines=9> */
[----:B------:R-:W-:Y:S01]  /*1580*/  UIMAD UR26, UR26, UR4, URZ ;  /* 0x000000041a1a72a4 */ /* 0x000fe2000f8e023f */
[----:B------:R-:W-:Y:S01]  /*1590*/  PLOP3.LUT P1, PT, PT, PT, UP2, 0x80, 0x0 ;  /* 0x000000000000781c */ /* 0x000fe20003f2f028 */
[----:B------:R-:W-:Y:S01]  /*15a0*/  UIMAD.WIDE.U32 UR30, UR22, UR4, URZ ;  /* 0x00000004161e72a5 */ /* 0x000fe2000f8e003f */
[----:B------:R-:W-:Y:S01]  /*15b0*/  PLOP3.LUT P0, PT, PT, PT, UP2, 0x80, 0x0 ;  /* 0x000000000000781c */ /* 0x000fe20003f0f028 */
[----:B------:R-:W-:Y:S01]  /*15c0*/  UIMAD UR26, UR22, UR5, UR26 ;  /* 0x00000005161a72a4 */ /* 0x000fe2000f8e021a */
[----:B------:R-:W-:Y:S01]  /*15d0*/  IMAD.MOV R3, RZ, RZ, -R3 ;  /* 0x000000ffff037224 */ /* 0x000fe200078e0a03 */
[----:B------:R-:W-:Y:S01]  /*15e0*/  ISETP.GE.AND P3, PT, R40, c[0x0][0x198], PT ;  /* 0x0000660028007a0c */ /* 0x000fe20003f66270 */
[----:B------:R-:W-:Y:S01]  /*15f0*/  ULDC.64 UR4, c[0x0][0x1b8] ;  /* 0x00006e0000047ab9 */ /* 0x000fe20000000a00 */
[----:B------:R-:W-:Y:S01]  /*1600*/  SHF.R.S32.HI R10, RZ, 0x4, R15 ;  /* 0x00000004ff0a7819 */ /* 0x000fe2000001140f */
[----:B------:R-:W-:Y:S01]  /*1610*/  UIADD3 UR31, UR31, UR26, URZ ;  /* 0x0000001a1f1f7290 */ /* 0x000fe2000fffe03f */
[----:B------:R-:W-:Y:S01]  /*1620*/  IMAD R36, R3, c[0x0][0x2b8], R0 ;  /* 0x0000ae0003247a24 */ /* 0x000fe200078e0200 */
[----:B------:R-:W-:Y:S01]  /*1630*/  UIMAD UR22, UR9, UR4, URZ ;  /* 0x00000004091672a4 */ /* 0x000fe2000f8e023f */
[----:B------:R-:W-:Y:S01]  /*1640*/  LOP3.LUT R16, R16, 0x1c0, RZ, 0xc0, !PT ;  /* 0x000001c010107812 */ /* 0x000fe200078ec0ff */
[----:B------:R-:W-:Y:S01]  /*1650*/  USHF.R.S32.HI UR26, URZ, 0x1f, UR13 ;  /* 0x0000001f3f1a7899 */ /* 0x000fe2000801140d */
[----:B------:R-:W-:Y:S01]  /*1660*/  SHF.R.S32.HI R11, RZ, 0x1f, R40 ;  /* 0x0000001fff0b7819 */ /* 0x000fe20000011428 */
[----:B------:R-:W-:Y:S01]  /*1670*/  UIMAD UR22, UR10, UR5, UR22 ;  /* 0x000000050a1672a4 */ /* 0x000fe2000f8e0216 */
[----:B------:R-:W-:Y:S01]  /*1680*/  LOP3.LUT R17, R16, 0x8, R17, 0xf8, !PT ;  /* 0x0000000810117812 */ /* 0x000fe200078ef811 */
[----:B------:R-:W-:Y:S01]  /*1690*/  UIMAD.WIDE.U32 UR30, UR10, UR4, UR30 ;  /* 0x000000040a1e72a5 */ /* 0x000fe2000f8e001e */
[----:B------:R-:W-:Y:S01]  /*16a0*/  SHF.R.U32.HI R16, RZ, 0x3, R16 ;  /* 0x00000003ff107819 */ /* 0x000fe20000011610 */
[----:B------:R-:W-:Y:S01]  /*16b0*/  USEL UR26, UR26, URZ, !UP1 ;  /* 0x0000003f1a1a7287 */ /* 0x000fe2000c800000 */
[----:B------:R-:W-:Y:S01]  /*16c0*/  BSSY B0, `(.L_x_260) ;  /* 0x0000142000007945 */ /* 0x000fe20003800000 */
[----:B------:R-:W-:Y:S01]  /*16d0*/  ULDC.64 UR4, c[0x0][0x1c0] ;  /* 0x0000700000047ab9 */ /* 0x000fe20000000a00 */
[----:B------:R-:W-:Y:S01]  /*16e0*/  LOP3.LUT R16, R17, R16, RZ, 0x3c, !PT ;  /* 0x0000001011107212 */ /* 0x000fe200078e3cff */
[----:B------:R-:W-:Y:S01]  /*16f0*/  UIMAD UR26, UR26, UR4, URZ ;  /* 0x000000041a1a72a4 */ /* 0x000fe2000f8e023f */
[----:B-1----:R-:W-:Y:S01]  /*1700*/  IADD3 R4, R32, UR23, RZ ;  /* 0x0000001720047c10 */ /* 0x002fe2000fffe0ff */
[----:B------:R-:W-:-:S02]  /*1710*/  UIADD3 UR31, UR31, UR22, URZ ;  /* 0x000000161f1f7290 */ /* 0x000fc4000fffe03f */
[----:B------:R-:W-:Y:S02]  /*1720*/  UIMAD UR5, UR27, UR5, UR26 ;  /* 0x000000051b0572a4 */ /* 0x000fe4000f8e021a */
[----:B------:R-:W-:Y:S01]  /*1730*/  @P1 IMAD.HI.U32 R5, R4, c[0x0][0x2c8], RZ ;  /* 0x0000b20004051a27 */ /* 0x000fe200078e00ff */
[----:B------:R-:W-:Y:S02]  /*1740*/  UIMAD.WIDE.U32 UR30, UR27, UR4, UR30 ;  /* 0x000000041b1e72a5 */ /* 0x000fe4000f8e001e */
[----:B------:R-:W-:Y:S01]  /*1750*/  UISETP.LT.AND UP0, UPT, UR32, 0x30, UPT ;  /* 0x000000302000788c */ /* 0x000fe2000bf01270 */
[----:B------:R-:W-:Y:S01]  /*1760*/  IMAD.MOV.U32 R7, RZ, RZ, R4 ;  /* 0x000000ffff077224 */ /* 0x000fe200078e0004 */
[----:B------:R-:W-:Y:S01]  /*1770*/  @P0 SHF.R.U32.HI R7, RZ, c[0x0][0x2cc], R5 ;  /* 0x0000b300ff070a19 */ /* 0x000fe20000011605 */
[----:B------:R-:W-:Y:S01]  /*1780*/  UIADD3 UR5, UR31, UR5, URZ ;  /* 0x000000051f057290 */ /* 0x000fe2000fffe03f */
[----:B------:R-:W-:Y:S02]  /*1790*/  IMAD.U32 R9, RZ, RZ, UR31 ;  /* 0x0000001fff097e24 */ /* 0x000fe4000f8e00ff */
[--C-:B------:R-:W-:Y:S01]  /*17a0*/  SHF.R.S32.HI R6, RZ, 0x1f, R7.reuse ;  /* 0x0000001fff067819 */ /* 0x100fe20000011407 */
[----:B------:R-:W-:-:S02]  /*17b0*/  IMAD.MOV R5, RZ, RZ, -R7 ;  /* 0x000000ffff057224 */ /* 0x000fc400078e0a07 */
[----:B------:R-:W-:Y:S01]  /*17c0*/  IMAD.U32 R8, RZ, RZ, UR30 ;  /* 0x0000001eff087e24 */ /* 0x000fe2000f8e00ff */
[----:B------:R-:W-:Y:S01]  /*17d0*/  ULDC UR30, c[0x0][0x2c4] ;  /* 0x0000b100001e7ab9 */ /* 0x000fe20000000800 */
[----:B------:R-:W-:Y:S01]  /*17e0*/  IMAD.U32 R9, RZ, RZ, UR5 ;  /* 0x00000005ff097e24 */ /* 0x000fe2000f8e00ff */
[----:B------:R-:W-:Y:S01]  /*17f0*/  UIMAD UR30, UR12, UR30, URZ ;  /* 0x0000001e0c1e72a4 */ /* 0x000fe2000f8e023f */
[----:B------:R-:W-:Y:S01]  /*1800*/  IMAD R6, R6, c[0x0][0x1b0], RZ ;  /* 0x00006c0006067a24 */ /* 0x000fe200078e02ff */
[----:B------:R-:W-:Y:S01]  /*1810*/  ULDC.64 UR4, c[0x0][0x1e8] ;  /* 0x00007a0000047ab9 */ /* 0x000fe20000000a00 */
[----:B------:R-:W-:Y:S01]  /*1820*/  IMAD R5, R5, c[0x0][0x2c4], R4 ;  /* 0x0000b10005057a24 */ /* 0x000fe200078e0204 */
[----:B------:R-:W-:Y:S01]  /*1830*/  UIMAD UR22, UR9, UR4, URZ ;  /* 0x00000004091672a4 */ /* 0x000fe2000f8e023f */
[C---:B------:R-:W-:Y:S01]  /*1840*/  IMAD R6, R7.reuse, c[0x0][0x1b4], R6 ;  /* 0x00006d0007067a24 */ /* 0x040fe200078e0206 */
[----:B------:R-:W-:Y:S01]  /*1850*/  UIMAD.WIDE.U32 UR26, UR10, UR4, URZ ;  /* 0x000000040a1a72a5 */ /* 0x000fe2000f8e003f */
[----:B------:R-:W-:Y:S01]  /*1860*/  IMAD.WIDE.U32 R8, R7, c[0x0][0x1b0], R8 ;  /* 0x00006c0007087a25 */ /* 0x000fe200078e0008 */
[----:B------:R-:W-:Y:S01]  /*1870*/  SHF.R.S32.HI R7, RZ, 0x1f, R5 ;  /* 0x0000001fff077819 */ /* 0x000fe20000011405 */
[----:B------:R-:W-:-:S02]  /*1880*/  UIMAD UR22, UR10, UR5, UR22 ;  /* 0x000000050a1672a4 */ /* 0x000fc4000f8e0216 */
[----:B------:R-:W-:Y:S01]  /*1890*/  IMAD.IADD R13, R9, 0x1, R6 ;  /* 0x00000001090d7824 */ /* 0x000fe200078e0206 */
[----:B------:R-:W-:Y:S01]  /*18a0*/  USEL UR4, UR32, 0x30, UP0 ;  /* 0x0000003020047887 */ /* 0x000fe20008000000 */
[----:B------:R-:W-:Y:S01]  /*18b0*/  IMAD R7, R7, c[0x0][0x1a8], RZ ;  /* 0x00006a0007077a24 */ /* 0x000fe200078e02ff */
[----:B------:R-:W-:Y:S01]  /*18c0*/  UIADD3 UR22, UR27, UR22, URZ ;  /* 0x000000161b167290 */ /* 0x000fe2000fffe03f */
[----:B------:R-:W-:Y:S02]  /*18d0*/  IMAD.MOV.U32 R12, RZ, RZ, R8 ;  /* 0x000000ffff0c7224 */ /* 0x000fe400078e0008 */
[C---:B------:R-:W-:Y:S02]  /*18e0*/  IMAD R7, R5.reuse, c[0x0][0x1ac], R7 ;  /* 0x00006b0005077a24 */ /* 0x040fe400078e0207 */
[----:B------:R-:W-:Y:S01]  /*18f0*/  IMAD.WIDE.U32 R4, R5, c[0x0][0x1a8], R12 ;  /* 0x00006a0005047a25 */ /* 0x000fe200078e000c */
[C---:B------:R-:W-:Y:S02]  /*1900*/  IADD3 R13, R40.reuse, 0x80, RZ ;  /* 0x00000080280d7810 */ /* 0x040fe40007ffe0ff */
[----:B------:R-:W-:Y:S01]  /*1910*/  IADD3 R12, R40, 0xc0, RZ ;  /* 0x000000c0280c7810 */ /* 0x000fe20007ffe0ff */
[----:B------:R-:W-:Y:S01]  /*1920*/  IMAD.IADD R7, R5, 0x1, R7 ;  /* 0x0000000105077824 */ /* 0x000fe200078e0207 */
[----:B------:R-:W-:Y:S01]  /*1930*/  LEA R18, P0, R4, c[0x0][0x160], 0x1 ;  /* 0x0000580004127a11 */ /* 0x000fe200078008ff */
[----:B------:R-:W-:Y:S01]  /*1940*/  IMAD.SHL.U32 R8, R30, 0x40, RZ ;  /* 0x000000401e087824 */ /* 0x000fe200078e00ff */
[----:B------:R-:W-:-:S02]  /*1950*/  SHF.R.S32.HI R3, RZ, 0x1f, R13 ;  /* 0x0000001fff037819 */ /* 0x000fc4000001140d */
[----:B------:R-:W-:Y:S01]  /*1960*/  LEA.HI.X R7, R4, c[0x0][0x164], R7, 0x1, P0 ;  /* 0x0000590004077a11 */ /* 0x000fe200000f0c07 */
[----:B------:R-:W-:Y:S01]  /*1970*/  SHFL.IDX PT, R20, R18, RZ, 0x181f ;  /* 0x00181fff12147589 */ /* 0x000fe200000e0000 */
[----:B------:R-:W-:Y:S02]  /*1980*/  LOP3.LUT R8, R8, 0x1c0, RZ, 0xc0, !PT ;  /* 0x000001c008087812 */ /* 0x000fe400078ec0ff */
[----:B------:R-:W-:Y:S01]  /*1990*/  LEA.HI R4, R2, R129, RZ, 0x6 ;  /* 0x0000008102047211 */ /* 0x000fe200078f30ff */
[----:B------:R-:W1:Y:S01]  /*19a0*/  SHFL.IDX PT, R21, R7, RZ, 0x181f ;  /* 0x00181fff07157589 */ /* 0x000e6200000e0000 */
[----:B------:R-:W-:Y:S02]  /*19b0*/  SHF.R.U32.HI R6, RZ, 0x3, R8 ;  /* 0x00000003ff067819 */ /* 0x000fe40000011608 */
[----:B------:R-:W-:Y:S01]  /*19c0*/  LOP3.LUT R5, R8, 0x38, R40, 0xf8, !PT ;  /* 0x0000003808057812 */ /* 0x000fe200078ef828 */
[----:B------:R-:W-:Y:S01]  /*19d0*/  IMAD.SHL.U32 R4, R4, 0x8, RZ ;  /* 0x0000000804047824 */ /* 0x000fe200078e00ff */
[----:B------:R-:W-:Y:S01]  /*19e0*/  IADD3 R8, R40, 0x40, RZ ;  /* 0x0000004028087810 */ /* 0x000fe20007ffe0ff */
[----:B------:R-:W-:Y:S01]  /*19f0*/  SHFL.IDX PT, R24, R18, 0x1, 0x181f ;  /* 0x00381f0012187f89 */ /* 0x000fe200000e0000 */
[----:B------:R-:W-:-:S02]  /*1a00*/  LOP3.LUT R5, R5, R6, RZ, 0x3c, !PT ;  /* 0x0000000605057212 */ /* 0x000fc400078e3cff */
[----:B------:R-:W-:Y:S01]  /*1a10*/  IADD3 R6, R30, UR23, RZ ;  /* 0x000000171e067c10 */ /* 0x000fe2000fffe0ff */
[----:B------:R-:W3:Y:S01]  /*1a20*/  SHFL.IDX PT, R25, R7, 0x1, 0x181f ;  /* 0x00381f0007197f89 */ /* 0x000ee200000e0000 */
[----:B------:R-:W-:Y:S02]  /*1a30*/  LOP3.LUT R5, R5, 0xfffffe00, R4, 0xf8, !PT ;  /* 0xfffffe0005057812 */ /* 0x000fe400078ef804 */
[----:B------:R-:W-:Y:S01]  /*1a40*/  ISETP.GE.AND P0, PT, R6, UR30, PT ;  /* 0x0000001e06007c0c */ /* 0x000fe2000bf06270 */
[----:B------:R-:W-:Y:S01]  /*1a50*/  SHFL.IDX PT, R19, R7, 0x3, 0x181f ;  /* 0x00781f0007137f89 */ /* 0x000fe200000e0000 */
[----:B------:R-:W-:Y:S01]  /*1a60*/  SHF.R.S32.HI R4, RZ, 0x1f, R8 ;  /* 0x0000001fff047819 */ /* 0x000fe20000011408 */
[----:B------:R-:W-:Y:S01]  /*1a70*/  IMAD.SHL.U32 R41, R5, 0x2, RZ ;  /* 0x0000000205297824 */ /* 0x000fe200078e00ff */
[----:B------:R-:W-:Y:S02]  /*1a80*/  SHF.R.S32.HI R0, RZ, 0x1f, R12 ;  /* 0x0000001fff007819 */ /* 0x000fe4000001140c */
[----:B------:R-:W-:-:S02]  /*1a90*/  LEA.HI R4, R4, R8, RZ, 0x3 ;  /* 0x0000000804047211 */ /* 0x000fc400078f18ff */
[----:B------:R-:W-:Y:S02]  /*1aa0*/  ISETP.GE.AND P2, PT, R8, c[0x0][0x198], PT ;  /* 0x0000660008007a0c */ /* 0x000fe40003f46270 */
[----:B------:R-:W-:Y:S02]  /*1ab0*/  LEA.HI R3, R3, R13, RZ, 0x3 ;  /* 0x0000000d03037211 */ /* 0x000fe400078f18ff */
[----:B------:R-:W-:Y:S02]  /*1ac0*/  ISETP.GE.AND P4, PT, R13, c[0x0][0x198], PT ;  /* 0x000066000d007a0c */ /* 0x000fe40003f86270 */
[----:B------:R-:W-:Y:S02]  /*1ad0*/  LEA.HI R0, R0, R12, RZ, 0x3 ;  /* 0x0000000c00007211 */ /* 0x000fe400078f18ff */
[----:B------:R-:W-:Y:S02]  /*1ae0*/  ISETP.GE.AND P5, PT, R12, c[0x0][0x198], PT ;  /* 0x000066000c007a0c */ /* 0x000fe40003fa6270 */
[----:B------:R-:W-:Y:S01]  /*1af0*/  LOP3.LUT R35, R4, 0xfffffff8, RZ, 0xc0, !PT ;  /* 0xfffffff804237812 */ /* 0x000fe200078ec0ff */
[----:B-1----:R-:W-:Y:S01]  /*1b00*/  @!P0 IMAD.WIDE R4, R40, 0x2, R20 ;  /* 0x0000000228048825 */ /* 0x002fe200078e0214 */
[----:B------:R-:W-:-:S02]  /*1b10*/  LOP3.LUT R34, R3, 0xfffffff8, RZ, 0xc0, !PT ;  /* 0xfffffff803227812 */ /* 0x000fc400078ec0ff */
[----:B------:R-:W-:Y:S01]  /*1b20*/  LOP3.LUT R33, R0, 0xfffffff8, RZ, 0xc0, !PT ;  /* 0xfffffff800217812 */ /* 0x000fe200078ec0ff */
[--C-:B------:R-:W-:Y:S01]  /*1b30*/  @!P0 IMAD.WIDE R26, R35, 0x2, R20.reuse ;  /* 0x00000002231a8825 */ /* 0x100fe200078e0214 */
[----:B------:R1:W-:Y:S01]  /*1b40*/  @!P0 LDGSTS.E.BYPASS.LTC128B.128 [R41+0x4080], [R4.64], !P3 ;  /* 0x0408000004298fae */ /* 0x0003e2000d901d52 */
[----:B------:R-:W-:Y:S02]  /*1b50*/  IADD3 R3, R6, 0x20, RZ ;  /* 0x0000002006037810 */ /* 0x000fe40007ffe0ff */
[--C-:B------:R-:W-:Y:S01]  /*1b60*/  @!P0 IMAD.WIDE R22, R34, 0x2, R20.reuse ;  /* 0x0000000222168825 */ /* 0x100fe200078e0214 */
[----:B------:R4:W-:Y:S01]  /*1b70*/  @!P0 LDGSTS.E.BYPASS.LTC128B.128 [R41+0x8080], [R26.64], !P2 ;  /* 0x080800001a298fae */ /* 0x0009e2000d101d52 */
[----:B------:R-:W-:Y:S02]  /*1b80*/  ISETP.GE.AND P6, PT, R8, c[0x0][0x1d4], PT ;  /* 0x0000750008007a0c */ /* 0x000fe40003fc6270 */
[----:B------:R-:W-:Y:S01]  /*1b90*/  @!P0 IMAD.WIDE R20, R33, 0x2, R20 ;  /* 0x0000000221148825 */ /* 0x000fe200078e0214 */
[----:B------:R5:W-:Y:S04]  /*1ba0*/  @!P0 LDGSTS.E.BYPASS.LTC128B.128 [R41+0xc080], [R22.64], !P4 ;  /* 0x0c08000016298fae */ /* 0x000be8000e101d52 */
[----:B------:R5:W-:Y:S01]  /*1bb0*/  @!P0 LDGSTS.E.BYPASS.LTC128B.128 [R41+0x10080], [R20.64], !P5 ;  /* 0x1008000014298fae */ /* 0x000be2000e901d52 */
[----:B------:R-:W-:-:S02]  /*1bc0*/  ISETP.GE.AND P0, PT, R3, UR30, PT ;  /* 0x0000001e03007c0c */ /* 0x000fc4000bf06270 */
[C---:B------:R-:W-:Y:S02]  /*1bd0*/  IADD3 R3, R6.reuse, 0x40, RZ ;  /* 0x0000004006037810 */ /* 0x040fe40007ffe0ff */
[----:B------:R-:W-:-:S09]  /*1be0*/  IADD3 R6, R6, 0x60, RZ ;  /* 0x0000006006067810 */ /* 0x000fd20007ffe0ff */
[----:B---3--:R-:W-:Y:S01]  /*1bf0*/  @!P0 IMAD.WIDE R28, R40, 0x2, R24 ;  /* 0x00000002281c8825 */ /* 0x008fe200078e0218 */
[----:B-1----:R-:W-:-:S03]  /*1c00*/  SHF.R.S32.HI R5, RZ, 0x1f, R36 ;  /* 0x0000001fff057819 */ /* 0x002fc60000011424 */
[----:B----4-:R-:W-:Y:S01]  /*1c10*/  @!P0 IMAD.WIDE R26, R35, 0x2, R24 ;  /* 0x00000002231a8825 */ /* 0x010fe200078e0218 */
[----:B------:R1:W-:Y:S03]  /*1c20*/  @!P0 LDGSTS.E.BYPASS.LTC128B.128 [R41+0x5080], [R28.64], !P3 ;  /* 0x050800001c298fae */ /* 0x0003e6000d901d52 */
[----:B------:R-:W-:Y:S01]  /*1c30*/  IMAD R0, R5, c[0x0][0x1e0], RZ ;  /* 0x0000780005007a24 */ /* 0x000fe200078e02ff */
[----:B------:R3:W-:Y:S01]  /*1c40*/  @!P0 LDGSTS.E.BYPASS.LTC128B.128 [R41+0x9080], [R26.64], !P2 ;  /* 0x090800001a298fae */ /* 0x0007e2000d101d52 */
[----:B-----5:R-:W-:-:S04]  /*1c50*/  IMAD.WIDE.U32 R22, R36, c[0x0][0x1e0], RZ ;  /* 0x0000780024167a25 */ /* 0x020fc800078e00ff */
[----:B------:R-:W-:-:S04]  /*1c60*/  @!P0 IMAD.WIDE R20, R34, 0x2, R24 ;  /* 0x0000000222148825 */ /* 0x000fc800078e0218 */
[----:B------:R-:W-:Y:S01]  /*1c70*/  IMAD R0, R36, c[0x0][0x1e4], R0 ;  /* 0x0000790024007a24 */ /* 0x000fe200078e0200 */
[----:B------:R4:W-:Y:S01]  /*1c80*/  @!P0 LDGSTS.E.BYPASS.LTC128B.128 [R41+0xd080], [R20.64], !P4 ;  /* 0x0d08000014298fae */ /* 0x0009e2000e101d52 */
[----:B------:R-:W-:-:S04]  /*1c90*/  @!P0 IMAD.WIDE R24, R33, 0x2, R24 ;  /* 0x0000000221188825 */ /* 0x000fc800078e0218 */
[----:B------:R-:W-:Y:S01]  /*1ca0*/  IMAD.IADD R23, R23, 0x1, R0 ;  /* 0x0000000117177824 */ /* 0x000fe200078e0200 */
[----:B------:R5:W-:Y:S01]  /*1cb0*/  @!P0 LDGSTS.E.BYPASS.LTC128B.128 [R41+0x11080], [R24.64], !P5 ;  /* 0x1108000018298fae */ /* 0x000be2000e901d52 */
[----:B------:R-:W-:-:S03]  /*1cc0*/  ISETP.GE.AND P0, PT, R3, UR30, PT ;  /* 0x0000001e03007c0c */ /* 0x000fc6000bf06270 */
[----:B----4-:R-:W-:Y:S04]  /*1cd0*/  SHFL.IDX PT, R20, R18, 0x2, 0x181f ;  /* 0x00581f0012147f89 */ /* 0x010fe800000e0000 */
[----:B------:R-:W3:Y:S04]  /*1ce0*/  SHFL.IDX PT, R21, R7, 0x2, 0x181f ;  /* 0x00581f0007157f89 */ /* 0x000ee800000e0000 */
[----:B------:R-:W4:Y:S02]  /*1cf0*/  SHFL.IDX PT, R18, R18, 0x3, 0x181f ;  /* 0x00781f0012127f89 */ /* 0x000f2400000e0000 */
[----:B---3--:R-:W-:-:S04]  /*1d00*/  @!P0 IMAD.WIDE R26, R40, 0x2, R20 ;  /* 0x00000002281a8825 */ /* 0x008fc800078e0214 */
[--C-:B-----5:R-:W-:Y:S01]  /*1d10*/  @!P0 IMAD.WIDE R24, R35, 0x2, R20.reuse ;  /* 0x0000000223188825 */ /* 0x120fe200078e0214 */
[----:B------:R4:W-:Y:S04]  /*1d20*/  @!P0 LDGSTS.E.BYPASS.LTC128B.128 [R41+0x6080], [R26.64], !P3 ;  /* 0x060800001a298fae */ /* 0x0009e8000d901d52 */
[----:B------:R3:W-:Y:S02]  /*1d30*/  @!P0 LDGSTS.E.BYPASS.LTC128B.128 [R41+0xa080], [R24.64], !P2 ;  /* 0x0a08000018298fae */ /* 0x0007e4000d101d52 */
[----:B---3--:R-:W-:Y:S01]  /*1d40*/  @!P0 IMAD.WIDE R24, R33, 0x2, R20 ;  /* 0x0000000221188825 */ /* 0x008fe200078e0214 */
[----:B--2---:R-:W-:-:S03]  /*1d50*/  SHF.R.S32.HI R4, RZ, 0x1f, R31 ;  /* 0x0000001fff047819 */ /* 0x004fc6000001141f */
[C---:B------:R-:W-:Y:S01]  /*1d60*/  IMAD.WIDE.U32 R22, R31.reuse, c[0x0][0x1f0], R22 ;  /* 0x00007c001f167a25 */ /* 0x040fe200078e0016 */
[----:B------:R-:W-:Y:S03]  /*1d70*/  STL [R1+0x8], R31 ;  /* 0x0000081f01007387 */ /* 0x000fe60000100800 */
[----:B------:R-:W-:Y:S01]  /*1d80*/  IMAD R0, R4, c[0x0][0x1f0], RZ ;  /* 0x00007c0004007a24 */ /* 0x000fe200078e02ff */
[----:B------:R-:W-:Y:S01]  /*1d90*/  IADD3 R9, P1, R22, UR26, RZ ;  /* 0x0000001a16097c10 */ /* 0x000fe2000ff3e0ff */
[----:B------:R-:W-:Y:S01]  /*1da0*/  IMAD R4, R4, c[0x0][0x218], RZ ;  /* 0x0000860004047a24 */ /* 0x000fe200078e02ff */
[----:B------:R-:W-:Y:S01]  /*1db0*/  STL [R1+0x24], R40 ;  /* 0x0000242801007387 */ /* 0x000fe20000100800 */
[C---:B------:R-:W-:Y:S02]  /*1dc0*/  IMAD R0, R31.reuse, c[0x0][0x1f4], R0 ;  /* 0x00007d001f007a24 */ /* 0x040fe400078e0200 */
[----:B------:R-:W-:Y:S01]  /*1dd0*/  IMAD R4, R31, c[0x0][0x21c], R4 ;  /* 0x000087001f047a24 */ /* 0x000fe200078e0204 */
[----:B------:R-:W-:Y:S02]  /*1de0*/  STL [R1+0xc], R36 ;  /* 0x00000c2401007387 */ /* 0x000fe40000100800 */
[----:B------:R-:W-:-:S02]  /*1df0*/  IADD3.X R0, R23, UR22, R0, P1, !PT ;  /* 0x0000001617007c10 */ /* 0x000fc40008ffe400 */
[C---:B------:R-:W-:Y:S01]  /*1e00*/  LEA R3, P1, R9.reuse, c[0x0][0x1c8], 0x1 ;  /* 0x0000720009037a11 */ /* 0x040fe200078208ff */
[----:B------:R-:W-:Y:S03]  /*1e10*/  STL [R1+0x1c], R41 ;  /* 0x00001c2901007387 */ /* 0x000fe60000100800 */
[----:B------:R-:W-:Y:S01]  /*1e20*/  LEA.HI.X R0, R9, c[0x0][0x1cc], R0, 0x1, P1 ;  /* 0x0000730009007a11 */ /* 0x000fe200008f0c00 */
[----:B------:R-:W-:Y:S01]  /*1e30*/  SHFL.IDX PT, R22, R3, RZ, 0x181f ;  /* 0x00181fff03167589 */ /* 0x000fe200000e0000 */
[----:B------:R-:W-:Y:S01]  /*1e40*/  ISETP.GE.AND P1, PT, R6, UR30, PT ;  /* 0x0000001e06007c0c */ /* 0x000fe2000bf26270 */
[----:B------:R-:W-:Y:S01]  /*1e50*/  @!P0 IMAD.WIDE R6, R34, 0x2, R20 ;  /* 0x0000000222068825 */ /* 0x000fe200078e0214 */
[----:B------:R-:W-:Y:S01]  /*1e60*/  LEA.HI R9, R15, R10, RZ, 0x1 ;  /* 0x0000000a0f097211 */ /* 0x000fe200078f08ff */
[----:B------:R-:W2:Y:S02]  /*1e70*/  SHFL.IDX PT, R23, R0, RZ, 0x181f ;  /* 0x00181fff00177589 */ /* 0x000ea400000e0000 */
[----:B------:R-:W-:Y:S01]  /*1e80*/  IMAD.WIDE.U32 R20, R36, c[0x0][0x208], RZ ;  /* 0x0000820024147a25 */ /* 0x000fe200078e00ff */
[----:B------:R-:W-:Y:S01]  /*1e90*/  LOP3.LUT R9, R9, 0xfffffffe, RZ, 0xc0, !PT ;  /* 0xfffffffe09097812 */ /* 0x000fe200078ec0ff */
[----:B------:R3:W-:Y:S04]  /*1ea0*/  @!P0 LDGSTS.E.BYPASS.LTC128B.128 [R41+0xe080], [R6.64], !P4 ;  /* 0x0e08000006298fae */ /* 0x0007e8000e101d52 */
[----:B------:R5:W-:Y:S01]  /*1eb0*/  @!P0 LDGSTS.E.BYPASS.LTC128B.128 [R41+0x12080], [R24.64], !P5 ;  /* 0x1208000018298fae */ /* 0x000be2000e901d52 */
[----:B------:R-:W-:Y:S01]  /*1ec0*/  ISETP.GE.AND P5, PT, R13, c[0x0][0x1d4], PT ;  /* 0x000075000d007a0c */ /* 0x000fe20003fa6270 */
[----:B----4-:R-:W-:-:S02]  /*1ed0*/  @!P1 IMAD.WIDE R26, R40, 0x2, R18 ;  /* 0x00000002281a9825 */ /* 0x010fc400078e0212 */
[----:B------:R-:W-:Y:S02]  /*1ee0*/  STL [R1+0x18], R35 ;  /* 0x0000182301007387 */ /* 0x000fe40000100800 */
[----:B------:R-:W-:Y:S02]  /*1ef0*/  IMAD.IADD R9, R10, 0x1, -R9 ;  /* 0x000000010a097824 */ /* 0x000fe400078e0a09 */
[----:B------:R4:W-:Y:S01]  /*1f00*/  @!P1 LDGSTS.E.BYPASS.LTC128B.128 [R41+0x7080], [R26.64], !P3 ;  /* 0x070800001a299fae */ /* 0x0009e2000d901d52 */
[----:B------:R-:W-:-:S03]  /*1f10*/  ISETP.GE.AND P3, PT, R40, c[0x0][0x1d4], PT ;  /* 0x0000750028007a0c */ /* 0x000fc60003f66270 */
[----:B------:R-:W-:Y:S04]  /*1f20*/  STL [R1+0x14], R34 ;  /* 0x0000142201007387 */ /* 0x000fe80000100800 */
[----:B------:R-:W-:Y:S01]  /*1f30*/  STL [R1+0x10], R33 ;  /* 0x0000102101007387 */ /* 0x000fe20000100800 */
[----:B---3--:R-:W-:Y:S01]  /*1f40*/  IMAD R6, R5, c[0x0][0x208], RZ ;  /* 0x0000820005067a24 */ /* 0x008fe200078e02ff */
[----:B------:R-:W-:Y:S01]  /*1f50*/  IADD3 R5, -R30, UR4, RZ ;  /* 0x000000041e057c10 */ /* 0x000fe2000fffe1ff */
[----:B------:R-:W-:Y:S02]  /*1f60*/  ULDC.64 UR4, c[0x0][0x210] ;  /* 0x0000840000047ab9 */ /* 0x000fe40000000a00 */
[----:B------:R-:W-:Y:S01]  /*1f70*/  IMAD R6, R36, c[0x0][0x20c], R6 ;  /* 0x0000830024067a24 */ /* 0x000fe200078e0206 */
[----:B------:R-:W-:Y:S01]  /*1f80*/  ISETP.GE.AND P0, PT, R5, 0x1, PT ;  /* 0x000000010500780c */ /* 0x000fe20003f06270 */
[----:B-----5:R-:W-:Y:S01]  /*1f90*/  @!P1 IMAD.WIDE R24, R34, 0x2, R18 ;  /* 0x0000000222189825 */ /* 0x020fe200078e0212 */
[----:B------:R-:W-:-:S02]  /*1fa0*/  UIMAD UR25, UR9, UR4, URZ ;  /* 0x00000004091972a4 */ /* 0x000fc4000f8e023f */
[----:B------:R-:W-:Y:S01]  /*1fb0*/  UIMAD.WIDE.U32 UR30, UR10, UR4, URZ ;  /* 0x000000040a1e72a5 */ /* 0x000fe2000f8e003f */
[----:B------:R-:W-:Y:S01]  /*1fc0*/  IMAD.IADD R21, R21, 0x1, R6 ;  /* 0x0000000115157824 */ /* 0x000fe200078e0206 */
[----:B------:R-:W-:Y:S01]  /*1fd0*/  UIMAD UR25, UR10, UR5, UR25 ;  /* 0x000000050a1972a4 */ /* 0x000fe2000f8e0219 */
[--C-:B------:R-:W-:Y:S01]  /*1fe0*/  @!P1 IMAD.WIDE R6, R35, 0x2, R18.reuse ;  /* 0x0000000223069825 */ /* 0x100fe200078e0212 */
[----:B------:R-:W-:Y:S02]  /*1ff0*/  UIADD3 UR4, UR21, -0x1, URZ ;  /* 0xffffffff15047890 */ /* 0x000fe4000fffe03f */
[----:B------:R-:W-:Y:S01]  /*2000*/  UIADD3 UR25, UR31, UR25, URZ ;  /* 0x000000191f197290 */ /* 0x000fe2000fffe03f */
[----:B------:R-:W-:Y:S01]  /*2010*/  @!P1 IMAD.WIDE R18, R33, 0x2, R18 ;  /* 0x0000000221129825 */ /* 0x000fe200078e0212 */
[----:B------:R2:W-:Y:S01]  /*2020*/  @!P1 LDGSTS.E.BYPASS.LTC128B.128 [R41+0xb080], [R6.64], !P2 ;  /* 0x0b08000006299fae */ /* 0x0005e2000d101d52 */
[----:B------:R-:W-:-:S03]  /*2030*/  ISETP.GE.AND P2, PT, R12, c[0x0][0x198], PT ;  /* 0x000066000c007a0c */ /* 0x000fc60003f46270 */
[----:B------:R3:W-:Y:S01]  /*2040*/  @!P1 LDGSTS.E.BYPASS.LTC128B.128 [R41+0xf080], [R24.64], !P4 ;  /* 0x0f08000018299fae */ /* 0x0007e2000e101d52 */
[----:B------:R-:W-:-:S09]  /*2050*/  ISETP.GE.AND P4, PT, R12, c[0x0][0x1d4], PT ;  /* 0x000075000c007a0c */ /* 0x000fd20003f86270 */
[----:B------:R5:W-:Y:S01]  /*2060*/  @!P1 LDGSTS.E.BYPASS.LTC128B.128 [R41+0x13080], [R18.64], !P2 ;  /* 0x1308000012299fae */ /* 0x000be2000d101d52 */
[----:B------:R-:W-:Y:S02]  /*2070*/  LOP3.LUT P1, RZ, R14, 0x2, RZ, 0xc0, !PT ;  /* 0x000000020eff7812 */ /* 0x000fe4000782c0ff */
[C---:B------:R-:W-:Y:S01]  /*2080*/  ISETP.GE.AND P2, PT, R40.reuse, c[0x0][0x1d4], PT ;  /* 0x0000750028007a0c */ /* 0x040fe20003f46270 */
[----:B------:R-:W0:Y:S01]  /*2090*/  LDGDEPBAR ;  /* 0x00000000000079af */ /* 0x000e220000000000 */
[----:B--2---:R-:W-:-:S04]  /*20a0*/  @P0 IMAD.WIDE R6, R40, 0x2, R22 ;  /* 0x0000000228060825 */ /* 0x004fc800078e0216 */
[--C-:B---3--:R-:W-:Y:S01]  /*20b0*/  @P0 IMAD.WIDE R24, R35, 0x2, R22.reuse ;  /* 0x0000000223180825 */ /* 0x108fe200078e0216 */
[----:B------:R2:W-:Y:S04]  /*20c0*/  @P0 LDGSTS.E.BYPASS.LTC128B.128 [R41+0x14080], [R6.64], !P3 ;  /* 0x1408000006290fae */ /* 0x0005e8000d901d52 */
[----:B------:R3:W-:Y:S01]  /*20d0*/  @P0 LDGSTS.E.BYPASS.LTC128B.128 [R41+0x15880], [R24.64], !P6 ;  /* 0x1588000018290fae */ /* 0x0007e2000f101d52 */
[----:B-----5:R-:W-:-:S04]  /*20e0*/  @P0 IMAD.WIDE R18, R34, 0x2, R22 ;  /* 0x0000000222120825 */ /* 0x020fc800078e0216 */
[----:B------:R-:W-:Y:S01]  /*20f0*/  @P0 IMAD.WIDE R22, R33, 0x2, R22 ;  /* 0x0000000221160825 */ /* 0x000fe200078e0216 */
[----:B------:R5:W-:Y:S04]  /*2100*/  @P0 LDGSTS.E.BYPASS.LTC128B.128 [R41+0x17080], [R18.64], !P5 ;  /* 0x1708000012290fae */ /* 0x000be8000e901d52 */
[----:B------:R1:W-:Y:S01]  /*2110*/  @P0 LDGSTS.E.BYPASS.LTC128B.128 [R41+0x18880], [R22.64], !P4 ;  /* 0x1888000016290fae */ /* 0x0003e2000e101d52 */
[----:B--2---:R-:W-:-:S05]  /*2120*/  LOP3.LUT R7, R15, 0xfffffff0, RZ, 0xc0, !PT ;  /* 0xfffffff00f077812 */ /* 0x004fca00078ec0ff */
[----:B------:R-:W-:-:S05]  /*2130*/  IMAD.IADD R7, R129, 0x1, -R7 ;  /* 0x0000000181077824 */ /* 0x000fca00078e0a07 */
[----:B------:R-:W-:Y:S01]  /*2140*/  SHF.R.S32.HI R6, RZ, 0x1f, R7 ;  /* 0x0000001fff067819 */ /* 0x000fe20000011407 */
[----:B-----5:R-:W-:-:S03]  /*2150*/  IMAD.WIDE.U32 R18, R31, c[0x0][0x218], R20 ;  /* 0x000086001f127a25 */ /* 0x020fc600078e0014 */
[----:B------:R-:W-:Y:S01]  /*2160*/  LEA.HI R6, R6, R7, RZ, 0x3 ;  /* 0x0000000706067211 */ /* 0x000fe200078f18ff */
[----:B------:R2:W-:Y:S01]  /*2170*/  SHFL.IDX PT, R20, R3, 0x1, 0x181f ;  /* 0x00381f0003147f89 */ /* 0x0005e200000e0000 */
[----:B------:R-:W-:-:S03]  /*2180*/  IADD3 R15, P0, R18, UR30, RZ ;  /* 0x0000001e120f7c10 */ /* 0x000fc6000ff1e0ff */
[----:B------:R5:W1:Y:S01]  /*2190*/  SHFL.IDX PT, R21, R0, 0x1, 0x181f ;  /* 0x00381f0000157f89 */ /* 0x000a6200000e0000 */
[----:B------:R-:W-:Y:S02]  /*21a0*/  IADD3.X R4, R19, UR25, R4, P0, !PT ;  /* 0x0000001913047c10 */ /* 0x000fe400087fe404 */
[----:B------:R-:W-:Y:S02]  /*21b0*/  ISETP.GT.AND P0, PT, R5, 0x20, PT ;  /* 0x000000200500780c */ /* 0x000fe40003f04270 */
[C---:B--2---:R-:W-:Y:S01]  /*21c0*/  LOP3.LUT R3, R6.reuse, 0xfffffff8, RZ, 0xc0, !PT ;  /* 0xfffffff806037812 */ /* 0x044fe200078ec0ff */
[----:B------:R-:W-:Y:S02]  /*21d0*/  IMAD.SHL.U32 R6, R6, 0x40, RZ ;  /* 0x0000004006067824 */ /* 0x000fe400078e00ff */
[----:B-----5:R-:W-:-:S08]  /*21e0*/  IMAD R0, R9, 0x200, R16 ;  /* 0x0000020009007824 */ /* 0x020fd000078e0210 */
[----:B-1----:R-:W-:-:S04]  /*21f0*/  @P0 IMAD.WIDE R18, R40, 0x2, R20 ;  /* 0x0000000228120825 */ /* 0x002fc800078e0214 */
[--C-:B------:R-:W-:Y:S01]  /*2200*/  @P0 IMAD.WIDE R16, R35, 0x2, R20.reuse ;  /* 0x0000000223100825 */ /* 0x100fe200078e0214 */
[----:B------:R1:W-:Y:S01]  /*2210*/  @P0 LDGSTS.E.BYPASS.LTC128B.128 [R41+0x15080], [R18.64], !P3 ;  /* 0x1508000012290fae */ /* 0x0003e2000d901d52 */
[----:B------:R-:W-:Y:S02]  /*2220*/  ISETP.GT.AND P3, PT, R32, 0x2f, PT ;  /* 0x0000002f2000780c */ /* 0x000fe40003f64270 */
[--C-:B------:R-:W-:Y:S01]  /*2230*/  @P0 IMAD.WIDE R22, R34, 0x2, R20.reuse ;  /* 0x0000000222160825 */ /* 0x100fe200078e0214 */
[----:B------:R2:W-:Y:S03]  /*2240*/  @P0 LDGSTS.E.BYPASS.LTC128B.128 [R41+0x16880], [R16.64], !P6 ;  /* 0x1688000010290fae */ /* 0x0005e6000f101d52 */
[----:B------:R-:W-:Y:S01]  /*2250*/  @P0 IMAD.WIDE R20, R33, 0x2, R20 ;  /* 0x0000000221140825 */ /* 0x000fe200078e0214 */
[----:B------:R5:W-:Y:S03]  /*2260*/  @P0 LDGSTS.E.BYPASS.LTC128B.128 [R41+0x18080], [R22.64], !P5 ;  /* 0x1808000016290fae */ /* 0x000be6000e901d52 */
[----:B------:R-:W-:Y:S01]  /*2270*/  IMAD.IADD R3, R7, 0x1, -R3 ;  /* 0x0000000107037824 */ /* 0x000fe200078e0a03 */
[----:B------:R5:W-:Y:S01]  /*2280*/  @P0 LDGSTS.E.BYPASS.LTC128B.128 [R41+0x19880], [R20.64], !P4 ;  /* 0x1988000014290fae */ /* 0x000be2000e101d52 */
[----:B---3--:R-:W-:Y:S01]  /*2290*/  IMAD.SHL.U32 R25, R0, 0x2, RZ ;  /* 0x0000000200197824 */ /* 0x008fe200078e00ff */
[----:B------:R-:W-:Y:S01]  /*22a0*/  LEA.HI R7, R2, R129, RZ, 0x5 ;  /* 0x0000008102077211 */ /* 0x000fe200078f28ff */
[----:B------:R-:W-:Y:S01]  /*22b0*/  IMAD.SHL.U32 R5, R3, 0x40, RZ ;  /* 0x0000004003057824 */ /* 0x000fe200078e00ff */
[----:B------:R-:W0:Y:S01]  /*22c0*/  LDGDEPBAR ;  /* 0x00000000000079af */ /* 0x000e220000000000 */
[----:B------:R-:W-:Y:S01]  /*22d0*/  IMAD.SHL.U32 R9, R9, 0x8, RZ ;  /* 0x0000000809097824 */ /* 0x000fe200078e00ff */
[----:B------:R-:W-:-:S02]  /*22e0*/  IADD3 R0, R25, 0x14080, RZ ;  /* 0x0001408019007810 */ /* 0x000fc40007ffe0ff */
[----:B------:R-:W-:Y:S01]  /*22f0*/  LOP3.LUT R5, R5, 0x1c0, RZ, 0xc0, !PT ;  /* 0x000001c005057812 */ /* 0x000fe200078ec0ff */
[----:B------:R-:W-:Y:S01]  /*2300*/  STL [R1+0x4], R25 ;  /* 0x0000041901007387 */ /* 0x000fe20000100800 */
[----:B------:R-:W-:Y:S02]  /*2310*/  IADD3 R24, R25, 0x140a0, RZ ;  /* 0x000140a019187810 */ /* 0x000fe40007ffe0ff */
[----:B------:R-:W-:Y:S02]  /*2320*/  @P1 IADD3 R24, R0, -0x20, RZ ;  /* 0xffffffe000181810 */ /* 0x000fe40007ffe0ff */
[----:B------:R-:W-:Y:S02]  /*2330*/  LOP3.LUT R0, R5, 0x8, R9, 0xf8, !PT ;  /* 0x0000000805007812 */ /* 0x000fe400078ef809 */
[----:B------:R-:W-:Y:S01]  /*2340*/  SHF.R.U32.HI R5, RZ, 0x3, R5 ;  /* 0x00000003ff057819 */ /* 0x000fe20000011605 */
[----:B------:R-:W-:Y:S01]  /*2350*/  STL [R1], R24 ;  /* 0x0000001801007387 */ /* 0x000fe20000100800 */
[----:B------:R-:W-:-:S02]  /*2360*/  LEA R10, P1, R15, c[0x0][0x1f8], 0x1 ;  /* 0x00007e000f0a7a11 */ /* 0x000fc400078208ff */
[----:B------:R-:W-:Y:S01]  /*2370*/  LOP3.LUT R5, R0, R5, RZ, 0x3c, !PT ;  /* 0x0000000500057212 */ /* 0x000fe200078e3cff */
[----:B------:R-:W-:Y:S01]  /*2380*/  IMAD.MOV.U32 R0, RZ, RZ, 0x20 ;  /* 0x00000020ff007424 */ /* 0x000fe200078e00ff */
[----:B------:R-:W-:Y:S01]  /*2390*/  LEA.HI.X R15, R15, c[0x0][0x1fc], R4, 0x1, P1 ;  /* 0x00007f000f0f7a11 */ /* 0x000fe200008f0c04 */
[----:B------:R-:W-:Y:S01]  /*23a0*/  IMAD.MOV.U32 R4, RZ, RZ, 0x10 ;  /* 0x00000010ff047424 */ /* 0x000fe200078e00ff */
[----:B------:R-:W-:Y:S01]  /*23b0*/  LOP3.LUT R5, R5, 0xfffffe00, R6, 0xf8, !PT ;  /* 0xfffffe0005057812 */ /* 0x000fe200078ef806 */
[----:B-1----:R-:W-:Y:S01]  /*23c0*/  SHFL.IDX PT, R18, R10, RZ, 0x181f ;  /* 0x00181fff0a127589 */ /* 0x002fe200000e0000 */
[----:B------:R-:W-:Y:S01]  /*23d0*/  SHF.R.S32.HI R6, RZ, 0x5, R7 ;  /* 0x00000005ff067819 */ /* 0x000fe20000011407 */
[----:B------:R-:W-:-:S04]  /*23e0*/  DEPBAR.LE SB0, 0x1 ;  /* 0x000080400000791a */ /* 0x000fc80000000000 */
[----:B------:R-:W-:Y:S01]  /*23f0*/  IMAD R220, R6, 0x400, R5 ;  /* 0x0000040006dc7824 */ /* 0x000fe200078e0205 */
[C---:B------:R-:W-:Y:S01]  /*2400*/  LOP3.LUT P0, RZ, R3.reuse, 0x2, RZ, 0xc0, !PT ;  /* 0x0000000203ff7812 */ /* 0x040fe2000780c0ff */
[----:B------:R-:W2:Y:S01]  /*2410*/  SHFL.IDX PT, R19, R15, RZ, 0x181f ;  /* 0x00181fff0f137589 */ /* 0x000ea200000e0000 */
[----:B------:R-:W-:Y:S02]  /*2420*/  LOP3.LUT P1, RZ, R3, 0x4, RZ, 0xc0, !PT ;  /* 0x0000000403ff7812 */ /* 0x000fe4000782c0ff */
[----:B------:R-:W-:Y:S01]  /*2430*/  SEL R4, R4, 0xfffffff0, !P0 ;  /* 0xfffffff004047807 */ /* 0x000fe20004000000 */
[----:B------:R1:W-:Y:S01]  /*2440*/  STL [R1+0x3c], R11 ;  /* 0x00003c0b01007387 */ /* 0x0003e20000100800 */
[C---:B------:R-:W-:Y:S01]  /*2450*/  LEA R228, R220.reuse, 0x4080, 0x1 ;  /* 0x00004080dce47811 */ /* 0x040fe200078e08ff */
[----:B------:R-:W-:Y:S01]  /*2460*/  IMAD.SHL.U32 R220, R220, 0x2, RZ ;  /* 0x00000002dcdc7824 */ /* 0x000fe200078e00ff */
[----:B------:R-:W-:Y:S01]  /*2470*/  SEL R3, R0, 0xffffffe0, !P1 ;  /* 0xffffffe000037807 */ /* 0x000fe20004800000 */
[----:B------:R-:W-:Y:S01]  /*2480*/  BAR.SYNC.DEFER_BLOCKING 0x0 ;  /* 0x0000000000007b1d */ /* 0x000fe20000010000 */
[----:B------:R-:W-:Y:S01]  /*2490*/  IADD3 R9, -R30, UR32, RZ ;  /* 0x000000201e097c10 */ /* 0x000fe2000fffe1ff */
[--C-:B------:R-:W-:Y:S01]  /*24a0*/  IMAD R224, R4, 0x2, R228.reuse ;  /* 0x0000000204e07824 */ /* 0x100fe200078e02e4 */
[----:B------:R-:W-:Y:S01]  /*24b0*/  ISETP.GE.AND P1, PT, R8, c[0x0][0x1d4], PT ;  /* 0x0000750008007a0c */ /* 0x000fe20003f26270 */
[----:B------:R-:W-:Y:S01]  /*24c0*/  IMAD R228, R3, 0x2, R228 ;  /* 0x0000000203e47824 */ /* 0x000fe200078e02e4 */
[----:B------:R-:W-:Y:S01]  /*24d0*/  ISETP.LT.OR P0, PT, R9, 0x1, P2 ;  /* 0x000000010900780c */ /* 0x000fe20001701670 */
[----:B------:R-:W-:Y:S01]  /*24e0*/  IMAD R232, R3, 0x2, R224 ;  /* 0x0000000203e87824 */ /* 0x000fe200078e02e0 */
[----:B------:R-:W-:-:S02]  /*24f0*/  ISETP.GE.AND P2, PT, R13, c[0x0][0x1d4], PT ;  /* 0x000075000d007a0c */ /* 0x000fc40003f46270 */
[----:B------:R-:W-:Y:S02]  /*2500*/  SHF.R.S32.HI R13, RZ, 0x1f, R35 ;  /* 0x0000001fff0d7819 */ /* 0x000fe40000011423 */
[C---:B------:R-:W-:Y:S02]  /*2510*/  IADD3 R247, R24.reuse, 0x800, RZ ;  /* 0x0000080018f77810 */ /* 0x040fe40007ffe0ff */
[----:B------:R-:W-:Y:S01]  /*2520*/  IADD3 R246, R24, 0x1000, RZ ;  /* 0x0000100018f67810 */ /* 0x000fe20007ffe0ff */
[----:B------:R4:W-:Y:S01]  /*2530*/  STL [R1+0x30], R13 ;  /* 0x0000300d01007387 */ /* 0x0009e20000100800 */
[----:B--2---:R-:W-:Y:S01]  /*2540*/  IMAD.WIDE R16, R40, 0x2, R18 ;  /* 0x0000000228107825 */ /* 0x004fe200078e0212 */
[----:B-1----:R-:W-:Y:S02]  /*2550*/  SHF.R.S32.HI R11, RZ, 0x1f, R33 ;  /* 0x0000001fff0b7819 */ /* 0x002fe40000011421 */
[----:B------:R4:W1:Y:S04]  /*2560*/  LDSM.16.M88.4 R160, [R220+0x4080] ;  /* 0x00408000dca0783b */ /* 0x0008680000000200 */
[----:B------:R4:W2:Y:S04]  /*2570*/  LDSM.16.M88.4 R188, [R220+0x8080] ;  /* 0x00808000dcbc783b */ /* 0x0008a80000000200 */
[----:B------:R4:W3:Y:S04]  /*2580*/  LDSM.16.M88.4 R204, [R220+0xc080] ;  /* 0x00c08000dccc783b */ /* 0x0008e80000000200 */
        /* <DEDUP_REMOVED lines=18> */
[----:B------:R4:W1:Y:S04]  /*26b0*/  LDSM.16.M88.4 R28, [R25+0x15080] ;  /* 0x01508000191c783b */ /* 0x0008680000000200 */
[----:B------:R4:W1:Y:S04]  /*26c0*/  LDSM.16.M88.4 R56, [R24] ;  /* 0x000000001838783b */ /* 0x0008680000000200 */
[----:B-----5:R4:W1:Y:S04]  /*26d0*/  LDSM.16.M88.4 R20, [R24+0x800] ;  /* 0x000800001814783b */ /* 0x0208680000000200 */
        /* <DEDUP_REMOVED lines=18> */
[----:B------:R-:W-:-:S04]  /*2800*/  LOP3.LUT P0, RZ, R14, 0x4, RZ, 0xc0, !PT ;  /* 0x000000040eff7812 */ /* 0x000fc8000780c0ff */
[----:B------:R-:W-:Y:S02]  /*2810*/  SEL R0, R0, 0xffffffe0, !P0 ;  /* 0xffffffe000007807 */ /* 0x000fe40004000000 */
[----:B------:R-:W-:-:S13]  /*2820*/  ISETP.GT.AND P0, PT, R129, 0x7f, PT ;  /* 0x0000007f8100780c */ /* 0x000fda0003f04270 */
[----:B------:R-:W-:Y:S05]  /*2830*/  @P0 BRA `(.L_x_261) ;  /* 0x000002a000000947 */ /* 0x000fea0003800000 */
[----:B-123--:R-:W-:Y:S05]  /*2840*/  BRA.DIV ~URZ, `(.L_x_262) ;  /* 0x00011e827f007947 */ /* 0x00efea000b800000 */
[----:B----4-:R1:W2:Y:S04]  /*2850*/  SHFL.IDX PT, R11, R15, 0x1, 0x181f ;  /* 0x00381f000f0b7f89 */ /* 0x0102a800000e0000 */
[----:B------:R-:W3:Y:S02]  /*2860*/  SHFL.IDX PT, R10, R10, 0x1, 0x181f ;  /* 0x00381f000a0a7f89 */ /* 0x000ee400000e0000 */
.L_x_332:
[----:B------:R-:W4:Y:S04]  /*2870*/  LDL R16, [R1+0x14] ;  /* 0x0000140001107983 */ /* 0x000f280000100800 */
[----:B------:R-:W5:Y:S04]  /*2880*/  LDL R17, [R1+0x2c] ;  /* 0x00002c0001117983 */ /* 0x000f680000100800 */
[----:B---3--:R-:W3:Y:S04]  /*2890*/  LDL R26, [R1+0x3c] ;  /* 0x00003c00011a7983 */ /* 0x008ee80000100800 */
[----:B--2---:R-:W2:Y:S04]  /*28a0*/  LDL R18, [R1+0x1c] ;  /* 0x00001c0001127983 */ /* 0x004ea80000100800 */
[----:B------:R-:W2:Y:S04]  /*28b0*/  LDL R19, [R1+0x10] ;  /* 0x0000100001137983 */ /* 0x000ea80000100800 */
[----:B------:R-:W2:Y:S04]  /*28c0*/  LDL R24, [R1+0x28] ;  /* 0x0000280001187983 */ /* 0x000ea80000100800 */
[----:B------:R-:W1:Y:S01]  /*28d0*/  S2R R27, SR_TID.X ;  /* 0x00000000001b7919 */ /* 0x000e620000002100 */
[----:B------:R-:W-:-:S02]  /*28e0*/  SHF.R.S32.HI R12, RZ, 0x1f, R8 ;  /* 0x0000001fff0c7819 */ /* 0x000fc40000011408 */
[----:B------:R-:W-:Y:S02]  /*28f0*/  SHF.R.S32.HI R13, RZ, 0x1f, R8 ;  /* 0x0000001fff0d7819 */ /* 0x000fe40000011408 */
[-C--:B------:R-:W-:Y:S02]  /*2900*/  LEA.HI R12, R12, R8.reuse, RZ, 0x3 ;  /* 0x000000080c0c7211 */ /* 0x080fe400078f18ff */
[----:B------:R-:W-:Y:S02]  /*2910*/  LEA.HI R13, R13, R8, RZ, 0x3 ;  /* 0x000000080d0d7211 */ /* 0x000fe400078f18ff */
[----:B------:R-:W-:Y:S02]  /*2920*/  LOP3.LUT R12, R12, 0xfffffff8, RZ, 0xc0, !PT ;  /* 0xfffffff80c0c7812 */ /* 0x000fe400078ec0ff */
[----:B------:R-:W-:Y:S02]  /*2930*/  LOP3.LUT R13, R13, 0xfffffff8, RZ, 0xc0, !PT ;  /* 0xfffffff80d0d7812 */ /* 0x000fe400078ec0ff */
[----:B------:R-:W-:-:S02]  /*2940*/  LEA R14, P0, R12, R10, 0x1 ;  /* 0x0000000a0c0e7211 */ /* 0x000fc400078008ff */
[----:B------:R-:W-:Y:S02]  /*2950*/  SHF.R.S32.HI R13, RZ, 0x1f, R13 ;  /* 0x0000001fff0d7819 */ /* 0x000fe4000001140d */
[----:B-1----:R-:W-:-:S04]  /*2960*/  LEA.HI R25, R2, R27, RZ, 0x3 ;  /* 0x0000001b02197211 */ /* 0x002fc800078f18ff */
[----:B------:R-:W-:Y:S02]  /*2970*/  LOP3.LUT R25, R25, 0xfffffff8, RZ, 0xc0, !PT ;  /* 0xfffffff819197812 */ /* 0x000fe400078ec0ff */
[----:B------:R-:W-:-:S03]  /*2980*/  LEA.HI.X R15, R12, R11, R13, 0x1, P0 ;  /* 0x0000000b0c0f7211 */ /* 0x000fc600000f0c0d */
[----:B------:R-:W-:-:S04]  /*2990*/  IMAD.IADD R25, R27, 0x1, -R25 ;  /* 0x000000011b197824 */ /* 0x000fc800078e0a19 */
[----:B------:R-:W-:Y:S01]  /*29a0*/  IMAD.SHL.U32 R25, R25, 0x8, RZ ;  /* 0x0000000819197824 */ /* 0x000fe200078e00ff */
[----:B----4-:R-:W-:-:S04]  /*29b0*/  LEA R12, P0, R16, R10, 0x1 ;  /* 0x0000000a100c7211 */ /* 0x010fc800078008ff */
[----:B-----5:R-:W-:Y:S02]  /*29c0*/  LEA.HI.X R13, R16, R11, R17, 0x1, P0 ;  /* 0x0000000b100d7211 */ /* 0x020fe400000f0c11 */
[----:B------:R-:W-:-:S04]  /*29d0*/  LEA R16, P0, R25, R10, 0x1 ;  /* 0x0000000a19107211 */ /* 0x000fc800078008ff */
[C---:B---3--:R-:W-:Y:S02]  /*29e0*/  LEA.HI.X R17, R25.reuse, R11, R26, 0x1, P0 ;  /* 0x0000000b19117211 */ /* 0x048fe400000f0c1a */
[----:B------:R-:W-:-:S04]  /*29f0*/  ISETP.GE.AND P0, PT, R25, c[0x0][0x1d4], PT ;  /* 0x0000750019007a0c */ /* 0x000fc80003f06270 */
[----:B------:R-:W-:-:S13]  /*2a00*/  ISETP.LT.OR P0, PT, R9, 0x21, P0 ;  /* 0x000000210900780c */ /* 0x000fda0000701670 */
[----:B------:R-:W-:Y:S01]  /*2a10*/  @!PT LDS RZ, [RZ] ;  /* 0x00000000fffff984 */ /* 0x000fe20000000800 */
[----:B------:R-:W-:Y:S01]  /*2a20*/  @!PT LDS RZ, [RZ] ;  /* 0x00000000fffff984 */ /* 0x000fe20000000800 */
[----:B------:R-:W-:Y:S01]  /*2a30*/  @!PT LDS RZ, [RZ] ;  /* 0x00000000fffff984 */ /* 0x000fe20000000800 */
[----:B--2---:R1:W-:Y:S01]  /*2a40*/  LDGSTS.E.BYPASS.LTC128B.128 [R18+0x5080], [R16.64], !P0 ;  /* 0x0508000010127fae */ /* 0x0043e2000c101d52 */
[----:B------:R-:W-:-:S04]  /*2a50*/  LEA R10, P0, R19, R10, 0x1 ;  /* 0x0000000a130a7211 */ /* 0x000fc800078008ff */
        /* <DEDUP_REMOVED lines=8> */
.L_x_261:
[----:B-123--:R-:W-:Y:S05]  /*2ae0*/  BSYNC B0 ;  /* 0x0000000000007941 */ /* 0x00efea0003800000 */
.L_x_260:
[----:B------:R-:W2:Y:S04]  /*2af0*/  LDL R61, [R1+0x4] ;  /* 0x00000400013d7983 */ /* 0x000ea80000100800 */
[----:B------:R-:W3:Y:S04]  /*2b00*/  LDL R60, [R1] ;  /* 0x00000000013c7983 */ /* 0x000ee80000100800 */
[----:B------:R-:W0:Y:S01]  /*2b10*/  LDGDEPBAR ;  /* 0x00000000000079af */ /* 0x000e220000000000 */
[----:B------:R-:W-:Y:S01]  /*2b20*/  WARPSYNC 0xffffffff ;  /* 0xffffffff00007948 */ /* 0x000fe20003800000 */
[----:B----4-:R-:W-:Y:S01]  /*2b30*/  HMMA.16816.F32.BF16 R12, R160, R44, RZ ;  /* 0x0000002ca00c723c */ /* 0x010fe200000418ff */
        /* <DEDUP_REMOVED lines=13> */
[C---:B--2---:R-:W-:Y:S01]  /*2c10*/  IMAD R251, R0.reuse, 0x2, R61 ;  /* 0x0000000200fb7824 */ /* 0x044fe200078e023d */
[----:B------:R-:W-:Y:S01]  /*2c20*/  LDSM.16.M88.4 R56, [R61+0x15880] ;  /* 0x015880003d38783b */ /* 0x000fe20000000200 */
[----:B---3--:R-:W-:-:S03]  /*2c30*/  IMAD R245, R0, 0x2, R60 ;  /* 0x0000000200f57824 */ /* 0x008fc600078e023c */
        /* <DEDUP_REMOVED lines=138> */
[----:B------:R-:W2:Y:S06]  /*34e0*/  MUFU.TANH R0, R0 ;  /* 0x0000000000007308 */ /* 0x000eac0000002400 */
[C---:B---3--:R-:W-:Y:S02]  /*34f0*/  HMMA.16816.F32.BF16 R40, R232.reuse, R32, R40 ;  /* 0x00000020e828723c */ /* 0x048fe40000041828 */
[----:B------:R3:W1:Y:S06]  /*3500*/  MUFU.TANH R16, R13 ;  /* 0x0000000d00107308 */ /* 0x00066c0000002400 */
        /* <DEDUP_REMOVED lines=13> */
[----:B------:R4:W5:Y:S04]  /*35e0*/  LDL R64, [R1+0x2c] ;  /* 0x00002c0001407983 */ /* 0x0009680000100800 */
[----:B------:R4:W5:Y:S04]  /*35f0*/  LDL R65, [R1+0x18] ;  /* 0x0000180001417983 */ /* 0x0009680000100800 */
[----:B------:R4:W5:Y:S04]  /*3600*/  LDL R66, [R1+0x30] ;  /* 0x0000300001427983 */ /* 0x0009680000100800 */
[----:B------:R4:W5:Y:S01]  /*3610*/  LDL R60, [R1+0x1c] ;  /* 0x00001c00013c7983 */ /* 0x0009620000100800 */
[----:B--2---:R-:W-:-:S03]  /*3620*/  LEA.HI R68, R2, R71, RZ, 0x3 ;  /* 0x0000004702447211 */ /* 0x004fc600078f18ff */
[----:B------:R4:W5:Y:S01]  /*3630*/  LDL R61, [R1+0x10] ;  /* 0x00001000013d7983 */ /* 0x0009620000100800 */
[----:B------:R-:W-:Y:S02]  /*3640*/  LEA.HI R69, R2, R71, RZ, 0x3 ;  /* 0x0000004702457211 */ /* 0x000fe400078f18ff */
[----:B------:R-:W-:Y:S01]  /*3650*/  LOP3.LUT R68, R68, 0xfffffff8, RZ, 0xc0, !PT ;  /* 0xfffffff844447812 */ /* 0x000fe200078ec0ff */
[----:B------:R4:W5:Y:S01]  /*3660*/  LDL R62, [R1+0x28] ;  /* 0x00002800013e7983 */ /* 0x0009620000100800 */
[----:B------:R-:W-:-:S03]  /*3670*/  SHF.R.S32.HI R69, RZ, 0x3, R69 ;  /* 0x00000003ff457819 */ /* 0x000fc60000011445 */
[----:B------:R-:W-:Y:S01]  /*3680*/  IMAD.IADD R68, R71, 0x1, -R68 ;  /* 0x0000000147447824 */ /* 0x000fe200078e0a44 */
[----:B------:R4:W5:Y:S03]  /*3690*/  LDL R63, [R1+0x14] ;  /* 0x00001400013f7983 */ /* 0x0009660000100800 */
        /* <DEDUP_REMOVED lines=11> */
[----:B------:R2:W4:Y:S01]  /*3750*/  @!P3 LDG.E R18, [R12.64] ;  /* 0x000000120c12b981 */ /* 0x000522000c1e1900 */
[----:B------:R-:W-:-:S03]  /*3760*/  IMAD.MOV R11, RZ, RZ, -R11 ;  /* 0x000000ffff0b7224 */ /* 0x000fc600078e0a0b */
[----:B------:R-:W1:Y:S01]  /*3770*/  S2R R69, SR_TID.X ;  /* 0x0000000000457919 */ /* 0x000e620000002100 */
[----:B------:R-:W-:-:S05]  /*3780*/  IMAD R19, R11, c[0x0][0x2b8], R8 ;  /* 0x0000ae000b137a24 */ /* 0x000fca00078e0208 */
[----:B------:R-:W-:-:S05]  /*3790*/  SHF.R.S32.HI R8, RZ, 0x1f, R19 ;  /* 0x0000001fff087819 */ /* 0x000fca0000011413 */
[----:B------:R-:W-:-:S04]  /*37a0*/  IMAD R8, R8, c[0x0][0x1e0], RZ ;  /* 0x0000780008087a24 */ /* 0x000fc800078e02ff */
[C---:B------:R-:W-:Y:S02]  /*37b0*/  IMAD R8, R19.reuse, c[0x0][0x1e4], R8 ;  /* 0x0000790013087a24 */ /* 0x040fe400078e0208 */
[----:B--2---:R-:W-:-:S04]  /*37c0*/  IMAD.WIDE.U32 R12, R19, c[0x0][0x1e0], RZ ;  /* 0x00007800130c7a25 */ /* 0x004fc800078e00ff */
[----:B------:R-:W-:Y:S01]  /*37d0*/  IMAD.IADD R13, R13, 0x1, R8 ;  /* 0x000000010d0d7824 */ /* 0x000fe200078e0208 */
[----:B------:R-:W-:Y:S01]  /*37e0*/  STL [R1+0xc], R19 ;  /* 0x00000c1301007387 */ /* 0x000fe20000100800 */
[----:B------:R-:W-:Y:S01]  /*37f0*/  BSSY B0, `(.L_x_264) ;  /* 0x0000024000007945 */ /* 0x000fe20003800000 */
[----:B---3--:R-:W-:Y:S01]  /*3800*/  IMAD.MOV.U32 R68, RZ, RZ, R67 ;  /* 0x000000ffff447224 */ /* 0x008fe200078e0043 */
[----:B-1----:R-:W-:-:S04]  /*3810*/  LEA.HI R67, R2, R69, RZ, 0x3 ;  /* 0x0000004502437211 */ /* 0x002fc800078f18ff */
[----:B------:R-:W-:-:S05]  /*3820*/  LOP3.LUT R67, R67, 0xfffffff8, RZ, 0xc0, !PT ;  /* 0xfffffff843437812 */ /* 0x000fca00078ec0ff */
[----:B------:R-:W-:-:S04]  /*3830*/  IMAD.IADD R67, R69, 0x1, -R67 ;  /* 0x0000000145437824 */ /* 0x000fc800078e0a43 */
[----:B------:R-:W-:-:S05]  /*3840*/  IMAD.SHL.U32 R67, R67, 0x8, RZ ;  /* 0x0000000843437824 */ /* 0x000fca00078e00ff */
[----:B------:R-:W-:Y:S02]  /*3850*/  ISETP.GE.AND P1, PT, R67, c[0x0][0x1d4], PT ;  /* 0x0000750043007a0c */ /* 0x000fe40003f26270 */
[----:B----4-:R-:W-:Y:S01]  /*3860*/  SHF.R.S32.HI R11, RZ, 0x1f, R18 ;  /* 0x0000001fff0b7819 */ /* 0x010fe20000011412 */
[----:B------:R-:W-:-:S04]  /*3870*/  IMAD.WIDE.U32 R12, R18, c[0x0][0x1f0], R12 ;  /* 0x00007c00120c7a25 */ /* 0x000fc800078e000c */
[----:B------:R-:W-:Y:S01]  /*3880*/  IMAD R11, R11, c[0x0][0x1f0], RZ ;  /* 0x00007c000b0b7a24 */ /* 0x000fe200078e02ff */
[----:B------:R1:W-:Y:S03]  /*3890*/  STL [R1+0x8], R18 ;  /* 0x0000081201007387 */ /* 0x0003e60000100800 */
[----:B------:R-:W-:Y:S01]  /*38a0*/  IMAD R11, R18, c[0x0][0x1f4], R11 ;  /* 0x00007d00120b7a24 */ /* 0x000fe200078e020b */
[----:B------:R-:W-:-:S04]  /*38b0*/  IADD3 R8, P0, R12, UR26, RZ ;  /* 0x0000001a0c087c10 */ /* 0x000fc8000ff1e0ff */
[----:B------:R-:W-:Y:S02]  /*38c0*/  IADD3.X R12, R13, UR22, R11, P0, !PT ;  /* 0x000000160d0c7c10 */ /* 0x000fe400087fe40b */
[----:B------:R-:W-:-:S04]  /*38d0*/  LEA R11, P0, R8, c[0x0][0x1c8], 0x1 ;  /* 0x00007200080b7a11 */ /* 0x000fc800078008ff */
[----:B------:R-:W-:Y:S02]  /*38e0*/  LEA.HI.X R8, R8, c[0x0][0x1cc], R12, 0x1, P0 ;  /* 0x0000730008087a11 */ /* 0x000fe400000f0c0c */
[----:B-1----:R-:W-:-:S04]  /*38f0*/  LEA.HI R18, R2, R69, RZ, 0x3 ;  /* 0x0000004502127211 */ /* 0x002fc800078f18ff */
[----:B------:R-:W-:-:S04]  /*3900*/  SHF.R.S32.HI R18, RZ, 0x3, R18 ;  /* 0x00000003ff127819 */ /* 0x000fc80000011412 */
[----:B------:R-:W-:-:S04]  /*3910*/  IADD3 R17, -R18, 0x30, RZ ;  /* 0x0000003012117810 */ /* 0x000fc80007ffe1ff */
[----:B------:R-:W-:Y:S01]  /*3920*/  ISETP.GE.AND P0, PT, R17, 0x1, PT ;  /* 0x000000011100780c */ /* 0x000fe20003f06270 */
[----:B------:R1:W2:Y:S04]  /*3930*/  SHFL.IDX PT, R12, R11, RZ, 0x181f ;  /* 0x00181fff0b0c7589 */ /* 0x0002a800000e0000 */
[----:B------:R1:W3:Y:S08]  /*3940*/  SHFL.IDX PT, R13, R8, RZ, 0x181f ;  /* 0x00181fff080d7589 */ /* 0x0002f000000e0000 */
[----:B------:R-:W-:Y:S05]  /*3950*/  @!P0 BRA `(.L_x_265) ;  /* 0x000000d000008947 */ /* 0x000fea0003800000 */
[----:B--2---:R-:W-:-:S04]  /*3960*/  LEA R22, P0, R67, R12, 0x1 ;  /* 0x0000000c43167211 */ /* 0x004fc800078008ff */
[----:B---3--:R-:W-:Y:S02]  /*3970*/  LEA.HI.X R23, R67, R13, R68, 0x1, P0 ;  /* 0x0000000d43177211 */ /* 0x008fe400000f0c44 */
[----:B-----5:R-:W-:-:S03]  /*3980*/  LEA R20, P0, R65, R12, 0x1 ;  /* 0x0000000c41147211 */ /* 0x020fc600078008ff */
        /* <DEDUP_REMOVED lines=10> */
.L_x_265:
[----:B------:R-:W-:Y:S05]  /*3a30*/  BSYNC B0 ;  /* 0x0000000000007941 */ /* 0x000fea0003800000 */
.L_x_264:
[----:B------:R-:W-:Y:S01]  /*3a40*/  ISETP.GE.AND P0, PT, R17, 0x21, PT ;  /* 0x000000211100780c */ /* 0x000fe20003f06270 */
[----:B-1----:R-:W1:Y:S01]  /*3a50*/  SHFL.IDX PT, R8, R8, 0x1, 0x181f ;  /* 0x00381f0008087f89 */ /* 0x002e6200000e0000 */
[----:B------:R-:W-:Y:S03]  /*3a60*/  BSSY B0, `(.L_x_263) ;  /* 0x0000010000007945 */ /* 0x000fe60003800000 */
[----:B------:R-:W4:Y:S08]  /*3a70*/  SHFL.IDX PT, R11, R11, 0x1, 0x181f ;  /* 0x00381f000b0b7f89 */ /* 0x000f3000000e0000 */
[----:B------:R-:W-:Y:S05]  /*3a80*/  @!P0 BRA `(.L_x_266) ;  /* 0x000000d000008947 */ /* 0x000fea0003800000 */
[----:B--2-4-:R-:W-:-:S04]  /*3a90*/  LEA R20, P0, R67, R11, 0x1 ;  /* 0x0000000b43147211 */ /* 0x014fc800078008ff */
[----:B-1----:R-:W-:Y:S02]  /*3aa0*/  LEA.HI.X R21, R67, R8, R68, 0x1, P0 ;  /* 0x0000000843157211 */ /* 0x002fe400000f0c44 */
[----:B-----5:R-:W-:-:S03]  /*3ab0*/  LEA R18, P0, R65, R11, 0x1 ;  /* 0x0000000b41127211 */ /* 0x020fc600078008ff */
[----:B------:R-:W-:Y:S01]  /*3ac0*/  @!PT LDS RZ, [RZ] ;  /* 0x00000000fffff984 */ /* 0x000fe20000000800 */
[----:B------:R1:W-:Y:S01]  /*3ad0*/  LDGSTS.E.BYPASS.LTC128B.128 [R60+0x15080], [R20.64], !P1 ;  /* 0x15080000143c7fae */ /* 0x0003e2000c901d52 */
[----:B------:R-:W-:Y:S02]  /*3ae0*/  LEA.HI.X R19, R65, R8, R66, 0x1, P0 ;  /* 0x0000000841137211 */ /* 0x000fe400000f0c42 */
[----:B------:R-:W-:-:S03]  /*3af0*/  LEA R12, P0, R63, R11, 0x1 ;  /* 0x0000000b3f0c7211 */ /* 0x000fc600078008ff */
[----:B------:R1:W-:Y:S01]  /*3b00*/  LDGSTS.E.BYPASS.LTC128B.128 [R60+0x16880], [R18.64], !P6 ;  /* 0x16880000123c7fae */ /* 0x0003e2000f101d52 */
[----:B---3--:R-:W-:Y:S02]  /*3b10*/  LEA.HI.X R13, R63, R8, R64, 0x1, P0 ;  /* 0x000000083f0d7211 */ /* 0x008fe400000f0c40 */
[----:B------:R-:W-:-:S03]  /*3b20*/  LEA R22, P0, R61, R11, 0x1 ;  /* 0x0000000b3d167211 */ /* 0x000fc600078008ff */
[----:B------:R1:W-:Y:S01]  /*3b30*/  LDGSTS.E.BYPASS.LTC128B.128 [R60+0x18080], [R12.64], !P5 ;  /* 0x180800000c3c7fae */ /* 0x0003e2000e901d52 */
[----:B------:R-:W-:-:S05]  /*3b40*/  LEA.HI.X R23, R61, R8, R62, 0x1, P0 ;  /* 0x000000083d177211 */ /* 0x000fca00000f0c3e */
[----:B------:R1:W-:Y:S04]  /*3b50*/  LDGSTS.E.BYPASS.LTC128B.128 [R60+0x19880], [R22.64], !P4 ;  /* 0x19880000163c7fae */ /* 0x0003e8000e101d52 */
.L_x_266:
[----:B------:R-:W-:Y:S05]  /*3b60*/  BSYNC B0 ;  /* 0x0000000000007941 */ /* 0x000fea0003800000 */
.L_x_263:
[----:B-123--:R-:W1:Y:S01]  /*3b70*/  S2R R13, SR_TID.X ;  /* 0x00000000000d7919 */ /* 0x00ee620000002100 */
[----:B------:R-:W-:Y:S01]  /*3b80*/  LOP3.LUT R7, R7, 0xffffffe0, RZ, 0xc0, !PT ;  /* 0xffffffe007077812 */ /* 0x000fe200078ec0ff */
[----:B------:R-:W-:Y:S01]  /*3b90*/  UISETP.NE.AND UP0, UPT, UR15, URZ, UPT ;  /* 0x0000003f0f00728c */ /* 0x000fe2000bf05270 */
[----:B------:R-:W-:Y:S01]  /*3ba0*/  SHF.R.S32.HI R12, RZ, 0x1f, R6 ;  /* 0x0000001fff0c7819 */ /* 0x000fe20000011406 */
[----:B------:R-:W-:Y:S01]  /*3bb0*/  FMUL.FTZ R53, R53, c[0x0][0x320] ;  /* 0x0000c80035357a20 */ /* 0x000fe20000410000 */
        /* <DEDUP_REMOVED lines=9> */
[----:B------:R-:W-:Y:S01]  /*3c50*/  ULOP3.LUT UR24, URZ, UR24, URZ, 0x33, !UPT ;  /* 0x000000183f187292 */ /* 0x000fe2000f8e333f */
[----:B------:R-:W-:Y:S01]  /*3c60*/  IMAD.U32 R18, RZ, RZ, UR29 ;  /* 0x0000001dff127e24 */ /* 0x000fe2000f8e00ff */
[----:B------:R-:W0:Y:S01]  /*3c70*/  LDGDEPBAR ;  /* 0x00000000000079af */ /* 0x000e220000000000 */
[----:B------:R-:W-:-:S04]  /*3c80*/  IMAD.IADD R12, R6, 0x1, -R12 ;  /* 0x00000001060c7824 */ /* 0x000fc800078e0a0c */
[----:B------:R2:W4:Y:S02]  /*3c90*/  MUFU.TANH R127, R52 ;  /* 0x00000034007f7308 */ /* 0x0005240000002400 */
[----:B-1--4-:R-:W-:Y:S01]  /*3ca0*/  LEA.HI R11, R2, R13, RZ, 0x2 ;  /* 0x0000000d020b7211 */ /* 0x012fe200078f10ff */
[----:B------:R-:W-:-:S03]  /*3cb0*/  IMAD.IADD R7, R13, 0x1, -R7 ;  /* 0x000000010d077824 */ /* 0x000fc600078e0a07 */
[----:B------:R-:W-:Y:S02]  /*3cc0*/  LOP3.LUT R11, R11, 0xfffffffc, RZ, 0xc0, !PT ;  /* 0xfffffffc0b0b7812 */ /* 0x000fe400078ec0ff */
[----:B------:R2:W1:Y:S01]  /*3cd0*/  MUFU.TANH R125, R48 ;  /* 0x00000030007d7308 */ /* 0x0004620000002400 */
[----:B------:R-:W-:Y:S02]  /*3ce0*/  SHF.R.S32.HI R8, RZ, 0x1f, R7 ;  /* 0x0000001fff087819 */ /* 0x000fe40000011407 */
[----:B------:R-:W-:Y:S02]  /*3cf0*/  IMAD.IADD R11, R13, 0x1, -R11 ;  /* 0x000000010d0b7824 */ /* 0x000fe400078e0a0b */
[----:B------:R-:W-:-:S03]  /*3d00*/  LEA.HI R8, R8, R7, RZ, 0x2 ;  /* 0x0000000708087211 */ /* 0x000fc600078f10ff */
[----:B------:R2:W4:Y:S01]  /*3d10*/  MUFU.TANH R124, R49 ;  /* 0x00000031007c7308 */ /* 0x0005220000002400 */
[----:B------:R-:W-:Y:S02]  /*3d20*/  LEA.HI R2, R11, R11, RZ, 0x1 ;  /* 0x0000000b0b027211 */ /* 0x000fe400078f08ff */
[----:B------:R-:W-:Y:S02]  /*3d30*/  LEA.HI.SX32 R6, R8, UR23, 0x1e ;  /* 0x0000001708067c11 */ /* 0x000fe4000f8ff2ff */
[----:B------:R-:W-:-:S03]  /*3d40*/  LOP3.LUT R2, R2, 0x1ffffffe, RZ, 0xc0, !PT ;  /* 0x1ffffffe02027812 */ /* 0x000fc600078ec0ff */
[----:B------:R-:W-:Y:S02]  /*3d50*/  IMAD R6, R12, 0x10, R6 ;  /* 0x000000100c067824 */ /* 0x000fe400078e0206 */
[----:B------:R-:W-:Y:S02]  /*3d60*/  IMAD.IADD R2, R11, 0x1, -R2 ;  /* 0x000000010b027824 */ /* 0x000fe400078e0a02 */
[----:B------:R-:W-:Y:S02]  /*3d70*/  FMUL.FTZ R12, R41, c[0x0][0x320] ;  /* 0x0000c800290c7a20 */ /* 0x000fe40000410000 */
[----:B------:R-:W-:Y:S02]  /*3d80*/  IMAD R13, R2, 0x8, R6 ;  /* 0x00000008020d7824 */ /* 0x000fe400078e0206 */
[----:B------:R-:W-:Y:S02]  /*3d90*/  FMUL.FTZ R11, R36, c[0x0][0x320] ;  /* 0x0000c800240b7a20 */ /* 0x000fe40000410000 */
[----:B------:R-:W-:Y:S01]  /*3da0*/  @P0 IMAD.HI.U32 R6, R13, c[0x0][0x2c8], RZ ;  /* 0x0000b2000d060a27 */ /* 0x000fe200078e00ff */
[----:B------:R-:W-:Y:S01]  /*3db0*/  PLOP3.LUT P0, PT, PT, PT, UP0, 0x80, 0x0 ;  /* 0x000000000000781c */ /* 0x000fe20003f0f008 */
[----:B------:R-:W-:Y:S01]  /*3dc0*/  UISETP.NE.AND UP0, UPT, UR14, URZ, UPT ;  /* 0x0000003f0e00728c */ /* 0x000fe2000bf05270 */
[----:B------:R1:W-:Y:S01]  /*3dd0*/  STL [R1+0x34], R13 ;  /* 0x0000340d01007387 */ /* 0x0003e20000100800 */
[----:B------:R-:W-:Y:S01]  /*3de0*/  IMAD.MOV.U32 R2, RZ, RZ, R13 ;  /* 0x000000ffff027224 */ /* 0x000fe200078e000d */
[----:B------:R-:W1:Y:S08]  /*3df0*/  MUFU.TANH R12, R12 ;  /* 0x0000000c000c7308 */ /* 0x000e700000002400 */
[----:B------:R-:W2:Y:S01]  /*3e00*/  MUFU.TANH R11, R11 ;  /* 0x0000000b000b7308 */ /* 0x000ea20000002400 */
[----:B------:R-:W-:-:S02]  /*3e10*/  @P0 SHF.R.U32.HI R2, RZ, c[0x0][0x2cc], R6 ;  /* 0x0000b300ff020a19 */ /* 0x000fc40000011606 */
[----:B------:R-:W-:Y:S02]  /*3e20*/  LOP3.LUT R6, R8, 0x7ffffffc, RZ, 0xc0, !PT ;  /* 0x7ffffffc08067812 */ /* 0x000fe400078ec0ff */
[----:B------:R-:W-:Y:S01]  /*3e30*/  PLOP3.LUT P0, PT, PT, PT, UP0, 0x40, 0x0 ;  /* 0x000000000000781c */ /* 0x000fe20003f0e808 */
[----:B------:R-:W2:Y:S02]  /*3e40*/  SHFL.IDX PT, R17, R2, RZ, 0x1c1f ;  /* 0x001c1fff02117589 */ /* 0x000ea400000e0000 */
[----:B------:R-:W-:Y:S01]  /*3e50*/  IMAD.IADD R7, R7, 0x1, -R6 ;  /* 0x0000000107077824 */ /* 0x000fe200078e0a06 */
[----:B------:R2:W2:Y:S01]  /*3e60*/  MUFU.TANH R8, R37 ;  /* 0x0000002500087308 */ /* 0x0004a20000002400 */
[----:B------:R-:W-:Y:S02]  /*3e70*/  IMAD.U32 R6, RZ, RZ, UR32 ;  /* 0x00000020ff067e24 */ /* 0x000fe4000f8e00ff */
[----:B------:R-:W-:Y:S02]  /*3e80*/  IMAD.SHL.U32 R20, R7, 0x2, RZ ;  /* 0x0000000207147824 */ /* 0x000fe400078e00ff */
[----:B-1----:R-:W-:-:S03]  /*3e90*/  FMUL.FTZ R13, R40, c[0x0][0x320] ;  /* 0x0000c800280d7a20 */ /* 0x002fc60000410000 */
[C---:B------:R-:W-:Y:S01]  /*3ea0*/  IADD3 R6, -R20.reuse, 0x1, R6 ;  /* 0x0000000114067810 */ /* 0x040fe20007ffe106 */
[----:B------:R1:W-:Y:S01]  /*3eb0*/  STL [R1+0x38], R20 ;  /* 0x0000381401007387 */ /* 0x0003e20000100800 */
[----:B------:R-:W-:Y:S02]  /*3ec0*/  IADD3 R18, -R20, UR8, R18 ;  /* 0x0000000814127c10 */ /* 0x000fe4000fffe112 */
[----:B------:R-:W-:Y:S01]  /*3ed0*/  IADD3 R19, R6, -UR12, RZ ;  /* 0x8000000c06137c10 */ /* 0x000fe2000fffe0ff */
[----:B------:R-:W1:Y:S01]  /*3ee0*/  MUFU.TANH R13, R13 ;  /* 0x0000000d000d7308 */ /* 0x000e620000002400 */
[----:B------:R-:W-:Y:S02]  /*3ef0*/  IADD3 R7, -R20, UR29, RZ ;  /* 0x0000001d14077c10 */ /* 0x000fe4000fffe1ff */
[C---:B------:R-:W-:Y:S02]  /*3f00*/  IADD3 R6, R19.reuse, c[0x0][0x328], RZ ;  /* 0x0000ca0013067a10 */ /* 0x040fe40007ffe0ff */
[----:B------:R-:W-:-:S03]  /*3f10*/  IADD3 R19, R19, UR24, RZ ;  /* 0x0000001813137c10 */ /* 0x000fc6000fffe0ff */
[----:B--2---:R-:W-:-:S05]  /*3f20*/  IMAD.IADD R21, R6, 0x1, R17 ;  /* 0x0000000106157824 */ /* 0x004fca00078e0211 */
[----:B------:R-:W-:Y:S01]  /*3f30*/  IMNMX R21, R21, R18, PT ;  /* 0x0000001215157217 */ /* 0x000fe20003800200 */
[----:B-1----:R-:W-:Y:S01]  /*3f40*/  IMAD.IADD R20, R19, 0x1, R17 ;  /* 0x0000000113147824 */ /* 0x002fe200078e0211 */
[----:B------:R-:W-:Y:S05]  /*3f50*/  @P0 BRA `(.L_x_267) ;  /* 0x0000015000000947 */ /* 0x000fea0003800000 */
[----:B---34-:R-:W-:Y:S01]  /*3f60*/  IMAD.U32 R22, RZ, RZ, UR12 ;  /* 0x0000000cff167e24 */ /* 0x018fe2000f8e00ff */
[----:B------:R-:W-:Y:S04]  /*3f70*/  BSSY B0, `(.L_x_268) ;  /* 0x000000f000007945 */ /* 0x000fe80003800000 */
[----:B------:R-:W-:-:S04]  /*3f80*/  IADD3 R22, -R22, UR8, R17 ;  /* 0x0000000816167c10 */ /* 0x000fc8000fffe111 */
[----:B------:R-:W-:-:S13]  /*3f90*/  ISETP.GT.AND P0, PT, R22, -0x1, PT ;  /* 0xffffffff1600780c */ /* 0x000fda0003f04270 */
[----:B------:R-:W-:Y:S05]  /*3fa0*/  @P0 BRA `(.L_x_269) ;  /* 0x0000007000000947 */ /* 0x000fea0003800000 */
[----:B------:R-:W-:Y:S01]  /*3fb0*/  IMAD.MOV.U32 R17, RZ, RZ, 0x1 ;  /* 0x00000001ff117424 */ /* 0x000fe200078e00ff */
[----:B------:R-:W-:-:S04]  /*3fc0*/  LOP3.LUT R22, RZ, R22, RZ, 0x33, !PT ;  /* 0x00000016ff167212 */ /* 0x000fc800078e33ff */
[----:B------:R-:W-:-:S13]  /*3fd0*/  ISETP.NE.AND P0, PT, R17, c[0x0][0x32c], PT ;  /* 0x0000cb0011007a0c */ /* 0x000fda0003f05270 */
[----:B------:R-:W-:-:S05]  /*3fe0*/  @P0 IMAD.HI.U32 R17, R22, c[0x0][0x330], RZ ;  /* 0x0000cc0016110a27 */ /* 0x000fca00078e00ff */
[----:B------:R-:W-:-:S04]  /*3ff0*/  @P0 SHF.R.U32.HI R22, RZ, c[0x0][0x334], R17 ;  /* 0x0000cd00ff160a19 */ /* 0x000fc80000011611 */
[----:B------:R-:W-:Y:S01]  /*4000*/  LOP3.LUT R22, RZ, R22, RZ, 0x33, !PT ;  /* 0x00000016ff167212 */ /* 0x000fe200078e33ff */
[----:B------:R-:W-:Y:S05]  /*4010*/  BRA `(.L_x_270) ;  /* 0x0000004000007947 */ /* 0x000fea0003800000 */
.L_x_269:
[----:B------:R-:W-:-:S04]  /*4020*/  MOV R17, 0x1 ;  /* 0x0000000100117802 */ /* 0x000fc80000000f00 */
[----:B------:R-:W-:-:S13]  /*4030*/  ISETP.NE.AND P0, PT, R17, c[0x0][0x32c], PT ;  /* 0x0000cb0011007a0c */ /* 0x000fda0003f05270 */
[----:B------:R-:W-:-:S05]  /*4040*/  @P0 IMAD.HI.U32 R17, R22, c[0x0][0x330], RZ ;  /* 0x0000cc0016110a27 */ /* 0x000fca00078e00ff */
[----:B------:R-:W-:Y:S02]  /*4050*/  @P0 SHF.R.U32.HI R22, RZ, c[0x0][0x334], R17 ;  /* 0x0000cd00ff160a19 */ /* 0x000fe40000011611 */
.L_x_270:
[----:B------:R-:W-:Y:S05]  /*4060*/  BSYNC B0 ;  /* 0x0000000000007941 */ /* 0x000fea0003800000 */
.L_x_268:
[----:B------:R-:W-:-:S05]  /*4070*/  IMAD R22, R22, c[0x0][0x32c], R7 ;  /* 0x0000cb0016167a24 */ /* 0x000fca00078e0207 */
[----:B------:R-:W-:Y:S02]  /*4080*/  IADD3 R17, R22, c[0x0][0x32c], RZ ;  /* 0x0000cb0016117a10 */ /* 0x000fe40007ffe0ff */
[----:B------:R-:W-:Y:S02]  /*4090*/  IMNMX R20, R20, R22, !PT ;  /* 0x0000001614147217 */ /* 0x000fe40007800200 */
[----:B------:R-:W-:Y:S02]  /*40a0*/  IMNMX R21, R21, R17, PT ;  /* 0x0000001115157217 */ /* 0x000fe40003800200 */
.L_x_267:
[----:B---34-:R-:W-:Y:S01]  /*40b0*/  UISETP.GE.AND UP0, UPT, UR29, 0x1, UPT ;  /* 0x000000011d00788c */ /* 0x018fe2000bf06270 */
[----:B------:R-:W-:Y:S01]  /*40c0*/  FMUL.FTZ R23, R42, c[0x0][0x320] ;  /* 0x0000c8002a177a20 */ /* 0x000fe20000410000 */
        /* <DEDUP_REMOVED lines=25> */
[----:B------:R1:W2:Y:S01]  /*4260*/  MUFU.TANH R168, R54 ;  /* 0x0000003600a87308 */ /* 0x0002a20000002400 */
[----:B------:R-:W-:Y:S01]  /*4270*/  ISETP.LT.OR P0, PT, R21, 0x2, P0 ;  /* 0x000000021500780c */ /* 0x000fe20000701670 */
[----:B------:R-:W-:-:S03]  /*4280*/  FMUL.FTZ R39, R39, c[0x0][0x320] ;  /* 0x0000c80027277a20 */ /* 0x000fc60000410000 */
[----:B------:R-:W-:Y:S02]  /*4290*/  FSEL R16, R16, -INF , !P0 ;  /* 0xff80000010107808 */ /* 0x000fe40004000000 */
[----:B------:R-:W-:Y:S01]  /*42a0*/  PLOP3.LUT P0, PT, PT, PT, UP0, 0x40, 0x0 ;  /* 0x000000000000781c */ /* 0x000fe20003f0e808 */
[----:B------:R-:W-:Y:S01]  /*42b0*/  UISETP.GE.AND UP0, UPT, UR29, 0xa, UPT ;  /* 0x0000000a1d00788c */ /* 0x000fe2000bf06270 */
[----:B------:R-:W3:Y:S02]  /*42c0*/  MUFU.TANH R0, R0 ;  /* 0x0000000000007308 */ /* 0x000ee40000002400 */
[----:B------:R-:W-:Y:S01]  /*42d0*/  ISETP.GT.AND P0, PT, R20, 0x8, P0 ;  /* 0x000000081400780c */ /* 0x000fe20000704270 */
[----:B------:R-:W-:-:S03]  /*42e0*/  UP2UR UR5, UPR, URZ, 0x1 ;  /* 0x000000013f057883 */ /* 0x000fc60008000000 */
[----:B------:R-:W-:Y:S02]  /*42f0*/  ISETP.LT.OR P0, PT, R21, 0x9, P0 ;  /* 0x000000091500780c */ /* 0x000fe40000701670 */
[----:B------:R1:W4:Y:S02]  /*4300*/  MUFU.TANH R159, R55 ;  /* 0x00000037009f7308 */ /* 0x0003240000002400 */
        /* <DEDUP_REMOVED lines=14> */
[----:B------:R-:W-:Y:S02]  /*43f0*/  FSEL R13, R13, -INF , !P0 ;  /* 0xff8000000d0d7808 */ /* 0x000fe40004000000 */
[----:B------:R-:W-:Y:S01]  /*4400*/  PLOP3.LUT P0, PT, PT, PT, UP6, 0x40, 0x0 ;  /* 0x000000000000781c */ /* 0x000fe20003f0e868 */
[----:B------:R-:W-:-:S03]  /*4410*/  UISETP.NE.AND UP6, UPT, UR14, URZ, UPT ;  /* 0x0000003f0e00728c */ /* 0x000fc6000bfc5270 */
[----:B------:R-:W-:Y:S01]  /*4420*/  ISETP.GT.AND P0, PT, R20, 0x11, P0 ;  /* 0x000000111400780c */ /* 0x000fe20000704270 */
[----:B------:R-:W1:Y:S03]  /*4430*/  MUFU.TANH R23, R23 ;  /* 0x0000001700177308 */ /* 0x000e660000002400 */
[----:B------:R-:W-:-:S04]  /*4440*/  ISETP.LT.OR P0, PT, R21, 0x12, P0 ;  /* 0x000000121500780c */ /* 0x000fc80000701670 */
[----:B------:R-:W-:Y:S01]  /*4450*/  FSEL R12, R12, -INF , !P0 ;  /* 0xff8000000c0c7808 */ /* 0x000fe20004000000 */
[----:B------:R-:W1:Y:S01]  /*4460*/  MUFU.TANH R24, R24 ;  /* 0x0000001800187308 */ /* 0x000e620000002400 */
        /* <DEDUP_REMOVED lines=21> */
[----:B------:R-:W-:Y:S02]  /*45c0*/  ISETP.GT.AND P0, PT, R20, 0x29, P0 ;  /* 0x000000291400780c */ /* 0x000fe40000704270 */
[----:B------:R-:W1:Y:S02]  /*45d0*/  SHFL.IDX PT, R20, R2, 0x1, 0x1c1f ;  /* 0x003c1f0002147f89 */ /* 0x000e6400000e0000 */
[----:B------:R-:W-:Y:S01]  /*45e0*/  ISETP.LT.OR P0, PT, R21, 0x2a, P0 ;  /* 0x0000002a1500780c */ /* 0x000fe20000701670 */
[----:B------:R-:W-:-:S03]  /*45f0*/  FMUL.FTZ R21, R38, c[0x0][0x320] ;  /* 0x0000c80026157a20 */ /* 0x000fc60000410000 */
[----:B------:R-:W-:Y:S02]  /*4600*/  FSEL R124, R124, -INF , !P0 ;  /* 0xff8000007c7c7808 */ /* 0x000fe40004000000 */
[----:B------:R-:W-:Y:S01]  /*4610*/  PLOP3.LUT P0, PT, PT, PT, UP6, 0x40, 0x0 ;  /* 0x000000000000781c */ /* 0x000fe20003f0e868 */
[----:B------:R-:W2:Y:S01]  /*4620*/  MUFU.TANH R21, R21 ;  /* 0x0000001500157308 */ /* 0x000ea20000002400 */
[----:B------:R-:W-:Y:S01]  /*4630*/  UISETP.NE.AND UP6, UPT, UR35, URZ, UPT ;  /* 0x0000003f2300728c */ /* 0x000fe2000bfc5270 */
[----:B-1----:R-:W-:-:S06]  /*4640*/  IMAD.IADD R2, R6, 0x1, R20 ;  /* 0x0000000106027824 */ /* 0x002fcc00078e0214 */
[----:B------:R1:W1:Y:S01]  /*4650*/  MUFU.TANH R6, R39 ;  /* 0x0000002700067308 */ /* 0x0002620000002400 */
[----:B------:R-:W-:Y:S01]  /*4660*/  IMAD.IADD R22, R19, 0x1, R20 ;  /* 0x0000000113167824 */ /* 0x000fe200078e0214 */
[----:B------:R-:W-:Y:S02]  /*4670*/  IMNMX R2, R2, R18, PT ;  /* 0x0000001202027217 */ /* 0x000fe40003800200 */
[----:B------:R-:W-:Y:S05]  /*4680*/  @P0 BRA `(.L_x_271) ;  /* 0x0000015000000947 */ /* 0x000fea0003800000 */
[----:B--234-:R-:W-:Y:S01]  /*4690*/  IMAD.U32 R18, RZ, RZ, UR12 ;  /* 0x0000000cff127e24 */ /* 0x01cfe2000f8e00ff */
        /* <DEDUP_REMOVED lines=11> */
.L_x_273:
[----:B------:R-:W-:-:S04]  /*4750*/  MOV R18, 0x1 ;  /* 0x0000000100127802 */ /* 0x000fc80000000f00 */
[----:B------:R-:W-:-:S13]  /*4760*/  ISETP.NE.AND P0, PT, R18, c[0x0][0x32c], PT ;  /* 0x0000cb0012007a0c */ /* 0x000fda0003f05270 */
[----:B------:R-:W-:-:S05]  /*4770*/  @P0 IMAD.HI.U32 R18, R20, c[0x0][0x330], RZ ;  /* 0x0000cc0014120a27 */ /* 0x000fca00078e00ff */
[----:B------:R-:W-:Y:S02]  /*4780*/  @P0 SHF.R.U32.HI R20, RZ, c[0x0][0x334], R18 ;  /* 0x0000cd00ff140a19 */ /* 0x000fe40000011612 */
.L_x_274:
[----:B------:R-:W-:Y:S05]  /*4790*/  BSYNC B0 ;  /* 0x0000000000007941 */ /* 0x000fea0003800000 */
.L_x_272:
[----:B------:R-:W-:-:S05]  /*47a0*/  IMAD R20, R20, c[0x0][0x32c], R7 ;  /* 0x0000cb0014147a24 */ /* 0x000fca00078e0207 */
[----:B------:R-:W-:Y:S02]  /*47b0*/  IADD3 R7, R20, c[0x0][0x32c], RZ ;  /* 0x0000cb0014077a10 */ /* 0x000fe40007ffe0ff */
[----:B------:R-:W-:Y:S02]  /*47c0*/  IMNMX R22, R22, R20, !PT ;  /* 0x0000001416167217 */ /* 0x000fe40007800200 */
[----:B------:R-:W-:Y:S02]  /*47d0*/  IMNMX R2, R2, R7, PT ;  /* 0x0000000702027217 */ /* 0x000fe40003800200 */
.L_x_271:
[----:B--234-:R-:W-:Y:S01]  /*47e0*/  UP2UR UR29, UPR, URZ, 0x10 ;  /* 0x000000103f1d7883 */ /* 0x01cfe20008000000 */
[----:B------:R-:W-:Y:S01]  /*47f0*/  IMAD.SHL.U32 R252, R5, 0x2, RZ ;  /* 0x0000000205fc7824 */ /* 0x000fe200078e00ff */
[----:B------:R-:W-:Y:S02]  /*4800*/  UISETP.NE.AND UP4, UPT, UR34, URZ, UPT ;  /* 0x0000003f2200728c */ /* 0x000fe4000bf85270 */
[----:B------:R-:W-:Y:S01]  /*4810*/  UP2UR UR34, UPR, URZ, 0x8 ;  /* 0x000000083f227883 */ /* 0x000fe20008000000 */
[--C-:B------:R-:W-:Y:S01]  /*4820*/  IMAD R250, R4, 0x2, R252.reuse ;  /* 0x0000000204fa7824 */ /* 0x100fe200078e02fc */
[----:B------:R-:W-:Y:S01]  /*4830*/  UISETP.NE.AND UP3, UPT, UR33, URZ, UPT ;  /* 0x0000003f2100728c */ /* 0x000fe2000bf65270 */
[----:B------:R-:W-:Y:S01]  /*4840*/  LDSM.16.MT88.4 R136, [R252+0x4080] ;  /* 0x00408000fc88783b */ /* 0x000fe20000004200 */
[----:B------:R-:W-:Y:S01]  /*4850*/  PLOP3.LUT P0, PT, PT, PT, UP4, 0x40, 0x0 ;  /* 0x000000000000781c */ /* 0x000fe20003f0e848 */
[----:B------:R-:W-:Y:S01]  /*4860*/  UP2UR UR33, UPR, URZ, 0x4 ;  /* 0x000000043f217883 */ /* 0x000fe20008000000 */
[C---:B------:R-:W-:Y:S01]  /*4870*/  IMAD R249, R3.reuse, 0x2, R252 ;  /* 0x0000000203f97824 */ /* 0x040fe200078e02fc */
[----:B------:R-:W-:Y:S01]  /*4880*/  UISETP.NE.AND UP2, UPT, UR32, URZ, UPT ;  /* 0x0000003f2000728c */ /* 0x000fe2000bf45270 */
[----:B------:R-:W-:Y:S01]  /*4890*/  ISETP.GT.AND P0, PT, R22, RZ, P0 ;  /* 0x000000ff1600720c */ /* 0x000fe20000704270 */
[----:B------:R-:W-:Y:S01]  /*48a0*/  UP2UR UR32, UPR, URZ, 0x2 ;  /* 0x000000023f207883 */ /* 0x000fe20008000000 */
[----:B------:R-:W-:Y:S01]  /*48b0*/  IMAD R248, R3, 0x2, R250 ;  /* 0x0000000203f87824 */ /* 0x000fe200078e02fa */
        /* <DEDUP_REMOVED lines=10> */
[----:B------:R-:W-:Y:S01]  /*4960*/  UIADD3 UR21, UR21, -0x2, URZ ;  /* 0xfffffffe15157890 */ /* 0x000fe2000fffe03f */
[----:B------:R-:W-:-:S02]  /*4970*/  ISETP.GT.AND P0, PT, R22, 0x1, P0 ;  /* 0x000000011600780c */ /* 0x000fc40000704270 */
[----:B------:R-:W-:Y:S02]  /*4980*/  LDSM.16.MT88.4 R48, [R250+0x5880] ;  /* 0x00588000fa30783b */ /* 0x000fe40000004200 */
[----:B------:R-:W-:Y:S02]  /*4990*/  ISETP.LT.OR P0, PT, R2, 0x2, P0 ;  /* 0x000000020200780c */ /* 0x000fe40000701670 */
[----:B------:R-:W-:Y:S02]  /*49a0*/  LDSM.16.MT88.4 R88, [R249+0x7080] ;  /* 0x00708000f958783b */ /* 0x000fe40000004200 */
[----:B------:R-:W-:Y:S02]  /*49b0*/  FSEL R19, R10, -INF , !P0 ;  /* 0xff8000000a137808 */ /* 0x000fe40004000000 */
[----:B------:R-:W-:Y:S01]  /*49c0*/  PLOP3.LUT P0, PT, PT, PT, UP2, 0x40, 0x0 ;  /* 0x000000000000781c */ /* 0x000fe20003f0e828 */
[----:B------:R-:W-:Y:S01]  /*49d0*/  UISETP.NE.AND UP2, UPT, UR33, URZ, UPT ;  /* 0x0000003f2100728c */ /* 0x000fe2000bf45270 */
[----:B-----5:R-:W-:Y:S02]  /*49e0*/  LDSM.16.MT88.4 R64, [R248+0x5880] ;  /* 0x00588000f840783b */ /* 0x020fe40000004200 */
[----:B------:R-:W-:-:S02]  /*49f0*/  ISETP.GT.AND P0, PT, R22, 0x8, P0 ;  /* 0x000000081600780c */ /* 0x000fc40000704270 */
[----:B------:R-:W-:Y:S02]  /*4a00*/  LDSM.16.MT88.4 R104, [R252+0x8880] ;  /* 0x00888000fc68783b */ /* 0x000fe40000004200 */
[----:B------:R-:W-:Y:S02]  /*4a10*/  ISETP.LT.OR P0, PT, R2, 0x9, P0 ;  /* 0x000000090200780c */ /* 0x000fe40000701670 */
[----:B------:R-:W-:Y:S02]  /*4a20*/  LDSM.16.MT88.4 R96, [R248+0x7080] ;  /* 0x00708000f860783b */ /* 0x000fe40000004200 */
[----:B------:R-:W-:Y:S02]  /*4a30*/  FSEL R18, R24, -INF , !P0 ;  /* 0xff80000018127808 */ /* 0x000fe40004000000 */
[----:B------:R-:W-:Y:S01]  /*4a40*/  PLOP3.LUT P0, PT, PT, PT, UP1, 0x40, 0x0 ;  /* 0x000000000000781c */ /* 0x000fe20003f0e818 */
[----:B------:R-:W-:Y:S01]  /*4a50*/  UISETP.NE.AND UP1, UPT, UR32, URZ, UPT ;  /* 0x0000003f2000728c */ /* 0x000fe2000bf25270 */
[----:B------:R-:W-:Y:S02]  /*4a60*/  LDSM.16.MT88.4 R112, [R250+0x8880] ;  /* 0x00888000fa70783b */ /* 0x000fe40000004200 */
[----:B------:R-:W-:-:S02]  /*4a70*/  ISETP.GT.AND P0, PT, R22, 0x9, P0 ;  /* 0x000000091600780c */ /* 0x000fc40000704270 */
[----:B------:R-:W-:Y:S02]  /*4a80*/  LDSM.16.MT88.4 R32, [R248+0x4080] ;  /* 0x00408000f820783b */ /* 0x000fe40000004200 */
[----:B------:R-:W-:Y:S02]  /*4a90*/  ISETP.LT.OR P0, PT, R2, 0xa, P0 ;  /* 0x0000000a0200780c */ /* 0x000fe40000701670 */
        /* <DEDUP_REMOVED lines=10> */
[----:B------:R-:W-:-:S02]  /*4b40*/  ISETP.LT.OR P0, PT, R2, 0x11, P0 ;  /* 0x000000110200780c */ /* 0x000fc40000701670 */
[----:B------:R-:W-:Y:S01]  /*4b50*/  FMNMX.FTZ R0, R14, R0, !PT ;  /* 0x000000000e007209 */ /* 0x000fe20007810000 */
[----:B------:R-:W-:Y:S01]  /*4b60*/  LDSM.16.MT88.4 R72, [R252+0x7080] ;  /* 0x00708000fc48783b */ /* 0x000fe20000004200 */
[----:B------:R-:W-:Y:S02]  /*4b70*/  FSEL R9, R23, -INF , !P0 ;  /* 0xff80000017097808 */ /* 0x000fe40004000000 */
[----:B------:R-:W-:Y:S01]  /*4b80*/  PLOP3.LUT P0, PT, PT, PT, UP6, 0x40, 0x0 ;  /* 0x000000000000781c */ /* 0x000fe20003f0e868 */
[----:B------:R-:W-:Y:S01]  /*4b90*/  LDSM.16.MT88.4 R24, [R250+0x4880] ;  /* 0x00488000fa18783b */ /* 0x000fe20000004200 */
[----:B------:R-:W-:Y:S01]  /*4ba0*/  FMNMX.FTZ R0, R13, R0, !PT ;  /* 0x000000000d007209 */ /* 0x000fe20007810000 */
[----:B------:R-:W-:Y:S01]  /*4bb0*/  UISETP.NE.AND UP6, UPT, UR14, URZ, UPT ;  /* 0x0000003f0e00728c */ /* 0x000fe2000bfc5270 */
[----:B------:R-:W-:Y:S02]  /*4bc0*/  ISETP.GT.AND P0, PT, R22, 0x11, P0 ;  /* 0x000000111600780c */ /* 0x000fe40000704270 */
[----:B------:R-:W-:-:S02]  /*4bd0*/  FMNMX.FTZ R0, R12, R0, !PT ;  /* 0x000000000c007209 */ /* 0x000fc40007810000 */
[----:B------:R-:W-:Y:S02]  /*4be0*/  ISETP.LT.OR P0, PT, R2, 0x12, P0 ;  /* 0x000000120200780c */ /* 0x000fe40000701670 */
[----:B------:R-:W-:Y:S02]  /*4bf0*/  FMNMX.FTZ R0, R11, R0, !PT ;  /* 0x000000000b007209 */ /* 0x000fe40007810000 */
[----:B------:R-:W-:Y:S02]  /*4c00*/  FSEL R170, R170, -INF , !P0 ;  /* 0xff800000aaaa7808 */ /* 0x000fe40004000000 */
[----:B------:R-:W-:Y:S01]  /*4c10*/  PLOP3.LUT P0, PT, PT, PT, UP5, 0x40, 0x0 ;  /* 0x000000000000781c */ /* 0x000fe20003f0e858 */
[----:B------:R-:W-:Y:S01]  /*4c20*/  UISETP.NE.AND UP5, UPT, UR15, URZ, UPT ;  /* 0x0000003f0f00728c */ /* 0x000fe2000bfa5270 */
[----:B------:R-:W-:Y:S02]  /*4c30*/  FMNMX.FTZ R0, R8, R0, !PT ;  /* 0x0000000008007209 */ /* 0x000fe40007810000 */
[----:B------:R-:W-:-:S02]  /*4c40*/  ISETP.GT.AND P0, PT, R22, 0x18, P0 ;  /* 0x000000181600780c */ /* 0x000fc40000704270 */
[----:B------:R-:W-:Y:S02]  /*4c50*/  FMNMX.FTZ R0, R127, R0, !PT ;  /* 0x000000007f007209 */ /* 0x000fe40007810000 */
[----:B------:R-:W-:Y:S02]  /*4c60*/  ISETP.LT.OR P0, PT, R2, 0x19, P0 ;  /* 0x000000190200780c */ /* 0x000fe40000701670 */
[----:B------:R-:W-:Y:S02]  /*4c70*/  FMNMX.FTZ R0, R126, R0, !PT ;  /* 0x000000007e007209 */ /* 0x000fe40007810000 */
[----:B------:R-:W-:Y:S01]  /*4c80*/  FSEL R7, R21, -INF , !P0 ;  /* 0xff80000015077808 */ /* 0x000fe20004000000 */
[----:B------:R-:W-:Y:S01]  /*4c90*/  @UP5 USHF.L.U32 UR28, UR28, 0x7, URZ ;  /* 0x000000071c1c5899 */ /* 0x000fe2000800063f */
[----:B------:R-:W-:Y:S02]  /*4ca0*/  PLOP3.LUT P0, PT, PT, PT, UP4, 0x40, 0x0 ;  /* 0x000000000000781c */ /* 0x000fe40003f0e848 */
[----:B------:R-:W-:Y:S01]  /*4cb0*/  FMNMX.FTZ R0, R125, R0, !PT ;  /* 0x000000007d007209 */ /* 0x000fe20007810000 */
[----:B------:R-:W-:Y:S01]  /*4cc0*/  UIMAD.WIDE.U32 UR28, UR28, UR4, URZ ;  /* 0x000000041c1c72a5 */ /* 0x000fe2000f8e003f */
[----:B------:R-:W-:-:S02]  /*4cd0*/  ISETP.GT.AND P0, PT, R22, 0x19, P0 ;  /* 0x000000191600780c */ /* 0x000fc40000704270 */
[----:B------:R-:W-:Y:S01]  /*4ce0*/  FMNMX.FTZ R0, R124, R0, !PT ;  /* 0x000000007c007209 */ /* 0x000fe20007810000 */
[----:B------:R-:W-:Y:S01]  /*4cf0*/  @UP5 USHF.R.U32.HI UR23, URZ, UR5, UR29 ;  /* 0x000000053f175299 */ /* 0x000fe2000801161d */
[----:B------:R-:W-:Y:S02]  /*4d00*/  ISETP.LT.OR P0, PT, R2, 0x1a, P0 ;  /* 0x0000001a0200780c */ /* 0x000fe40000701670 */
[----:B------:R-:W-:Y:S01]  /*4d10*/  FMNMX.FTZ R21, R20, R19, !PT ;  /* 0x0000001314157209 */ /* 0x000fe20007810000 */
[----:B------:R-:W-:Y:S01]  /*4d20*/  UIADD3 UR4, UR20, UR23, URZ ;  /* 0x0000001714047290 */ /* 0x000fe2000fffe03f */
[----:B-1----:R-:W-:Y:S02]  /*4d30*/  FSEL R6, R6, -INF , !P0 ;  /* 0xff80000006067808 */ /* 0x002fe40004000000 */
[----:B------:R-:W-:Y:S01]  /*4d40*/  PLOP3.LUT P0, PT, PT, PT, UP3, 0x40, 0x0 ;  /* 0x000000000000781c */ /* 0x000fe20003f0e838 */
[----:B------:R-:W-:Y:S01]  /*4d50*/  ULDC UR20, c[0x0][0x328] ;  /* 0x0000ca0000147ab9 */ /* 0x000fe20000000800 */
[----:B------:R-:W-:Y:S01]  /*4d60*/  FMNMX.FTZ R21, R18, R21, !PT ;  /* 0x0000001512157209 */ /* 0x000fe20007810000 */
[----:B------:R-:W-:Y:S01]  /*4d70*/  UIADD3 UR20, UR4, UR20, URZ ;  /* 0x0000001404147290 */ /* 0x000fe2000fffe03f */
[----:B------:R-:W-:-:S02]  /*4d80*/  ISETP.GT.AND P0, PT, R22, 0x20, P0 ;  /* 0x000000201600780c */ /* 0x000fc40000704270 */
[----:B------:R-:W-:Y:S02]  /*4d90*/  FMNMX.FTZ R21, R10, R21, !PT ;  /* 0x000000150a157209 */ /* 0x000fe40007810000 */
[----:B------:R-:W-:Y:S02]  /*4da0*/  ISETP.LT.OR P0, PT, R2, 0x21, P0 ;  /* 0x000000210200780c */ /* 0x000fe40000701670 */
[----:B------:R-:W-:Y:S02]  /*4db0*/  FMNMX.FTZ R21, R9, R21, !PT ;  /* 0x0000001509157209 */ /* 0x000fe40007810000 */
[----:B------:R-:W-:Y:S02]  /*4dc0*/  FSEL R168, R168, -INF , !P0 ;  /* 0xff800000a8a87808 */ /* 0x000fe40004000000 */
[----:B------:R-:W-:Y:S02]  /*4dd0*/  PLOP3.LUT P0, PT, PT, PT, UP2, 0x40, 0x0 ;  /* 0x000000000000781c */ /* 0x000fe40003f0e828 */
[----:B------:R-:W-:-:S02]  /*4de0*/  FMNMX.FTZ R21, R170, R21, !PT ;  /* 0x00000015aa157209 */ /* 0x000fc40007810000 */
[----:B------:R-:W-:Y:S02]  /*4df0*/  ISETP.GT.AND P0, PT, R22, 0x21, P0 ;  /* 0x000000211600780c */ /* 0x000fe40000704270 */
[----:B------:R-:W-:Y:S02]  /*4e00*/  FMNMX.FTZ R21, R7, R21, !PT ;  /* 0x0000001507157209 */ /* 0x000fe40007810000 */
[----:B------:R-:W-:Y:S02]  /*4e10*/  ISETP.LT.OR P0, PT, R2, 0x22, P0 ;  /* 0x000000220200780c */ /* 0x000fe40000701670 */
[----:B------:R-:W-:Y:S02]  /*4e20*/  FMNMX.FTZ R21, R6, R21, !PT ;  /* 0x0000001506157209 */ /* 0x000fe40007810000 */
[----:B------:R-:W-:Y:S02]  /*4e30*/  FSEL R159, R159, -INF , !P0 ;  /* 0xff8000009f9f7808 */ /* 0x000fe40004000000 */
[----:B------:R-:W-:-:S02]  /*4e40*/  PLOP3.LUT P0, PT, PT, PT, UP1, 0x40, 0x0 ;  /* 0x000000000000781c */ /* 0x000fc40003f0e818 */
[----:B------:R-:W-:Y:S02]  /*4e50*/  FMNMX.FTZ R21, R168, R21, !PT ;  /* 0x00000015a8157209 */ /* 0x000fe40007810000 */
[----:B------:R-:W-:Y:S02]  /*4e60*/  ISETP.GT.AND P0, PT, R22, 0x28, P0 ;  /* 0x000000281600780c */ /* 0x000fe40000704270 */
[----:B------:R-:W-:Y:S02]  /*4e70*/  FMNMX.FTZ R21, R159, R21, !PT ;  /* 0x000000159f157209 */ /* 0x000fe40007810000 */
[----:B------:R-:W-:-:S04]  /*4e80*/  ISETP.LT.OR P0, PT, R2, 0x29, P0 ;  /* 0x000000290200780c */ /* 0x000fc80000701670 */
[----:B------:R-:W-:Y:S02]  /*4e90*/  FSEL R158, R158, -INF , !P0 ;  /* 0xff8000009e9e7808 */ /* 0x000fe40004000000 */
[----:B------:R-:W-:Y:S02]  /*4ea0*/  PLOP3.LUT P0, PT, PT, PT, UP0, 0x40, 0x0 ;  /* 0x000000000000781c */ /* 0x000fe40003f0e808 */
[----:B------:R-:W-:Y:S02]  /*4eb0*/  FMNMX.FTZ R21, R158, R21, !PT ;  /* 0x000000159e157209 */ /* 0x000fe40007810000 */
[----:B------:R-:W-:-:S04]  /*4ec0*/  ISETP.GT.AND P0, PT, R22, 0x29, P0 ;  /* 0x000000291600780c */ /* 0x000fc80000704270 */
[----:B------:R-:W-:Y:S02]  /*4ed0*/  ISETP.LT.OR P0, PT, R2, 0x2a, P0 ;  /* 0x0000002a0200780c */ /* 0x000fe40000701670 */
[----:B------:R-:W1:Y:S02]  /*4ee0*/  SHFL.BFLY PT, R2, R0, 0x2, 0x1f ;  /* 0x0c401f0000027f89 */ /* 0x000e6400000e0000 */
[----:B------:R-:W-:-:S04]  /*4ef0*/  FSEL R157, R157, -INF , !P0 ;  /* 0xff8000009d9d7808 */ /* 0x000fc80004000000 */
[----:B------:R-:W-:Y:S02]  /*4f00*/  FMNMX.FTZ R21, R157, R21, !PT ;  /* 0x000000159d157209 */ /* 0x000fe40007810000 */
[----:B-1----:R-:W-:-:S05]  /*4f10*/  FMNMX.FTZ R0, R0, R2, !PT ;  /* 0x0000000200007209 */ /* 0x002fca0007810000 */
[----:B------:R-:W1:Y:S02]  /*4f20*/  SHFL.BFLY PT, R2, R0, 0x1, 0x1f ;  /* 0x0c201f0000027f89 */ /* 0x000e6400000e0000 */
[----:B-1----:R-:W-:Y:S02]  /*4f30*/  FMNMX.FTZ R0, R0, R2, !PT ;  /* 0x0000000200007209 */ /* 0x002fe40007810000 */
[----:B------:R-:W1:Y:S02]  /*4f40*/  SHFL.BFLY PT, R2, R21, 0x2, 0x1f ;  /* 0x0c401f0015027f89 */ /* 0x000e6400000e0000 */
[C---:B------:R-:W-:Y:S01]  /*4f50*/  FSETP.NEU.FTZ.AND P0, PT, R0.reuse, -INF , PT ;  /* 0xff8000000000780b */ /* 0x040fe20003f1d000 */
[----:B------:R-:W-:-:S05]  /*4f60*/  FMUL.FTZ R174, R0, c[0x0][0x2d0] ;  /* 0x0000b40000ae7a20 */ /* 0x000fca0000410000 */
[----:B------:R-:W-:-:S05]  /*4f70*/  FSEL R174, R174, RZ, P0 ;  /* 0x000000ffaeae7208 */ /* 0x000fca0000000000 */
[--C-:B------:R-:W-:Y:S02]  /*4f80*/  FFMA.FTZ R123, R17, c[0x0][0x2d0], -R174.reuse ;  /* 0x0000b400117b7a23 */ /* 0x100fe400000108ae */
[--C-:B------:R-:W-:Y:S02]  /*4f90*/  FFMA.FTZ R122, R16, c[0x0][0x2d0], -R174.reuse ;  /* 0x0000b400107a7a23 */ /* 0x100fe400000108ae */
[--C-:B------:R-:W-:Y:S02]  /*4fa0*/  FFMA.FTZ R121, R15, c[0x0][0x2d0], -R174.reuse ;  /* 0x0000b4000f797a23 */ /* 0x100fe400000108ae */
[--C-:B------:R-:W-:Y:S01]  /*4fb0*/  FFMA.FTZ R120, R14, c[0x0][0x2d0], -R174.reuse ;  /* 0x0000b4000e787a23 */ /* 0x100fe200000108ae */
[----:B------:R-:W-:Y:S01]  /*4fc0*/  MUFU.EX2 R123, R123 ;  /* 0x0000007b007b7308 */ /* 0x000fe20000000800 */
[--C-:B------:R-:W-:Y:S02]  /*4fd0*/  FFMA.FTZ R173, R11, c[0x0][0x2d0], -R174.reuse ;  /* 0x0000b4000bad7a23 */ /* 0x100fe400000108ae */
[--C-:B------:R-:W-:Y:S01]  /*4fe0*/  FFMA.FTZ R172, R8, c[0x0][0x2d0], -R174.reuse ;  /* 0x0000b40008ac7a23 */ /* 0x100fe200000108ae */
[----:B-1----:R-:W-:Y:S01]  /*4ff0*/  FMNMX.FTZ R21, R21, R2, !PT ;  /* 0x0000000215157209 */ /* 0x002fe20007810000 */
[----:B------:R-:W-:-:S02]  /*5000*/  FFMA.FTZ R119, R13, c[0x0][0x2d0], -R174 ;  /* 0x0000b4000d777a23 */ /* 0x000fc400000108ae */
[----:B------:R-:W-:Y:S01]  /*5010*/  FFMA.FTZ R116, R12, c[0x0][0x2d0], -R174 ;  /* 0x0000b4000c747a23 */ /* 0x000fe200000108ae */
[----:B------:R-:W1:Y:S01]  /*5020*/  MUFU.EX2 R122, R122 ;  /* 0x0000007a007a7308 */ /* 0x000e620000000800 */
[----:B------:R-:W2:Y:S04]  /*5030*/  SHFL.BFLY PT, R2, R21, 0x1, 0x1f ;  /* 0x0c201f0015027f89 */ /* 0x000ea800000e0000 */
[----:B------:R-:W-:Y:S03]  /*5040*/  LDSM.16.MT88.4 R12, [R250+0x6080] ;  /* 0x00608000fa0c783b */ /* 0x000fe60000004200 */
[----:B------:R-:W-:Y:S08]  /*5050*/  MUFU.EX2 R121, R121 ;  /* 0x0000007900797308 */ /* 0x000ff00000000800 */
[----:B------:R-:W3:Y:S01]  /*5060*/  MUFU.EX2 R120, R120 ;  /* 0x0000007800787308 */ /* 0x000ee20000000800 */
[----:B-1----:R-:W-:Y:S01]  /*5070*/  F2FP.BF16.PACK_AB R128, R122, R123 ;  /* 0x0000007b7a80723e */ /* 0x002fe200000010ff */
[----:B------:R-:W-:-:S06]  /*5080*/  FADD.FTZ R122, R123, R122 ;  /* 0x0000007a7b7a7221 */ /* 0x000fcc0000010000 */
[----:B------:R-:W-:Y:S01]  /*5090*/  MUFU.EX2 R119, R119 ;  /* 0x0000007700777308 */ /* 0x000fe20000000800 */
[----:B--2---:R-:W-:-:S04]  /*50a0*/  FMNMX.FTZ R2, R2, R21, !PT ;  /* 0x0000001502027209 */ /* 0x004fc80007810000 */
[C---:B------:R-:W-:Y:S01]  /*50b0*/  FSETP.NEU.FTZ.AND P0, PT, R2.reuse, -INF , PT ;  /* 0xff8000000200780b */ /* 0x040fe20003f1d000 */
[----:B------:R-:W-:Y:S01]  /*50c0*/  FMUL.FTZ R169, R2, c[0x0][0x2d0] ;  /* 0x0000b40002a97a20 */ /* 0x000fe20000410000 */
[----:B---3--:R-:W-:Y:S01]  /*50d0*/  F2FP.BF16.PACK_AB R130, R120, R121 ;  /* 0x000000797882723e */ /* 0x008fe200000010ff */
[----:B------:R-:W1:Y:S01]  /*50e0*/  MUFU.EX2 R116, R116 ;  /* 0x0000007400747308 */ /* 0x000e620000000800 */
[----:B------:R-:W-:Y:S02]  /*50f0*/  FADD.FTZ R121, R121, R122 ;  /* 0x0000007a79797221 */ /* 0x000fe40000010000 */
[----:B------:R-:W-:Y:S02]  /*5100*/  FSEL R169, R169, RZ, P0 ;  /* 0x000000ffa9a97208 */ /* 0x000fe40000000000 */
[----:B------:R-:W-:-:S03]  /*5110*/  PLOP3.LUT P0, PT, PT, PT, UP6, 0x40, 0x0 ;  /* 0x000000000000781c */ /* 0x000fc60003f0e868 */
[--C-:B------:R-:W-:Y:S01]  /*5120*/  FFMA.FTZ R118, R20, c[0x0][0x2d0], -R169.reuse ;  /* 0x0000b40014767a23 */ /* 0x100fe200000108a9 */
[----:B------:R-:W-:Y:S01]  /*5130*/  MUFU.EX2 R173, R173 ;  /* 0x000000ad00ad7308 */ /* 0x000fe20000000800 */
[--C-:B------:R-:W-:Y:S01]  /*5140*/  FFMA.FTZ R117, R19, c[0x0][0x2d0], -R169.reuse ;  /* 0x0000b40013757a23 */ /* 0x100fe200000108a9 */
[----:B------:R-:W-:Y:S01]  /*5150*/  LDSM.16.MT88.4 R20, [R249+0x4880] ;  /* 0x00488000f914783b */ /* 0x000fe20000004200 */
[--C-:B------:R-:W-:Y:S02]  /*5160*/  FFMA.FTZ R175, R18, c[0x0][0x2d0], -R169.reuse ;  /* 0x0000b40012af7a23 */ /* 0x100fe400000108a9 */
[--C-:B------:R-:W-:Y:S01]  /*5170*/  FFMA.FTZ R176, R10, c[0x0][0x2d0], -R169.reuse ;  /* 0x0000b4000ab07a23 */ /* 0x100fe200000108a9 */
[----:B------:R-:W-:Y:S01]  /*5180*/  LDSM.16.MT88.4 R16, [R248+0x4880] ;  /* 0x00488000f810783b */ /* 0x000fe20000004200 */
[--C-:B------:R-:W-:Y:S01]  /*5190*/  FFMA.FTZ R171, R9, c[0x0][0x2d0], -R169.reuse ;  /* 0x0000b40009ab7a23 */ /* 0x100fe200000108a9 */
[----:B------:R-:W-:Y:S01]  /*51a0*/  MUFU.EX2 R118, R118 ;  /* 0x0000007600767308 */ /* 0x000fe20000000800 */
[--C-:B------:R-:W-:Y:S01]  /*51b0*/  FFMA.FTZ R170, R170, c[0x0][0x2d0], -R169.reuse ;  /* 0x0000b400aaaa7a23 */ /* 0x100fe200000108a9 */
[----:B------:R-:W2:Y:S01]  /*51c0*/  LDSM.16.MT88.4 R8, [R252+0x4880] ;  /* 0x00488000fc08783b */ /* 0x000ea20000004200 */
[--C-:B------:R-:W-:Y:S01]  /*51d0*/  FFMA.FTZ R156, R6, c[0x0][0x2d0], -R169.reuse ;  /* 0x0000b400069c7a23 */ /* 0x100fe200000108a9 */
[----:B-1----:R-:W-:Y:S01]  /*51e0*/  F2FP.BF16.PACK_AB R4, R116, R119 ;  /* 0x000000777404723e */ /* 0x002fe200000010ff */
[----:B------:R-:W-:-:S03]  /*51f0*/  FFMA.FTZ R7, R7, c[0x0][0x2d0], -R169 ;  /* 0x0000b40007077a23 */ /* 0x000fc600000108a9 */
[----:B------:R-:W1:Y:S08]  /*5200*/  MUFU.EX2 R117, R117 ;  /* 0x0000007500757308 */ /* 0x000e700000000800 */
[----:B------:R-:W-:Y:S08]  /*5210*/  MUFU.EX2 R175, R175 ;  /* 0x000000af00af7308 */ /* 0x000ff00000000800 */
[----:B------:R-:W3:Y:S01]  /*5220*/  MUFU.EX2 R176, R176 ;  /* 0x000000b000b07308 */ /* 0x000ee20000000800 */
[----:B-1----:R-:W-:-:S07]  /*5230*/  F2FP.BF16.PACK_AB R129, R117, R118 ;  /* 0x000000767581723e */ /* 0x002fce00000010ff */
[----:B------:R-:W1:Y:S01]  /*5240*/  MUFU.EX2 R172, R172 ;  /* 0x000000ac00ac7308 */ /* 0x000e620000000800 */
[----:B---3--:R-:W-:-:S07]  /*5250*/  F2FP.BF16.PACK_AB R131, R176, R175 ;  /* 0x000000afb083723e */ /* 0x008fce00000010ff */
[----:B------:R-:W-:Y:S01]  /*5260*/  MUFU.EX2 R171, R171 ;  /* 0x000000ab00ab7308 */ /* 0x000fe20000000800 */
[----:B------:R-:W-:Y:S01]  /*5270*/  HMMA.16816.F32.BF16 R132, R128, R136, RZ ;  /* 0x000000888084723c */ /* 0x000fe200000418ff */
[----:B-1----:R-:W-:-:S06]  /*5280*/  F2FP.BF16.PACK_AB R6, R172, R173 ;  /* 0x000000adac06723e */ /* 0x002fcc00000010ff */
[----:B------:R-:W1:Y:S01]  /*5290*/  MUFU.EX2 R170, R170 ;  /* 0x000000aa00aa7308 */ /* 0x000e620000000800 */
[C---:B------:R-:W-:Y:S07]  /*52a0*/  HMMA.16816.F32.BF16 R136, R128.reuse, R138, RZ ;  /* 0x0000008a8088723c */ /* 0x040fee00000418ff */
[----:B------:R-:W-:Y:S01]  /*52b0*/  MUFU.EX2 R3, R7 ;  /* 0x0000000700037308 */ /* 0x000fe20000000800 */
[C---:B------:R-:W-:Y:S07]  /*52c0*/  HMMA.16816.F32.BF16 R36, R128.reuse, R40, RZ ;  /* 0x000000288024723c */ /* 0x040fee00000418ff */
[----:B------:R-:W3:Y:S01]  /*52d0*/  MUFU.EX2 R156, R156 ;  /* 0x0000009c009c7308 */ /* 0x000ee20000000800 */
[----:B-1----:R-:W-:Y:S01]  /*52e0*/  F2FP.BF16.PACK_AB R5, R170, R171 ;  /* 0x000000abaa05723e */ /* 0x002fe200000010ff */
[C---:B------:R-:W-:Y:S08]  /*52f0*/  HMMA.16816.F32.BF16 R40, R128.reuse, R42, RZ ;  /* 0x0000002a8028723c */ /* 0x040ff000000418ff */
[----:B------:R-:W-:Y:S01]  /*5300*/  HMMA.16816.F32.BF16 R52, R128, R56, RZ ;  /* 0x000000388034723c */ /* 0x000fe200000418ff */
[----:B---3--:R-:W-:-:S07]  /*5310*/  F2FP.BF16.PACK_AB R7, R156, R3 ;  /* 0x000000039c07723e */ /* 0x008fce00000010ff */
[----:B------:R-:W-:Y:S08]  /*5320*/  HMMA.16816.F32.BF16 R56, R128, R58, RZ ;  /* 0x0000003a8038723c */ /* 0x000ff000000418ff */
[C---:B--2---:R-:W-:Y:S08]  /*5330*/  HMMA.16816.F32.BF16 R132, R4.reuse, R8, R132 ;  /* 0x000000080484723c */ /* 0x044ff00000041884 */
[----:B------:R-:W-:Y:S01]  /*5340*/  HMMA.16816.F32.BF16 R136, R4, R10, R136 ;  /* 0x0000000a0488723c */ /* 0x000fe20000041888 */
[----:B------:R-:W1:Y:S07]  /*5350*/  LDSM.16.MT88.4 R8, [R252+0x6080] ;  /* 0x00608000fc08783b */ /* 0x000e6e0000004200 */
[C---:B------:R-:W-:Y:S08]  /*5360*/  HMMA.16816.F32.BF16 R44, R128.reuse, R48, RZ ;  /* 0x00000030802c723c */ /* 0x040ff000000418ff */
[C---:B------:R-:W-:Y:S08]  /*5370*/  HMMA.16816.F32.BF16 R48, R128.reuse, R50, RZ ;  /* 0x000000328030723c */ /* 0x040ff000000418ff */
[----:B------:R-:W-:Y:S08]  /*5380*/  HMMA.16816.F32.BF16 R84, R128, R88, RZ ;  /* 0x000000588054723c */ /* 0x000ff000000418ff */
[C---:B------:R-:W-:Y:S08]  /*5390*/  HMMA.16816.F32.BF16 R44, R4.reuse, R12, R44 ;  /* 0x0000000c042c723c */ /* 0x040ff0000004182c */
[C---:B------:R-:W-:Y:S01]  /*53a0*/  HMMA.16816.F32.BF16 R48, R4.reuse, R14, R48 ;  /* 0x0000000e0430723c */ /* 0x040fe20000041830 */
[----:B------:R-:W2:Y:S07]  /*53b0*/  LDSM.16.MT88.4 R12, [R248+0x6080] ;  /* 0x00608000f80c783b */ /* 0x000eae0000004200 */
        /* <DEDUP_REMOVED lines=23> */
[----:B------:R-:W2:Y:S02]  /*5530*/  LDSM.16.MT88.4 R120, [R249+0x8880] ;  /* 0x00888000f978783b */ /* 0x000ea40000004200 */
[----:B------:R-:W-:-:S04]  /*5540*/  FADD.FTZ R14, R119, R14 ;  /* 0x0000000e770e7221 */ /* 0x000fc80000010000 */
[----:B------:R-:W-:Y:S01]  /*5550*/  FADD.FTZ R14, R116, R14 ;  /* 0x0000000e740e7221 */ /* 0x000fe20000010000 */
[----:B------:R-:W-:Y:S03]  /*5560*/  HMMA.16816.F32.BF16 R28, R128, R32, RZ ;  /* 0x00000020801c723c */ /* 0x000fe600000418ff */
[----:B------:R-:W-:-:S04]  /*5570*/  FADD.FTZ R173, R173, R14 ;  /* 0x0000000eadad7221 */ /* 0x000fc80000010000 */
[----:B------:R-:W-:Y:S01]  /*5580*/  FADD.FTZ R173, R172, R173 ;  /* 0x000000adacad7221 */ /* 0x000fe20000010000 */
[----:B------:R-:W-:Y:S07]  /*5590*/  HMMA.16816.F32.BF16 R92, R4, R12, R92 ;  /* 0x0000000c045c723c */ /* 0x000fee000004185c */
[----:B------:R-:W-:Y:S01]  /*55a0*/  FADD.FTZ R12, R118, R117 ;  /* 0x00000075760c7221 */ /* 0x000fe20000010000 */
[----:B------:R-:W-:Y:S01]  /*55b0*/  HMMA.16816.F32.BF16 R32, R128, R34, RZ ;  /* 0x000000228020723c */ /* 0x000fe200000418ff */
[----:B------:R-:W-:-:S02]  /*55c0*/  FFMA.FTZ R13, R126, c[0x0][0x2d0], -R174 ;  /* 0x0000b4007e0d7a23 */ /* 0x000fc400000108ae */
[----:B------:R-:W-:Y:S02]  /*55d0*/  FADD.FTZ R175, R175, R12 ;  /* 0x0000000cafaf7221 */ /* 0x000fe40000010000 */
[----:B------:R-:W-:Y:S02]  /*55e0*/  FFMA.FTZ R12, R127, c[0x0][0x2d0], -R174 ;  /* 0x0000b4007f0c7a23 */ /* 0x000fe400000108ae */
[----:B------:R-:W-:Y:S01]  /*55f0*/  FADD.FTZ R176, R176, R175 ;  /* 0x000000afb0b07221 */ /* 0x000fe20000010000 */
[----:B-1----:R-:W-:Y:S03]  /*5600*/  HMMA.16816.F32.BF16 R100, R4, R8, R100 ;  /* 0x000000080464723c */ /* 0x002fe60000041864 */
[----:B------:R-:W-:-:S04]  /*5610*/  FADD.FTZ R176, R171, R176 ;  /* 0x000000b0abb07221 */ /* 0x000fc80000010000 */
[----:B------:R-:W-:Y:S01]  /*5620*/  FADD.FTZ R170, R170, R176 ;  /* 0x000000b0aaaa7221 */ /* 0x000fe20000010000 */
[----:B------:R-:W-:Y:S01]  /*5630*/  HMMA.16816.F32.BF16 R104, R4, R10, R104 ;  /* 0x0000000a0468723c */ /* 0x000fe20000041868 */
[----:B------:R-:W1:Y:S02]  /*5640*/  LDSM.16.MT88.4 R8, [R250+0x9080] ;  /* 0x00908000fa08783b */ /* 0x000e640000004200 */
[----:B------:R-:W-:-:S04]  /*5650*/  FADD.FTZ R170, R3, R170 ;  /* 0x000000aa03aa7221 */ /* 0x000fc80000010000 */
[----:B------:R-:W-:Y:S01]  /*5660*/  FADD.FTZ R156, R156, R170 ;  /* 0x000000aa9c9c7221 */ /* 0x000fe20000010000 */
[C---:B--2---:R-:W-:Y:S08]  /*5670*/  HMMA.16816.F32.BF16 R116, R128.reuse, R120, RZ ;  /* 0x000000788074723c */ /* 0x044ff000000418ff */
[----:B------:R-:W-:Y:S08]  /*5680*/  HMMA.16816.F32.BF16 R120, R128, R122, RZ ;  /* 0x0000007a8078723c */ /* 0x000ff000000418ff */
[C---:B------:R-:W-:Y:S08]  /*5690*/  HMMA.16816.F32.BF16 R28, R4.reuse, R16, R28 ;  /* 0x00000010041c723c */ /* 0x040ff0000004181c */
[----:B------:R-:W-:Y:S01]  /*56a0*/  HMMA.16816.F32.BF16 R32, R4, R18, R32 ;  /* 0x000000120420723c */ /* 0x000fe20000041820 */
[----:B------:R-:W2:Y:S07]  /*56b0*/  LDSM.16.MT88.4 R16, [R250+0x7880] ;  /* 0x00788000fa10783b */ /* 0x000eae0000004200 */
[----:B------:R-:W-:Y:S08]  /*56c0*/  HMMA.16816.F32.BF16 R76, R128, R80, RZ ;  /* 0x00000050804c723c */ /* 0x000ff000000418ff */
[C---:B-1----:R-:W-:Y:S08]  /*56d0*/  HMMA.16816.F32.BF16 R108, R4.reuse, R8, R108 ;  /* 0x00000008046c723c */ /* 0x042ff0000004186c */
[----:B------:R-:W-:Y:S01]  /*56e0*/  HMMA.16816.F32.BF16 R112, R4, R10, R112 ;  /* 0x0000000a0470723c */ /* 0x000fe20000041870 */
[----:B------:R-:W1:Y:S07]  /*56f0*/  LDSM.16.MT88.4 R8, [R249+0x9080] ;  /* 0x00908000f908783b */ /* 0x000e6e0000004200 */
[C---:B------:R-:W-:Y:S08]  /*5700*/  HMMA.16816.F32.BF16 R148, R128.reuse, R152, RZ ;  /* 0x000000988094723c */ /* 0x040ff000000418ff */
[----:B------:R-:W-:Y:S08]  /*5710*/  HMMA.16816.F32.BF16 R152, R128, R154, RZ ;  /* 0x0000009a8098723c */ /* 0x000ff000000418ff */
[----:B--2---:R-:W-:Y:S07]  /*5720*/  HMMA.16816.F32.BF16 R76, R4, R16, R76 ;  /* 0x00000010044c723c */ /* 0x004fee000004184c */
[--C-:B------:R-:W-:Y:S01]  /*5730*/  FFMA.FTZ R17, R125, c[0x0][0x2d0], -R174.reuse ;  /* 0x0000b4007d117a23 */ /* 0x100fe200000108ae */
[----:B------:R-:W-:Y:S01]  /*5740*/  HMMA.16816.F32.BF16 R140, R128, R144, RZ ;  /* 0x00000090808c723c */ /* 0x000fe200000418ff */
[----:B------:R-:W-:-:S04]  /*5750*/  FFMA.FTZ R16, R124, c[0x0][0x2d0], -R174 ;  /* 0x0000b4007c107a23 */ /* 0x000fc800000108ae */
[----:B------:R-:W-:Y:S03]  /*5760*/  MUFU.EX2 R17, R17 ;  /* 0x0000001100117308 */ /* 0x000fe60000000800 */
[----:B------:R-:W-:Y:S05]  /*5770*/  HMMA.16816.F32.BF16 R68, R128, R72, RZ ;  /* 0x000000488044723c */ /* 0x000fea00000418ff */
[----:B------:R-:W-:Y:S03]  /*5780*/  MUFU.EX2 R16, R16 ;  /* 0x0000001000107308 */ /* 0x000fe60000000800 */
        /* <DEDUP_REMOVED lines=15> */
[--C-:B------:R-:W-:Y:S01]  /*5880*/  FFMA.FTZ R18, R168, c[0x0][0x2d0], -R169.reuse ;  /* 0x0000b400a8127a23 */ /* 0x100fe200000108a9 */
[----:B--2---:R-:W-:Y:S01]  /*5890*/  HMMA.16816.F32.BF16 R68, R4, R20, R68 ;  /* 0x000000140444723c */ /* 0x004fe20000041844 */
[----:B------:R-:W-:-:S04]  /*58a0*/  FFMA.FTZ R19, R159, c[0x0][0x2d0], -R169 ;  /* 0x0000b4009f137a23 */ /* 0x000fc800000108a9 */
[----:B------:R-:W2:Y:S02]  /*58b0*/  MUFU.EX2 R18, R18 ;  /* 0x0000001200127308 */ /* 0x000ea40000000800 */
[--C-:B------:R-:W-:Y:S01]  /*58c0*/  FFMA.FTZ R21, R158, c[0x0][0x2d0], -R169.reuse ;  /* 0x0000b4009e157a23 */ /* 0x100fe200000108a9 */
[----:B------:R-:W-:Y:S01]  /*58d0*/  HMMA.16816.F32.BF16 R72, R4, R22, R72 ;  /* 0x000000160448723c */ /* 0x000fe20000041848 */
[----:B------:R-:W-:-:S04]  /*58e0*/  FFMA.FTZ R20, R157, c[0x0][0x2d0], -R169 ;  /* 0x0000b4009d147a23 */ /* 0x000fc800000108a9 */
[----:B------:R-:W3:Y:S03]  /*58f0*/  MUFU.EX2 R19, R19 ;  /* 0x0000001300137308 */ /* 0x000ee60000000800 */
[C---:B-1----:R-:W-:Y:S05]  /*5900*/  HMMA.16816.F32.BF16 R124, R4.reuse, R8, R124 ;  /* 0x00000008047c723c */ /* 0x042fea000004187c */
[----:B------:R-:W-:Y:S01]  /*5910*/  MUFU.EX2 R21, R21 ;  /* 0x0000001500157308 */ /* 0x000fe20000000800 */
[----:B--2---:R-:W-:Y:S02]  /*5920*/  FADD.FTZ R156, R18, R156 ;  /* 0x0000009c129c7221 */ /* 0x004fe40000010000 */
[----:B------:R-:W-:Y:S01]  /*5930*/  HMMA.16816.F32.BF16 R128, R4, R10, R128 ;  /* 0x0000000a0480723c */ /* 0x000fe20000041880 */
[----:B------:R-:W1:Y:S04]  /*5940*/  LDSM.16.MT88.4 R8, [R250+0x5080] ;  /* 0x00508000fa08783b */ /* 0x000e680000004200 */
[----:B------:R-:W2:Y:S01]  /*5950*/  MUFU.EX2 R4, R12 ;  /* 0x0000000c00047308 */ /* 0x000ea20000000800 */
[----:B---3--:R-:W-:Y:S01]  /*5960*/  FADD.FTZ R156, R19, R156 ;  /* 0x0000009c139c7221 */ /* 0x008fe20000010000 */
[----:B------:R-:W-:-:S06]  /*5970*/  F2FP.BF16.PACK_AB R6, R16, R17 ;  /* 0x000000111006723e */ /* 0x000fcc00000010ff */
[----:B------:R3:W4:Y:S08]  /*5980*/  MUFU.EX2 R5, R13 ;  /* 0x0000000d00057308 */ /* 0x0007300000000800 */
[----:B------:R-:W1:Y:S01]  /*5990*/  MUFU.EX2 R20, R20 ;  /* 0x0000001400147308 */ /* 0x000e620000000800 */
[----:B--2---:R-:W-:Y:S01]  /*59a0*/  FADD.FTZ R3, R4, R173 ;  /* 0x000000ad04037221 */ /* 0x004fe20000010000 */
[----:B---3--:R-:W2:Y:S03]  /*59b0*/  LDSM.16.MT88.4 R12, [R252+0x5080] ;  /* 0x00508000fc0c783b */ /* 0x008ea60000004200 */
[C---:B----4-:R-:W-:Y:S01]  /*59c0*/  FADD.FTZ R3, R5.reuse, R3 ;  /* 0x0000000305037221 */ /* 0x050fe20000010000 */
[----:B------:R-:W-:-:S02]  /*59d0*/  F2FP.BF16.PACK_AB R4, R5, R4 ;  /* 0x000000040504723e */ /* 0x000fc400000010ff */
[----:B------:R-:W-:Y:S01]  /*59e0*/  F2FP.BF16.PACK_AB R5, R19, R18 ;  /* 0x000000121305723e */ /* 0x000fe200000010ff */
[----:B------:R-:W-:Y:S01]  /*59f0*/  FADD.FTZ R3, R17, R3 ;  /* 0x0000000311037221 */ /* 0x000fe20000010000 */
[----:B-1----:R-:W-:Y:S01]  /*5a00*/  F2FP.BF16.PACK_AB R7, R20, R21 ;  /* 0x000000151407723e */ /* 0x002fe200000010ff */
[----:B------:R-:W-:-:S06]  /*5a10*/  FADD.FTZ R21, R21, R156 ;  /* 0x0000009c15157221 */ /* 0x000fcc0000010000 */
[C---:B------:R-:W-:Y:S08]  /*5a20*/  HMMA.16816.F32.BF16 R140, R4.reuse, R8, R140 ;  /* 0x00000008048c723c */ /* 0x040ff0000004188c */
        /* <DEDUP_REMOVED lines=44> */
[----:B------:R-:W-:Y:S07]  /*5cf0*/  HMMA.16816.F32.BF16 R120, R4, R14, R120 ;  /* 0x0000000e0478723c */ /* 0x000fee0000041878 */
[----:B------:R-:W-:-:S02]  /*5d00*/  FADD.FTZ R4, R16, R3 ;  /* 0x0000000310047221 */ /* 0x000fc40000010000 */
[----:B------:R-:W-:-:S03]  /*5d10*/  FADD.FTZ R3, R20, R21 ;  /* 0x0000001514037221 */ /* 0x000fc60000010000 */
[----:B------:R1:W-:Y:S04]  /*5d20*/  STL [R1+0x44], R4 ;  /* 0x0000440401007387 */ /* 0x0003e80000100800 */
[----:B------:R1:W-:Y:S01]  /*5d30*/  STL [R1+0x40], R3 ;  /* 0x0000400301007387 */ /* 0x0003e20000100800 */
[----:B------:R-:W-:Y:S05]  /*5d40*/  @P0 BRA `(.L_x_275) ;  /* 0x0000016000000947 */ /* 0x000fea0003800000 */
[----:B------:R-:W-:Y:S01]  /*5d50*/  ISETP.LT.AND P0, PT, RZ, UR4, PT ;  /* 0x00000004ff007c0c */ /* 0x000fe2000bf01270 */
[----:B------:R-:W-:-:S12]  /*5d60*/  UIADD3 UR23, UR4, -0x1, URZ ;  /* 0xffffffff04177890 */ /* 0x000fd8000fffe03f */
[----:B------:R-:W-:Y:S05]  /*5d70*/  @P0 BRA `(.L_x_276) ;  /* 0x0000009000000947 */ /* 0x000fea0003800000 */
[----:B------:R-:W-:Y:S02]  /*5d80*/  UMOV UR23, 0x1 ;  /* 0x0000000100177882 */ /* 0x000fe40000000000 */
[----:B------:R-:W-:Y:S02]  /*5d90*/  ULDC UR5, c[0x0][0x32c] ;  /* 0x0000cb0000057ab9 */ /* 0x000fe40000000800 */
[----:B------:R-:W-:Y:S02]  /*5da0*/  UISETP.NE.AND UP0, UPT, UR23, UR5, UPT ;  /* 0x000000051700728c */ /* 0x000fe4000bf05270 */
[----:B------:R-:W-:-:S03]  /*5db0*/  UIADD3 UR23, -UR4, URZ, URZ ;  /* 0x0000003f04177290 */ /* 0x000fc6000fffe13f */
[----:B------:R-:W-:Y:S02]  /*5dc0*/  ULDC.64 UR4, c[0x0][0x330] ;  /* 0x0000cc0000047ab9 */ /* 0x000fe40000000a00 */
[----:B------:R-:W-:-:S04]  /*5dd0*/  UIMAD.WIDE.U32 UR28, UR23, UR4, URZ ;  /* 0x00000004171c72a5 */ /* 0x000fc8000f8e003f */
[----:B------:R-:W-:-:S04]  /*5de0*/  @UP0 USHF.R.U32.HI UR23, URZ, UR5, UR29 ;  /* 0x000000053f170299 */ /* 0x000fc8000801161d */
[----:B------:R-:W-:Y:S01]  /*5df0*/  ULOP3.LUT UR23, URZ, UR23, URZ, 0x33, !UPT ;  /* 0x000000173f177292 */ /* 0x000fe2000f8e333f */
[----:B------:R-:W-:Y:S05]  /*5e00*/  BRA `(.L_x_277) ;  /* 0x0000006000007947 */ /* 0x000fea0003800000 */
.L_x_276:
[----:B------:R-:W-:Y:S02]  /*5e10*/  UMOV UR5, 0x1 ;  /* 0x0000000100057882 */ /* 0x000fe40000000000 */
[----:B------:R-:W-:Y:S02]  /*5e20*/  ULDC UR4, c[0x0][0x32c] ;  /* 0x0000cb0000047ab9 */ /* 0x000fe40000000800 */
[----:B------:R-:W-:-:S03]  /*5e30*/  UISETP.NE.AND UP0, UPT, UR5, UR4, UPT ;  /* 0x000000040500728c */ /* 0x000fc6000bf05270 */
[----:B------:R-:W-:Y:S02]  /*5e40*/  ULDC.64 UR4, c[0x0][0x330] ;  /* 0x0000cc0000047ab9 */ /* 0x000fe40000000a00 */
[----:B------:R-:W-:-:S06]  /*5e50*/  UIMAD.WIDE.U32 UR28, UR23, UR4, URZ ;  /* 0x00000004171c72a5 */ /* 0x000fcc000f8e003f */
[----:B------:R-:W-:Y:S02]  /*5e60*/  @UP0 USHF.R.U32.HI UR23, URZ, UR5, UR29 ;  /* 0x000000053f170299 */ /* 0x000fe4000801161d */
.L_x_277:
[----:B------:R-:W-:Y:S02]  /*5e70*/  ULDC UR4, c[0x0][0x32c] ;  /* 0x0000cb0000047ab9 */ /* 0x000fe40000000800 */
[----:B------:R-:W-:-:S04]  /*5e80*/  UIMAD UR4, UR23, UR4, UR4 ;  /* 0x00000004170472a4 */ /* 0x000fc8000f8e0204 */
[----:B------:R-:W-:-:S04]  /*5e90*/  UISETP.LT.AND UP0, UPT, UR20, UR4, UPT ;  /* 0x000000041400728c */ /* 0x000fc8000bf01270 */
[----:B------:R-:W-:-:S04]  /*5ea0*/  USEL UR20, UR20, UR4, UP0 ;  /* 0x0000000414147287 */ /* 0x000fc80008000000 */
.L_x_275:
        /* <DEDUP_REMOVED lines=11> */
[----:B-1----:R-:W5:Y:S04]  /*5f60*/  LDL R4, [R1+0x2c] ;  /* 0x00002c0001047983 */ /* 0x002f680000100800 */
        /* <DEDUP_REMOVED lines=22> */
.L_x_291:
        /* <DEDUP_REMOVED lines=62> */
[----:B----4-:R2:W4:Y:S02]  /*64b0*/  SHFL.IDX PT, R13, R0, 0x1, 0x181f ;  /* 0x00381f00000d7f89 */ /* 0x01052400000e0000 */
.L_x_333:
[----:B------:R-:W5:Y:S04]  /*64c0*/  LDL R7, [R1+0x24] ;  /* 0x0000240001077983 */ /* 0x000f680000100800 */
[----:B--2---:R-:W2:Y:S04]  /*64d0*/  LDL R6, [R1+0x4c] ;  /* 0x00004c0001067983 */ /* 0x004ea80000100800 */
[----:B----4-:R-:W4:Y:S04]  /*64e0*/  LDL R21, [R1+0x48] ;  /* 0x0000480001157983 */ /* 0x010f280000100800 */
[----:B---3--:R-:W3:Y:S04]  /*64f0*/  LDL R0, [R1+0x1c] ;  /* 0x00001c0001007983 */ /* 0x008ee80000100800 */
[----:B------:R-:W3:Y:S04]  /*6500*/  LDL R20, [R1+0x54] ;  /* 0x0000540001147983 */ /* 0x000ee80000100800 */
[----:B------:R-:W3:Y:S04]  /*6510*/  LDL R15, [R1+0x50] ;  /* 0x00005000010f7983 */ /* 0x000ee80000100800 */
[----:B------:R-:W3:Y:S04]  /*6520*/  LDL R14, [R1+0x5c] ;  /* 0x00005c00010e7983 */ /* 0x000ee80000100800 */
[----:B------:R-:W3:Y:S01]  /*6530*/  LDL R12, [R1+0x58] ;  /* 0x00005800010c7983 */ /* 0x000ee20000100800 */
[----:B-----5:R-:W-:Y:S02]  /*6540*/  ISETP.GE.AND P1, PT, R7, c[0x0][0x1d4], PT ;  /* 0x0000750007007a0c */ /* 0x020fe40003f26270 */
[----:B--2---:R-:W-:Y:S05]  /*6550*/  IADD3 R6, P0, R13, R6, RZ ;  /* 0x000000060d067210 */ /* 0x004fea0007f1e0ff */
[----:B----4-:R-:W-:Y:S06]  /*6560*/  IMAD.X R7, R5, 0x1, R21, P0 ;  /* 0x0000000105077824 */ /* 0x010fec00000e0615 */
[----:B------:R-:W-:Y:S01]  /*6570*/  @!PT LDS RZ, [RZ] ;  /* 0x00000000fffff984 */ /* 0x000fe20000000800 */
[----:B------:R-:W-:Y:S01]  /*6580*/  @!PT LDS RZ, [RZ] ;  /* 0x00000000fffff984 */ /* 0x000fe20000000800 */
[----:B------:R-:W-:Y:S01]  /*6590*/  @!PT LDS RZ, [RZ] ;  /* 0x00000000fffff984 */ /* 0x000fe20000000800 */
[----:B---3--:R2:W-:Y:S02]  /*65a0*/  LDGSTS.E.BYPASS.LTC128B.128 [R0+0x5080], [R6.64], !P1 ;  /* 0x0508000006007fae */ /* 0x0085e4000c901d52 */
[----:B--2---:R-:W-:Y:S05]  /*65b0*/  IADD3 R6, P0, R13, R20, RZ ;  /* 0x000000140d067210 */ /* 0x004fea0007f1e0ff */
[----:B------:R-:W-:Y:S01]  /*65c0*/  IMAD.X R7, R5, 0x1, R15, P0 ;  /* 0x0000000105077824 */ /* 0x000fe200000e060f */
[C---:B------:R-:W-:Y:S04]  /*65d0*/  IADD3 R4, P0, R13.reuse, R4, RZ ;  /* 0x000000040d047210 */ /* 0x040fe80007f1e0ff */
[----:B------:R2:W-:Y:S02]  /*65e0*/  LDGSTS.E.BYPASS.LTC128B.128 [R0+0x6880], [R6.64], !P6 ;  /* 0x0688000006007fae */ /* 0x0005e4000f101d52 */
[----:B--2---:R-:W-:Y:S05]  /*65f0*/  IADD3 R6, P1, R13, R14, RZ ;  /* 0x0000000e0d067210 */ /* 0x004fea0007f3e0ff */
[C---:B------:R-:W-:Y:S02]  /*6600*/  IMAD.X R7, R5.reuse, 0x1, R12, P1 ;  /* 0x0000000105077824 */ /* 0x040fe400008e060c */
[----:B------:R-:W-:Y:S03]  /*6610*/  IMAD.X R5, R5, 0x1, R2, P0 ;  /* 0x0000000105057824 */ /* 0x000fe600000e0602 */
[----:B------:R2:W-:Y:S04]  /*6620*/  LDGSTS.E.BYPASS.LTC128B.128 [R0+0x8080], [R6.64], !P5 ;  /* 0x0808000006007fae */ /* 0x0005e8000e901d52 */
[----:B------:R2:W-:Y:S02]  /*6630*/  LDGSTS.E.BYPASS.LTC128B.128 [R0+0x9880], [R4.64], !P4 ;  /* 0x0988000004007fae */ /* 0x0005e4000e101d52 */
.L_x_280:
[----:B------:R-:W-:Y:S05]  /*6640*/  BSYNC B0 ;  /* 0x0000000000007941 */ /* 0x000fea0003800000 */
.L_x_279:
        /* <DEDUP_REMOVED lines=179> */
[----:B------:R1:W1:Y:S01]  /*7180*/  MUFU.TANH R179, R15 ;  /* 0x0000000f00b37308 */ /* 0x0002620000002400 */
        /* <DEDUP_REMOVED lines=22> */
[----:B-1----:R-:W-:Y:S03]  /*72f0*/  IMAD.U32 R15, RZ, RZ, UR20 ;  /* 0x00000014ff0f7e24 */ /* 0x002fe6000f8e00ff */
[----:B------:R-:W4:Y:S04]  /*7300*/  LDL R21, [R1+0x48] ;  /* 0x0000480001157983 */ /* 0x000f280000100800 */
[----:B------:R-:W4:Y:S04]  /*7310*/  LDL R170, [R1+0x54] ;  /* 0x0000540001aa7983 */ /* 0x000f280000100800 */
[----:B------:R-:W4:Y:S04]  /*7320*/  LDL R171, [R1+0x50] ;  /* 0x0000500001ab7983 */ /* 0x000f280000100800 */
[----:B------:R-:W4:Y:S04]  /*7330*/  LDL R168, [R1+0x5c] ;  /* 0x00005c0001a87983 */ /* 0x000f280000100800 */
        /* <DEDUP_REMOVED lines=24> */
[----:B------:R-:W-:Y:S02]  /*74c0*/  IMAD.WIDE.U32 R18, R23, c[0x0][0x1f0], R18 ;  /* 0x00007c0017127a25 */ /* 0x000fe400078e0012 */
[----:B------:R-:W2:Y:S02]  /*74d0*/  LDL R26, [R1+0x10] ;  /* 0x00001000011a7983 */ /* 0x000ea40000100800 */
[----:B------:R-:W-:Y:S01]  /*74e0*/  IMAD R15, R15, c[0x0][0x1f0], RZ ;  /* 0x00007c000f0f7a24 */ /* 0x000fe200078e02ff */
[----:B------:R-:W-:Y:S01]  /*74f0*/  IADD3 R18, P0, R18, UR26, RZ ;  /* 0x0000001a12127c10 */ /* 0x000fe2000ff1e0ff */
[----:B------:R-:W4:Y:S02]  /*7500*/  LDL R27, [R1+0x28] ;  /* 0x00002800011b7983 */ /* 0x000f240000100800 */
        /* <DEDUP_REMOVED lines=8> */
[----:B------:R-:W1:Y:S01]  /*7590*/  SHFL.IDX PT, R17, R17, 0x1, 0x181f ;  /* 0x00381f0011117f89 */ /* 0x000e6200000e0000 */
        /* <DEDUP_REMOVED lines=12> */
[--C-:B------:R-:W-:Y:S05]  /*7660*/  @P0 IMAD.X R23, R20, 0x1, R172.reuse, P1 ;  /* 0x0000000114170824 */ /* 0x100fea00008e06ac */
[----:B------:R1:W-:Y:S01]  /*7670*/  @P0 LDGSTS.E.BYPASS.LTC128B.128 [R177+0x17080], [R22.64], !P5 ;  /* 0x1708000016b10fae */ /* 0x0003e2000e901d52 */
[C---:B--2---:R-:W-:Y:S04]  /*7680*/  @P0 LEA R24, P1, R26.reuse, R19, 0x1 ;  /* 0x000000131a180211 */ /* 0x044fe800078208ff */
[----:B----4-:R-:W-:Y:S05]  /*7690*/  @P0 LEA.HI.X R25, R26, R20, R27, 0x1, P1 ;  /* 0x000000141a190211 */ /* 0x010fea00008f0c1b */
[----:B------:R1:W-:Y:S01]  /*76a0*/  @P0 LDGSTS.E.BYPASS.LTC128B.128 [R177+0x18880], [R24.64], !P4 ;  /* 0x1888000018b10fae */ /* 0x0003e2000e101d52 */
[----:B------:R-:W-:Y:S11]  /*76b0*/  ISETP.GE.AND P0, PT, R18, 0x21, PT ;  /* 0x000000211200780c */ /* 0x000ff60003f06270 */
[----:B------:R-:W-:Y:S02]  /*76c0*/  @!UPT UIADD3 URZ, URZ, URZ, URZ ;  /* 0x0000003f3f3ff290 */ /* 0x000fe4000fffe03f */
[----:B------:R-:W-:Y:S02]  /*76d0*/  @P0 IADD3 R18, P1, R17, R0, RZ ;  /* 0x0000000011120210 */ /* 0x000fe40007f3e0ff */
[----:B------:R1:W5:Y:S03]  /*76e0*/  LDL.LU R0, [R1+0x60] ;  /* 0x0000600001007983 */ /* 0x0003660000300800 */
[----:B------:R-:W-:Y:S05]  /*76f0*/  @P0 IMAD.X R19, R15, 0x1, R21, P1 ;  /* 0x000000010f130824 */ /* 0x000fea00008e0615 */
[----:B------:R2:W-:Y:S02]  /*7700*/  @P0 LDGSTS.E.BYPASS.LTC128B.128 [R177+0x15080], [R18.64], !P2 ;  /* 0x1508000012b10fae */ /* 0x0005e4000d101d52 */
[----:B--2---:R-:W-:Y:S05]  /*7710*/  @P0 IADD3 R18, P1, R17, R170, RZ ;  /* 0x000000aa11120210 */ /* 0x004fea0007f3e0ff */
[----:B------:R-:W-:Y:S05]  /*7720*/  @P0 IMAD.X R19, R15, 0x1, R171, P1 ;  /* 0x000000010f130824 */ /* 0x000fea00008e06ab */
[----:B------:R2:W-:Y:S02]  /*7730*/  @P0 LDGSTS.E.BYPASS.LTC128B.128 [R177+0x16880], [R18.64], !P6 ;  /* 0x1688000012b10fae */ /* 0x0005e4000f101d52 */
[----:B--2---:R-:W-:Y:S05]  /*7740*/  @P0 IADD3 R18, P1, R17, R168, RZ ;  /* 0x000000a811120210 */ /* 0x004fea0007f3e0ff */
[----:B------:R-:W-:Y:S01]  /*7750*/  @P0 IMAD.X R19, R15, 0x1, R172, P1 ;  /* 0x000000010f130824 */ /* 0x000fe200008e06ac */
[C---:B------:R-:W-:Y:S04]  /*7760*/  @P0 LEA R20, P1, R26.reuse, R17, 0x1 ;  /* 0x000000111a140211 */ /* 0x040fe800078208ff */
[----:B------:R1:W-:Y:S01]  /*7770*/  @P0 LDGSTS.E.BYPASS.LTC128B.128 [R177+0x18080], [R18.64], !P5 ;  /* 0x1808000012b10fae */ /* 0x0003e2000e901d52 */
[----:B------:R-:W-:Y:S05]  /*7780*/  @P0 LEA.HI.X R21, R26, R15, R27, 0x1, P1 ;  /* 0x0000000f1a150211 */ /* 0x000fea00008f0c1b */
[----:B------:R1:W-:Y:S03]  /*7790*/  @P0 LDGSTS.E.BYPASS.LTC128B.128 [R177+0x19880], [R20.64], !P4 ;  /* 0x1988000014b10fae */ /* 0x0003e6000e101d52 */
.L_x_282:
        /* <DEDUP_REMOVED lines=8> */
[----:B-12---:R-:W-:Y:S01]  /*7820*/  @P0 IMAD.HI.U32 R15, R17, c[0x0][0x2c8], RZ ;  /* 0x0000b200110f0a27 */ /* 0x006fe200078e00ff */
[----:B------:R-:W-:Y:S03]  /*7830*/  PLOP3.LUT P0, PT, PT, PT, UP1, 0x80, 0x0 ;  /* 0x000000000000781c */ /* 0x000fe60003f0f018 */
[----:B------:R-:W-:Y:S02]  /*7840*/  IMAD.MOV.U32 R23, RZ, RZ, R17 ;  /* 0x000000ffff177224 */ /* 0x000fe400078e0011 */
[----:B------:R-:W-:Y:S05]  /*7850*/  IMAD.U32 R17, RZ, RZ, UR20 ;  /* 0x00000014ff117e24 */ /* 0x000fea000f8e00ff */
[----:B---3--:R-:W-:Y:S03]  /*7860*/  IADD3 R17, -R26, 0x1, R17 ;  /* 0x000000011a117810 */ /* 0x008fe60007ffe111 */
[----:B------:R-:W-:Y:S01]  /*7870*/  @P0 SHF.R.U32.HI R23, RZ, c[0x0][0x2cc], R15 ;  /* 0x0000b300ff170a19 */ /* 0x000fe2000001160f */
[----:B------:R-:W-:Y:S01]  /*7880*/  IMAD.U32 R15, RZ, RZ, UR12 ;  /* 0x0000000cff0f7e24 */ /* 0x000fe2000f8e00ff */
[----:B------:R-:W-:Y:S04]  /*7890*/  PLOP3.LUT P0, PT, PT, PT, UP0, 0x40, 0x0 ;  /* 0x000000000000781c */ /* 0x000fe80003f0e808 */
[----:B------:R-:W-:Y:S02]  /*78a0*/  IADD3 R15, -R15, UR8, R17 ;  /* 0x000000080f0f7c10 */ /* 0x000fe4000fffe111 */
[----:B------:R-:W1:Y:S02]  /*78b0*/  SHFL.IDX PT, R17, R23, RZ, 0x1c1f ;  /* 0x001c1fff17117589 */ /* 0x000e6400000e0000 */
[C---:B------:R-:W-:Y:S02]  /*78c0*/  IADD3 R22, R15.reuse, c[0x0][0x328], RZ ;  /* 0x0000ca000f167a10 */ /* 0x040fe40007ffe0ff */
[----:B------:R-:W-:Y:S03]  /*78d0*/  IADD3 R15, R15, UR24, RZ ;  /* 0x000000180f0f7c10 */ /* 0x000fe6000fffe0ff */
[--C-:B-1----:R-:W-:Y:S02]  /*78e0*/  IMAD.IADD R25, R22, 0x1, R17.reuse ;  /* 0x0000000116197824 */ /* 0x102fe400078e0211 */
[----:B------:R-:W-:Y:S01]  /*78f0*/  IMAD.IADD R24, R15, 0x1, R17 ;  /* 0x000000010f187824 */ /* 0x000fe200078e0211 */
[----:B------:R-:W-:-:S05]  /*7900*/  @P0 BRA `(.L_x_283) ;  /* 0x0000019000000947 */ /* 0x000fca0003800000 */
[----:B------:R-:W-:Y:S01]  /*7910*/  IMAD.U32 R18, RZ, RZ, UR12 ;  /* 0x0000000cff127e24 */ /* 0x000fe2000f8e00ff */
[----:B------:R-:W-:Y:S04]  /*7920*/  BSSY B0, `(.L_x_284) ;  /* 0x0000012000007945 */ /* 0x000fe80003800000 */
[----:B------:R-:W-:Y:S04]  /*7930*/  IADD3 R18, -R18, UR8, R17 ;  /* 0x0000000812127c10 */ /* 0x000fe8000fffe111 */
        /* <DEDUP_REMOVED lines=11> */
.L_x_285:
[----:B------:R-:W-:Y:S04]  /*79f0*/  MOV R17, 0x1 ;  /* 0x0000000100117802 */ /* 0x000fe80000000f00 */
[----:B------:R-:W-:Y:S11]  /*7a00*/  ISETP.NE.AND P0, PT, R17, c[0x0][0x32c], PT ;  /* 0x0000cb0011007a0c */ /* 0x000ff60003f05270 */
[----:B------:R-:W-:Y:S02]  /*7a10*/  @!UPT UIADD3 URZ, URZ, URZ, URZ ;  /* 0x0000003f3f3ff290 */ /* 0x000fe4000fffe03f */
[----:B------:R-:W-:Y:S05]  /*7a20*/  @P0 IMAD.HI.U32 R17, R18, c[0x0][0x330], RZ ;  /* 0x0000cc0012110a27 */ /* 0x000fea00078e00ff */
[----:B------:R-:W-:Y:S02]  /*7a30*/  @P0 SHF.R.U32.HI R18, RZ, c[0x0][0x334], R17 ;  /* 0x0000cd00ff120a19 */ /* 0x000fe40000011611 */
.L_x_286:
[----:B------:R-:W-:Y:S05]  /*7a40*/  BSYNC B0 ;  /* 0x0000000000007941 */ /* 0x000fea0003800000 */
.L_x_284:
[----:B------:R-:W-:Y:S05]  /*7a50*/  IADD3 R17, -R26, UR20, RZ ;  /* 0x000000141a117c10 */ /* 0x000fea000fffe1ff */
[----:B------:R-:W-:Y:S05]  /*7a60*/  IMAD R17, R18, c[0x0][0x32c], R17 ;  /* 0x0000cb0012117a24 */ /* 0x000fea00078e0211 */
[----:B------:R-:W-:Y:S02]  /*7a70*/  IMNMX R24, R24, R17, !PT ;  /* 0x0000001118187217 */ /* 0x000fe40007800200 */
[----:B------:R-:W-:Y:S04]  /*7a80*/  IADD3 R17, R17, c[0x0][0x32c], RZ ;  /* 0x0000cb0011117a10 */ /* 0x000fe80007ffe0ff */
[----:B------:R-:W-:Y:S02]  /*7a90*/  IMNMX R25, R25, R17, PT ;  /* 0x0000001119197217 */ /* 0x000fe40003800200 */
.L_x_283:
        /* <DEDUP_REMOVED lines=12> */
[----:B-----5:R-:W-:Y:S01]  /*7b60*/  FSEL R17, R0, -INF , !P0 ;  /* 0xff80000000117808 */ /* 0x020fe20004000000 */
        /* <DEDUP_REMOVED lines=13> */
[----:B------:R-:W-:Y:S04]  /*7c40*/  ISETP.LT.OR P0, PT, R25, 0x9, P0 ;  /* 0x000000091900780c */ /* 0x000fe80000701670 */
        /* <DEDUP_REMOVED lines=61> */
.L_x_289:
[----:B------:R-:W-:Y:S04]  /*8020*/  MOV R0, 0x1 ;  /* 0x0000000100007802 */ /* 0x000fe80000000f00 */
[----:B------:R-:W-:Y:S11]  /*8030*/  ISETP.NE.AND P0, PT, R0, c[0x0][0x32c], PT ;  /* 0x0000cb0000007a0c */ /* 0x000ff60003f05270 */
[----:B------:R-:W-:Y:S02]  /*8040*/  @!UPT UIADD3 URZ, URZ, URZ, URZ ;  /* 0x0000003f3f3ff290 */ /* 0x000fe4000fffe03f */
[----:B------:R-:W-:Y:S05]  /*8050*/  @P0 IMAD.HI.U32 R0, R2, c[0x0][0x330], RZ ;  /* 0x0000cc0002000a27 */ /* 0x000fea00078e00ff */
[----:B------:R-:W-:Y:S02]  /*8060*/  @P0 SHF.R.U32.HI R2, RZ, c[0x0][0x334], R0 ;  /* 0x0000cd00ff020a19 */ /* 0x000fe40000011600 */
.L_x_290:
[----:B------:R-:W-:Y:S05]  /*8070*/  BSYNC B0 ;  /* 0x0000000000007941 */ /* 0x000fea0003800000 */
.L_x_288:
[----:B------:R-:W-:Y:S05]  /*8080*/  IADD3 R0, -R26, UR20, RZ ;  /* 0x000000141a007c10 */ /* 0x000fea000fffe1ff */
[----:B------:R-:W-:Y:S05]  /*8090*/  IMAD R0, R2, c[0x0][0x32c], R0 ;  /* 0x0000cb0002007a24 */ /* 0x000fea00078e0200 */
[----:B------:R-:W-:Y:S02]  /*80a0*/  IMNMX R15, R15, R0, !PT ;  /* 0x000000000f0f7217 */ /* 0x000fe40007800200 */
[----:B------:R-:W-:Y:S04]  /*80b0*/  IADD3 R0, R0, c[0x0][0x32c], RZ ;  /* 0x0000cb0000007a10 */ /* 0x000fe80007ffe0ff */
[----:B------:R-:W-:Y:S02]  /*80c0*/  IMNMX R16, R16, R0, PT ;  /* 0x0000000010107217 */ /* 0x000fe40003800200 */
.L_x_287:
        /* <DEDUP_REMOVED lines=17> */
[----:B------:R-:W-:Y:S03]  /*81e0*/  UIADD3 UR21, UR5, -0x1, URZ ;  /* 0xffffffff05157890 */ /* 0x000fe6000fffe03f */
        /* <DEDUP_REMOVED lines=16> */
[----:B------:R-:W-:Y:S02]  /*82f0*/  FADD.FTZ R2, -R2, R3 ;  /* 0x0000000302027221 */ /* 0x000fe40000010100 */
        /* <DEDUP_REMOVED lines=25> */
[C---:B------:R-:W-:Y:S04]  /*8490*/  ISETP.GT.AND P0, PT, R15.reuse, 0x8, P0 ;  /* 0x000000080f00780c */ /* 0x040fe80000704270 */
[----:B------:R-:W-:Y:S04]  /*84a0*/  ISETP.LT.OR P0, PT, R16, 0x9, P0 ;  /* 0x000000091000780c */ /* 0x000fe80000701670 */
[----:B------:R-:W-:Y:S01]  /*84b0*/  FSEL R10, R10, -INF , !P0 ;  /* 0xff8000000a0a7808 */ /* 0x000fe20004000000 */
[----:B------:R-:W-:Y:S01]  /*84c0*/  MUFU.EX2 R12, R12 ;  /* 0x0000000c000c7308 */ /* 0x000fe20000000800 */
[----:B------:R-:W-:Y:S01]  /*84d0*/  PLOP3.LUT P0, PT, PT, PT, UP1, 0x40, 0x0 ;  /* 0x000000000000781c */ /* 0x000fe20003f0e818 */
[----:B------:R-:W-:Y:S03]  /*84e0*/  UISETP.NE.AND UP1, UPT, UR28, URZ, UPT ;  /* 0x0000003f1c00728c */ /* 0x000fe6000bf25270 */
[----:B------:R-:W-:Y:S04]  /*84f0*/  ISETP.GT.AND P0, PT, R15, 0x9, P0 ;  /* 0x000000090f00780c */ /* 0x000fe80000704270 */
[C---:B------:R-:W-:Y:S01]  /*8500*/  ISETP.LT.OR P0, PT, R16.reuse, 0xa, P0 ;  /* 0x0000000a1000780c */ /* 0x040fe20000701670 */
[----:B------:R-:W3:Y:S03]  /*8510*/  MUFU.EX2 R8, R8 ;  /* 0x0000000800087308 */ /* 0x000ee60000000800 */
[----:B------:R-:W-:Y:S02]  /*8520*/  FSEL R169, R169, -INF , !P0 ;  /* 0xff800000a9a97808 */ /* 0x000fe40004000000 */
[----:B------:R-:W-:Y:S01]  /*8530*/  PLOP3.LUT P0, PT, PT, PT, UP0, 0x40, 0x0 ;  /* 0x000000000000781c */ /* 0x000fe20003f0e808 */
[----:B------:R-:W-:Y:S01]  /*8540*/  UISETP.NE.AND UP0, UPT, UR23, URZ, UPT ;  /* 0x0000003f1700728c */ /* 0x000fe2000bf05270 */
[----:B-1----:R-:W-:Y:S02]  /*8550*/  F2FP.BF16.PACK_AB R168, R13, R17 ;  /* 0x000000110da8723e */ /* 0x002fe400000010ff */
[----:B------:R-:W-:Y:S01]  /*8560*/  ISETP.GT.AND P0, PT, R15, 0x10, P0 ;  /* 0x000000100f00780c */ /* 0x000fe20000704270 */
[----:B------:R-:W-:Y:S03]  /*8570*/  MUFU.EX2 R172, R172 ;  /* 0x000000ac00ac7308 */ /* 0x000fe60000000800 */
[----:B------:R-:W-:Y:S04]  /*8580*/  ISETP.LT.OR P0, PT, R16, 0x11, P0 ;  /* 0x000000111000780c */ /* 0x000fe80000701670 */
[----:B------:R-:W-:Y:S02]  /*8590*/  FSEL R22, R9, -INF , !P0 ;  /* 0xff80000009167808 */ /* 0x000fe40004000000 */
[----:B------:R-:W-:Y:S01]  /*85a0*/  PLOP3.LUT P0, PT, PT, PT, UP6, 0x40, 0x0 ;  /* 0x000000000000781c */ /* 0x000fe20003f0e868 */
[----:B------:R-:W-:Y:S03]  /*85b0*/  MUFU.EX2 R175, R175 ;  /* 0x000000af00af7308 */ /* 0x000fe60000000800 */
[----:B------:R-:W-:Y:S02]  /*85c0*/  ISETP.GT.AND P0, PT, R15, 0x11, P0 ;  /* 0x000000110f00780c */ /* 0x000fe40000704270 */
[----:B---3--:R-:W-:Y:S02]  /*85d0*/  F2FP.BF16.PACK_AB R170, R8, R12 ;  /* 0x0000000c08aa723e */ /* 0x008fe400000010ff */
[C---:B------:R-:W-:Y:S03]  /*85e0*/  ISETP.LT.OR P0, PT, R16.reuse, 0x12, P0 ;  /* 0x000000121000780c */ /* 0x040fe60000701670 */
        /* <DEDUP_REMOVED lines=39> */
[----:B------:R-:W-:Y:S02]  /*8860*/  FMUL.FTZ R13, R6, R141 ;  /* 0x0000008d060d7220 */ /* 0x000fe40000410000 */
[----:B------:R-:W-:Y:S01]  /*8870*/  FADD.FTZ R5, R12, R5 ;  /* 0x000000050c057221 */ /* 0x000fe20000010000 */
[----:B------:R-:W-:Y:S01]  /*8880*/  FMNMX.FTZ R2, R169, R2, !PT ;  /* 0x00000002a9027209 */ /* 0x000fe20007810000 */
[----:B------:R-:W-:Y:S01]  /*8890*/  FMUL.FTZ R12, R6, R140 ;  /* 0x0000008c060c7220 */ /* 0x000fe20000410000 */
[----:B------:R-:W-:Y:S01]  /*88a0*/  MOV R140, R24 ;  /* 0x00000018008c7202 */ /* 0x000fe20000000f00 */
[----:B------:R-:W-:Y:S01]  /*88b0*/  FADD.FTZ R177, R8, R5 ;  /* 0x0000000508b17221 */ /* 0x000fe20000010000 */
[----:B------:R-:W-:Y:S01]  /*88c0*/  FMNMX.FTZ R2, R22, R2, !PT ;  /* 0x0000000216027209 */ /* 0x000fe20007810000 */
[C---:B------:R-:W-:Y:S02]  /*88d0*/  FMUL.FTZ R8, R6.reuse, R136 ;  /* 0x0000008806087220 */ /* 0x040fe40000410000 */
[C---:B------:R-:W-:Y:S01]  /*88e0*/  FMUL.FTZ R5, R6.reuse, R133 ;  /* 0x0000008506057220 */ /* 0x040fe20000410000 */
        /* <DEDUP_REMOVED lines=20> */
[C---:B------:R-:W-:Y:S02]  /*8a30*/  FMUL.FTZ R37, R6.reuse, R37 ;  /* 0x0000002506257220 */ /* 0x040fe40000410000 */
        /* <DEDUP_REMOVED lines=54> */
[----:B------:R-:W-:Y:S01]  /*8da0*/  MUFU.EX2 R136, R136 ;  /* 0x0000008800887308 */ /* 0x000fe20000000800 */
        /* <DEDUP_REMOVED lines=21> */
[----:B------:R1:W2:Y:S01]  /*8f00*/  MUFU.EX2 R150, R152 ;  /* 0x0000009800967308 */ /* 0x0002a20000000800 */
        /* <DEDUP_REMOVED lines=12> */
[----:B-1----:R-:W-:Y:S01]  /*8fd0*/  LDSM.16.MT88.4 R152, [R249+0x5080] ;  /* 0x00508000f998783b */ /* 0x002fe20000004200 */
        /* <DEDUP_REMOVED lines=41> */
[----:B------:R-:W-:Y:S02]  /*9270*/  FMUL.FTZ R10, R132, R138 ;  /* 0x0000008a840a7220 */ /* 0x000fe40000410000 */
[--C-:B------:R-:W-:Y:S02]  /*9280*/  FFMA.FTZ R147, R179, c[0x0][0x2d0], -R156.reuse ;  /* 0x0000b400b3937a23 */ /* 0x100fe4000001089c */
[----:B------:R-:W1:Y:S01]  /*9290*/  MUFU.EX2 R141, R141 ;  /* 0x0000008d008d7308 */ /* 0x000e620000000800 */
[----:B------:R-:W-:Y:S02]  /*92a0*/  FFMA.FTZ R149, R178, c[0x0][0x2d0], -R156 ;  /* 0x0000b400b2957a23 */ /* 0x000fe4000001089c */
[----:B--2---:R-:W-:Y:S07]  /*92b0*/  FADD.FTZ R177, R150, R177 ;  /* 0x000000b196b17221 */ /* 0x004fee0000010000 */
[----:B------:R-:W-:Y:S01]  /*92c0*/  MUFU.EX2 R147, R147 ;  /* 0x0000009300937308 */ /* 0x000fe20000000800 */
[----:B---3--:R-:W-:Y:S01]  /*92d0*/  FFMA.FTZ R142, R132, R148, R136 ;  /* 0x00000094848e7223 */ /* 0x008fe20000010088 */
[----:B------:R-:W-:Y:S01]  /*92e0*/  MOV R148, R145 ;  /* 0x0000009100947202 */ /* 0x000fe20000000f00 */
[----:B------:R-:W2:Y:S01]  /*92f0*/  LDSM.16.MT88.4 R132, [R252+0x4080] ;  /* 0x00408000fc84783b */ /* 0x000ea20000004200 */
[----:B------:R-:W-:Y:S01]  /*9300*/  MOV R145, R140 ;  /* 0x0000008c00917202 */ /* 0x000fe20000000f00 */
[----:B------:R-:W-:Y:S01]  /*9310*/  FFMA.FTZ R140, R169, c[0x0][0x2d0], -R156 ;  /* 0x0000b400a98c7a23 */ /* 0x000fe2000001089c */
[C---:B------:R-:W-:Y:S04]  /*9320*/  F2FP.BF16.PACK_AB R169, R144.reuse, R136 ;  /* 0x0000008890a9723e */ /* 0x040fe800000010ff */
[----:B------:R3:W-:Y:S01]  /*9330*/  MUFU.EX2 R146, R148 ;  /* 0x0000009400927308 */ /* 0x0007e20000000800 */
[----:B------:R-:W-:Y:S02]  /*9340*/  FADD.FTZ R142, R144, R142 ;  /* 0x0000008e908e7221 */ /* 0x000fe40000010000 */
[----:B------:R-:W-:Y:S02]  /*9350*/  FADD.FTZ R144, R143, R177 ;  /* 0x000000b18f907221 */ /* 0x000fe40000010000 */
[----:B-1----:R-:W-:Y:S05]  /*9360*/  FADD.FTZ R142, R141, R142 ;  /* 0x0000008e8d8e7221 */ /* 0x002fea0000010000 */
[----:B------:R-:W1:Y:S10]  /*9370*/  MUFU.EX2 R140, R140 ;  /* 0x0000008c008c7308 */ /* 0x000e740000000800 */
[----:B------:R-:W4:Y:S01]  /*9380*/  MUFU.EX2 R145, R145 ;  /* 0x0000009100917308 */ /* 0x000f220000000800 */
[----:B---3--:R-:W-:Y:S02]  /*9390*/  FFMA.FTZ R148, R137, c[0x0][0x2d0], -R156 ;  /* 0x0000b40089947a23 */ /* 0x008fe4000001089c */
[----:B------:R-:W-:Y:S07]  /*93a0*/  LDSM.16.MT88.4 R136, [R252+0x4880] ;  /* 0x00488000fc88783b */ /* 0x000fee0000004200 */
[----:B------:R-:W3:Y:S01]  /*93b0*/  MUFU.EX2 R148, R148 ;  /* 0x0000009400947308 */ /* 0x000ee20000000800 */
[C---:B-1----:R-:W-:Y:S09]  /*93c0*/  F2FP.BF16.PACK_AB R171, R140.reuse, R141 ;  /* 0x0000008d8cab723e */ /* 0x042ff200000010ff */
[----:B------:R-:W1:Y:S01]  /*93d0*/  MUFU.EX2 R149, R149 ;  /* 0x0000009500957308 */ /* 0x000e620000000800 */
[C---:B--2---:R-:W-:Y:S05]  /*93e0*/  HMMA.16816.F32.BF16 R4, R168.reuse, R132, R4 ;  /* 0x00000084a804723c */ /* 0x044fea0000041804 */
[----:B----4-:R-:W-:Y:S03]  /*93f0*/  FADD.FTZ R144, R145, R144 ;  /* 0x0000009091907221 */ /* 0x010fe60000010000 */
        /* <DEDUP_REMOVED lines=47> */
[----:B---3--:R-:W-:Y:S01]  /*96f0*/  F2FP.BF16.PACK_AB R133, R147, R148 ;  /* 0x000000949385723e */ /* 0x008fe200000010ff */
[----:B------:R-:W-:Y:S02]  /*9700*/  FADD.FTZ R150, R140, R142 ;  /* 0x0000008e8c967221 */ /* 0x000fe40000010000 */
[----:B------:R-:W-:Y:S01]  /*9710*/  FFMA.FTZ R168, R176, c[0x0][0x2d0], -R156 ;  /* 0x0000b400b0a87a23 */ /* 0x000fe2000001089c */
[C---:B------:R-:W-:Y:S01]  /*9720*/  F2FP.BF16.PACK_AB R134, R146.reuse, R145 ;  /* 0x000000919286723e */ /* 0x040fe200000010ff */
[----:B------:R-:W-:Y:S03]  /*9730*/  LDSM.16.MT88.4 R140, [R248+0x9080] ;  /* 0x00908000f88c783b */ /* 0x000fe60000004200 */
[----:B------:R-:W-:Y:S01]  /*9740*/  FADD.FTZ R176, R146, R144 ;  /* 0x0000009092b07221 */ /* 0x000fe20000010000 */
[----:B------:R-:W2:Y:S01]  /*9750*/  MUFU.EX2 R168, R168 ;  /* 0x000000a800a87308 */ /* 0x000ea20000000800 */
[----:B------:R-:W-:Y:S02]  /*9760*/  FADD.FTZ R148, R148, R150 ;  /* 0x0000009694947221 */ /* 0x000fe40000010000 */
[----:B------:R-:W-:Y:S02]  /*9770*/  FFMA.FTZ R169, R159, c[0x0][0x2d0], -R156 ;  /* 0x0000b4009fa97a23 */ /* 0x000fe4000001089c */
[----:B------:R-:W-:Y:S02]  /*9780*/  FADD.FTZ R148, R147, R148 ;  /* 0x0000009493947221 */ /* 0x000fe40000010000 */
[----:B------:R-:W-:Y:S01]  /*9790*/  LDSM.16.MT88.4 R144, [R250+0x5080] ;  /* 0x00508000fa90783b */ /* 0x000fe20000004200 */
[--C-:B------:R-:W-:Y:S01]  /*97a0*/  FFMA.FTZ R170, R158, c[0x0][0x2d0], -R156.reuse ;  /* 0x0000b4009eaa7a23 */ /* 0x100fe2000001089c */
[----:B------:R-:W-:Y:S01]  /*97b0*/  F2FP.BF16.PACK_AB R158, R172, R173 ;  /* 0x000000adac9e723e */ /* 0x000fe200000010ff */
[--C-:B------:R-:W-:Y:S01]  /*97c0*/  FFMA.FTZ R171, R157, c[0x0][0x2d0], -R156.reuse ;  /* 0x0000b4009dab7a23 */ /* 0x100fe2000001089c */
[----:B------:R-:W3:Y:S01]  /*97d0*/  MUFU.EX2 R169, R169 ;  /* 0x000000a900a97308 */ /* 0x000ee20000000800 */
[----:B------:R-:W-:Y:S02]  /*97e0*/  FFMA.FTZ R156, R3, c[0x0][0x2d0], -R156 ;  /* 0x0000b400039c7a23 */ /* 0x000fe4000001089c */
[----:B-1----:R-:W-:Y:S02]  /*97f0*/  FADD.FTZ R177, R149, R148 ;  /* 0x0000009495b17221 */ /* 0x002fe40000010000 */
[----:B------:R-:W-:Y:S04]  /*9800*/  FADD.FTZ R176, R175, R176 ;  /* 0x000000b0afb07221 */ /* 0x000fe80000010000 */
[----:B------:R-:W-:Y:S01]  /*9810*/  FADD.FTZ R176, R174, R176 ;  /* 0x000000b0aeb07221 */ /* 0x000fe20000010000 */
[----:B------:R1:W-:Y:S01]  /*9820*/  MUFU.EX2 R3, R156 ;  /* 0x0000009c00037308 */ /* 0x0003e20000000800 */
[C---:B--2---:R-:W-:Y:S02]  /*9830*/  F2FP.BF16.PACK_AB R135, R168.reuse, R149 ;  /* 0x00000095a887723e */ /* 0x044fe400000010ff */
[----:B------:R-:W-:Y:S02]  /*9840*/  FADD.FTZ R173, R173, R176 ;  /* 0x000000b0adad7221 */ /* 0x000fe40000010000 */
[----:B------:R-:W-:Y:S03]  /*9850*/  FADD.FTZ R177, R168, R177 ;  /* 0x000000b1a8b17221 */ /* 0x000fe60000010000 */
[C---:B------:R-:W-:Y:S02]  /*9860*/  HMMA.16816.F32.BF16 R4, R132.reuse, R136, R4 ;  /* 0x000000888404723c */ /* 0x040fe40000041804 */
[----:B------:R-:W2:Y:S03]  /*9870*/  MUFU.EX2 R170, R170 ;  /* 0x000000aa00aa7308 */ /* 0x000ea60000000800 */
[----:B---3--:R-:W-:Y:S03]  /*9880*/  FADD.FTZ R177, R169, R177 ;  /* 0x000000b1a9b17221 */ /* 0x008fe60000010000 */
[C---:B------:R-:W-:Y:S01]  /*9890*/  HMMA.16816.F32.BF16 R8, R132.reuse, R138, R8 ;  /* 0x0000008a8408723c */ /* 0x040fe20000041808 */
[----:B------:R-:W3:Y:S03]  /*98a0*/  LDSM.16.MT88.4 R136, [R250+0x4880] ;  /* 0x00488000fa88783b */ /* 0x000ee60000004200 */
[----:B------:R-:W4:Y:S01]  /*98b0*/  MUFU.EX2 R171, R171 ;  /* 0x000000ab00ab7308 */ /* 0x000f220000000800 */
[----:B-1----:R-:W-:Y:S02]  /*98c0*/  F2FP.BF16.PACK_AB R156, R174, R175 ;  /* 0x000000afae9c723e */ /* 0x002fe400000010ff */
[C---:B--2---:R-:W-:Y:S01]  /*98d0*/  F2FP.BF16.PACK_AB R157, R170.reuse, R169 ;  /* 0x000000a9aa9d723e */ /* 0x044fe200000010ff */
[----:B------:R-:W-:Y:S01]  /*98e0*/  FADD.FTZ R170, R170, R177 ;  /* 0x000000b1aaaa7221 */ /* 0x000fe20000010000 */
[----:B----4-:R-:W-:Y:S03]  /*98f0*/  F2FP.BF16.PACK_AB R159, R3, R171 ;  /* 0x000000ab039f723e */ /* 0x010fe600000010ff */
[----:B------:R-:W-:Y:S01]  /*9900*/  FADD.FTZ R170, R171, R170 ;  /* 0x000000aaabaa7221 */ /* 0x000fe20000010000 */
[C---:B---3--:R-:W-:Y:S08]  /*9910*/  HMMA.16816.F32.BF16 R12, R132.reuse, R136, R12 ;  /* 0x00000088840c723c */ /* 0x048ff0000004180c */
        /* <DEDUP_REMOVED lines=95> */
.L_x_278:
[----:B------:R-:W2:Y:S01]  /*9f10*/  S2UR UR20, SR_CTAID.X ;  /* 0x00000000001479c3 */ /* 0x000ea20000002500 */
[----:B------:R-:W-:-:S02]  /*9f20*/  UISETP.NE.AND UP1, UPT, UR15, URZ, UPT ;  /* 0x0000003f0f00728c */ /* 0x000fc4000bf25270 */
[----:B------:R-:W-:Y:S02]  /*9f30*/  ULDC.64 UR4, c[0x0][0x2c8] ;  /* 0x0000b20000047ab9 */ /* 0x000fe40000000a00 */
[----:B------:R-:W-:-:S06]  /*9f40*/  UISETP.NE.AND UP0, UPT, UR14, URZ, UPT ;  /* 0x0000003f0e00728c */ /* 0x000fcc000bf05270 */
[----:B------:R-:W-:Y:S01]  /*9f50*/  PLOP3.LUT P0, PT, PT, PT, UP0, 0x40, 0x0 ;  /* 0x000000000000781c */ /* 0x000fe20003f0e808 */
[----:B--2---:R-:W-:-:S04]  /*9f60*/  ULEA UR20, UR20, 0x7f, 0x7 ;  /* 0x0000007f14147891 */ /* 0x004fc8000f8e383f */
[----:B------:R-:W-:Y:S02]  /*9f70*/  UIMAD.WIDE.U32 UR28, UR20, UR4, URZ ;  /* 0x00000004141c72a5 */ /* 0x000fe4000f8e003f */
[----:B------:R-:W-:-:S05]  /*9f80*/  UIADD3 UR4, UR8, 0x1, -UR12 ;  /* 0x0000000108047890 */ /* 0x000fca000fffe80c */
[----:B------:R-:W-:Y:S02]  /*9f90*/  @UP1 UMOV UR23, UR29 ;  /* 0x0000001d00171c82 */ /* 0x000fe40008000000 */
[----:B------:R-:W-:-:S04]  /*9fa0*/  @UP1 USHF.R.U32.HI UR20, URZ, UR5, UR23 ;  /* 0x000000053f141299 */ /* 0x000fc80008011617 */
[----:B------:R-:W-:-:S03]  /*9fb0*/  UIADD3 UR23, UR4, UR20, URZ ;  /* 0x0000001404177290 */ /* 0x000fc6000fffe03f */
[----:B------:R-:W-:Y:S02]  /*9fc0*/  ULDC UR20, c[0x0][0x324] ;  /* 0x0000c90000147ab9 */ /* 0x000fe40000000800 */
[----:B------:R-:W-:Y:S01]  /*9fd0*/  UIADD3 UR20, UR23, -UR20, URZ ;  /* 0x8000001417147290 */ /* 0x000fe2000fffe03f */
[----:B------:R-:W-:Y:S05]  /*9fe0*/  @P0 BRA `(.L_x_292) ;  /* 0x0000016000000947 */ /* 0x000fea0003800000 */
[----:B------:R-:W-:-:S06]  /*9ff0*/  UISETP.GT.AND UP0, UPT, UR23, -0x1, UPT ;  /* 0xffffffff1700788c */ /* 0x000fcc000bf04270 */
[----:B------:R-:W-:-:S13]  /*a000*/  PLOP3.LUT P0, PT, PT, PT, UP0, 0x80, 0x0 ;  /* 0x000000000000781c */ /* 0x000fda0003f0f008 */
[----:B------:R-:W-:Y:S05]  /*a010*/  @P0 BRA `(.L_x_293) ;  /* 0x0000009000000947 */ /* 0x000fea0003800000 */
[----:B------:R-:W-:Y:S02]  /*a020*/  UMOV UR5, 0x1 ;  /* 0x0000000100057882 */ /* 0x000fe40000000000 */
[----:B------:R-:W-:Y:S02]  /*a030*/  ULDC UR4, c[0x0][0x32c] ;  /* 0x0000cb0000047ab9 */ /* 0x000fe40000000800 */
[----:B------:R-:W-:Y:S02]  /*a040*/  UISETP.NE.AND UP0, UPT, UR5, UR4, UPT ;  /* 0x000000040500728c */ /* 0x000fe4000bf05270 */
[----:B------:R-:W-:Y:S02]  /*a050*/  ULOP3.LUT UR23, URZ, UR23, URZ, 0x33, !UPT ;  /* 0x000000173f177292 */ /* 0x000fe4000f8e333f */
[----:B------:R-:W-:Y:S02]  /*a060*/  ULDC.64 UR4, c[0x0][0x330] ;  /* 0x0000cc0000047ab9 */ /* 0x000fe40000000a00 */
[----:B------:R-:W-:-:S05]  /*a070*/  UIMAD.WIDE.U32 UR28, UR23, UR4, URZ ;  /* 0x00000004171c72a5 */ /* 0x000fca000f8e003f */
[----:B------:R-:W-:-:S04]  /*a080*/  @UP0 USHF.R.U32.HI UR23, URZ, UR5, UR29 ;  /* 0x000000053f170299 */ /* 0x000fc8000801161d */
[----:B------:R-:W-:Y:S01]  /*a090*/  ULOP3.LUT UR23, URZ, UR23, URZ, 0x33, !UPT ;  /* 0x000000173f177292 */ /* 0x000fe2000f8e333f */
[----:B------:R-:W-:Y:S05]  /*a0a0*/  BRA `(.L_x_294) ;  /* 0x0000006000007947 */ /* 0x000fea0003800000 */
.L_x_293:
[----:B------:R-:W-:Y:S02]  /*a0b0*/  UMOV UR5, 0x1 ;  /* 0x0000000100057882 */ /* 0x000fe40000000000 */
[----:B------:R-:W-:Y:S02]  /*a0c0*/  ULDC UR4, c[0x0][0x32c] ;  /* 0x0000cb0000047ab9 */ /* 0x000fe40000000800 */
[----:B------:R-:W-:-:S03]  /*a0d0*/  UISETP.NE.AND UP0, UPT, UR5, UR4, UPT ;  /* 0x000000040500728c */ /* 0x000fc6000bf05270 */
[----:B------:R-:W-:Y:S02]  /*a0e0*/  ULDC.64 UR4, c[0x0][0x330] ;  /* 0x0000cc0000047ab9 */ /* 0x000fe40000000a00 */
[----:B------:R-:W-:-:S06]  /*a0f0*/  UIMAD.WIDE.U32 UR28, UR23, UR4, URZ ;  /* 0x00000004171c72a5 */ /* 0x000fcc000f8e003f */
[----:B------:R-:W-:Y:S02]  /*a100*/  @UP0 USHF.R.U32.HI UR23, URZ, UR5, UR29 ;  /* 0x000000053f170299 */ /* 0x000fe4000801161d */
.L_x_294:
[----:B------:R-:W-:Y:S02]  /*a110*/  ULDC UR4, c[0x0][0x32c] ;  /* 0x0000cb0000047ab9 */ /* 0x000fe40000000800 */
[----:B------:R-:W-:-:S04]  /*a120*/  UIMAD UR4, UR23, UR4, URZ ;  /* 0x00000004170472a4 */ /* 0x000fc8000f8e023f */
[----:B------:R-:W-:-:S04]  /*a130*/  UISETP.LT.AND UP0, UPT, UR20, UR4, UPT ;  /* 0x000000041400728c */ /* 0x000fc8000bf01270 */
[----:B------:R-:W-:-:S04]  /*a140*/  USEL UR20, UR20, UR4, !UP0 ;  /* 0x0000000414147287 */ /* 0x000fc8000c000000 */
.L_x_292:
        /* <DEDUP_REMOVED lines=13> */
[----:B-1----:R-:W4:Y:S04]  /*a220*/  LDL R4, [R1+0x2c] ;  /* 0x00002c0001047983 */ /* 0x002f280000100800 */
        /* <DEDUP_REMOVED lines=9> */
.L_x_300:
        /* <DEDUP_REMOVED lines=59> */
[----:B---3--:R2:W3:Y:S02]  /*a670*/  SHFL.IDX PT, R13, R6, 0x1, 0x181f ;  /* 0x00381f00060d7f89 */ /* 0x0084e400000e0000 */
.L_x_334:
[----:B--2---:R-:W2:Y:S04]  /*a680*/  LDL R15, [R1+0x24] ;  /* 0x00002400010f7983 */ /* 0x004ea80000100800 */
[----:B------:R-:W5:Y:S04]  /*a690*/  LDL R14, [R1+0x48] ;  /* 0x00004800010e7983 */ /* 0x000f680000100800 */
[----:B----4-:R-:W4:Y:S04]  /*a6a0*/  LDL R12, [R1+0x4c] ;  /* 0x00004c00010c7983 */ /* 0x010f280000100800 */
[----:B---3--:R-:W3:Y:S01]  /*a6b0*/  LDL R6, [R1+0x1c] ;  /* 0x00001c0001067983 */ /* 0x008ee20000100800 */
[----:B--2---:R-:W-:Y:S02]  /*a6c0*/  ISETP.GE.AND P1, PT, R15, c[0x0][0x1d4], PT ;  /* 0x000075000f007a0c */ /* 0x004fe40003f26270 */
[----:B-----5:R-:W-:Y:S05]  /*a6d0*/  IADD3 R14, P0, R13, R14, RZ ;  /* 0x0000000e0d0e7210 */ /* 0x020fea0007f1e0ff */
[----:B----4-:R-:W-:Y:S06]  /*a6e0*/  IMAD.X R15, R7, 0x1, R12, P0 ;  /* 0x00000001070f7824 */ /* 0x010fec00000e060c */
[----:B------:R-:W-:Y:S01]  /*a6f0*/  @!PT LDS RZ, [RZ] ;  /* 0x00000000fffff984 */ /* 0x000fe20000000800 */
[----:B------:R-:W-:Y:S01]  /*a700*/  @!PT LDS RZ, [RZ] ;  /* 0x00000000fffff984 */ /* 0x000fe20000000800 */
[----:B------:R-:W-:Y:S01]  /*a710*/  @!PT LDS RZ, [RZ] ;  /* 0x00000000fffff984 */ /* 0x000fe20000000800 */
[----:B---3--:R2:W-:Y:S01]  /*a720*/  LDGSTS.E.BYPASS.LTC128B.128 [R6+0x5080], [R14.64], !P1 ;  /* 0x050800000e067fae */ /* 0x0085e2000c901d52 */
[C---:B------:R-:W-:Y:S02]  /*a730*/  IADD3 R12, P1, R13.reuse, R176, RZ ;  /* 0x000000b00d0c7210 */ /* 0x040fe40007f3e0ff */
[----:B--2---:R-:W-:Y:S05]  /*a740*/  IADD3 R14, P0, R13, R178, RZ ;  /* 0x000000b20d0e7210 */ /* 0x004fea0007f1e0ff */
[----:B------:R-:W-:Y:S01]  /*a750*/  IMAD.X R15, R7, 0x1, R179, P0 ;  /* 0x00000001070f7824 */ /* 0x000fe200000e06b3 */
[----:B------:R-:W-:Y:S01]  /*a760*/  IADD3 R4, P0, R13, R4, RZ ;  /* 0x000000040d047210 */ /* 0x000fe20007f1e0ff */
[C---:B------:R-:W-:Y:S03]  /*a770*/  IMAD.X R13, R7.reuse, 0x1, R177, P1 ;  /* 0x00000001070d7824 */ /* 0x040fe600008e06b1 */
[----:B------:R2:W-:Y:S01]  /*a780*/  LDGSTS.E.BYPASS.LTC128B.128 [R6+0x6880], [R14.64], !P6 ;  /* 0x068800000e067fae */ /* 0x0005e2000f101d52 */
[----:B------:R-:W-:Y:S03]  /*a790*/  IMAD.X R5, R7, 0x1, R5, P0 ;  /* 0x0000000107057824 */ /* 0x000fe600000e0605 */
[----:B------:R2:W-:Y:S04]  /*a7a0*/  LDGSTS.E.BYPASS.LTC128B.128 [R6+0x8080], [R12.64], !P5 ;  /* 0x080800000c067fae */ /* 0x0005e8000e901d52 */
[----:B------:R2:W-:Y:S02]  /*a7b0*/  LDGSTS.E.BYPASS.LTC128B.128 [R6+0x9880], [R4.64], !P4 ;  /* 0x0988000004067fae */ /* 0x0005e4000e101d52 */
.L_x_297:
[----:B------:R-:W-:Y:S05]  /*a7c0*/  BSYNC B0 ;  /* 0x0000000000007941 */ /* 0x000fea0003800000 */
.L_x_296:
        /* <DEDUP_REMOVED lines=273> */
.L_x_299:
        /* <DEDUP_REMOVED lines=424> */
.L_x_295:
[----:B------:R-:W-:-:S06]  /*d360*/  UISETP.GE.AND UP0, UPT, UR21, UR7, UPT ;  /* 0x000000071500728c */ /* 0x000fcc000bf06270 */
[----:B------:R-:W-:-:S13]  /*d370*/  PLOP3.LUT P0, PT, PT, PT, UP0, 0x40, 0x0 ;  /* 0x000000000000781c */ /* 0x000fda0003f0e808 */
[----:B------:R-:W-:Y:S05]  /*d380*/  @P0 BRA `(.L_x_301) ;  /* 0x00003ea000000947 */ /* 0x000fea0003800000 */
[----:B-1----:R-:W1:Y:S04]  /*d390*/  S2R R3, SR_TID.X ;  /* 0x0000000000037919 */ /* 0x002e680000002100 */
        /* <DEDUP_REMOVED lines=12> */
.L_x_314:
        /* <DEDUP_REMOVED lines=66> */
[----:B-1----:R2:W1:Y:S02]  /*d880*/  SHFL.IDX PT, R13, R4, 0x1, 0x181f ;  /* 0x00381f00040d7f89 */ /* 0x00246400000e0000 */
.L_x_335:
[----:B------:R-:W4:Y:S04]  /*d890*/  LDL R7, [R1+0x24] ;  /* 0x0000240001077983 */ /* 0x000f280000100800 */
[----:B------:R-:W5:Y:S04]  /*d8a0*/  LDL R6, [R1+0x3c] ;  /* 0x00003c0001067983 */ /* 0x000f680000100800 */
[----:B--2---:R-:W2:Y:S04]  /*d8b0*/  LDL R14, [R1+0x48] ;  /* 0x00004800010e7983 */ /* 0x004ea80000100800 */
[----:B---3--:R-:W3:Y:S04]  /*d8c0*/  LDL R12, [R1+0x1c] ;  /* 0x00001c00010c7983 */ /* 0x008ee80000100800 */
[----:B------:R-:W3:Y:S01]  /*d8d0*/  LDL R4, [R1+0x4c] ;  /* 0x00004c0001047983 */ /* 0x000ee20000100800 */
[----:B----4-:R-:W-:Y:S02]  /*d8e0*/  ISETP.GE.AND P1, PT, R7, c[0x0][0x1d4], PT ;  /* 0x0000750007007a0c */ /* 0x010fe40003f26270 */
[----:B-1---5:R-:W-:Y:S05]  /*d8f0*/  IADD3 R6, P0, R13, R6, RZ ;  /* 0x000000060d067210 */ /* 0x022fea0007f1e0ff */
[----:B--2---:R-:W-:Y:S06]  /*d900*/  IMAD.X R7, R5, 0x1, R14, P0 ;  /* 0x0000000105077824 */ /* 0x004fec00000e060e */
[----:B------:R-:W-:Y:S01]  /*d910*/  @!PT LDS RZ, [RZ] ;  /* 0x00000000fffff984 */ /* 0x000fe20000000800 */
[----:B------:R-:W-:Y:S01]  /*d920*/  @!PT LDS RZ, [RZ] ;  /* 0x00000000fffff984 */ /* 0x000fe20000000800 */
[----:B------:R-:W-:Y:S01]  /*d930*/  @!PT LDS RZ, [RZ] ;  /* 0x00000000fffff984 */ /* 0x000fe20000000800 */
[----:B---3--:R1:W-:Y:S02]  /*d940*/  LDGSTS.E.BYPASS.LTC128B.128 [R12+0x5080], [R6.64], !P1 ;  /* 0x05080000060c7fae */ /* 0x0083e4000c901d52 */
[----:B-1----:R-:W-:Y:S05]  /*d950*/  IADD3 R6, P0, R13, R159, RZ ;  /* 0x0000009f0d067210 */ /* 0x002fea0007f1e0ff */
[----:B------:R-:W-:Y:S05]  /*d960*/  IMAD.X R7, R5, 0x1, R4, P0 ;  /* 0x0000000105077824 */ /* 0x000fea00000e0604 */
[----:B------:R1:W-:Y:S02]  /*d970*/  LDGSTS.E.BYPASS.LTC128B.128 [R12+0x6880], [R6.64], !P6 ;  /* 0x06880000060c7fae */ /* 0x0003e4000f101d52 */
[----:B-1----:R-:W-:Y:S05]  /*d980*/  IADD3 R6, P0, R13, R157, RZ ;  /* 0x0000009d0d067210 */ /* 0x002fea0007f1e0ff */
[----:B------:R-:W-:Y:S01]  /*d990*/  IMAD.X R7, R5, 0x1, R158, P0 ;  /* 0x0000000105077824 */ /* 0x000fe200000e069e */
[----:B------:R-:W-:Y:S04]  /*d9a0*/  IADD3 R4, P0, R13, R0, RZ ;  /* 0x000000000d047210 */ /* 0x000fe80007f1e0ff */
[----:B------:R1:W-:Y:S01]  /*d9b0*/  LDGSTS.E.BYPASS.LTC128B.128 [R12+0x8080], [R6.64], !P5 ;  /* 0x08080000060c7fae */ /* 0x0003e2000e901d52 */
[----:B------:R-:W-:Y:S05]  /*d9c0*/  IMAD.X R5, R5, 0x1, R2, P0 ;  /* 0x0000000105057824 */ /* 0x000fea00000e0602 */
[----:B------:R1:W-:Y:S03]  /*d9d0*/  LDGSTS.E.BYPASS.LTC128B.128 [R12+0x9880], [R4.64], !P4 ;  /* 0x09880000040c7fae */ /* 0x0003e6000e101d52 */
.L_x_303:
[----:B------:R-:W-:Y:S05]  /*d9e0*/  BSYNC B0 ;  /* 0x0000000000007941 */ /* 0x000fea0003800000 */
.L_x_302:
        /* <DEDUP_REMOVED lines=159> */
[----:B------:R-:W2:Y:S01]  /*e3e0*/  MUFU.TANH R179, R15 ;  /* 0x0000000f00b37308 */ /* 0x000ea20000002400 */
[----:B------:R-:W-:Y:S01]  /*e3f0*/  BAR.SYNC.DEFER_BLOCKING 0x0 ;  /* 0x0000000000007b1d */ /* 0x000fe20000010000 */
[----:B-----5:R-:W-:Y:S02]  /*e400*/  FMUL.FTZ R9, R14, c[0x0][0x320] ;  /* 0x0000c8000e097a20 */ /* 0x020fe40000410000 */
[----:B------:R-:W-:Y:S06]  /*e410*/  FMUL.FTZ R14, R17, c[0x0][0x320] ;  /* 0x0000c800110e7a20 */ /* 0x000fec0000410000 */
[----:B------:R5:W2:Y:S01]  /*e420*/  MUFU.TANH R178, R18 ;  /* 0x0000001200b27308 */ /* 0x000aa20000002400 */
[----:B-1----:R-:W-:Y:S02]  /*e430*/  FMUL.FTZ R11, R12, c[0x0][0x320] ;  /* 0x0000c8000c0b7a20 */ /* 0x002fe40000410000 */
[----:B------:R-:W-:Y:S02]  /*e440*/  FMUL.FTZ R12, R13, c[0x0][0x320] ;  /* 0x0000c8000d0c7a20 */ /* 0x000fe40000410000 */
[----:B------:R-:W-:Y:S05]  /*e450*/  FMUL.FTZ R13, R16, c[0x0][0x320] ;  /* 0x0000c800100d7a20 */ /* 0x000fea0000410000 */
[----:B------:R-:W1:Y:S10]  /*e460*/  MUFU.TANH R8, R8 ;  /* 0x0000000800087308 */ /* 0x000e740000002400 */
        /* <DEDUP_REMOVED lines=8> */
[----:B------:R-:W-:Y:S02]  /*e4f0*/  FMUL.FTZ R17, R21, c[0x0][0x320] ;  /* 0x0000c80015117a20 */ /* 0x000fe40000410000 */
[----:B------:R-:W-:Y:S02]  /*e500*/  FMUL.FTZ R6, R22, c[0x0][0x320] ;  /* 0x0000c80016067a20 */ /* 0x000fe40000410000 */
[----:B------:R-:W-:Y:S03]  /*e510*/  FMUL.FTZ R5, R23, c[0x0][0x320] ;  /* 0x0000c80017057a20 */ /* 0x000fe60000410000 */
[----:B-----5:R-:W-:Y:S02]  /*e520*/  FMUL.FTZ R18, R24, c[0x0][0x320] ;  /* 0x0000c80018127a20 */ /* 0x020fe40000410000 */
[----:B------:R-:W-:Y:S01]  /*e530*/  FMUL.FTZ R19, R25, c[0x0][0x320] ;  /* 0x0000c80019137a20 */ /* 0x000fe20000410000 */
[----:B------:R-:W1:Y:S01]  /*e540*/  MUFU.TANH R13, R13 ;  /* 0x0000000d000d7308 */ /* 0x000e620000002400 */
        /* <DEDUP_REMOVED lines=19> */
[----:B------:R-:W4:Y:S01]  /*e680*/  LDL.LU R26, [R1+0x4c] ;  /* 0x00004c00011a7983 */ /* 0x000f220000300800 */
[----:B------:R-:W-:Y:S03]  /*e690*/  IMAD.U32 R20, RZ, RZ, UR4 ;  /* 0x00000004ff147e24 */ /* 0x000fe6000f8e00ff */
[----:B------:R-:W5:Y:S04]  /*e6a0*/  LDL R170, [R1+0x3c] ;  /* 0x00003c0001aa7983 */ /* 0x000f680000100800 */
        /* <DEDUP_REMOVED lines=18> */
[----:B---3--:R-:W-:Y:S04]  /*e7d0*/  IMAD.WIDE.U32 R22, R27, c[0x0][0x1e0], RZ ;  /* 0x000078001b167a25 */ /* 0x008fe800078e00ff */
[----:B------:R-:W-:Y:S01]  /*e7e0*/  IMAD.IADD R23, R23, 0x1, R20 ;  /* 0x0000000117177824 */ /* 0x000fe200078e0214 */
[----:B--2---:R2:W-:Y:S01]  /*e7f0*/  STL [R1+0x8], R25 ;  /* 0x0000081901007387 */ /* 0x0045e20000100800 */
[----:B------:R-:W-:Y:S02]  /*e800*/  SHF.R.S32.HI R20, RZ, 0x1f, R25 ;  /* 0x0000001fff147819 */ /* 0x000fe40000011419 */
[C---:B------:R-:W-:Y:S04]  /*e810*/  IMAD.WIDE.U32 R22, R25.reuse, c[0x0][0x1f0], R22 ;  /* 0x00007c0019167a25 */ /* 0x040fe800078e0016 */
[----:B------:R-:W-:Y:S01]  /*e820*/  IMAD R20, R20, c[0x0][0x1f0], RZ ;  /* 0x00007c0014147a24 */ /* 0x000fe200078e02ff */
[----:B------:R-:W-:Y:S03]  /*e830*/  IADD3 R22, P0, R22, UR26, RZ ;  /* 0x0000001a16167c10 */ /* 0x000fe6000ff1e0ff */
[----:B------:R-:W-:Y:S05]  /*e840*/  IMAD R20, R25, c[0x0][0x1f4], R20 ;  /* 0x00007d0019147a24 */ /* 0x000fea00078e0214 */
[----:B------:R-:W-:Y:S02]  /*e850*/  IADD3.X R20, R23, UR22, R20, P0, !PT ;  /* 0x0000001617147c10 */ /* 0x000fe400087fe414 */
[C---:B------:R-:W-:Y:S04]  /*e860*/  LEA R21, P0, R22.reuse, c[0x0][0x1c8], 0x1 ;  /* 0x0000720016157a11 */ /* 0x040fe800078008ff */
[----:B------:R-:W-:Y:S02]  /*e870*/  LEA.HI.X R20, R22, c[0x0][0x1cc], R20, 0x1, P0 ;  /* 0x0000730016147a11 */ /* 0x000fe400000f0c14 */
[----:B------:R-:W5:Y:S04]  /*e880*/  SHFL.IDX PT, R22, R21, RZ, 0x181f ;  /* 0x00181fff15167589 */ /* 0x000f6800000e0000 */
[----:B--2---:R-:W2:Y:S04]  /*e890*/  S2R R25, SR_TID.X ;  /* 0x0000000000197919 */ /* 0x004ea80000002100 */
[----:B------:R-:W4:Y:S04]  /*e8a0*/  SHFL.IDX PT, R23, R20, RZ, 0x181f ;  /* 0x00181fff14177589 */ /* 0x000f2800000e0000 */
[----:B------:R-:W3:Y:S04]  /*e8b0*/  SHFL.IDX PT, R21, R21, 0x1, 0x181f ;  /* 0x00381f0015157f89 */ /* 0x000ee800000e0000 */
[----:B------:R-:W1:Y:S01]  /*e8c0*/  SHFL.IDX PT, R20, R20, 0x1, 0x181f ;  /* 0x00381f0014147f89 */ /* 0x000e6200000e0000 */
[----:B--2---:R-:W-:Y:S04]  /*e8d0*/  SHF.R.S32.HI R27, RZ, 0x1f, R25 ;  /* 0x0000001fff1b7819 */ /* 0x004fe80000011419 */
[----:B------:R-:W-:Y:S04]  /*e8e0*/  LEA.HI R27, R27, R25, RZ, 0x3 ;  /* 0x000000191b1b7211 */ /* 0x000fe800078f18ff */
[----:B------:R-:W-:Y:S04]  /*e8f0*/  SHF.R.S32.HI R27, RZ, 0x3, R27 ;  /* 0x00000003ff1b7819 */ /* 0x000fe8000001141b */
[----:B------:R-:W-:Y:S04]  /*e900*/  IADD3 R27, -R27, 0x30, RZ ;  /* 0x000000301b1b7810 */ /* 0x000fe80007ffe1ff */
[----:B------:R-:W-:Y:S11]  /*e910*/  ISETP.GE.AND P1, PT, R27, 0x1, PT ;  /* 0x000000011b00780c */ /* 0x000ff60003f26270 */
[----:B------:R-:W-:Y:S02]  /*e920*/  @!UPT UIADD3 URZ, URZ, URZ, URZ ;  /* 0x0000003f3f3ff290 */ /* 0x000fe4000fffe03f */
[C---:B-----5:R-:W-:Y:S05]  /*e930*/  @P1 IADD3 R24, P0, R22.reuse, R170, RZ ;  /* 0x000000aa16181210 */ /* 0x060fea0007f1e0ff */
[C---:B----4-:R-:W-:Y:S05]  /*e940*/  @P1 IMAD.X R25, R23.reuse, 0x1, R174, P0 ;  /* 0x0000000117191824 */ /* 0x050fea00000e06ae */
[----:B------:R2:W-:Y:S02]  /*e950*/  @P1 LDGSTS.E.BYPASS.LTC128B.128 [R175+0x14080], [R24.64], !P2 ;  /* 0x1408000018af1fae */ /* 0x0005e4000d101d52 */
[C---:B--2---:R-:W-:Y:S05]  /*e960*/  @P1 IADD3 R24, P0, R22.reuse, R159, RZ ;  /* 0x0000009f16181210 */ /* 0x044fea0007f1e0ff */
[C---:B------:R-:W-:Y:S05]  /*e970*/  @P1 IMAD.X R25, R23.reuse, 0x1, R26, P0 ;  /* 0x0000000117191824 */ /* 0x040fea00000e061a */
[----:B------:R2:W-:Y:S02]  /*e980*/  @P1 LDGSTS.E.BYPASS.LTC128B.128 [R175+0x15880], [R24.64], !P6 ;  /* 0x1588000018af1fae */ /* 0x0005e4000f101d52 */
[C---:B--2---:R-:W-:Y:S05]  /*e990*/  @P1 IADD3 R24, P0, R22.reuse, R157, RZ ;  /* 0x0000009d16181210 */ /* 0x044fea0007f1e0ff */
[C---:B------:R-:W-:Y:S01]  /*e9a0*/  @P1 IMAD.X R25, R23.reuse, 0x1, R158, P0 ;  /* 0x0000000117191824 */ /* 0x040fe200000e069e */
[----:B------:R-:W-:Y:S04]  /*e9b0*/  @P1 IADD3 R22, P0, R22, R0, RZ ;  /* 0x0000000016161210 */ /* 0x000fe80007f1e0ff */
[----:B------:R3:W-:Y:S01]  /*e9c0*/  @P1 LDGSTS.E.BYPASS.LTC128B.128 [R175+0x17080], [R24.64], !P5 ;  /* 0x1708000018af1fae */ /* 0x0007e2000e901d52 */
[----:B------:R-:W-:Y:S01]  /*e9d0*/  @P1 IMAD.X R23, R23, 0x1, R2, P0 ;  /* 0x0000000117171824 */ /* 0x000fe200000e0602 */
[----:B------:R-:W-:Y:S04]  /*e9e0*/  ISETP.GE.AND P0, PT, R27, 0x21, PT ;  /* 0x000000211b00780c */ /* 0x000fe80003f06270 */
[----:B------:R2:W-:Y:S09]  /*e9f0*/  @P1 LDGSTS.E.BYPASS.LTC128B.128 [R175+0x18880], [R22.64], !P4 ;  /* 0x1888000016af1fae */ /* 0x0005f2000e101d52 */
[C---:B---3--:R-:W-:Y:S05]  /*ea00*/  @P0 IADD3 R24, P2, R21.reuse, R159, RZ ;  /* 0x0000009f15180210 */ /* 0x048fea0007f5e0ff */
[C---:B-1----:R-:W-:Y:S01]  /*ea10*/  @P0 IMAD.X R25, R20.reuse, 0x1, R26, P2 ;  /* 0x0000000114190824 */ /* 0x042fe200010e061a */
[C---:B------:R-:W-:Y:S02]  /*ea20*/  @P0 IADD3 R26, P2, R21.reuse, R157, RZ ;  /* 0x0000009d151a0210 */ /* 0x040fe40007f5e0ff */
[----:B--2---:R-:W-:Y:S03]  /*ea30*/  @P0 IADD3 R22, P1, R21, R170, RZ ;  /* 0x000000aa15160210 */ /* 0x004fe60007f3e0ff */
[C---:B------:R-:W-:Y:S01]  /*ea40*/  @P0 IMAD.X R27, R20.reuse, 0x1, R158, P2 ;  /* 0x00000001141b0824 */ /* 0x040fe200010e069e */
[----:B------:R-:W-:Y:S01]  /*ea50*/  ISETP.GE.AND P2, PT, R171, c[0x0][0x1d4], PT ;  /* 0x00007500ab007a0c */ /* 0x000fe20003f46270 */
[C---:B------:R-:W-:Y:S01]  /*ea60*/  @P0 IMAD.X R23, R20.reuse, 0x1, R174, P1 ;  /* 0x0000000114170824 */ /* 0x040fe200008e06ae */
[----:B------:R-:W-:Y:S05]  /*ea70*/  @P0 IADD3 R158, P1, R21, R0, RZ ;  /* 0x00000000159e0210 */ /* 0x000fea0007f3e0ff */
[----:B------:R-:W-:Y:S06]  /*ea80*/  @P0 IMAD.X R159, R20, 0x1, R2, P1 ;  /* 0x00000001149f0824 */ /* 0x000fec00008e0602 */
[----:B------:R1:W-:Y:S04]  /*ea90*/  @P0 LDGSTS.E.BYPASS.LTC128B.128 [R175+0x15080], [R22.64], !P2 ;  /* 0x1508000016af0fae */ /* 0x0003e8000d101d52 */
[----:B------:R1:W-:Y:S04]  /*eaa0*/  @P0 LDGSTS.E.BYPASS.LTC128B.128 [R175+0x16880], [R24.64], !P6 ;  /* 0x1688000018af0fae */ /* 0x0003e8000f101d52 */
[----:B------:R1:W-:Y:S04]  /*eab0*/  @P0 LDGSTS.E.BYPASS.LTC128B.128 [R175+0x18080], [R26.64], !P5 ;  /* 0x180800001aaf0fae */ /* 0x0003e8000e901d52 */
[----:B------:R1:W-:Y:S02]  /*eac0*/  @P0 LDGSTS.E.BYPASS.LTC128B.128 [R175+0x19880], [R158.64], !P4 ;  /* 0x198800009eaf0fae */ /* 0x0003e4000e101d52 */
.L_x_305:
        /* <DEDUP_REMOVED lines=17> */
[----:B------:R-:W-:Y:S04]  /*ebe0*/  IADD3 R0, -R0, UR8, R2 ;  /* 0x0000000800007c10 */ /* 0x000fe8000fffe102 */
[C---:B------:R-:W-:Y:S02]  /*ebf0*/  IADD3 R24, R0.reuse, c[0x0][0x328], RZ ;  /* 0x0000ca0000187a10 */ /* 0x040fe40007ffe0ff */
[----:B------:R-:W-:Y:S02]  /*ec00*/  IADD3 R2, R0, UR24, RZ ;  /* 0x0000001800027c10 */ /* 0x000fe4000fffe0ff */
[----:B------:R-:W-:Y:S01]  /*ec10*/  IADD3 R0, -R21, UR4, RZ ;  /* 0x0000000415007c10 */ /* 0x000fe2000fffe1ff */
        /* <DEDUP_REMOVED lines=17> */
.L_x_308:
[----:B------:R-:W-:Y:S04]  /*ed30*/  MOV R20, 0x1 ;  /* 0x0000000100147802 */ /* 0x000fe80000000f00 */
[----:B------:R-:W-:Y:S11]  /*ed40*/  ISETP.NE.AND P0, PT, R20, c[0x0][0x32c], PT ;  /* 0x0000cb0014007a0c */ /* 0x000ff60003f05270 */
[----:B------:R-:W-:Y:S02]  /*ed50*/  @!UPT UIADD3 URZ, URZ, URZ, URZ ;  /* 0x0000003f3f3ff290 */ /* 0x000fe4000fffe03f */
[----:B------:R-:W-:Y:S05]  /*ed60*/  @P0 IMAD.HI.U32 R20, R21, c[0x0][0x330], RZ ;  /* 0x0000cc0015140a27 */ /* 0x000fea00078e00ff */
[----:B------:R-:W-:Y:S02]  /*ed70*/  @P0 SHF.R.U32.HI R21, RZ, c[0x0][0x334], R20 ;  /* 0x0000cd00ff150a19 */ /* 0x000fe40000011614 */
.L_x_309:
[----:B------:R-:W-:Y:S05]  /*ed80*/  BSYNC B0 ;  /* 0x0000000000007941 */ /* 0x000fea0003800000 */
.L_x_307:
[----:B------:R-:W-:Y:S05]  /*ed90*/  IMAD R20, R21, c[0x0][0x32c], R0 ;  /* 0x0000cb0015147a24 */ /* 0x000fea00078e0200 */
[----:B------:R-:W-:Y:S02]  /*eda0*/  IMNMX R26, R26, R20, !PT ;  /* 0x000000141a1a7217 */ /* 0x000fe40007800200 */
[----:B------:R-:W-:Y:S04]  /*edb0*/  IADD3 R20, R20, c[0x0][0x32c], RZ ;  /* 0x0000cb0014147a10 */ /* 0x000fe80007ffe0ff */
[----:B------:R-:W-:Y:S02]  /*edc0*/  IMNMX R27, R27, R20, PT ;  /* 0x000000141b1b7217 */ /* 0x000fe40003800200 */
.L_x_306:
        /* <DEDUP_REMOVED lines=43> */
[----:B------:R-:W-:Y:S01]  /*f080*/  PLOP3.LUT P0, PT, PT, PT, UP5, 0x40, 0x0 ;  /* 0x000000000000781c */ /* 0x000fe20003f0e858 */
[----:B------:R-:W1:Y:S03]  /*f090*/  SHFL.IDX PT, R12, R25, 0x1, 0x1c1f ;  /* 0x003c1f00190c7f89 */ /* 0x000e6600000e0000 */
        /* <DEDUP_REMOVED lines=8> */
[----:B------:R-:W-:Y:S04]  /*f120*/  ISETP.GT.AND P0, PT, R26, 0x20, P0 ;  /* 0x000000201a00780c */ /* 0x000fe80000704270 */
[C---:B------:R-:W-:Y:S04]  /*f130*/  ISETP.LT.OR P0, PT, R27.reuse, 0x21, P0 ;  /* 0x000000211b00780c */ /* 0x040fe80000701670 */
[----:B------:R-:W-:Y:S01]  /*f140*/  FSEL R175, R16, -INF , !P0 ;  /* 0xff80000010af7808 */ /* 0x000fe20004000000 */
[--C-:B-1----:R-:W-:Y:S01]  /*f150*/  IMAD.IADD R16, R2, 0x1, R12.reuse ;  /* 0x0000000102107824 */ /* 0x102fe200078e020c */
[----:B------:R-:W-:Y:S04]  /*f160*/  PLOP3.LUT P0, PT, PT, PT, UP2, 0x40, 0x0 ;  /* 0x000000000000781c */ /* 0x000fe80003f0e828 */
[----:B------:R-:W-:Y:S04]  /*f170*/  ISETP.GT.AND P0, PT, R26, 0x21, P0 ;  /* 0x000000211a00780c */ /* 0x000fe80000704270 */
[----:B------:R-:W-:Y:S04]  /*f180*/  ISETP.LT.OR P0, PT, R27, 0x22, P0 ;  /* 0x000000221b00780c */ /* 0x000fe80000701670 */
[----:B------:R-:W-:Y:S01]  /*f190*/  FSEL R174, R17, -INF , !P0 ;  /* 0xff80000011ae7808 */ /* 0x000fe20004000000 */
[----:B------:R-:W-:Y:S01]  /*f1a0*/  IMAD.IADD R17, R24, 0x1, R12 ;  /* 0x0000000118117824 */ /* 0x000fe200078e020c */
[----:B------:R-:W-:Y:S04]  /*f1b0*/  PLOP3.LUT P0, PT, PT, PT, UP1, 0x40, 0x0 ;  /* 0x000000000000781c */ /* 0x000fe80003f0e818 */
[----:B------:R-:W-:Y:S04]  /*f1c0*/  ISETP.GT.AND P0, PT, R26, 0x28, P0 ;  /* 0x000000281a00780c */ /* 0x000fe80000704270 */
[C---:B------:R-:W-:Y:S04]  /*f1d0*/  ISETP.LT.OR P0, PT, R27.reuse, 0x29, P0 ;  /* 0x000000291b00780c */ /* 0x040fe80000701670 */
        /* <DEDUP_REMOVED lines=23> */
.L_x_312:
[----:B------:R-:W-:Y:S04]  /*f350*/  MOV R2, 0x1 ;  /* 0x0000000100027802 */ /* 0x000fe80000000f00 */
[----:B------:R-:W-:Y:S11]  /*f360*/  ISETP.NE.AND P0, PT, R2, c[0x0][0x32c], PT ;  /* 0x0000cb0002007a0c */ /* 0x000ff60003f05270 */
[----:B------:R-:W-:Y:S02]  /*f370*/  @!UPT UIADD3 URZ, URZ, URZ, URZ ;  /* 0x0000003f3f3ff290 */ /* 0x000fe4000fffe03f */
[----:B------:R-:W-:Y:S05]  /*f380*/  @P0 IMAD.HI.U32 R2, R12, c[0x0][0x330], RZ ;  /* 0x0000cc000c020a27 */ /* 0x000fea00078e00ff */
[----:B------:R-:W-:Y:S02]  /*f390*/  @P0 SHF.R.U32.HI R12, RZ, c[0x0][0x334], R2 ;  /* 0x0000cd00ff0c0a19 */ /* 0x000fe40000011602 */
.L_x_313:
[----:B------:R-:W-:Y:S05]  /*f3a0*/  BSYNC B0 ;  /* 0x0000000000007941 */ /* 0x000fea0003800000 */
.L_x_311:
[----:B------:R-:W-:Y:S05]  /*f3b0*/  IMAD R0, R12, c[0x0][0x32c], R0 ;  /* 0x0000cb000c007a24 */ /* 0x000fea00078e0200 */
[----:B------:R-:W-:Y:S02]  /*f3c0*/  IMNMX R16, R16, R0, !PT ;  /* 0x0000000010107217 */ /* 0x000fe40007800200 */
[----:B------:R-:W-:Y:S04]  /*f3d0*/  IADD3 R0, R0, c[0x0][0x32c], RZ ;  /* 0x0000cb0000007a10 */ /* 0x000fe80007ffe0ff */
[----:B------:R-:W-:Y:S02]  /*f3e0*/  IMNMX R17, R17, R0, PT ;  /* 0x0000000011117217 */ /* 0x000fe40003800200 */
.L_x_310:
        /* <DEDUP_REMOVED lines=45> */
[--C-:B------:R-:W-:Y:S02]  /*f6c0*/  FFMA.FTZ R13, R22, c[0x0][0x2d0], -R172.reuse ;  /* 0x0000b400160d7a23 */ /* 0x100fe400000108ac */
[----:B------:R-:W-:Y:S01]  /*f6d0*/  ISETP.GT.AND P0, PT, R16, 0x1, P0 ;  /* 0x000000011000780c */ /* 0x000fe20000704270 */
[----:B------:R-:W-:Y:S01]  /*f6e0*/  MUFU.EX2 R18, R18 ;  /* 0x0000001200127308 */ /* 0x000fe20000000800 */
[--C-:B------:R-:W-:Y:S02]  /*f6f0*/  FFMA.FTZ R12, R8, c[0x0][0x2d0], -R172.reuse ;  /* 0x0000b400080c7a23 */ /* 0x100fe400000108ac */
[----:B------:R-:W-:Y:S01]  /*f700*/  ISETP.LT.OR P0, PT, R17, 0x2, P0 ;  /* 0x000000021100780c */ /* 0x000fe20000701670 */
[--C-:B------:R-:W-:Y:S02]  /*f710*/  FFMA.FTZ R8, R168, c[0x0][0x2d0], -R172.reuse ;  /* 0x0000b400a8087a23 */ /* 0x100fe400000108ac */
[--C-:B------:R-:W-:Y:S01]  /*f720*/  FFMA.FTZ R171, R21, c[0x0][0x2d0], -R172.reuse ;  /* 0x0000b40015ab7a23 */ /* 0x100fe200000108ac */
[----:B------:R-:W-:Y:S01]  /*f730*/  FSEL R11, R176, -INF , !P0 ;  /* 0xff800000b00b7808 */ /* 0x000fe20004000000 */
[--C-:B------:R-:W-:Y:S01]  /*f740*/  FFMA.FTZ R175, R175, c[0x0][0x2d0], -R172.reuse ;  /* 0x0000b400afaf7a23 */ /* 0x100fe200000108ac */
[----:B------:R-:W-:Y:S01]  /*f750*/  PLOP3.LUT P0, PT, PT, PT, UP2, 0x40, 0x0 ;  /* 0x000000000000781c */ /* 0x000fe20003f0e828 */
[----:B------:R-:W-:Y:S01]  /*f760*/  UISETP.NE.AND UP2, UPT, UR28, URZ, UPT ;  /* 0x0000003f1c00728c */ /* 0x000fe2000bf45270 */
[----:B------:R-:W1:Y:S01]  /*f770*/  MUFU.EX2 R13, R13 ;  /* 0x0000000d000d7308 */ /* 0x000e620000000800 */
[--C-:B------:R-:W-:Y:S01]  /*f780*/  FFMA.FTZ R174, R174, c[0x0][0x2d0], -R172.reuse ;  /* 0x0000b400aeae7a23 */ /* 0x100fe200000108ac */
[----:B------:R-:W-:Y:S01]  /*f790*/  ISETP.GT.AND P0, PT, R16, 0x8, P0 ;  /* 0x000000081000780c */ /* 0x000fe20000704270 */
[--C-:B------:R-:W-:Y:S02]  /*f7a0*/  FFMA.FTZ R173, R173, c[0x0][0x2d0], -R172.reuse ;  /* 0x0000b400adad7a23 */ /* 0x100fe400000108ac */
[----:B------:R-:W-:Y:S01]  /*f7b0*/  FFMA.FTZ R172, R19, c[0x0][0x2d0], -R172 ;  /* 0x0000b40013ac7a23 */ /* 0x000fe200000108ac */
[C---:B------:R-:W-:Y:S04]  /*f7c0*/  ISETP.LT.OR P0, PT, R17.reuse, 0x9, P0 ;  /* 0x000000091100780c */ /* 0x040fe80000701670 */
[----:B------:R-:W-:Y:S01]  /*f7d0*/  FSEL R10, R10, -INF , !P0 ;  /* 0xff8000000a0a7808 */ /* 0x000fe20004000000 */
[----:B------:R-:W-:Y:S01]  /*f7e0*/  MUFU.EX2 R12, R12 ;  /* 0x0000000c000c7308 */ /* 0x000fe20000000800 */
[----:B------:R-:W-:Y:S01]  /*f7f0*/  PLOP3.LUT P0, PT, PT, PT, UP1, 0x40, 0x0 ;  /* 0x000000000000781c */ /* 0x000fe20003f0e818 */
[----:B------:R-:W-:Y:S03]  /*f800*/  UISETP.NE.AND UP1, UPT, UR23, URZ, UPT ;  /* 0x0000003f1700728c */ /* 0x000fe6000bf25270 */
[C---:B------:R-:W-:Y:S04]  /*f810*/  ISETP.GT.AND P0, PT, R16.reuse, 0x9, P0 ;  /* 0x000000091000780c */ /* 0x040fe80000704270 */
[----:B------:R-:W-:Y:S01]  /*f820*/  ISETP.LT.OR P0, PT, R17, 0xa, P0 ;  /* 0x0000000a1100780c */ /* 0x000fe20000701670 */
[----:B------:R-:W-:Y:S03]  /*f830*/  MUFU.EX2 R8, R8 ;  /* 0x0000000800087308 */ /* 0x000fe60000000800 */
[----:B------:R-:W-:Y:S02]  /*f840*/  FSEL R169, R169, -INF , !P0 ;  /* 0xff800000a9a97808 */ /* 0x000fe40004000000 */
[----:B------:R-:W-:Y:S01]  /*f850*/  PLOP3.LUT P0, PT, PT, PT, UP0, 0x40, 0x0 ;  /* 0x000000000000781c */ /* 0x000fe20003f0e808 */
[----:B------:R-:W-:Y:S01]  /*f860*/  UISETP.NE.AND UP0, UPT, UR20, URZ, UPT ;  /* 0x0000003f1400728c */ /* 0x000fe2000bf05270 */
[----:B-1----:R-:W-:Y:S02]  /*f870*/  F2FP.BF16.PACK_AB R168, R13, R18 ;  /* 0x000000120da8723e */ /* 0x002fe400000010ff */
[C---:B------:R-:W-:Y:S01]  /*f880*/  ISETP.GT.AND P0, PT, R16.reuse, 0x10, P0 ;  /* 0x000000101000780c */ /* 0x040fe20000704270 */
[----:B------:R-:W-:Y:S03]  /*f890*/  MUFU.EX2 R172, R172 ;  /* 0x000000ac00ac7308 */ /* 0x000fe60000000800 */
[----:B------:R-:W-:Y:S04]  /*f8a0*/  ISETP.LT.OR P0, PT, R17, 0x11, P0 ;  /* 0x000000111100780c */ /* 0x000fe80000701670 */
        /* <DEDUP_REMOVED lines=19> */
[----:B------:R-:W-:Y:S02]  /*f9e0*/  FSEL R159, R6, -INF , !P0 ;  /* 0xff800000069f7808 */ /* 0x000fe40004000000 */
[----:B------:R-:W1:Y:S01]  /*f9f0*/  MUFU.EX2 R6, R2 ;  /* 0x0000000200067308 */ /* 0x000e620000000800 */
[----:B------:R-:W-:Y:S04]  /*fa00*/  PLOP3.LUT P0, PT, PT, PT, UP2, 0x40, 0x0 ;  /* 0x000000000000781c */ /* 0x000fe80003f0e828 */
[C---:B------:R-:W-:Y:S04]  /*fa10*/  ISETP.GT.AND P0, PT, R16.reuse, 0x21, P0 ;  /* 0x000000211000780c */ /* 0x040fe80000704270 */
[----:B------:R-:W-:Y:S04]  /*fa20*/  ISETP.LT.OR P0, PT, R17, 0x22, P0 ;  /* 0x000000221100780c */ /* 0x000fe80000701670 */
        /* <DEDUP_REMOVED lines=14> */
[----:B------:R-:W-:Y:S01]  /*fb10*/  FMUL.FTZ R29, R6, R29 ;  /* 0x0000001d061d7220 */ /* 0x000fe20000410000 */
[----:B------:R-:W-:Y:S01]  /*fb20*/  ISETP.GT.AND P0, PT, R16, 0x29, P0 ;  /* 0x000000291000780c */ /* 0x000fe20000704270 */
[C---:B------:R-:W-:Y:S01]  /*fb30*/  FMUL.FTZ R16, R6.reuse, R144 ;  /* 0x0000009006107220 */ /* 0x040fe20000410000 */
[----:B------:R-:W-:Y:S01]  /*fb40*/  FMNMX.FTZ R2, R169, R2, !PT ;  /* 0x00000002a9027209 */ /* 0x000fe20007810000 */
[C---:B------:R-:W-:Y:S01]  /*fb50*/  FMUL.FTZ R32, R6.reuse, R32 ;  /* 0x0000002006207220 */ /* 0x040fe20000410000 */
[----:B------:R-:W-:Y:S01]  /*fb60*/  ISETP.LT.OR P0, PT, R17, 0x2a, P0 ;  /* 0x0000002a1100780c */ /* 0x000fe20000701670 */
[----:B------:R-:W-:Y:S01]  /*fb70*/  FMUL.FTZ R17, R6, R145 ;  /* 0x0000009106117220 */ /* 0x000fe20000410000 */
[----:B------:R-:W-:Y:S01]  /*fb80*/  FMNMX.FTZ R2, R24, R2, !PT ;  /* 0x0000000218027209 */ /* 0x000fe20007810000 */
[C---:B------:R-:W-:Y:S01]  /*fb90*/  FMUL.FTZ R33, R6.reuse, R33 ;  /* 0x0000002106217220 */ /* 0x040fe20000410000 */
[----:B------:R-:W-:Y:S01]  /*fba0*/  FSEL R3, R7, -INF , !P0 ;  /* 0xff80000007037808 */ /* 0x000fe20004000000 */
        /* <DEDUP_REMOVED lines=15> */
[----:B------:R-:W-:Y:S01]  /*fca0*/  UISETP.GT.AND UP0, UPT, UR21, UR7, UPT ;  /* 0x000000071500728c */ /* 0x000fe2000bf04270 */
[----:B------:R-:W-:Y:S01]  /*fcb0*/  FMUL.FTZ R48, R6, R48 ;  /* 0x0000003006307220 */ /* 0x000fe20000410000 */
[----:B------:R-:W-:Y:S01]  /*fcc0*/  FMNMX.FTZ R2, R158, R2, !PT ;  /* 0x000000029e027209 */ /* 0x000fe20007810000 */
[----:B--2---:R-:W-:Y:S01]  /*fcd0*/  FFMA.FTZ R5, R6, R170, R18 ;  /* 0x000000aa06057223 */ /* 0x004fe20000010012 */
[----:B------:R-:W-:Y:S01]  /*fce0*/  F2FP.BF16.PACK_AB R170, R8, R12 ;  /* 0x0000000c08aa723e */ /* 0x000fe200000010ff */
[C---:B------:R-:W-:Y:S01]  /*fcf0*/  FMUL.FTZ R49, R6.reuse, R49 ;  /* 0x0000003106317220 */ /* 0x040fe20000410000 */
[----:B------:R-:W-:Y:S01]  /*fd00*/  FMNMX.FTZ R2, R157, R2, !PT ;  /* 0x000000029d027209 */ /* 0x000fe20007810000 */
[----:B------:R-:W-:Y:S01]  /*fd10*/  FADD.FTZ R5, R13, R5 ;  /* 0x000000050d057221 */ /* 0x000fe20000010000 */
[----:B------:R-:W-:Y:S01]  /*fd20*/  UMOV UR21, UR4 ;  /* 0x0000000400157c82 */ /* 0x000fe20008000000 */
[----:B------:R-:W-:Y:S01]  /*fd30*/  FMUL.FTZ R13, R6, R141 ;  /* 0x0000008d060d7220 */ /* 0x000fe20000410000 */
[----:B------:R-:W-:Y:S01]  /*fd40*/  FMNMX.FTZ R2, R3, R2, !PT ;  /* 0x0000000203027209 */ /* 0x000fe20007810000 */
[----:B------:R-:W-:Y:S02]  /*fd50*/  FADD.FTZ R5, R12, R5 ;  /* 0x000000050c057221 */ /* 0x000fe40000010000 */
[----:B------:R-:W-:Y:S01]  /*fd60*/  FMUL.FTZ R12, R6, R140 ;  /* 0x0000008c060c7220 */ /* 0x000fe20000410000 */
[----:B------:R-:W-:Y:S01]  /*fd70*/  MOV R140, R26 ;  /* 0x0000001a008c7202 */ /* 0x000fe20000000f00 */
[----:B------:R-:W1:Y:S01]  /*fd80*/  SHFL.BFLY PT, R4, R2, 0x2, 0x1f ;  /* 0x0c401f0002047f89 */ /* 0x000e6200000e0000 */
[----:B------:R-:W-:Y:S02]  /*fd90*/  FADD.FTZ R177, R8, R5 ;  /* 0x0000000508b17221 */ /* 0x000fe40000010000 */
        /* <DEDUP_REMOVED lines=329> */
.L_x_301:
[----:B------:R-:W2:Y:S04]  /*11230*/  LDL.LU R5, [R1+0x44] ;  /* 0x0000440001057983 */ /* 0x000ea80000300800 */
[----:B------:R-:W3:Y:S01]  /*11240*/  LDL.LU R7, [R1+0x40] ;  /* 0x0000400001077983 */ /* 0x000ee20000300800 */
[----:B------:R-:W-:-:S02]  /*11250*/  MOV R8, 0xff800000 ;  /* 0xff80000000087802 */ /* 0x000fc40000000f00 */
[----:B------:R-:W-:Y:S01]  /*11260*/  PLOP3.LUT P2, PT, PT, PT, PT, 0x8, 0x0 ;  /* 0x000000000000781c */ /* 0x000fe20003f4e170 */
[----:B--2---:R-:W2:Y:S04]  /*11270*/  SHFL.BFLY PT, R6, R5, 0x2, 0x1f ;  /* 0x0c401f0005067f89 */ /* 0x004ea800000e0000 */
[----:B-1-3--:R-:W1:Y:S01]  /*11280*/  SHFL.BFLY PT, R4, R7, 0x2, 0x1f ;  /* 0x0c401f0007047f89 */ /* 0x00ae6200000e0000 */
[----:B--2---:R-:W-:Y:S02]  /*11290*/  FADD.FTZ R6, R6, R5 ;  /* 0x0000000506067221 */ /* 0x004fe40000010000 */
[----:B-1----:R-:W-:-:S03]  /*112a0*/  FADD.FTZ R4, R4, R7 ;  /* 0x0000000704047221 */ /* 0x002fc60000010000 */
        /* <DEDUP_REMOVED lines=149> */
.L_x_259:
        /* <DEDUP_REMOVED lines=60> */
[----:B------:R-:W-:-:S02]  /*11fc0*/  SEL R12, R12, 0xffffffc0, !P2 ;  /* 0xffffffc00c0c7807 */ /* 0x000fc40005000000 */
[----:B------:R-:W-:Y:S02]  /*11fd0*/  F2FP.BF16.PACK_AB R48, R49, R48 ;  /* 0x000000303130723e */ /* 0x000fe400000010ff */
        /* <DEDUP_REMOVED lines=8> */
[----:B------:R-:W-:-:S02]  /*12060*/  F2FP.BF16.PACK_AB R56, R57, R56 ;  /* 0x000000383938723e */ /* 0x000fc400000010ff */
[----:B------:R-:W-:Y:S01]  /*12070*/  STS [R11+0x480], R134 ;  /* 0x000480860b007388 */ /* 0x000fe20000000800 */
[----:B------:R-:W-:Y:S02]  /*12080*/  F2FP.BF16.PACK_AB R58, R59, R58 ;  /* 0x0000003a3b3a723e */ /* 0x000fe400000010ff */
        /* <DEDUP_REMOVED lines=95> */
[----:B------:R-:W-:Y:S04]  /*12680*/  STS [R16+0xc480], R126 ;  /* 0x00c4807e10007388 */ /* 0x000fe80000000800 */
[----:B------:R-:W-:Y:S04]  /*12690*/  STS [R12+0xc000], R128 ;  /* 0x00c000800c007388 */ /* 0x000fe80000000800 */
[----:B------:R3:W-:Y:S01]  /*126a0*/  STS [R12+0xc400], R4 ;  /* 0x00c400040c007388 */ /* 0x0007e20000000800 */
[----:B-1----:R-:W-:-:S02]  /*126b0*/  IMAD.U32 R14, RZ, RZ, UR4 ;  /* 0x00000004ff0e7e24 */ /* 0x002fc4000f8e00ff */
[----:B--2---:R-:W-:Y:S01]  /*126c0*/  IMAD.U32 R15, RZ, RZ, UR5 ;  /* 0x00000005ff0f7e24 */ /* 0x004fe2000f8e00ff */
[----:B------:R-:W-:Y:S06]  /*126d0*/  BAR.SYNC.DEFER_BLOCKING 0x1, 0x100 ;  /* 0x0044000000007b1d */ /* 0x000fec0000010000 */
[----:B------:R-:W-:Y:S02]  /*126e0*/  ULDC.64 UR4, c[0x0][0x508] ;  /* 0x0001420000047ab9 */ /* 0x000fe40000000a00 */
[----:B------:R-:W-:Y:S01]  /*126f0*/  UISETP.NE.U32.AND UP0, UPT, URZ, UR4, UPT ;  /* 0x000000043f00728c */ /* 0x000fe2000bf05070 */
[----:B------:R-:W2:Y:S03]  /*12700*/  @P0 LDG.E R5, [R14.64] ;  /* 0x000000120e050981 */ /* 0x000ea6000c1e1900 */
[----:B------:R-:W-:Y:S01]  /*12710*/  UISETP.NE.AND.EX UP0, UPT, URZ, UR5, UPT, UP0 ;  /* 0x000000053f00728c */ /* 0x000fe2000bf05300 */
[----:B---3--:R-:W-:-:S02]  /*12720*/  IMAD.MOV.U32 R4, RZ, RZ, c[0x0][0x388] ;  /* 0x0000e200ff047624 */ /* 0x008fc400078e00ff */
        /* <DEDUP_REMOVED lines=14> */
[----:B-----5:R1:W2:Y:S04]  /*12810*/  LDG.E R4, [R14.64] ;  /* 0x000000120e047981 */ /* 0x0202a8000c1e1900 */
[----:B-1----:R-:W2:Y:S02]  /*12820*/  LDG.E R14, [R14.64+0x4] ;  /* 0x000004120e0e7981 */ /* 0x002ea4000c1e1900 */
[----:B--2---:R-:W-:Y:S02]  /*12830*/  IADD3 R4, -R4, R14, RZ ;  /* 0x0000000e04047210 */ /* 0x004fe40007ffe1ff */
.L_x_316:
[----:B-1----:R-:W-:Y:S01]  /*12840*/  SHF.R.S32.HI R5, RZ, 0x1f, R10 ;  /* 0x0000001fff057819 */ /* 0x002fe2000001140a */
[----:B------:R-:W-:Y:S01]  /*12850*/  IMAD.MOV.U32 R9, RZ, RZ, c[0x0][0x4e8] ;  /* 0x00013a00ff097624 */ /* 0x000fe200078e00ff */
[----:B------:R-:W-:Y:S01]  /*12860*/  LOP3.LUT R11, R6, 0xffffffe0, RZ, 0xc0, !PT ;  /* 0xffffffe0060b7812 */ /* 0x000fe200078ec0ff */
[----:B------:R-:W1:Y:S01]  /*12870*/  S2R R75, SR_CTAID.X ;  /* 0x00000000004b7919 */ /* 0x000e620000002500 */
[----:B------:R-:W-:Y:S01]  /*12880*/  LEA.HI R5, R5, R10, RZ, 0x3 ;  /* 0x0000000a05057211 */ /* 0x000fe200078f18ff */
[----:B------:R-:W-:Y:S01]  /*12890*/  ULDC.64 UR6, c[0x0][0x490] ;  /* 0x0001240000067ab9 */ /* 0x000fe20000000a00 */
[----:B------:R-:W-:Y:S01]  /*128a0*/  ISETP.NE.AND P1, PT, R9, 0x1, PT ;  /* 0x000000010900780c */ /* 0x000fe20003f25270 */
[----:B------:R-:W-:Y:S01]  /*128b0*/  USHF.R.S32.HI UR11, URZ, 0x1f, UR13 ;  /* 0x0000001f3f0b7899 */ /* 0x000fe2000801140d */
[----:B------:R-:W-:Y:S01]  /*128c0*/  LOP3.LUT R6, R5, 0xffffff8, RZ, 0xc0, !PT ;  /* 0x0ffffff805067812 */ /* 0x000fe200078ec0ff */
[----:B------:R-:W-:Y:S01]  /*128d0*/  IMAD.IADD R5, R0, 0x1, -R11 ;  /* 0x0000000100057824 */ /* 0x000fe200078e0a0b */
[----:B------:R-:W-:Y:S01]  /*128e0*/  ULDC.64 UR4, c[0x0][0x3a0] ;  /* 0x0000e80000047ab9 */ /* 0x000fe20000000a00 */
[----:B------:R-:W-:Y:S01]  /*128f0*/  BSSY B0, `(.L_x_317) ;  /* 0x0000093000007945 */ /* 0x000fe20003800000 */
[----:B------:R-:W-:Y:S01]  /*12900*/  UIMAD UR8, UR9, UR6, URZ ;  /* 0x00000006090872a4 */ /* 0x000fe2000f8e023f */
[----:B------:R-:W-:Y:S01]  /*12910*/  IMAD.IADD R6, R10, 0x1, -R6 ;  /* 0x000000010a067824 */ /* 0x000fe200078e0a06 */
[----:B------:R-:W-:Y:S01]  /*12920*/  SHF.R.S32.HI R9, RZ, 0x1f, R5 ;  /* 0x0000001fff097819 */ /* 0x000fe20000011405 */
[----:B------:R-:W-:Y:S01]  /*12930*/  UMOV UR14, UR20 ;  /* 0x00000014000e7c82 */ /* 0x000fe20008000000 */
[----:B------:R-:W-:Y:S01]  /*12940*/  LEA.HI R10, R3, R3, RZ, 0x1 ;  /* 0x00000003030a7211 */ /* 0x000fe200078f08ff */
[----:B------:R-:W-:Y:S01]  /*12950*/  UMOV UR15, UR21 ;  /* 0x00000015000f7c82 */ /* 0x000fe20008000000 */
[----:B------:R-:W-:Y:S01]  /*12960*/  LEA.HI R9, R9, R5, RZ, 0x2 ;  /* 0x0000000509097211 */ /* 0x000fe200078f10ff */
[----:B------:R-:W-:Y:S01]  /*12970*/  UIMAD UR12, UR21, UR4, URZ ;  /* 0x00000004150c72a4 */ /* 0x000fe2000f8e023f */
[----:B------:R-:W-:Y:S01]  /*12980*/  LOP3.LUT R10, R10, 0x1ffffffe, RZ, 0xc0, !PT ;  /* 0x1ffffffe0a0a7812 */ /* 0x000fe200078ec0ff */
[----:B------:R-:W-:Y:S01]  /*12990*/  USEL UR11, UR11, URZ, !UP1 ;  /* 0x0000003f0b0b7287 */ /* 0x000fe2000c800000 */
[----:B------:R-:W-:Y:S01]  /*129a0*/  SHF.R.S32.HI R9, RZ, 0x2, R9 ;  /* 0x00000002ff097819 */ /* 0x000fe20000011409 */
[----:B------:R-:W-:Y:S01]  /*129b0*/  UIMAD.WIDE.U32 UR14, UR10, UR6, UR14 ;  /* 0x000000060a0e72a5 */ /* 0x000fe2000f8e000e */
[----:B------:R-:W-:Y:S01]  /*129c0*/  LOP3.LUT P2, RZ, R5, 0x3, RZ, 0xc0, !PT ;  /* 0x0000000305ff7812 */ /* 0x000fe2000784c0ff */
[----:B------:R-:W-:Y:S01]  /*129d0*/  IMAD.IADD R3, R3, 0x1, -R10 ;  /* 0x0000000103037824 */ /* 0x000fe200078e0a0a */
[----:B------:R-:W-:Y:S01]  /*129e0*/  UIMAD UR8, UR10, UR7, UR8 ;  /* 0x000000070a0872a4 */ /* 0x000fe2000f8e0208 */
[----:B------:R-:W-:Y:S01]  /*129f0*/  IMAD R6, R6, 0x10, R9 ;  /* 0x0000001006067824 */ /* 0x000fe200078e0209 */
[----:B------:R-:W-:-:S02]  /*12a00*/  UIMAD.WIDE.U32 UR16, UR20, UR4, URZ ;  /* 0x00000004141072a5 */ /* 0x000fc4000f8e003f */
[----:B------:R-:W-:Y:S01]  /*12a10*/  ULDC.64 UR6, c[0x0][0x498] ;  /* 0x0001260000067ab9 */ /* 0x000fe20000000a00 */
[--C-:B------:R-:W-:Y:S01]  /*12a20*/  IMAD R3, R3, 0x8, R6.reuse ;  /* 0x0000000803037824 */ /* 0x100fe200078e0206 */
[----:B------:R-:W-:Y:S01]  /*12a30*/  UIMAD UR12, UR20, UR5, UR12 ;  /* 0x00000005140c72a4 */ /* 0x000fe2000f8e020c */
[C---:B-1----:R-:W-:Y:S01]  /*12a40*/  IMAD R6, R75.reuse, 0x80, R6 ;  /* 0x000000804b067824 */ /* 0x042fe200078e0206 */
[----:B------:R-:W-:Y:S01]  /*12a50*/  USEL UR13, UR13, URZ, !UP1 ;  /* 0x0000003f0d0d7287 */ /* 0x000fe2000c800000 */
[----:B------:R-:W-:Y:S01]  /*12a60*/  IMAD R9, R75, 0x80, R3 ;  /* 0x000000804b097824 */ /* 0x000fe200078e0203 */
[CC--:B------:R-:W-:Y:S01]  /*12a70*/  LEA.HI R3, R2.reuse, R0.reuse, RZ, 0x3 ;  /* 0x0000000002037211 */ /* 0x0c0fe200078f18ff */
[----:B------:R-:W-:Y:S02]  /*12a80*/  UIMAD UR20, UR11, UR6, URZ ;  /* 0x000000060b1472a4 */ /* 0x000fe4000f8e023f */
[----:B------:R-:W-:Y:S01]  /*12a90*/  @P1 IMAD.HI.U32 R5, R9, c[0x0][0x4ec], RZ ;  /* 0x00013b0009051a27 */ /* 0x000fe200078e00ff */
[----:B------:R-:W-:Y:S01]  /*12aa0*/  MOV R12, R9 ;  /* 0x00000009000c7202 */ /* 0x000fe20000000f00 */
[----:B------:R-:W-:Y:S01]  /*12ab0*/  UIADD3 UR15, UR15, UR8, URZ ;  /* 0x000000080f0f7290 */ /* 0x000fe2000fffe03f */
[----:B------:R-:W-:Y:S01]  /*12ac0*/  LOP3.LUT R10, R3, 0xfffffff8, RZ, 0xc0, !PT ;  /* 0xfffffff8030a7812 */ /* 0x000fe200078ec0ff */
[----:B------:R-:W-:Y:S01]  /*12ad0*/  UIMAD UR7, UR13, UR7, UR20 ;  /* 0x000000070d0772a4 */ /* 0x000fe2000f8e0214 */
[----:B------:R-:W-:Y:S01]  /*12ae0*/  @P1 SHF.R.U32.HI R12, RZ, c[0x0][0x4f0], R5 ;  /* 0x00013c00ff0c1a19 */ /* 0x000fe20000011605 */
[----:B------:R-:W-:Y:S01]  /*12af0*/  UIMAD.WIDE.U32 UR14, UR13, UR6, UR14 ;  /* 0x000000060d0e72a5 */ /* 0x000fe2000f8e000e */
[----:B------:R-:W-:Y:S01]  /*12b00*/  LEA.HI R5, R2, R0, RZ, 0x6 ;  /* 0x0000000002057211 */ /* 0x000fe200078f30ff */
[----:B------:R-:W-:Y:S01]  /*12b10*/  IMAD.IADD R0, R0, 0x1, -R10 ;  /* 0x0000000100007824 */ /* 0x000fe200078e0a0a */
[----:B------:R-:W-:Y:S01]  /*12b20*/  SHF.R.S32.HI R3, RZ, 0x3, R3 ;  /* 0x00000003ff037819 */ /* 0x000fe20000011403 */
[--C-:B------:R-:W-:Y:S01]  /*12b30*/  IMAD.MOV R2, RZ, RZ, -R12.reuse ;  /* 0x000000ffff027224 */ /* 0x100fe200078e0a0c */
[----:B------:R-:W-:Y:S01]  /*12b40*/  SHF.R.S32.HI R10, RZ, 0x1f, R12 ;  /* 0x0000001fff0a7819 */ /* 0x000fe2000001140c */
[----:B------:R-:W-:Y:S01]  /*12b50*/  ULDC.64 UR4, c[0x0][0x3e8] ;  /* 0x0000fa0000047ab9 */ /* 0x000fe20000000a00 */
[----:B------:R-:W-:Y:S01]  /*12b60*/  IADD3 R12, P0, R12, UR14, RZ ;  /* 0x0000000e0c0c7c10 */ /* 0x000fe2000ff1e0ff */
[----:B------:R-:W-:Y:S01]  /*12b70*/  IMAD R9, R2, c[0x0][0x4e8], R9 ;  /* 0x00013a0002097a24 */ /* 0x000fe200078e0209 */
[----:B------:R-:W-:Y:S01]  /*12b80*/  UIMAD UR9, UR9, UR4, URZ ;  /* 0x00000004090972a4 */ /* 0x000fe2000f8e023f */
[----:B------:R-:W-:Y:S01]  /*12b90*/  IMAD.U32 R2, RZ, RZ, UR7 ;  /* 0x00000007ff027e24 */ /* 0x000fe2000f8e00ff */
[----:B------:R-:W-:Y:S01]  /*12ba0*/  UIADD3 UR17, UR17, UR12, URZ ;  /* 0x0000000c11117290 */ /* 0x000fe2000fffe03f */
[C---:B------:R-:W-:Y:S01]  /*12bb0*/  IMAD R15, R0.reuse, 0x20, R3 ;  /* 0x00000020000f7824 */ /* 0x040fe200078e0203 */
[----:B------:R-:W-:Y:S01]  /*12bc0*/  SHF.R.S32.HI R11, RZ, 0x1f, R9 ;  /* 0x0000001fff0b7819 */ /* 0x000fe20000011409 */
[----:B------:R-:W-:Y:S01]  /*12bd0*/  IMAD.SHL.U32 R0, R0, 0x8, RZ ;  /* 0x0000000800007824 */ /* 0x000fe200078e00ff */
[----:B------:R-:W-:Y:S01]  /*12be0*/  IADD3.X R13, R10, UR15, R2, P0, !PT ;  /* 0x0000000f0a0d7c10 */ /* 0x000fe200087fe402 */
[----:B------:R-:W-:Y:S01]  /*12bf0*/  IMAD.SHL.U32 R2, R3, 0x40, RZ ;  /* 0x0000004003027824 */ /* 0x000fe200078e00ff */
[----:B------:R-:W-:Y:S01]  /*12c00*/  LEA R15, R75, R15, 0x7 ;  /* 0x0000000f4b0f7211 */ /* 0x000fe200078e38ff */
[----:B------:R-:W-:Y:S01]  /*12c10*/  IMAD R11, R11, c[0x0][0x488], RZ ;  /* 0x000122000b0b7a24 */ /* 0x000fe200078e02ff */
[----:B------:R-:W-:Y:S01]  /*12c20*/  UIMAD UR5, UR10, UR5, UR9 ;  /* 0x000000050a0572a4 */ /* 0x000fe2000f8e0209 */
[----:B------:R-:W-:Y:S01]  /*12c30*/  IMAD.WIDE.U32 R12, R9, c[0x0][0x488], R12 ;  /* 0x00012200090c7a25 */ /* 0x000fe200078e000c */
[----:B------:R-:W-:Y:S01]  /*12c40*/  LOP3.LUT R2, R2, 0x1c0, RZ, 0xc0, !PT ;  /* 0x000001c002027812 */ /* 0x000fe200078ec0ff */
[----:B------:R-:W-:-:S02]  /*12c50*/  UIMAD.WIDE.U32 UR16, UR10, UR4, UR16 ;  /* 0x000000040a1072a5 */ /* 0x000fc4000f8e0010 */
[----:B------:R-:W-:Y:S01]  /*12c60*/  IMAD R11, R9, c[0x0][0x48c], R11 ;  /* 0x00012300090b7a24 */ /* 0x000fe200078e020b */
[----:B------:R-:W-:Y:S01]  /*12c70*/  LEA R10, P0, R12, c[0x0][0x450], 0x2 ;  /* 0x000114000c0a7a11 */ /* 0x000fe200078010ff */
[----:B------:R-:W-:Y:S01]  /*12c80*/  @P1 IMAD.HI.U32 R16, R15, c[0x0][0x4ec], RZ ;  /* 0x00013b000f101a27 */ /* 0x000fe200078e00ff */
[----:B------:R-:W-:Y:S01]  /*12c90*/  SHF.R.U32.HI R9, RZ, 0x3, R2 ;  /* 0x00000003ff097819 */ /* 0x000fe20000011602 */
[----:B------:R-:W-:Y:S01]  /*12ca0*/  ULDC.64 UR6, c[0x0][0x3f0] ;  /* 0x0000fc0000067ab9 */ /* 0x000fe20000000a00 */
[----:B------:R-:W-:Y:S01]  /*12cb0*/  LOP3.LUT R2, R2, 0x38, R0, 0xf8, !PT ;  /* 0x0000003802027812 */ /* 0x000fe200078ef800 */
[----:B------:R-:W-:Y:S01]  /*12cc0*/  IMAD.IADD R11, R13, 0x1, R11 ;  /* 0x000000010d0b7824 */ /* 0x000fe200078e020b */
[----:B------:R-:W-:Y:S01]  /*12cd0*/  UIMAD UR11, UR11, UR6, URZ ;  /* 0x000000060b0b72a4 */ /* 0x000fe2000f8e023f */
[----:B------:R-:W-:Y:S01]  /*12ce0*/  IMAD.MOV.U32 R14, RZ, RZ, R15 ;  /* 0x000000ffff0e7224 */ /* 0x000fe200078e000f */
[----:B------:R-:W-:Y:S01]  /*12cf0*/  @P1 SHF.R.U32.HI R14, RZ, c[0x0][0x4f0], R16 ;  /* 0x00013c00ff0e1a19 */ /* 0x000fe20000011610 */
[----:B------:R-:W-:Y:S01]  /*12d00*/  UIADD3 UR17, UR17, UR5, URZ ;  /* 0x0000000511117290 */ /* 0x000fe2000fffe03f */
[----:B------:R-:W-:Y:S01]  /*12d10*/  LEA.HI.X R11, R12, c[0x0][0x454], R11, 0x2, P0 ;  /* 0x000115000c0b7a11 */ /* 0x000fe200000f140b */
[----:B------:R-:W-:Y:S01]  /*12d20*/  UIMAD UR7, UR13, UR7, UR11 ;  /* 0x000000070d0772a4 */ /* 0x000fe2000f8e020b */
[----:B------:R-:W-:Y:S01]  /*12d30*/  LOP3.LUT R9, R2, R9, RZ, 0x3c, !PT ;  /* 0x0000000902097212 */ /* 0x000fe200078e3cff */
[--C-:B------:R-:W-:Y:S01]  /*12d40*/  IMAD.MOV R18, RZ, RZ, -R14.reuse ;  /* 0x000000ffff127224 */ /* 0x100fe200078e0a0e */
[----:B------:R-:W-:Y:S01]  /*12d50*/  SHF.R.S32.HI R2, RZ, 0x1f, R14 ;  /* 0x0000001fff027819 */ /* 0x000fe2000001140e */
[----:B------:R-:W-:Y:S01]  /*12d60*/  SHFL.IDX PT, R12, R10, RZ, 0x1c1f ;  /* 0x001c1fff0a0c7589 */ /* 0x000fe200000e0000 */
[----:B------:R-:W-:Y:S01]  /*12d70*/  UIMAD.WIDE.U32 UR16, UR13, UR6, UR16 ;  /* 0x000000060d1072a5 */ /* 0x000fe2000f8e0010 */
[----:B------:R-:W-:-:S02]  /*12d80*/  IMAD R18, R18, c[0x0][0x4e8], R15 ;  /* 0x00013a0012127a24 */ /* 0x000fc400078e020f */
[----:B------:R-:W1:Y:S01]  /*12d90*/  SHFL.IDX PT, R13, R11, RZ, 0x1c1f ;  /* 0x001c1fff0b0d7589 */ /* 0x000e6200000e0000 */
[----:B------:R-:W-:Y:S01]  /*12da0*/  UIADD3 UR7, UR17, UR7, URZ ;  /* 0x0000000711077290 */ /* 0x000fe2000fffe03f */
[----:B------:R-:W-:Y:S01]  /*12db0*/  IMAD R15, R2, c[0x0][0x3e0], RZ ;  /* 0x0000f800020f7a24 */ /* 0x000fe200078e02ff */
[----:B------:R-:W-:Y:S01]  /*12dc0*/  MOV R17, UR17 ;  /* 0x0000001100117c02 */ /* 0x000fe20008000f00 */
[----:B------:R-:W-:Y:S01]  /*12dd0*/  SHFL.IDX PT, R10, R10, 0x1, 0x1c1f ;  /* 0x003c1f000a0a7f89 */ /* 0x000fe200000e0000 */
[----:B-----5:R-:W-:Y:S01]  /*12de0*/  IMAD R2, R4, c[0x0][0x4e8], RZ ;  /* 0x00013a0004027a24 */ /* 0x020fe200078e02ff */
[C---:B------:R-:W-:Y:S01]  /*12df0*/  IADD3 R4, R6.reuse, 0x8, RZ ;  /* 0x0000000806047810 */ /* 0x040fe20007ffe0ff */
[----:B------:R-:W-:Y:S01]  /*12e00*/  IMAD.U32 R16, RZ, RZ, UR16 ;  /* 0x00000010ff107e24 */ /* 0x000fe2000f8e00ff */
[----:B------:R-:W2:Y:S01]  /*12e10*/  SHFL.IDX PT, R11, R11, 0x1, 0x1c1f ;  /* 0x003c1f000b0b7f89 */ /* 0x000ea200000e0000 */
[----:B------:R-:W-:Y:S01]  /*12e20*/  IMAD.U32 R17, RZ, RZ, UR7 ;  /* 0x00000007ff117e24 */ /* 0x000fe2000f8e00ff */
[-C--:B------:R-:W-:Y:S01]  /*12e30*/  ISETP.GE.OR P1, PT, R6, R2.reuse, P2 ;  /* 0x000000020600720c */ /* 0x080fe20001726670 */
[----:B------:R-:W-:Y:S01]  /*12e40*/  IMAD.SHL.U32 R5, R5, 0x8, RZ ;  /* 0x0000000805057824 */ /* 0x000fe200078e00ff */
[----:B------:R-:W-:Y:S01]  /*12e50*/  ISETP.GE.OR P0, PT, R4, R2, P2 ;  /* 0x000000020400720c */ /* 0x000fe20001706670 */
[----:B------:R-:W-:Y:S01]  /*12e60*/  IMAD.WIDE.U32 R16, R14, c[0x0][0x3e0], R16 ;  /* 0x0000f8000e107a25 */ /* 0x000fe200078e0010 */
[----:B------:R-:W-:-:S02]  /*12e70*/  SHF.R.S32.HI R6, RZ, 0x1f, R18 ;  /* 0x0000001fff067819 */ /* 0x000fc40000011412 */
[----:B------:R-:W-:Y:S01]  /*12e80*/  LOP3.LUT R5, R9, 0x7ffffe00, R5, 0xf8, !PT ;  /* 0x7ffffe0009057812 */ /* 0x000fe200078ef805 */
[----:B------:R-:W-:Y:S01]  /*12e90*/  IMAD R15, R14, c[0x0][0x3e4], R15 ;  /* 0x0000f9000e0f7a24 */ /* 0x000fe200078e020f */
[----:B------:R-:W-:Y:S01]  /*12ea0*/  MOV R14, R16 ;  /* 0x00000010000e7202 */ /* 0x000fe20000000f00 */
[----:B------:R-:W-:Y:S02]  /*12eb0*/  IMAD R6, R6, c[0x0][0x3d8], RZ ;  /* 0x0000f60006067a24 */ /* 0x000fe400078e02ff */
[----:B------:R-:W-:Y:S02]  /*12ec0*/  IMAD.IADD R15, R17, 0x1, R15 ;  /* 0x00000001110f7824 */ /* 0x000fe400078e020f */
[----:B------:R-:W-:Y:S01]  /*12ed0*/  IMAD.SHL.U32 R16, R5, 0x2, RZ ;  /* 0x0000000205107824 */ /* 0x000fe200078e00ff */
[----:B-1----:R1:W-:Y:S01]  /*12ee0*/  @!P1 ST.E [R12.64], R7 ;  /* 0x000000070c009985 */ /* 0x0023e2000c101912 */
[C---:B------:R-:W-:Y:S02]  /*12ef0*/  IMAD R17, R18.reuse, c[0x0][0x3dc], R6 ;  /* 0x0000f70012117a24 */ /* 0x040fe400078e0206 */
[----:B------:R-:W-:-:S04]  /*12f00*/  IMAD.WIDE.U32 R18, R18, c[0x0][0x3d8], R14 ;  /* 0x0000f60012127a25 */ /* 0x000fc800078e000e */
[----:B------:R-:W-:Y:S01]  /*12f10*/  IMAD.IADD R17, R19, 0x1, R17 ;  /* 0x0000000113117824 */ /* 0x000fe200078e0211 */
[----:B--2---:R1:W-:Y:S01]  /*12f20*/  @!P0 ST.E [R10.64], R8 ;  /* 0x000000080a008985 */ /* 0x0043e2000c101912 */
[C---:B------:R-:W-:Y:S01]  /*12f30*/  LEA R74, P0, R18.reuse, c[0x0][0x380], 0x1 ;  /* 0x0000e000124a7a11 */ /* 0x040fe200078008ff */
[----:B------:R-:W-:Y:S02]  /*12f40*/  IMAD R75, R75, 0x80, R3 ;  /* 0x000000804b4b7824 */ /* 0x000fe400078e0203 */
        /* <DEDUP_REMOVED lines=26> */
[----:B-1----:R-:W1:Y:S01]  /*130f0*/  LDS.128 R16, [R16+0xc080] ;  /* 0x00c0800010107984 */ /* 0x002e620000000c00 */
        /* <DEDUP_REMOVED lines=16> */
[----:B----4-:R2:W-:Y:S04]  /*13200*/  @!P1 ST.E.128 [R68.64], R32 ;  /* 0x0000002044009985 */ /* 0x0105e8000c101d12 */
[----:B-1----:R2:W-:Y:S02]  /*13210*/  @!P0 ST.E.128 [R76.64], R16 ;  /* 0x000000104c008985 */ /* 0x0025e4000c101d12 */
.L_x_318:
[----:B--234-:R-:W-:Y:S05]  /*13220*/  BSYNC B0 ;  /* 0x0000000000007941 */ /* 0x01cfea0003800000 */
.L_x_317:
[----:B------:R-:W-:Y:S01]  /*13230*/  IADD3 R3, R75, 0x20, RZ ;  /* 0x000000204b037810 */ /* 0x000fe20007ffe0ff */
[----:B------:R2:W3:Y:S01]  /*13240*/  SHFL.IDX PT, R35, R73, 0x1, 0x181f ;  /* 0x00381f0049237f89 */ /* 0x0004e200000e0000 */
[----:B------:R-:W-:Y:S02]  /*13250*/  BSSY B0, `(.L_x_319) ;  /* 0x000001c000007945 */ /* 0x000fe40003800000 */
[----:B------:R-:W-:Y:S01]  /*13260*/  ISETP.GE.AND P0, PT, R3, R2, PT ;  /* 0x000000020300720c */ /* 0x000fe20003f06270 */
[----:B------:R2:W4:-:S12]  /*13270*/  SHFL.IDX PT, R34, R74, 0x1, 0x181f ;  /* 0x00381f004a227f89 */ /* 0x00051800000e0000 */
[----:B------:R-:W-:Y:S05]  /*13280*/  @P0 BRA `(.L_x_320) ;  /* 0x0000018000000947 */ /* 0x000fea0003800000 */
[C---:B------:R-:W-:Y:S02]  /*13290*/  IADD3 R32, R0.reuse, 0x40, RZ ;  /* 0x0000004000207810 */ /* 0x040fe40007ffe0ff */
[C---:B------:R-:W-:Y:S02]  /*132a0*/  IADD3 R18, R0.reuse, 0x80, RZ ;  /* 0x0000008000127810 */ /* 0x040fe40007ffe0ff */
[----:B-1----:R-:W-:Y:S02]  /*132b0*/  IADD3 R16, R0, 0xc0, RZ ;  /* 0x000000c000107810 */ /* 0x002fe40007ffe0ff */
        /* <DEDUP_REMOVED lines=21> */
.L_x_320:
[----:B------:R-:W-:Y:S05]  /*13410*/  BSYNC B0 ;  /* 0x0000000000007941 */ /* 0x000fea0003800000 */
.L_x_319:
[----:B------:R-:W-:Y:S01]  /*13420*/  IADD3 R3, R75, 0x40, RZ ;  /* 0x000000404b037810 */ /* 0x000fe20007ffe0ff */
[----:B-1----:R1:W2:Y:S01]  /*13430*/  SHFL.IDX PT, R19, R73, 0x2, 0x181f ;  /* 0x00581f0049137f89 */ /* 0x0022a200000e0000 */
[----:B------:R-:W-:Y:S02]  /*13440*/  BSSY B0, `(.L_x_321) ;  /* 0x000001c000007945 */ /* 0x000fe40003800000 */
[----:B------:R-:W-:Y:S01]  /*13450*/  ISETP.GE.AND P0, PT, R3, R2, PT ;  /* 0x000000020300720c */ /* 0x000fe20003f06270 */
[----:B------:R1:W4:-:S12]  /*13460*/  SHFL.IDX PT, R18, R74, 0x2, 0x181f ;  /* 0x00581f004a127f89 */ /* 0x00031800000e0000 */
        /* <DEDUP_REMOVED lines=12> */
[----:B--2-4-:R-:W-:Y:S01]  /*13530*/  @!P3 IMAD.WIDE R16, R0, 0x2, R18 ;  /* 0x000000020010b825 */ /* 0x014fe200078e0212 */
        /* <DEDUP_REMOVED lines=12> */
.L_x_322:
[----:B------:R-:W-:Y:S05]  /*13600*/  BSYNC B0 ;  /* 0x0000000000007941 */ /* 0x000fea0003800000 */
.L_x_321:
[----:B------:R-:W-:Y:S01]  /*13610*/  IADD3 R75, R75, 0x60, RZ ;  /* 0x000000604b4b7810 */ /* 0x000fe20007ffe0ff */
[----:B--2---:R2:W1:Y:S03]  /*13620*/  SHFL.IDX PT, R11, R73, 0x3, 0x181f ;  /* 0x00781f00490b7f89 */ /* 0x00446600000e0000 */
[----:B------:R-:W-:Y:S01]  /*13630*/  ISETP.GE.AND P0, PT, R75, R2, PT ;  /* 0x000000024b00720c */ /* 0x000fe20003f06270 */
[----:B------:R2:W4:-:S12]  /*13640*/  SHFL.IDX PT, R10, R74, 0x3, 0x181f ;  /* 0x00781f004a0a7f89 */ /* 0x00051800000e0000 */
[----:B------:R-:W-:Y:S05]  /*13650*/  @P0 EXIT ;  /* 0x000000000000094d */ /* 0x000fea0003800000 */
[C---:B------:R-:W-:Y:S02]  /*13660*/  IADD3 R9, R0.reuse, 0x40, RZ ;  /* 0x0000004000097810 */ /* 0x040fe40007ffe0ff */
[C---:B------:R-:W-:Y:S02]  /*13670*/  IADD3 R3, R0.reuse, 0x80, RZ ;  /* 0x0000008000037810 */ /* 0x040fe40007ffe0ff */
        /* <DEDUP_REMOVED lines=10> */
[----:B------:R-:W-:Y:S02]  /*13720*/  @!P2 ST.E.128 [R12.64], R52 ;  /* 0x000000340c00a985 */ /* 0x000fe4000c101d12 */
[----:B------:R-:W-:-:S04]  /*13730*/  @!P1 IMAD.WIDE R8, R8, 0x2, R10 ;  /* 0x0000000208089825 */ /* 0x000fc800078e020a */
[----:B------:R-:W-:Y:S01]  /*13740*/  @!P0 IMAD.WIDE R2, R2, 0x2, R10 ;  /* 0x0000000202028825 */ /* 0x000fe200078e020a */
[----:B------:R-:W-:Y:S04]  /*13750*/  @!P1 ST.E.128 [R8.64], R36 ;  /* 0x0000002408009985 */ /* 0x000fe8000c101d12 */
[----:B------:R1:W-:Y:S02]  /*13760*/  @!P0 ST.E.128 [R2.64], R20 ;  /* 0x0000001402008985 */ /* 0x0003e4000c101d12 */
[----:B-1----:R-:W-:-:S04]  /*13770*/  IADD3 R2, R0, 0xc0, RZ ;  /* 0x000000c000027810 */ /* 0x002fc80007ffe0ff */
        /* <DEDUP_REMOVED lines=8> */
.L_x_315:
        /* <DEDUP_REMOVED lines=31> */
.L_x_323:
[----:B-1----:R-:W1:Y:S01]  /*139f0*/  S2R R9, SR_TID.X ;  /* 0x0000000000097919 */ /* 0x002e620000002100 */
[----:B------:R-:W-:Y:S01]  /*13a00*/  USHF.R.S32.HI UR6, URZ, 0x1f, UR13 ;  /* 0x0000001f3f067899 */ /* 0x000fe2000801140d */
[----:B------:R-:W-:Y:S01]  /*13a10*/  BSSY B0, `(.L_x_324) ;  /* 0x0000029000007945 */ /* 0x000fe20003800000 */
[----:B------:R-:W-:-:S02]  /*13a20*/  USEL UR13, UR13, URZ, !UP1 ;  /* 0x0000003f0d0d7287 */ /* 0x000fc4000c800000 */
[----:B------:R-:W-:Y:S01]  /*13a30*/  USEL UR6, UR6, URZ, !UP1 ;  /* 0x0000003f06067287 */ /* 0x000fe2000c800000 */
[----:B-1----:R-:W-:-:S13]  /*13a40*/  ISETP.GT.AND P0, PT, R9, 0x7f, PT ;  /* 0x0000007f0900780c */ /* 0x002fda0003f04270 */
        /* <DEDUP_REMOVED lines=22> */
[C---:B------:R-:W-:Y:S02]  /*13bb0*/  IADD3 R5, -R6.reuse, RZ, RZ ;  /* 0x000000ff06057210 */ /* 0x040fe40007ffe1ff */
[----:B------:R-:W-:Y:S02]  /*13bc0*/  SHF.R.S32.HI R2, RZ, 0x1f, R6 ;  /* 0x0000001fff027819 */ /* 0x000fe40000011406 */
[----:B------:R-:W-:Y:S01]  /*13bd0*/  IADD3 R6, P0, R6, UR16, RZ ;  /* 0x0000001006067c10 */ /* 0x000fe2000ff1e0ff */
[----:B------:R-:W-:Y:S02]  /*13be0*/  IMAD R5, R5, c[0x0][0x4e8], R0 ;  /* 0x00013a0005057a24 */ /* 0x000fe400078e0200 */
[----:B------:R-:W-:-:S03]  /*13bf0*/  IMAD.U32 R0, RZ, RZ, UR5 ;  /* 0x00000005ff007e24 */ /* 0x000fc6000f8e00ff */
[----:B------:R-:W-:Y:S02]  /*13c00*/  SHF.R.S32.HI R3, RZ, 0x1f, R5 ;  /* 0x0000001fff037819 */ /* 0x000fe40000011405 */
[----:B------:R-:W-:-:S03]  /*13c10*/  IADD3.X R7, R2, UR17, R0, P0, !PT ;  /* 0x0000001102077c10 */ /* 0x000fc600087fe400 */
[----:B------:R-:W-:Y:S02]  /*13c20*/  IMAD R0, R3, c[0x0][0x488], RZ ;  /* 0x0001220003007a24 */ /* 0x000fe400078e02ff */
[----:B------:R-:W-:-:S04]  /*13c30*/  IMAD.WIDE.U32 R6, R5, c[0x0][0x488], R6 ;  /* 0x0001220005067a25 */ /* 0x000fc800078e0006 */
[----:B------:R-:W-:Y:S01]  /*13c40*/  IMAD R0, R5, c[0x0][0x48c], R0 ;  /* 0x0001230005007a24 */ /* 0x000fe200078e0200 */
[----:B------:R-:W-:-:S04]  /*13c50*/  LEA R2, P0, R6, c[0x0][0x450], 0x2 ;  /* 0x0001140006027a11 */ /* 0x000fc800078010ff */
[----:B------:R-:W-:-:S04]  /*13c60*/  IADD3 R0, R7, R0, RZ ;  /* 0x0000000007007210 */ /* 0x000fc80007ffe0ff */
[----:B------:R-:W-:Y:S01]  /*13c70*/  LEA.HI.X R3, R6, c[0x0][0x454], R0, 0x2, P0 ;  /* 0x0001150006037a11 */ /* 0x000fe200000f1400 */
[----:B------:R-:W-:-:S05]  /*13c80*/  IMAD.MOV.U32 R0, RZ, RZ, -0x800000 ;  /* 0xff800000ff007424 */ /* 0x000fca00078e00ff */
[----:B------:R1:W-:Y:S02]  /*13c90*/  STG.E [R2.64], R0 ;  /* 0x0000000002007986 */ /* 0x0003e4000c101912 */
.L_x_325:
[----:B------:R-:W-:Y:S05]  /*13ca0*/  BSYNC B0 ;  /* 0x0000000000007941 */ /* 0x000fea0003800000 */
.L_x_324:
[----:B-1----:R-:W1:Y:S01]  /*13cb0*/  S2R R0, SR_CTAID.X ;  /* 0x0000000000007919 */ /* 0x002e620000002500 */
[----:B------:R-:W-:Y:S01]  /*13cc0*/  SHF.R.S32.HI R5, RZ, 0x1f, R9 ;  /* 0x0000001fff057819 */ /* 0x000fe20000011409 */
[----:B------:R-:W-:Y:S01]  /*13cd0*/  ULDC.64 UR4, c[0x0][0x3a0] ;  /* 0x0000e80000047ab9 */ /* 0x000fe20000000a00 */
[----:B------:R-:W-:Y:S01]  /*13ce0*/  IMAD.MOV.U32 R2, RZ, RZ, c[0x0][0x4e8] ;  /* 0x00013a00ff027624 */ /* 0x000fe200078e00ff */
[----:B------:R-:W-:Y:S01]  /*13cf0*/  UIMAD UR7, UR15, UR4, URZ ;  /* 0x000000040f0772a4 */ /* 0x000fe2000f8e023f */
[----:B------:R-:W-:Y:S01]  /*13d00*/  LEA.HI R5, R5, R9, RZ, 0x3 ;  /* 0x0000000905057211 */ /* 0x000fe200078f18ff */
[----:B------:R-:W-:Y:S01]  /*13d10*/  UIMAD.WIDE.U32 UR16, UR14, UR4, URZ ;  /* 0x000000040e1072a5 */ /* 0x000fe2000f8e003f */
[----:B-----5:R-:W-:Y:S01]  /*13d20*/  IMAD R4, R4, c[0x0][0x4e8], RZ ;  /* 0x00013a0004047a24 */ /* 0x020fe200078e02ff */
[----:B------:R-:W-:Y:S01]  /*13d30*/  UIMAD UR7, UR14, UR5, UR7 ;  /* 0x000000050e0772a4 */ /* 0x000fe2000f8e0207 */
[----:B------:R-:W-:Y:S01]  /*13d40*/  LOP3.LUT R3, R5, 0xfffffff8, RZ, 0xc0, !PT ;  /* 0xfffffff805037812 */ /* 0x000fe200078ec0ff */
[----:B------:R-:W-:Y:S01]  /*13d50*/  BSSY B0, `(.L_x_326) ;  /* 0x0000043000007945 */ /* 0x000fe20003800000 */
[----:B------:R-:W-:Y:S01]  /*13d60*/  ISETP.NE.AND P0, PT, R2, 0x1, PT ;  /* 0x000000010200780c */ /* 0x000fe20003f05270 */
[----:B------:R-:W-:Y:S01]  /*13d70*/  ULDC.64 UR4, c[0x0][0x3e8] ;  /* 0x0000fa0000047ab9 */ /* 0x000fe20000000a00 */
[----:B------:R-:W-:Y:S01]  /*13d80*/  SHF.R.S32.HI R5, RZ, 0x3, R5 ;  /* 0x00000003ff057819 */ /* 0x000fe20000011405 */
[----:B------:R-:W-:Y:S01]  /*13d90*/  IMAD.IADD R9, R9, 0x1, -R3 ;  /* 0x0000000109097824 */ /* 0x000fe200078e0a03 */
[----:B------:R-:W-:-:S02]  /*13da0*/  UIADD3 UR17, UR17, UR7, URZ ;  /* 0x0000000711117290 */ /* 0x000fc4000fffe03f */
[----:B------:R-:W-:Y:S02]  /*13db0*/  UIMAD UR7, UR9, UR4, URZ ;  /* 0x00000004090772a4 */ /* 0x000fe4000f8e023f */
[C---:B------:R-:W-:Y:S02]  /*13dc0*/  LEA R3, R9.reuse, R5, 0x5 ;  /* 0x0000000509037211 */ /* 0x040fe400078e28ff */
[----:B------:R-:W-:Y:S01]  /*13dd0*/  UIMAD UR7, UR10, UR5, UR7 ;  /* 0x000000050a0772a4 */ /* 0x000fe2000f8e0207 */
[----:B------:R-:W-:Y:S01]  /*13de0*/  SHF.L.U32 R9, R9, 0x3, RZ ;  /* 0x0000000309097819 */ /* 0x000fe200000006ff */
[----:B------:R-:W-:Y:S01]  /*13df0*/  UIMAD.WIDE.U32 UR10, UR10, UR4, UR16 ;  /* 0x000000040a0a72a5 */ /* 0x000fe2000f8e0010 */
[C---:B-1----:R-:W-:Y:S02]  /*13e00*/  IMAD R3, R0.reuse, 0x80, R3 ;  /* 0x0000008000037824 */ /* 0x042fe400078e0203 */
        /* <DEDUP_REMOVED lines=10> */
[C---:B------:R-:W-:Y:S01]  /*13eb0*/  IADD3 R6, -R7.reuse, RZ, RZ ;  /* 0x000000ff07067210 */ /* 0x040fe20007ffe1ff */
[----:B------:R-:W-:Y:S01]  /*13ec0*/  UIADD3 UR5, UR11, UR5, URZ ;  /* 0x000000050b057290 */ /* 0x000fe2000fffe03f */
[----:B------:R-:W-:Y:S01]  /*13ed0*/  SHF.R.S32.HI R2, RZ, 0x1f, R7 ;  /* 0x0000001fff027819 */ /* 0x000fe20000011407 */
[----:B------:R-:W-:Y:S02]  /*13ee0*/  IMAD.U32 R11, RZ, RZ, UR11 ;  /* 0x0000000bff0b7e24 */ /* 0x000fe4000f8e00ff */
[----:B------:R-:W-:Y:S02]  /*13ef0*/  IMAD R6, R6, c[0x0][0x4e8], R3 ;  /* 0x00013a0006067a24 */ /* 0x000fe400078e0203 */
[----:B------:R-:W-:Y:S01]  /*13f00*/  MOV R11, UR5 ;  /* 0x00000005000b7c02 */ /* 0x000fe20008000f00 */
[----:B------:R-:W-:Y:S02]  /*13f10*/  IMAD R2, R2, c[0x0][0x3e0], RZ ;  /* 0x0000f80002027a24 */ /* 0x000fe400078e02ff */
[----:B------:R-:W-:Y:S01]  /*13f20*/  IMAD.U32 R10, RZ, RZ, UR10 ;  /* 0x0000000aff0a7e24 */ /* 0x000fe2000f8e00ff */
[----:B------:R-:W-:Y:S01]  /*13f30*/  SHF.R.S32.HI R3, RZ, 0x1f, R6 ;  /* 0x0000001fff037819 */ /* 0x000fe20000011406 */
[----:B------:R-:W-:-:S02]  /*13f40*/  IMAD R2, R7, c[0x0][0x3e4], R2 ;  /* 0x0000f90007027a24 */ /* 0x000fc400078e0202 */
[----:B------:R-:W-:Y:S01]  /*13f50*/  IMAD.WIDE.U32 R10, R7, c[0x0][0x3e0], R10 ;  /* 0x0000f800070a7a25 */ /* 0x000fe200078e000a */
[----:B------:R-:W-:-:S03]  /*13f60*/  IADD3 R7, R9, 0x80, RZ ;  /* 0x0000008009077810 */ /* 0x000fc60007ffe0ff */
        /* <DEDUP_REMOVED lines=8> */
[----:B------:R1:W2:Y:S01]  /*13ff0*/  SHFL.IDX PT, R12, R11, RZ, 0x181f ;  /* 0x00181fff0b0c7589 */ /* 0x0002a200000e0000 */
[----:B------:R-:W-:-:S03]  /*14000*/  ISETP.GE.AND P0, PT, R5, R4, PT ;  /* 0x000000040500720c */ /* 0x000fc60003f06270 */
[----:B------:R1:W3:Y:S10]  /*14010*/  SHFL.IDX PT, R13, R10, RZ, 0x181f ;  /* 0x00181fff0a0d7589 */ /* 0x0002f400000e0000 */
        /* <DEDUP_REMOVED lines=22> */
.L_x_327:
[----:B------:R-:W-:Y:S05]  /*14180*/  BSYNC B0 ;  /* 0x0000000000007941 */ /* 0x000fea0003800000 */
.L_x_326:
[----:B------:R-:W-:Y:S01]  /*14190*/  IADD3 R0, R5, 0x20, RZ ;  /* 0x0000002005007810 */ /* 0x000fe20007ffe0ff */
[----:B--23--:R2:W3:Y:S01]  /*141a0*/  SHFL.IDX PT, R13, R10, 0x1, 0x181f ;  /* 0x00381f000a0d7f89 */ /* 0x00c4e200000e0000 */
        /* <DEDUP_REMOVED lines=25> */
.L_x_329:
[----:B------:R-:W-:Y:S05]  /*14340*/  BSYNC B0 ;  /* 0x0000000000007941 */ /* 0x000fea0003800000 */
.L_x_328:
[----:B------:R-:W-:Y:S01]  /*14350*/  IADD3 R0, R5, 0x40, RZ ;  /* 0x0000004005007810 */ /* 0x000fe20007ffe0ff */
[----:B---3--:R3:W1:Y:S01]  /*14360*/  SHFL.IDX PT, R13, R10, 0x2, 0x181f ;  /* 0x00581f000a0d7f89 */ /* 0x00866200000e0000 */
        /* <DEDUP_REMOVED lines=25> */
.L_x_331:
[----:B------:R-:W-:Y:S05]  /*14500*/  BSYNC B0 ;  /* 0x0000000000007941 */ /* 0x000fea0003800000 */
.L_x_330:
[----:B------:R-:W-:Y:S01]  /*14510*/  IADD3 R5, R5, 0x60, RZ ;  /* 0x0000006005057810 */ /* 0x000fe20007ffe0ff */
[----:B-1----:R1:W2:Y:S03]  /*14520*/  SHFL.IDX PT, R3, R10, 0x3, 0x181f ;  /* 0x00781f000a037f89 */ /* 0x0022a600000e0000 */
[----:B------:R-:W-:Y:S01]  /*14530*/  ISETP.GE.AND P0, PT, R5, R4, PT ;  /* 0x000000040500720c */ /* 0x000fe20003f06270 */
[----:B------:R1:W3:-:S12]  /*14540*/  SHFL.IDX PT, R2, R11, 0x3, 0x181f ;  /* 0x00781f000b027f89 */ /* 0x0002d800000e0000 */
[----:B------:R-:W-:Y:S05]  /*14550*/  @P0 EXIT ;  /* 0x000000000000094d */ /* 0x000fea0003800000 */
[----:B------:R-:W-:Y:S02]  /*14560*/  ISETP.GE.AND P1, PT, R8, c[0x0][0x3c8], PT ;  /* 0x0000f20008007a0c */ /* 0x000fe40003f26270 */
[----:B------:R-:W-:Y:S02]  /*14570*/  ISETP.GE.AND P0, PT, R7, c[0x0][0x3c8], PT ;  /* 0x0000f20007007a0c */ /* 0x000fe40003f06270 */
[----:B------:R-:W-:-:S09]  /*14580*/  ISETP.GE.AND P2, PT, R9, c[0x0][0x3c8], PT ;  /* 0x0000f20009007a0c */ /* 0x000fd20003f46270 */
[----:B------:R-:W-:Y:S02]  /*14590*/  @!P1 SHF.R.S32.HI R4, RZ, 0x1f, R8 ;  /* 0x0000001fff049819 */ /* 0x000fe40000011408 */
[----:B------:R-:W-:Y:S02]  /*145a0*/  @!P0 SHF.R.S32.HI R0, RZ, 0x1f, R7 ;  /* 0x0000001fff008819 */ /* 0x000fe40000011407 */
[----:B------:R-:W-:Y:S01]  /*145b0*/  @!P1 LEA.HI R4, R4, R8, RZ, 0x3 ;  /* 0x0000000804049211 */ /* 0x000fe200078f18ff */
[--C-:B--23--:R-:W-:Y:S01]  /*145c0*/  @!P2 IMAD.WIDE R8, R9, 0x2, R2.reuse ;  /* 0x000000020908a825 */ /* 0x10cfe200078e0202 */
[----:B------:R-:W-:Y:S02]  /*145d0*/  @!P0 LEA.HI R0, R0, R7, RZ, 0x3 ;  /* 0x0000000700008211 */ /* 0x000fe400078f18ff */
[----:B------:R-:W-:Y:S02]  /*145e0*/  @!P1 LOP3.LUT R4, R4, 0xfffffff8, RZ, 0xc0, !PT ;  /* 0xfffffff804049812 */ /* 0x000fe400078ec0ff */
[----:B------:R-:W-:Y:S01]  /*145f0*/  @!P0 LOP3.LUT R0, R0, 0xfffffff8, RZ, 0xc0, !PT ;  /* 0xfffffff800008812 */ /* 0x000fe200078ec0ff */
[----:B------:R2:W-:Y:S02]  /*14600*/  @!P2 ST.E.128 [R8.64], RZ ;  /* 0x000000ff0800a985 */ /* 0x0005e4000c101d12 */
[----:B------:R-:W-:-:S04]  /*14610*/  @!P1 IMAD.WIDE R4, R4, 0x2, R2 ;  /* 0x0000000204049825 */ /* 0x000fc800078e0202 */
[----:B-1----:R-:W-:Y:S01]  /*14620*/  @!P0 IMAD.WIDE R10, R0, 0x2, R2 ;  /* 0x00000002000a8825 */ /* 0x002fe200078e0202 */
        /* <DEDUP_REMOVED lines=10> */
.L_x_262:
[----:B------:R-:W-:Y:S01]  /*146d0*/  IMAD.MOV.U32 R14, RZ, RZ, 0x1 ;  /* 0x00000001ff0e7424 */ /* 0x000fe200078e00ff */
[----:B----4-:R-:W-:Y:S02]  /*146e0*/  MOV R13, 0x181f ;  /* 0x0000181f000d7802 */ /* 0x010fe40000000f00 */
[----:B------:R-:W-:Y:S02]  /*146f0*/  MOV R12, 0x14710 ;  /* 0x00014710000c7802 */ /* 0x000fe40000000f00 */
[----:B------:R-:W-:Y:S05]  /*14700*/  CALL.REL.NOINC `($__internal_1_$__cuda_sm70_shflsync_idx_p) ;  /* 0x0000029000007944 */ /* 0x000fea0003c00000 */
[----:B------:R-:W-:Y:S01]  /*14710*/  IMAD.MOV.U32 R11, RZ, RZ, R13 ;  /* 0x000000ffff0b7224 */ /* 0x000fe200078e000d */
[----:B------:R-:W-:Y:S01]  /*14720*/  MOV R14, 0x1 ;  /* 0x00000001000e7802 */ /* 0x000fe20000000f00 */
[----:B------:R-:W-:Y:S01]  /*14730*/  IMAD.MOV.U32 R15, RZ, RZ, R10 ;  /* 0x000000ffff0f7224 */ /* 0x000fe200078e000a */
[----:B------:R-:W-:Y:S02]  /*14740*/  MOV R13, 0x181f ;  /* 0x0000181f000d7802 */ /* 0x000fe40000000f00 */
[----:B------:R-:W-:Y:S02]  /*14750*/  MOV R12, 0x14770 ;  /* 0x00014770000c7802 */ /* 0x000fe40000000f00 */
[----:B-1---5:R-:W-:Y:S05]  /*14760*/  CALL.REL.NOINC `($__internal_1_$__cuda_sm70_shflsync_idx_p) ;  /* 0x0000023000007944 */ /* 0x022fea0003c00000 */
[----:B------:R-:W-:Y:S01]  /*14770*/  MOV R10, R13 ;  /* 0x0000000d000a7202 */ /* 0x000fe20000000f00 */
[----:B-1---5:R-:W-:Y:S05]  /*14780*/  BRA `(.L_x_332) ;  /* 0xfffee0e000007947 */ /* 0x022fea000383ffff */
.L_x_281:
[----:B----4-:R-:W-:Y:S01]  /*14790*/  MOV R13, 0x181f ;  /* 0x0000181f000d7802 */ /* 0x010fe20000000f00 */
[----:B------:R-:W-:Y:S01]  /*147a0*/  IMAD.MOV.U32 R14, RZ, RZ, 0x1 ;  /* 0x00000001ff0e7424 */ /* 0x000fe200078e00ff */
[----:B------:R-:W-:Y:S02]  /*147b0*/  MOV R12, 0x147d0 ;  /* 0x000147d0000c7802 */ /* 0x000fe40000000f00 */
[----:B-1----:R-:W-:Y:S05]  /*147c0*/  CALL.REL.NOINC `($__internal_1_$__cuda_sm70_shflsync_idx_p) ;  /* 0x000001d000007944 */ /* 0x002fea0003c00000 */
[----:B------:R-:W-:Y:S01]  /*147d0*/  MOV R14, 0x1 ;  /* 0x00000001000e7802 */ /* 0x000fe20000000f00 */
[----:B------:R-:W-:Y:S01]  /*147e0*/  IMAD.MOV.U32 R5, RZ, RZ, R13 ;  /* 0x000000ffff057224 */ /* 0x000fe200078e000d */
[----:B------:R-:W-:Y:S01]  /*147f0*/  MOV R13, 0x181f ;  /* 0x0000181f000d7802 */ /* 0x000fe20000000f00 */
[----:B-----5:R-:W-:Y:S01]  /*14800*/  IMAD.MOV.U32 R15, RZ, RZ, R0 ;  /* 0x000000ffff0f7224 */ /* 0x020fe200078e0000 */
[----:B------:R-:W-:Y:S02]  /*14810*/  MOV R12, 0x14830 ;  /* 0x00014830000c7802 */ /* 0x000fe40000000f00 */
[----:B-1----:R-:W-:Y:S05]  /*14820*/  CALL.REL.NOINC `($__internal_1_$__cuda_sm70_shflsync_idx_p) ;  /* 0x0000017000007944 */ /* 0x002fea0003c00000 */
[----:B-1---5:R-:W-:-:S05]  /*14830*/  BRA `(.L_x_333) ;  /* 0xffff1c8000007947 */ /* 0x022fca000383ffff */
.L_x_298:
[----:B---3--:R-:W-:Y:S01]  /*14840*/  MOV R13, 0x181f ;  /* 0x0000181f000d7802 */ /* 0x008fe20000000f00 */
[----:B------:R-:W-:Y:S01]  /*14850*/  IMAD.MOV.U32 R14, RZ, RZ, 0x1 ;  /* 0x00000001ff0e7424 */ /* 0x000fe200078e00ff */
[----:B------:R-:W-:Y:S02]  /*14860*/  MOV R12, 0x14880 ;  /* 0x00014880000c7802 */ /* 0x000fe40000000f00 */
[----:B-1----:R-:W-:Y:S05]  /*14870*/  CALL.REL.NOINC `($__internal_1_$__cuda_sm70_shflsync_idx_p) ;  /* 0x0000012000007944 */ /* 0x002fea0003c00000 */
[----:B------:R-:W-:Y:S01]  /*14880*/  MOV R14, 0x1 ;  /* 0x00000001000e7802 */ /* 0x000fe20000000f00 */
[----:B------:R-:W-:Y:S01]  /*14890*/  IMAD.MOV.U32 R7, RZ, RZ, R13 ;  /* 0x000000ffff077224 */ /* 0x000fe200078e000d */
[----:B------:R-:W-:Y:S01]  /*148a0*/  MOV R13, 0x181f ;  /* 0x0000181f000d7802 */ /* 0x000fe20000000f00 */
[----:B------:R-:W-:Y:S01]  /*148b0*/  IMAD.MOV.U32 R15, RZ, RZ, R6 ;  /* 0x000000ffff0f7224 */ /* 0x000fe200078e0006 */
[----:B------:R-:W-:Y:S02]  /*148c0*/  MOV R12, 0x148e0 ;  /* 0x000148e0000c7802 */ /* 0x000fe40000000f00 */
[----:B-1---5:R-:W-:Y:S05]  /*148d0*/  CALL.REL.NOINC `($__internal_1_$__cuda_sm70_shflsync_idx_p) ;  /* 0x000000c000007944 */ /* 0x022fea0003c00000 */
[----:B-1---5:R-:W-:-:S05]  /*148e0*/  BRA `(.L_x_334) ;  /* 0xffff5d9000007947 */ /* 0x022fca000383ffff */
.L_x_304:
[----:B-1----:R-:W-:Y:S01]  /*148f0*/  MOV R13, 0x181f ;  /* 0x0000181f000d7802 */ /* 0x002fe20000000f00 */
[----:B------:R-:W-:Y:S01]  /*14900*/  IMAD.MOV.U32 R14, RZ, RZ, 0x1 ;  /* 0x00000001ff0e7424 */ /* 0x000fe200078e00ff */
[----:B------:R-:W-:Y:S02]  /*14910*/  MOV R12, 0x14930 ;  /* 0x00014930000c7802 */ /* 0x000fe40000000f00 */
[----:B------:R-:W-:Y:S05]  /*14920*/  CALL.REL.NOINC `($__internal_1_$__cuda_sm70_shflsync_idx_p) ;  /* 0x0000007000007944 */ /* 0x000fea0003c00000 */
[----:B------:R-:W-:Y:S01]  /*14930*/  MOV R14, 0x1 ;  /* 0x00000001000e7802 */ /* 0x000fe20000000f00 */
[----:B------:R-:W-:Y:S01]  /*14940*/  IMAD.MOV.U32 R5, RZ, RZ, R13 ;  /* 0x000000ffff057224 */ /* 0x000fe200078e000d */
[----:B------:R-:W-:Y:S01]  /*14950*/  MOV R13, 0x181f ;  /* 0x0000181f000d7802 */ /* 0x000fe20000000f00 */
[----:B------:R-:W-:Y:S01]  /*14960*/  IMAD.MOV.U32 R15, RZ, RZ, R4 ;  /* 0x000000ffff0f7224 */ /* 0x000fe200078e0004 */
[----:B------:R-:W-:Y:S02]  /*14970*/  MOV R12, 0x14990 ;  /* 0x00014990000c7802 */ /* 0x000fe40000000f00 */
[----:B-1---5:R-:W-:Y:S05]  /*14980*/  CALL.REL.NOINC `($__internal_1_$__cuda_sm70_shflsync_idx_p) ;  /* 0x0000001000007944 */ /* 0x022fea0003c00000 */
[----:B-1---5:R-:W-:-:S05]  /*14990*/  BRA `(.L_x_335) ;  /* 0xffff8ef000007947 */ /* 0x022fca000383ffff */
        .weak           $__internal_1_$__cuda_sm70_shflsync_idx_p
        .type           $__internal_1_$__cuda_sm70_shflsync_idx_p,@function
        .size           $__internal_1_$__cuda_sm70_shflsync_idx_p,(.L_x_1771 - $__internal_1_$__cuda_sm70_shflsync_idx_p)
$__internal_1_$__cuda_sm70_shflsync_idx_p:
[----:B------:R1:W-:Y:S02]  /*149a0*/  STL [R1+0x60], R0 ;  /* 0x0000600001007387 */ /* 0x0003e40000100800 */
[----:B-1----:R-:W-:-:S04]  /*149b0*/  MOV R0, 0xffffffff ;  /* 0xffffffff00007802 */ /* 0x002fc80000000f00 */
[----:B------:R-:W-:Y:S04]  /*149c0*/  WARPSYNC R0 ;  /* 0x0000000000007348 */ /* 0x000fe80003800000 */
[----:B------:R1:W2:Y:S04]  /*149d0*/  SHFL.IDX PT, R13, R15, R14, R13 ;  /* 0x0000000e0f0d7389 */ /* 0x0002a800000e000d */
[----:B-1----:R1:W5:Y:S01]  /*149e0*/  LDL.LU R0, [R1+0x60] ;  /* 0x0000600001007983 */ /* 0x0023620000300800 */
[----:B------:R-:W-:Y:S02]  /*149f0*/  MOV R14, R12 ;  /* 0x0000000c000e7202 */ /* 0x000fe40000000f00 */
[----:B------:R-:W-:-:S04]  /*14a00*/  MOV R15, 0x0 ;  /* 0x00000000000f7802 */ /* 0x000fc80000000f00 */
[----:B--2---:R-:W-:Y:S05]  /*14a10*/  RET.REL.NODEC R14 `(_ZN7cutlass13device_kernelIN5flash19enable_sm80_to_sm89INS1_16FlashAttnFwdSm80INS1_25CollectiveMainloopFwdSm80ILi8ELi1ELb1EN4cute5tupleIJNS5_1CILi128EEENS7_ILi48EEENS7_ILi256EEEEEELi256ENS_10bfloat16_tEfNS_4arch4Sm80ELb0ELb1ELb1ELb1ELb1ELb0ELb1ELb0EEENS1_21CollectiveEpilogueFwdINS6_IJS8_SA_S9_EEENS6_IJNS7_ILi1EEESI_SI_EEESC_SE_Li256ELb1ELb1ELb0ELb0EEENS1_19SingleTileSchedulerILb1ELb0ELb1ELi128EEEEEEEEEvNT_6ParamsE) ;  /* 0xfffeb5e00e007950 */ /* 0x004fea0003c3ffff */
.L_x_336:
        /* <DEDUP_REMOVED lines=14> */
.L_x_1771:


//--------------------- .text._ZN7cutlass13device_kernelIN5flash19enable_sm80_to_sm89INS1_16FlashAttnFwdSm80INS1_25CollectiveMainloopFwdSm80ILi8ELi1ELb0EN4cute5tupleIJNS5_1CILi128EEENS7_ILi32EEENS7_ILi256EEEEEELi256ENS_10bfloat16_tEfNS_4arch4Sm80ELb0ELb1ELb1ELb1ELb1ELb1ELb1ELb0EEENS1_21CollectiveEpilogueFwdINS6_IJS8_SA_S9_EEENS6_IJNS7_ILi1EEESI_SI_EEESC_SE_Li256ELb1ELb1ELb0ELb0EEENS1_19SingleTileSchedulerILb1ELb0ELb1ELi128EEEEEEEEEvNT_6ParamsE --------------------------
	.section	.text._ZN7cutlass13device_kernelIN5flash19enable_sm80_to_sm89INS1_16FlashAttnFwdSm80INS1_25CollectiveMainloopFwdSm80ILi8ELi1ELb0EN4cute5tupleIJNS5_1CILi128EEENS7_ILi32EEENS7_ILi256EEEEEELi256ENS_10bfloat16_tEfNS_4arch4Sm80ELb0ELb1ELb1ELb1ELb1ELb1ELb1ELb0EEENS1_21CollectiveEpilogueFwdINS6_IJS8_SA_S9_EEENS6_IJNS7_ILi1EEESI_SI_EEESC_SE_Li256ELb1ELb1ELb0ELb0EEENS1_19SingleTileSchedulerILb1ELb0ELb1ELi128EEEEEEEEEvNT_6ParamsE,"ax",@progbits
	.sectioninfo	@"SHI_REGISTERS=251"
	.align	128
.text._ZN7cutlass13device_kernelIN5flash19enable_sm80_to_sm89INS1_16FlashAttnFwdSm80INS1_25CollectiveMainloopFwdSm80ILi8ELi1ELb0EN4cute5tupleIJNS5_1CILi128EEENS7_ILi32EEENS7_ILi256EEEEEELi256ENS_10bfloat16_tEfNS_4arch4Sm80ELb0ELb1ELb1ELb1ELb1ELb1ELb1ELb0EEENS1_21CollectiveEpilogueFwdINS6_IJS8_SA_S9_EEENS6_IJNS7_ILi1EEESI_SI_EEESC_SE_Li256ELb1ELb1ELb0ELb0EEENS1_19SingleTileSchedulerILb1ELb0ELb1ELi128EEEEEEEEEvNT_6ParamsE:
        .type           _ZN7cutlass13device_kernelIN5flash19enable_sm80_to_sm89INS1_16FlashAttnFwdSm80INS1_25CollectiveMainloopFwdSm80ILi8ELi1ELb0EN4cute5tupleIJNS5_1CILi128EEENS7_ILi32EEENS7_ILi256EEEEEELi256ENS_10bfloat16_tEfNS_4arch4Sm80ELb0ELb1ELb1ELb1ELb1ELb1ELb1ELb0EEENS1_21CollectiveEpilogueFwdINS6_IJS8_SA_S9_EEENS6_IJNS7_ILi1EEESI_SI_EEESC_SE_Li256ELb1ELb1ELb0ELb0EEENS1_19SingleTileSchedulerILb1ELb0ELb1ELi128EEEEEEEEEvNT_6ParamsE,@function
        .size           _ZN7cutlass13device_kernelIN5flash19enable_sm80_to_sm89INS1_16FlashAttnFwdSm80INS1_25CollectiveMainloopFwdSm80ILi8ELi1ELb0EN4cute5tupleIJNS5_1CILi128EEENS7_ILi32EEENS7_ILi256EEEEEELi256ENS_10bfloat16_tEfNS_4arch4Sm80ELb0ELb1ELb1ELb1ELb1ELb1ELb1ELb0EEENS1_21CollectiveEpilogueFwdINS6_IJS8_SA_S9_EEENS6_IJNS7_ILi1EEESI_SI_EEESC_SE_Li256ELb1ELb1ELb0ELb0EEENS1_19SingleTileSchedulerILb1ELb0ELb1ELi128EEEEEEEEEvNT_6ParamsE,(.L_x_1773 - _ZN7cutlass13device_kernelIN5flash19enable_sm80_to_sm89INS1_16FlashAttnFwdSm80INS1_25CollectiveMainloopFwdSm80ILi8ELi1ELb0EN4cute5tupleIJNS5_1CILi128EEENS7_ILi32EEENS7_ILi256EEEEEELi256ENS_10bfloat16_tEfNS_4arch4Sm80ELb0ELb1ELb1ELb1ELb1ELb1ELb1ELb0EEENS1_21CollectiveEpilogueFwdINS6_IJS8_SA_S9_EEENS6_IJNS7_ILi1EEESI_SI_EEESC_SE_Li256ELb1ELb1ELb0ELb0EEENS1_19SingleTileSchedulerILb1ELb0ELb1ELi128EEEEEEEEEvNT_6ParamsE)
        .other          _ZN7cutlass13device_kernelIN5flash19enable_sm80_to_sm89INS1_16FlashAttnFwdSm80INS1_25CollectiveMainloopFwdSm80ILi8ELi1ELb0EN4cute5tupleIJNS5_1CILi128EEENS7_ILi32EEENS7_ILi256EEEEEELi256ENS_10bfloat16_tEfNS_4arch4Sm80ELb0ELb1ELb1ELb1ELb1ELb1ELb1ELb0EEENS1_21CollectiveEpilogueFwdINS6_IJS8_SA_S9_EEENS6_IJNS7_ILi1EEESI_SI_EEESC_SE_Li256ELb1ELb1ELb0ELb0EEENS1_19SingleTileSchedulerILb1ELb0ELb1ELi128EEEEEEEEEvNT_6ParamsE,@"STO_CUDA_ENTRY STV_DEFAULT"
_ZN7cutlass13device_kernelIN5flash19enable_sm80_to_sm89INS1_16FlashAttnFwdSm80INS1_25CollectiveMainloopFwdSm80ILi8ELi1ELb0EN4cute5tupleIJNS5_1CILi128EEENS7_ILi32EEENS7_ILi256EEEEEELi256ENS_10bfloat16_tEfNS_4arch4Sm80ELb0ELb1ELb1ELb1ELb1ELb1ELb1ELb0EEENS1_21CollectiveEpilogueFwdINS6_IJS8_SA_S9_EEENS6_IJNS7_ILi1EEESI_SI_EEESC_SE_Li256ELb1ELb1ELb0ELb0EEENS1_19SingleTileSchedulerILb1ELb0ELb1ELi128EEEEEEEEEvNT_6ParamsE:
        /* <DEDUP_REMOVED lines=20> */
.L_x_338:
        /* <DEDUP_REMOVED lines=13> */
.L_x_340:
[----:B------:R-:W-:Y:S02]  /*0210*/  ULDC UR5, c[0x0][0x54c] ;  /* 0x0001530000057ab9 */ /* 0x000fe40000000800 */
.L_x_339:
[----:B------:R-:W-:Y:S02]  /*0220*/  ULDC UR4, c[0x0][0x548] ;  /* 0x0001520000047ab9 */ /* 0x000fe40000000800 */
[----:B------:R-:W-:-:S02]  /*0230*/  USHF.L.U32 UR15, UR14, 0x7, URZ ;  /* 0x000000070e0f7899 */ /* 0x000fc4000800063f */
[----:B------:R-:W-:-:S04]  /*0240*/  UIMAD UR4, UR5, UR4, URZ ;  /* 0x00000004050472a4 */ /* 0x000fc8000f8e023f */
[----:B------:R-:W-:-:S04]  /*0250*/  UISETP.GE.AND UP0, UPT, UR15, UR4, UPT ;  /* 0x000000040f00728c */ /* 0x000fc8000bf06270 */
[----:B------:R-:W-:Y:S01]  /*0260*/  USEL UR21, UR21, 0xffffffff, !UP0 ;  /* 0xffffffff15157887 */ /* 0x000fe2000c000000 */
[----:B------:R-:W-:Y:S05]  /*0270*/  BRA `(.L_x_341) ;  /* 0x000001b000007947 */ /* 0x000fea0003800000 */
.L_x_337:
        /* <DEDUP_REMOVED lines=8> */
.L_x_342:
        /* <DEDUP_REMOVED lines=13> */
.L_x_344:
[----:B------:R-:W-:Y:S02]  /*03d0*/  ULDC UR5, c[0x0][0x54c] ;  /* 0x0001530000057ab9 */ /* 0x000fe40000000800 */
.L_x_343:
[----:B------:R-:W-:Y:S02]  /*03e0*/  ULDC UR4, c[0x0][0x548] ;  /* 0x0001520000047ab9 */ /* 0x000fe40000000800 */
[----:B------:R-:W-:-:S02]  /*03f0*/  USHF.L.U32 UR15, UR14, 0x7, URZ ;  /* 0x000000070e0f7899 */ /* 0x000fc4000800063f */
[----:B------:R-:W-:-:S04]  /*0400*/  UIMAD UR4, UR5, UR4, URZ ;  /* 0x00000004050472a4 */ /* 0x000fc8000f8e023f */
[----:B------:R-:W-:-:S04]  /*0410*/  UISETP.GE.AND UP0, UPT, UR15, UR4, UPT ;  /* 0x000000040f00728c */ /* 0x000fc8000bf06270 */
[----:B------:R-:W-:-:S06]  /*0420*/  USEL UR21, UR21, 0xffffffff, !UP0 ;  /* 0xffffffff15157887 */ /* 0x000fcc000c000000 */
.L_x_341:
        /* <DEDUP_REMOVED lines=16> */
[----:B------:R-:W-:-:S03]  /*0530*/  UIMAD.WIDE UR6, UR21, UR22, UR6 ;  /* 0x00000016150672a5 */ /* 0x000fc6000f8e0206 */
[----:B------:R-:W-:Y:S01]  /*0540*/  @UP1 UIMAD.WIDE UR8, UR21, UR22, UR8 ;  /* 0x00000016150812a5 */ /* 0x000fe2000f8e0208 */
[----:B------:R-:W-:Y:S01]  /*0550*/  IMAD.U32 R6, RZ, RZ, UR4 ;  /* 0x00000004ff067e24 */ /* 0x000fe2000f8e00ff */
[----:B------:R-:W-:Y:S01]  /*0560*/  MOV R7, UR5 ;  /* 0x0000000500077c02 */ /* 0x000fe20008000f00 */
[----:B------:R-:W-:Y:S01]  /*0570*/  ULDC.64 UR4, c[0x0][0x358] ;  /* 0x0000d60000047ab9 */ /* 0x000fe20000000a00 */
[----:B------:R-:W-:Y:S01]  /*0580*/  ISETP.NE.U32.AND P4, PT, RZ, c[0x0][0x350], PT ;  /* 0x0000d400ff007a0c */ /* 0x000fe20003f85070 */
[----:B------:R-:W-:Y:S01]  /*0590*/  UISETP.NE.U32.AND UP1, UPT, URZ, UR4, UPT ;  /* 0x000000043f00728c */ /* 0x000fe2000bf25070 */
[----:B------:R-:W-:Y:S01]  /*05a0*/  IMAD.U32 R10, RZ, RZ, UR6 ;  /* 0x00000006ff0a7e24 */ /* 0x000fe2000f8e00ff */
[----:B------:R1:W2:Y:S01]  /*05b0*/  @P1 LDG.E R2, [R6.64] ;  /* 0x0000001806021981 */ /* 0x0002a2000c1e1900 */
[----:B------:R-:W-:Y:S01]  /*05c0*/  IMAD.U32 R11, RZ, RZ, UR7 ;  /* 0x00000007ff0b7e24 */ /* 0x000fe2000f8e00ff */
[----:B------:R-:W-:Y:S01]  /*05d0*/  UISETP.NE.AND.EX UP1, UPT, URZ, UR5, UPT, UP1 ;  /* 0x000000053f00728c */ /* 0x000fe2000bf25310 */
[----:B------:R-:W-:Y:S01]  /*05e0*/  IMAD.U32 R4, RZ, RZ, UR8 ;  /* 0x00000008ff047e24 */ /* 0x000fe2000f8e00ff */
[----:B------:R-:W-:Y:S01]  /*05f0*/  ULDC.64 UR6, c[0x0][0x350] ;  /* 0x0000d40000067ab9 */ /* 0x000fe20000000a00 */
[----:B------:R-:W-:Y:S01]  /*0600*/  ISETP.NE.AND.EX P4, PT, RZ, c[0x0][0x354], PT, P4 ;  /* 0x0000d500ff007a0c */ /* 0x000fe20003f85340 */
[----:B------:R-:W-:Y:S01]  /*0610*/  ULDC.64 UR4, c[0x0][0x358] ;  /* 0x0000d60000047ab9 */ /* 0x000fe20000000a00 */
[----:B------:R-:W-:Y:S01]  /*0620*/  IMAD.U32 R5, RZ, RZ, UR9 ;  /* 0x00000009ff057e24 */ /* 0x000fe2000f8e00ff */
        /* <DEDUP_REMOVED lines=32> */
.L_x_345:
        /* <DEDUP_REMOVED lines=10> */
.L_x_346:
[----:B------:R-:W-:Y:S05]  /*08d0*/  @!P4 BRA `(.L_x_347) ;  /* 0x000000500000c947 */ /* 0x000fea0003800000 */
[----:B-1--4-:R-:W4:Y:S04]  /*08e0*/  LDG.E R2, [R8.64] ;  /* 0x0000001808027981 */ /* 0x012f28000c1e1900 */
[----:B---3--:R-:W3:Y:S01]  /*08f0*/  LDG.E R3, [R8.64+0x4] ;  /* 0x0000041808037981 */ /* 0x008ee2000c1e1900 */
[----:B----4-:R-:W1:Y:S08]  /*0900*/  R2UR UR19, R2 ;  /* 0x00000000021373c2 */ /* 0x010e7000000e0000 */
[----:B---3--:R-:W1:Y:S02]  /*0910*/  R2UR UR4, R3 ;  /* 0x00000000030473c2 */ /* 0x008e6400000e0000 */
[----:B-1----:R-:W-:-:S06]  /*0920*/  UIADD3 UR19, -UR19, UR4, URZ ;  /* 0x0000000413137290 */ /* 0x002fcc000fffe13f */
.L_x_347:
[----:B-1--4-:R-:W4:Y:S01]  /*0930*/  @P0 LDG.E R2, [R6.64] ;  /* 0x0000001806020981 */ /* 0x012f22000c1e1900 */
[----:B------:R-:W-:-:S03]  /*0940*/  ULDC.64 UR4, c[0x0][0x378] ;  /* 0x0000de0000047ab9 */ /* 0x000fc60000000a00 */
[----:B---3--:R-:W3:Y:S01]  /*0950*/  @P0 LDG.E R3, [R6.64+0x4] ;  /* 0x0000041806030981 */ /* 0x008ee2000c1e1900 */
[----:B------:R-:W-:Y:S01]  /*0960*/  UISETP.NE.U32.AND UP0, UPT, URZ, UR4, UPT ;  /* 0x000000043f00728c */ /* 0x000fe2000bf05070 */
[----:B------:R-:W-:-:S03]  /*0970*/  IMAD.U32 R67, RZ, RZ, UR19 ;  /* 0x00000013ff437e24 */ /* 0x000fc6000f8e00ff */
[----:B------:R-:W-:-:S03]  /*0980*/  UISETP.NE.AND.EX UP0, UPT, URZ, UR5, UPT, UP0 ;  /* 0x000000053f00728c */ /* 0x000fc6000bf05300 */
[----:B------:R-:W-:Y:S02]  /*0990*/  ULDC.64 UR4, c[0x0][0x378] ;  /* 0x0000de0000047ab9 */ /* 0x000fe40000000a00 */
[----:B------:R-:W-:Y:S01]  /*09a0*/  UIADD3 UR23, -UR16, UR19, URZ ;  /* 0x0000001310177290 */ /* 0x000fe2000fffe13f */
[----:B------:R-:W-:-:S05]  /*09b0*/  PLOP3.LUT P1, PT, PT, PT, UP0, 0x80, 0x0 ;  /* 0x000000000000781c */ /* 0x000fca0003f2f008 */
[----:B------:R-:W-:-:S06]  /*09c0*/  @UP0 UIMAD.WIDE UR4, UR21, UR22, UR4 ;  /* 0x00000016150402a5 */ /* 0x000fcc000f8e0204 */
[----:B------:R-:W-:Y:S01]  /*09d0*/  IMAD.U32 R4, RZ, RZ, UR4 ;  /* 0x00000004ff047e24 */ /* 0x000fe2000f8e00ff */
[----:B------:R-:W-:Y:S01]  /*09e0*/  ULDC UR4, c[0x0][0x2c4] ;  /* 0x0000b10000047ab9 */ /* 0x000fe20000000800 */
[----:B------:R-:W-:Y:S01]  /*09f0*/  MOV R5, UR5 ;  /* 0x0000000500057c02 */ /* 0x000fe20008000f00 */
[----:B------:R-:W-:-:S03]  /*0a00*/  UISETP.NE.AND UP3, UPT, UR4, 0x1, UPT ;  /* 0x000000010400788c */ /* 0x000fc6000bf65270 */
[----:B------:R-:W-:Y:S01]  /*0a10*/  ULDC.64 UR4, c[0x0][0x2c8] ;  /* 0x0000b20000047ab9 */ /* 0x000fe20000000a00 */
[----:B------:R1:W5:Y:S07]  /*0a20*/  @P1 LDG.E R67, [R4.64] ;  /* 0x0000001804431981 */ /* 0x00036e000c1e1900 */
[----:B------:R-:W-:-:S04]  /*0a30*/  @UP3 UIADD3 UR8, UR15, 0x7f, URZ ;  /* 0x0000007f0f083890 */ /* 0x000fc8000fffe03f */
[----:B------:R-:W-:Y:S01]  /*0a40*/  UIMAD.WIDE.U32 UR8, UR8, UR4, URZ ;  /* 0x00000004080872a5 */ /* 0x000fe2000f8e003f */
[----:B----4-:R-:W4:Y:S08]  /*0a50*/  @P0 R2UR UR6, R2 ;  /* 0x00000000020603c2 */ /* 0x010f3000000e0000 */
[----:B---3--:R-:W4:Y:S02]  /*0a60*/  @P0 R2UR UR7, R3 ;  /* 0x00000000030703c2 */ /* 0x008f2400000e0000 */
[----:B----4-:R-:W-:-:S02]  /*0a70*/  @UP1 UIADD3 UR18, -UR6, UR7, URZ ;  /* 0x0000000706121290 */ /* 0x010fc4000fffe13f */
[----:B------:R-:W-:Y:S02]  /*0a80*/  UIADD3 UR6, UR15, 0x7f, URZ ;  /* 0x0000007f0f067890 */ /* 0x000fe4000fffe03f */
[----:B------:R-:W-:Y:S02]  /*0a90*/  @UP3 USHF.R.U32.HI UR6, URZ, UR5, UR9 ;  /* 0x000000053f063299 */ /* 0x000fe40008011609 */
[----:B------:R-:W-:Y:S02]  /*0aa0*/  UIADD3 UR11, UR23, UR18, URZ ;  /* 0x00000012170b7290 */ /* 0x000fe4000fffe03f */
[----:B------:R-:W-:Y:S02]  /*0ab0*/  ULDC.64 UR4, c[0x0][0x328] ;  /* 0x0000ca0000047ab9 */ /* 0x000fe40000000a00 */
[----:B------:R-:W-:Y:S02]  /*0ac0*/  UISETP.GE.AND UP2, UPT, UR5, 0x1, UPT ;  /* 0x000000010500788c */ /* 0x000fe4000bf46270 */
[----:B--2---:R-:W-:-:S04]  /*0ad0*/  UIADD3 UR10, UR11, 0x1, -UR20 ;  /* 0x000000010b0a7890 */ /* 0x004fc8000fffe814 */
[----:B------:R-:W-:Y:S01]  /*0ae0*/  PLOP3.LUT P0, PT, PT, PT, UP2, 0x40, 0x0 ;  /* 0x000000000000781c */ /* 0x000fe20003f0e828 */
[----:B------:R-:W-:-:S04]  /*0af0*/  UIADD3 UR6, UR10, UR6, URZ ;  /* 0x000000060a067290 */ /* 0x000fc8000fffe03f */
[----:B------:R-:W-:-:S06]  /*0b00*/  UIADD3 UR4, UR6, UR4, URZ ;  /* 0x0000000406047290 */ /* 0x000fcc000fffe03f */
[----:B-1----:R-:W-:Y:S02]  /*0b10*/  IMAD.U32 R4, RZ, RZ, UR4 ;  /* 0x00000004ff047e24 */ /* 0x002fe4000f8e00ff */
        /* <DEDUP_REMOVED lines=11> */
.L_x_349:
[----:B------:R-:W-:Y:S02]  /*0bd0*/  UISETP.NE.AND UP0, UPT, UR5, 0x1, UPT ;  /* 0x000000010500788c */ /* 0x000fe4000bf05270 */
[----:B------:R-:W-:Y:S02]  /*0be0*/  ULDC.64 UR6, c[0x0][0x330] ;  /* 0x0000cc0000067ab9 */ /* 0x000fe40000000a00 */
[----:B------:R-:W-:-:S07]  /*0bf0*/  UIMAD.WIDE.U32 UR8, UR4, UR6, URZ ;  /* 0x00000006040872a5 */ /* 0x000fce000f8e003f */
[----:B------:R-:W-:Y:S02]  /*0c00*/  @UP0 USHF.R.U32.HI UR4, URZ, UR7, UR9 ;  /* 0x000000073f040299 */ /* 0x000fe40008011609 */
.L_x_350:
[----:B------:R-:W-:Y:S02]  /*0c10*/  ULDC UR6, c[0x0][0x32c] ;  /* 0x0000cb0000067ab9 */ /* 0x000fe40000000800 */
[----:B------:R-:W-:-:S06]  /*0c20*/  UIMAD UR6, UR4, UR5, UR6 ;  /* 0x00000005040672a4 */ /* 0x000fcc000f8e0206 */
[----:B------:R-:W-:Y:S02]  /*0c30*/  IMNMX R4, R4, UR6, PT ;  /* 0x0000000604047c17 */ /* 0x000fe4000b800200 */
.L_x_348:
[----:B------:R-:W-:Y:S01]  /*0c40*/  ULDC.64 UR6, c[0x0][0x2c8] ;  /* 0x0000b20000067ab9 */ /* 0x000fe20000000a00 */
[----:B------:R-:W-:Y:S01]  /*0c50*/  PLOP3.LUT P0, PT, PT, PT, UP2, 0x40, 0x0 ;  /* 0x000000000000781c */ /* 0x000fe20003f0e828 */
[----:B------:R-:W-:Y:S02]  /*0c60*/  UIMAD.WIDE.U32 UR26, UR15, UR6, URZ ;  /* 0x000000060f1a72a5 */ /* 0x000fe4000f8e003f */
[----:B------:R-:W-:Y:S02]  /*0c70*/  UIADD3 UR9, UR11, -UR20, URZ ;  /* 0x800000140b097290 */ /* 0x000fe4000fffe03f */
[----:B------:R-:W-:Y:S02]  /*0c80*/  UMOV UR6, UR15 ;  /* 0x0000000f00067c82 */ /* 0x000fe40008000000 */
[----:B------:R-:W-:Y:S02]  /*0c90*/  @UP3 USHF.R.U32.HI UR6, URZ, UR7, UR27 ;  /* 0x000000073f063299 */ /* 0x000fe4000801161b */
[----:B------:R-:W-:-:S02]  /*0ca0*/  UIADD3 UR4, UR11, 0x1f, URZ ;  /* 0x0000001f0b047890 */ /* 0x000fc4000fffe03f */
[----:B------:R-:W-:Y:S02]  /*0cb0*/  UIADD3 UR6, UR9, UR6, URZ ;  /* 0x0000000609067290 */ /* 0x000fe4000fffe03f */
[----:B------:R-:W-:Y:S02]  /*0cc0*/  ULDC UR7, c[0x0][0x324] ;  /* 0x0000c90000077ab9 */ /* 0x000fe40000000800 */
[----:B------:R-:W-:Y:S02]  /*0cd0*/  USHF.R.S32.HI UR8, URZ, 0x1f, UR4 ;  /* 0x0000001f3f087899 */ /* 0x000fe40008011404 */
[----:B------:R-:W-:Y:S02]  /*0ce0*/  UIADD3 UR7, UR6, -UR7, URZ ;  /* 0x8000000706077290 */ /* 0x000fe4000fffe03f */
[----:B------:R-:W-:-:S04]  /*0cf0*/  ULEA.HI UR8, UR8, UR4, URZ, 0x5 ;  /* 0x0000000408087291 */ /* 0x000fc8000f8f283f */
[----:B------:R-:W-:Y:S01]  /*0d00*/  USHF.R.S32.HI UR8, URZ, 0x5, UR8 ;  /* 0x000000053f087899 */ /* 0x000fe20008011408 */
[----:B------:R-:W-:Y:S01]  /*0d10*/  MOV R5, UR7 ;  /* 0x0000000700057c02 */ /* 0x000fe20008000f00 */
[----:B------:R-:W-:Y:S05]  /*0d20*/  @P0 BRA `(.L_x_351) ;  /* 0x0000013000000947 */ /* 0x000fea0003800000 */
        /* <DEDUP_REMOVED lines=11> */
.L_x_352:
[----:B------:R-:W-:-:S03]  /*0de0*/  UISETP.NE.AND UP0, UPT, UR5, 0x1, UPT ;  /* 0x000000010500788c */ /* 0x000fc6000bf05270 */
[----:B------:R-:W-:Y:S02]  /*0df0*/  ULDC.64 UR4, c[0x0][0x330] ;  /* 0x0000cc0000047ab9 */ /* 0x000fe40000000a00 */
[----:B------:R-:W-:-:S07]  /*0e00*/  UIMAD.WIDE.U32 UR26, UR6, UR4, URZ ;  /* 0x00000004061a72a5 */ /* 0x000fce000f8e003f */
[----:B------:R-:W-:Y:S02]  /*0e10*/  @UP0 UMOV UR7, UR27 ;  /* 0x0000001b00070c82 */ /* 0x000fe40008000000 */
[----:B------:R-:W-:Y:S02]  /*0e20*/  @UP0 USHF.R.U32.HI UR6, URZ, UR5, UR7 ;  /* 0x000000053f060299 */ /* 0x000fe40008011607 */
.L_x_353:
[----:B------:R-:W-:Y:S02]  /*0e30*/  ULDC UR4, c[0x0][0x32c] ;  /* 0x0000cb0000047ab9 */ /* 0x000fe40000000800 */
[----:B------:R-:W-:-:S06]  /*0e40*/  UIMAD UR4, UR6, UR4, URZ ;  /* 0x00000004060472a4 */ /* 0x000fcc000f8e023f */
[----:B------:R-:W-:Y:S02]  /*0e50*/  IMNMX R5, R5, UR4, !PT ;  /* 0x0000000405057c17 */ /* 0x000fe4000f800200 */
.L_x_351:
[----:B------:R-:W-:Y:S02]  /*0e60*/  IADD3 R4, R4, 0x1f, RZ ;  /* 0x0000001f04047810 */ /* 0x000fe40007ffe0ff */
[----:B------:R-:W-:Y:S02]  /*0e70*/  SHF.R.S32.HI R2, RZ, 0x1f, R5 ;  /* 0x0000001fff027819 */ /* 0x000fe40000011405 */
[----:B------:R-:W-:Y:S02]  /*0e80*/  SHF.R.S32.HI R3, RZ, 0x1f, R4 ;  /* 0x0000001fff037819 */ /* 0x000fe40000011404 */
[----:B------:R-:W-:Y:S02]  /*0e90*/  LEA.HI R2, R2, R5, RZ, 0x5 ;  /* 0x0000000502027211 */ /* 0x000fe400078f28ff */
[----:B------:R-:W-:Y:S02]  /*0ea0*/  LEA.HI R3, R3, R4, RZ, 0x5 ;  /* 0x0000000403037211 */ /* 0x000fe400078f28ff */
[----:B------:R-:W-:-:S02]  /*0eb0*/  SHF.R.S32.HI R80, RZ, 0x5, R2 ;  /* 0x00000005ff507819 */ /* 0x000fc40000011402 */
[----:B------:R-:W-:Y:S02]  /*0ec0*/  SHF.R.S32.HI R2, RZ, 0x5, R3 ;  /* 0x00000005ff027819 */ /* 0x000fe40000011403 */
[----:B------:R-:W-:Y:S02]  /*0ed0*/  IMNMX R80, RZ, R80, !PT ;  /* 0x00000050ff507217 */ /* 0x000fe40007800200 */
[----:B------:R-:W-:Y:S02]  /*0ee0*/  IMNMX R2, R2, UR8, PT ;  /* 0x0000000802027c17 */ /* 0x000fe4000b800200 */
[----:B------:R-:W-:Y:S02]  /*0ef0*/  LEA R80, R80, -UR23, 0x5 ;  /* 0x8000001750507c11 */ /* 0x000fe4000f8e28ff */
[----:B------:R-:W-:Y:S02]  /*0f00*/  LEA R2, R2, -UR23, 0x5 ;  /* 0x8000001702027c11 */ /* 0x000fe4000f8e28ff */
[----:B------:R-:W-:-:S02]  /*0f10*/  IMNMX R80, RZ, R80, !PT ;  /* 0x00000050ff507217 */ /* 0x000fc40007800200 */
[----:B------:R-:W-:-:S04]  /*0f20*/  IMNMX R5, R2, UR18, PT ;  /* 0x0000001202057c17 */ /* 0x000fc8000b800200 */
[----:B------:R-:W-:Y:S02]  /*0f30*/  ISETP.GT.AND P0, PT, R5, R80, PT ;  /* 0x000000500500720c */ /* 0x000fe40003f04270 */
[----:B------:R-:W-:-:S05]  /*0f40*/  SHF.R.U32.HI R80, RZ, 0x5, R80 ;  /* 0x00000005ff507819 */ /* 0x000fca0000011650 */
[----:B------:R-:W-:-:S06]  /*0f50*/  IMAD.MOV.U32 R3, RZ, RZ, R80 ;  /* 0x000000ffff037224 */ /* 0x000fcc00078e0050 */
[----:B------:R-:W-:-:S04]  /*0f60*/  @P0 IADD3 R5, R5, 0x1f, RZ ;  /* 0x0000001f05050810 */ /* 0x000fc80007ffe0ff */
[----:B------:R-:W-:-:S04]  /*0f70*/  @P0 SHF.R.S32.HI R2, RZ, 0x1f, R5 ;  /* 0x0000001fff020819 */ /* 0x000fc80000011405 */
[----:B------:R-:W-:-:S04]  /*0f80*/  @P0 LEA.HI R2, R2, R5, RZ, 0x5 ;  /* 0x0000000502020211 */ /* 0x000fc800078f28ff */
[----:B------:R-:W-:-:S04]  /*0f90*/  @P0 SHF.R.S32.HI R3, RZ, 0x5, R2 ;  /* 0x00000005ff030819 */ /* 0x000fc80000011402 */
[----:B------:R-:W-:-:S13]  /*0fa0*/  ISETP.GT.AND P0, PT, R3, R80, PT ;  /* 0x000000500300720c */ /* 0x000fda0003f04270 */
[----:B------:R-:W-:Y:S05]  /*0fb0*/  @!P0 BRA `(.L_x_354) ;  /* 0x00003e4000008947 */ /* 0x000fea0003800000 */
[----:B------:R-:W-:Y:S02]  /*0fc0*/  ULDC.64 UR4, c[0x0][0x340] ;  /* 0x0000d00000047ab9 */ /* 0x000fe40000000a00 */
[----:B------:R-:W-:Y:S01]  /*0fd0*/  UISETP.NE.U32.AND UP0, UPT, URZ, UR4, UPT ;  /* 0x000000043f00728c */ /* 0x000fe2000bf05070 */
[----:B------:R-:W-:Y:S01]  /*0fe0*/  SHF.R.S32.HI R105, RZ, 0x1f, R66 ;  /* 0x0000001fff697819 */ /* 0x000fe20000011442 */
[----:B------:R-:W-:Y:S02]  /*0ff0*/  UMOV UR26, 0x5 ;  /* 0x00000005001a7882 */ /* 0x000fe40000000000 */
[----:B------:R-:W-:Y:S01]  /*1000*/  UISETP.NE.AND.EX UP0, UPT, URZ, UR5, UPT, UP0 ;  /* 0x000000053f00728c */ /* 0x000fe2000bf05300 */
[----:B------:R-:W-:Y:S01]  /*1010*/  IADD3 R103, R3, -0x1, RZ ;  /* 0xffffffff03677810 */ /* 0x000fe20007ffe0ff */
[----:B------:R-:W-:Y:S02]  /*1020*/  ULDC.64 UR6, c[0x0][0x238] ;  /* 0x00008e0000067ab9 */ /* 0x000fe40000000a00 */
[----:B------:R-:W-:-:S02]  /*1030*/  ULDC.64 UR4, c[0x0][0x340] ;  /* 0x0000d00000047ab9 */ /* 0x000fc40000000a00 */
[----:B------:R-:W-:-:S05]  /*1040*/  PLOP3.LUT P1, PT, PT, PT, UP0, 0x80, 0x0 ;  /* 0x000000000000781c */ /* 0x000fca0003f2f008 */
[----:B------:R-:W-:-:S06]  /*1050*/  @UP0 UIMAD.WIDE UR4, UR21, UR22, UR4 ;  /* 0x00000016150402a5 */ /* 0x000fcc000f8e0204 */
[----:B------:R-:W-:Y:S02]  /*1060*/  IMAD.U32 R8, RZ, RZ, UR4 ;  /* 0x00000004ff087e24 */ /* 0x000fe4000f8e00ff */
[----:B------:R-:W-:Y:S01]  /*1070*/  IMAD.U32 R9, RZ, RZ, UR5 ;  /* 0x00000005ff097e24 */ /* 0x000fe2000f8e00ff */
[----:B------:R-:W-:Y:S01]  /*1080*/  LEA.HI R7, R105, R66, RZ, 0x3 ;  /* 0x0000004269077211 */ /* 0x000fe200078f18ff */
[----:B------:R-:W-:-:S03]  /*1090*/  ULDC.64 UR4, c[0x0][0x240] ;  /* 0x0000900000047ab9 */ /* 0x000fc60000000a00 */
[----:B------:R-:W2:Y:S01]  /*10a0*/  @P1 LDG.E R5, [R8.64] ;  /* 0x0000001808051981 */ /* 0x000ea2000c1e1900 */
        /* <DEDUP_REMOVED lines=9> */
[----:B------:R-:W-:Y:S01]  /*1140*/  IMAD.U32 R122, RZ, RZ, UR13 ;  /* 0x0000000dff7a7e24 */ /* 0x000fe2000f8e00ff */
[----:B------:R-:W-:Y:S01]  /*1150*/  LEA.HI.X.SX32 R125, R0, R2, 0x1, P0 ;  /* 0x00000002007d7211 */ /* 0x000fe200000f0eff */
[C---:B------:R-:W-:Y:S01]  /*1160*/  IMAD.SHL.U32 R16, R4.reuse, 0x8, RZ ;  /* 0x0000000804107824 */ /* 0x040fe200078e00ff */
[----:B------:R-:W-:Y:S01]  /*1170*/  USHF.R.S32.HI UR6, URZ, 0x1f, UR21 ;  /* 0x0000001f3f067899 */ /* 0x000fe20008011415 */
[----:B------:R-:W-:Y:S01]  /*1180*/  IMAD.SHL.U32 R14, R4, 0x4, RZ ;  /* 0x00000004040e7824 */ /* 0x000fe200078e00ff */
[----:B------:R-:W-:Y:S01]  /*1190*/  UIMAD UR7, UR13, UR5, UR4 ;  /* 0x000000050d0772a4 */ /* 0x000fe2000f8e0204 */
[----:B------:R-:W-:Y:S01]  /*11a0*/  IMAD R7, R125, c[0x0][0x238], RZ ;  /* 0x00008e007d077a24 */ /* 0x000fe200078e02ff */
[--C-:B------:R-:W-:Y:S01]  /*11b0*/  SHF.R.S32.HI R17, RZ, 0x1f, R16.reuse ;  /* 0x0000001fff117819 */ /* 0x100fe20000011410 */
[----:B------:R-:W-:Y:S01]  /*11c0*/  IMAD R3, R103, -0x20, R81 ;  /* 0xffffffe067037824 */ /* 0x000fe200078e0251 */
[----:B------:R-:W-:Y:S01]  /*11d0*/  IADD3 R12, R14, 0x40, RZ ;  /* 0x000000400e0c7810 */ /* 0x000fe20007ffe0ff */
[C---:B------:R-:W-:Y:S01]  /*11e0*/  IMAD R0, R124.reuse, c[0x0][0x23c], R7 ;  /* 0x00008f007c007a24 */ /* 0x040fe200078e0207 */
[----:B------:R-:W-:Y:S01]  /*11f0*/  LEA.HI R105, R105, R66, RZ, 0x6 ;  /* 0x0000004269697211 */ /* 0x000fe200078f30ff */
[----:B------:R-:W-:Y:S01]  /*1200*/  IMAD.WIDE.U32 R6, R124, c[0x0][0x238], R16 ;  /* 0x00008e007c067a25 */ /* 0x000fe200078e0010 */
[----:B------:R-:W-:Y:S01]  /*1210*/  USEL UR32, UR21, URZ, !UP1 ;  /* 0x0000003f15207287 */ /* 0x000fe2000c800000 */
[----:B------:R-:W-:Y:S01]  /*1220*/  ISETP.GT.AND P3, PT, R3, RZ, PT ;  /* 0x000000ff0300720c */ /* 0x000fe20003f64270 */
[----:B------:R-:W-:Y:S01]  /*1230*/  USEL UR31, UR6, URZ, !UP1 ;  /* 0x0000003f061f7287 */ /* 0x000fe2000c800000 */
[----:B------:R-:W-:Y:S01]  /*1240*/  IMAD.IADD R11, R14, 0x1, R12 ;  /* 0x000000010e0b7824 */ /* 0x000fe200078e020c */
[----:B------:R-:W-:Y:S01]  /*1250*/  ULDC.64 UR4, c[0x0][0x248] ;  /* 0x0000920000047ab9 */ /* 0x000fe20000000a00 */
[----:B------:R-:W-:Y:S01]  /*1260*/  IMAD.IADD R7, R7, 0x1, R0 ;  /* 0x0000000107077824 */ /* 0x000fe200078e0200 */
[----:B------:R-:W-:Y:S01]  /*1270*/  ISETP.GE.AND P2, PT, R16, c[0x0][0x1d4], PT ;  /* 0x0000750010007a0c */ /* 0x000fe20003f46270 */
[----:B------:R-:W-:Y:S01]  /*1280*/  IMAD.SHL.U32 R107, R111, 0x40, RZ ;  /* 0x000000406f6b7824 */ /* 0x000fe200078e00ff */
[----:B------:R-:W-:Y:S01]  /*1290*/  ISETP.GE.AND P0, PT, R11, c[0x0][0x1d4], PT ;  /* 0x000075000b007a0c */ /* 0x000fe20003f06270 */
[----:B------:R-:W-:Y:S01]  /*12a0*/  IMAD.WIDE.U32 R122, R122, c[0x0][0x240], R6 ;  /* 0x000090007a7a7a25 */ /* 0x000fe200078e0006 */
[----:B------:R-:W-:Y:S01]  /*12b0*/  UIMAD UR4, UR31, UR4, URZ ;  /* 0x000000041f0472a4 */ /* 0x000fe2000f8e023f */
[----:B------:R-:W-:Y:S01]  /*12c0*/  IADD3 R109, R16, 0x80, RZ ;  /* 0x00000080106d7810 */ /* 0x000fe20007ffe0ff */
[----:B------:R-:W-:Y:S01]  /*12d0*/  BSSY B0, `(.L_x_355) ;  /* 0x0000034000007945 */ /* 0x000fe20003800000 */
[----:B------:R-:W-:Y:S01]  /*12e0*/  SEL R0, RZ, 0xffffffff, P0 ;  /* 0xffffffffff007807 */ /* 0x000fe20000000000 */
[----:B------:R-:W-:Y:S01]  /*12f0*/  IMAD.SHL.U32 R105, R105, 0x8, RZ ;  /* 0x0000000869697824 */ /* 0x000fe200078e00ff */
[----:B------:R-:W-:Y:S01]  /*1300*/  IADD3 R123, R123, UR7, RZ ;  /* 0x000000077b7b7c10 */ /* 0x000fe2000fffe0ff */
[----:B------:R-:W-:Y:S01]  /*1310*/  IMAD.U32 R120, RZ, RZ, UR32 ;  /* 0x00000020ff787e24 */ /* 0x000fe2000f8e00ff */
[----:B------:R-:W-:Y:S01]  /*1320*/  LOP3.LUT R107, R107, 0x1c0, RZ, 0xc0, !PT ;  /* 0x000001c06b6b7812 */ /* 0x000fe200078ec0ff */
[----:B------:R-:W-:Y:S01]  /*1330*/  IMAD.SHL.U32 R0, R0, 0x2, RZ ;  /* 0x0000000200007824 */ /* 0x000fe200078e00ff */
[----:B------:R-:W-:Y:S01]  /*1340*/  IADD3 R108, R16, 0xc0, RZ ;  /* 0x000000c0106c7810 */ /* 0x000fe20007ffe0ff */
[----:B------:R-:W-:Y:S01]  /*1350*/  UIMAD UR5, UR32, UR5, UR4 ;  /* 0x00000005200572a4 */ /* 0x000fe2000f8e0204 */
[----:B------:R-:W-:Y:S01]  /*1360*/  SEL R3, RZ, 0x1, P2 ;  /* 0x00000001ff037807 */ /* 0x000fe20001000000 */
[----:B------:R-:W-:Y:S01]  /*1370*/  IMAD.WIDE.U32 R122, R120, c[0x0][0x248], R122 ;  /* 0x00009200787a7a25 */ /* 0x000fe200078e007a */
[----:B------:R-:W-:-:S02]  /*1380*/  LOP3.LUT R105, R105, 0xfffffe00, RZ, 0xc0, !PT ;  /* 0xfffffe0069697812 */ /* 0x000fc400078ec0ff */
[----:B------:R-:W-:Y:S02]  /*1390*/  LOP3.LUT R104, R107, 0x38, R16, 0xf8, !PT ;  /* 0x000000386b687812 */ /* 0x000fe400078ef810 */
[----:B------:R-:W-:Y:S02]  /*13a0*/  SHF.R.U32.HI R106, RZ, 0x3, R107 ;  /* 0x00000003ff6a7819 */ /* 0x000fe4000001166b */
[----:B------:R-:W-:Y:S02]  /*13b0*/  ISETP.GE.AND P0, PT, R108, c[0x0][0x1d4], PT ;  /* 0x000075006c007a0c */ /* 0x000fe40003f06270 */
[----:B------:R-:W-:Y:S02]  /*13c0*/  LOP3.LUT R0, R0, 0x2, R3, 0xe2, !PT ;  /* 0x0000000200007812 */ /* 0x000fe400078ee203 */
[----:B------:R-:W-:Y:S02]  /*13d0*/  LOP3.LUT R104, R105, R104, R106, 0xf6, !PT ;  /* 0x0000006869687212 */ /* 0x000fe400078ef66a */
[----:B------:R-:W-:-:S02]  /*13e0*/  SEL R98, RZ, 0x8, P0 ;  /* 0x00000008ff627807 */ /* 0x000fc40000000000 */
[----:B------:R-:W-:Y:S01]  /*13f0*/  IADD3 R127, R123, UR5, RZ ;  /* 0x000000057b7f7c10 */ /* 0x000fe2000fffe0ff */
[----:B------:R-:W-:Y:S01]  /*1400*/  IMAD.SHL.U32 R104, R104, 0x2, RZ ;  /* 0x0000000268687824 */ /* 0x000fe200078e00ff */
[----:B--2---:R-:W1:Y:S01]  /*1410*/  @P1 R2UR UR28, R5 ;  /* 0x00000000051c13c2 */ /* 0x004e6200000e0000 */
        /* <DEDUP_REMOVED lines=14> */
[----:B------:R-:W-:Y:S01]  /*1500*/  IMAD.SHL.U32 R6, R3, 0x8, RZ ;  /* 0x0000000803067824 */ /* 0x000fe200078e00ff */
        /* <DEDUP_REMOVED lines=16> */
.L_x_356:
[----:B------:R-:W-:Y:S05]  /*1610*/  BSYNC B0 ;  /* 0x0000000000007941 */ /* 0x000fea0003800000 */
.L_x_355:
[----:B------:R-:W-:Y:S01]  /*1620*/  IMAD.U32 R3, RZ, RZ, UR13 ;  /* 0x0000000dff037e24 */ /* 0x000fe2000f8e00ff */
[----:B------:R-:W-:Y:S01]  /*1630*/  ISETP.GE.AND P3, PT, R16, c[0x0][0x27c], PT ;  /* 0x00009f0010007a0c */ /* 0x000fe20003f66270 */
[----:B------:R-:W-:Y:S01]  /*1640*/  ULDC.64 UR4, c[0x0][0x260] ;  /* 0x0000980000047ab9 */ /* 0x000fe20000000a00 */
[----:B------:R-:W-:Y:S01]  /*1650*/  ISETP.GE.AND P4, PT, R11, c[0x0][0x27c], PT ;  /* 0x00009f000b007a0c */ /* 0x000fe20003f86270 */
[----:B------:R-:W-:Y:S01]  /*1660*/  IMAD.WIDE.U32 R8, R3, c[0x0][0x260], R16 ;  /* 0x0000980003087a25 */ /* 0x000fe200078e0010 */
[----:B------:R-:W-:Y:S01]  /*1670*/  SEL R3, RZ, c[0x0][0x27c], !P3 ;  /* 0x00009f00ff037a07 */ /* 0x000fe20005800000 */
[----:B------:R-:W-:Y:S01]  /*1680*/  UIMAD UR4, UR12, UR4, URZ ;  /* 0x000000040c0472a4 */ /* 0x000fe2000f8e023f */
[----:B-1----:R-:W-:Y:S01]  /*1690*/  SEL R6, RZ, c[0x0][0x27c], !P4 ;  /* 0x00009f00ff067a07 */ /* 0x002fe20006000000 */
[----:B------:R-:W-:Y:S01]  /*16a0*/  IMAD R114, R2, c[0x0][0x290], RZ ;  /* 0x0000a40002727a24 */ /* 0x000fe200078e02ff */
[----:B------:R-:W-:Y:S01]  /*16b0*/  ULDC.64 UR6, c[0x0][0x290] ;  /* 0x0000a40000067ab9 */ /* 0x000fe20000000a00 */
[----:B------:R-:W-:Y:S01]  /*16c0*/  IMAD.IADD R0, R16, 0x1, R3 ;  /* 0x0000000110007824 */ /* 0x000fe200078e0203 */
[----:B------:R-:W-:Y:S01]  /*16d0*/  UIMAD UR33, UR13, UR5, UR4 ;  /* 0x000000050d2172a4 */ /* 0x000fe2000f8e0204 */
[----:B------:R-:W-:Y:S01]  /*16e0*/  IMAD.IADD R6, R11, 0x1, R6 ;  /* 0x000000010b067824 */ /* 0x000fe200078e0206 */
[----:B------:R-:W-:Y:S01]  /*16f0*/  USHF.L.U64.HI UR27, UR6, UR26, UR7 ;  /* 0x0000001a061b7299 */ /* 0x000fe20008010207 */
[----:B------:R-:W-:Y:S01]  /*1700*/  IMAD R112, R2, c[0x0][0x280], RZ ;  /* 0x0000a00002707a24 */ /* 0x000fe200078e02ff */
[----:B------:R-:W-:Y:S01]  /*1710*/  SHF.R.S32.HI R3, RZ, 0x1f, R0 ;  /* 0x0000001fff037819 */ /* 0x000fe20000011400 */
[----:B------:R-:W-:Y:S01]  /*1720*/  ULDC.64 UR4, c[0x0][0x268] ;  /* 0x00009a0000047ab9 */ /* 0x000fe20000000a00 */
[----:B------:R-:W-:Y:S01]  /*1730*/  SHF.R.S32.HI R89, RZ, 0x1f, R6 ;  /* 0x0000001fff597819 */ /* 0x000fe20000011406 */
[----:B------:R-:W-:Y:S01]  /*1740*/  UIMAD UR4, UR31, UR4, URZ ;  /* 0x000000041f0472a4 */ /* 0x000fe2000f8e023f */
[CC--:B------:R-:W-:Y:S01]  /*1750*/  LEA.HI R2, R3.reuse, R0.reuse, RZ, 0x3 ;  /* 0x0000000003027211 */ /* 0x0c0fe200078f18ff */
[----:B------:R-:W-:Y:S01]  /*1760*/  USHF.L.U32 UR30, UR6, 0x5, URZ ;  /* 0x00000005061e7899 */ /* 0x000fe2000800063f */
[----:B------:R-:W-:Y:S01]  /*1770*/  LEA.HI R3, R3, R0, RZ, 0x6 ;  /* 0x0000000003037211 */ /* 0x000fe200078f30ff */
[----:B------:R-:W-:Y:S01]  /*1780*/  UIMAD UR32, UR32, UR5, UR4 ;  /* 0x00000005202072a4 */ /* 0x000fe2000f8e0204 */
[CC--:B------:R-:W-:Y:S01]  /*1790*/  LEA.HI R0, R89.reuse, R6.reuse, RZ, 0x3 ;  /* 0x0000000659007211 */ /* 0x0c0fe200078f18ff */
[----:B------:R-:W-:Y:S01]  /*17a0*/  ULDC.64 UR6, c[0x0][0x280] ;  /* 0x0000a00000067ab9 */ /* 0x000fe20000000a00 */
[----:B------:R-:W-:Y:S01]  /*17b0*/  LEA.HI R89, R89, R6, RZ, 0x6 ;  /* 0x0000000659597211 */ /* 0x000fe200078f30ff */
[----:B------:R-:W-:Y:S01]  /*17c0*/  ULDC.64 UR4, c[0x0][0x210] ;  /* 0x0000840000047ab9 */ /* 0x000fe20000000a00 */
[----:B------:R-:W-:Y:S01]  /*17d0*/  LOP3.LUT R5, R107, 0x38, R0, 0xf8, !PT ;  /* 0x000000386b057812 */ /* 0x000fe200078ef800 */
[----:B------:R-:W0:Y:S01]  /*17e0*/  LDGDEPBAR ;  /* 0x00000000000079af */ /* 0x000e220000000000 */
[----:B------:R-:W-:Y:S01]  /*17f0*/  USHF.L.U64.HI UR7, UR6, UR26, UR7 ;  /* 0x0000001a06077299 */ /* 0x000fe20008010207 */
[----:B------:R-:W-:Y:S01]  /*1800*/  IMAD.SHL.U32 R89, R89, 0x20, RZ ;  /* 0x0000002059597824 */ /* 0x000fe200078e00ff */
[-C--:B------:R-:W-:Y:S01]  /*1810*/  LOP3.LUT R6, R5, R106.reuse, RZ, 0x3c, !PT ;  /* 0x0000006a05067212 */ /* 0x080fe200078e3cff */
[----:B------:R-:W-:Y:S01]  /*1820*/  UIMAD UR26, UR12, UR4, URZ ;  /* 0x000000040c1a72a4 */ /* 0x000fe2000f8e023f */
[----:B------:R-:W-:Y:S01]  /*1830*/  SHF.R.S32.HI R15, RZ, 0x1f, R14 ;  /* 0x0000001fff0f7819 */ /* 0x000fe2000001140e */
[----:B------:R-:W-:Y:S01]  /*1840*/  IMAD R99, R4, 0x20, R111 ;  /* 0x0000002004637824 */ /* 0x000fe200078e026f */
[----:B------:R-:W-:Y:S01]  /*1850*/  LOP3.LUT R89, R89, 0x7ffff800, RZ, 0xc0, !PT ;  /* 0x7ffff80059597812 */ /* 0x000fe200078ec0ff */
[----:B------:R-:W-:Y:S01]  /*1860*/  UIMAD.WIDE.U32 UR34, UR13, UR4, URZ ;  /* 0x000000040d2272a5 */ /* 0x000fe2000f8e003f */
[----:B------:R-:W-:Y:S01]  /*1870*/  SHF.R.S32.HI R4, RZ, 0x1f, R67 ;  /* 0x0000001fff047819 */ /* 0x000fe20000011443 */
[----:B------:R-:W-:Y:S01]  /*1880*/  UIMAD UR26, UR13, UR5, UR26 ;  /* 0x000000050d1a72a4 */ /* 0x000fe2000f8e021a */
[----:B------:R-:W-:Y:S01]  /*1890*/  IADD3 R89, R6, R89, R105 ;  /* 0x0000005906597210 */ /* 0x000fe20007ffe069 */
[----:B------:R-:W-:Y:S01]  /*18a0*/  IMAD.SHL.U32 R3, R3, 0x20, RZ ;  /* 0x0000002003037824 */ /* 0x000fe200078e00ff */
[----:B------:R-:W-:Y:S01]  /*18b0*/  SHF.R.S32.HI R6, RZ, 0x1f, R11 ;  /* 0x0000001fff067819 */ /* 0x000fe2000001140b */
[----:B------:R-:W-:Y:S01]  /*18c0*/  ULDC.64 UR4, c[0x0][0x1e8] ;  /* 0x00007a0000047ab9 */ /* 0x000fe20000000a00 */
[----:B------:R-:W-:Y:S01]  /*18d0*/  IMAD.WIDE.U32 R118, R111, c[0x0][0x290], R16 ;  /* 0x0000a4006f767a25 */ /* 0x000fe200078e0010 */
[----:B------:R-:W-:Y:S01]  /*18e0*/  LOP3.LUT R7, R107, 0x38, R2, 0xf8, !PT ;  /* 0x000000386b077812 */ /* 0x000fe200078ef802 */
[----:B------:R-:W-:Y:S01]  /*18f0*/  UIMAD UR31, UR12, UR4, URZ ;  /* 0x000000040c1f72a4 */ /* 0x000fe2000f8e023f */
[----:B------:R-:W-:Y:S01]  /*1900*/  SHF.R.S32.HI R96, RZ, 0x1f, R109 ;  /* 0x0000001fff607819 */ /* 0x000fe2000001146d */
[C---:B------:R-:W-:Y:S01]  /*1910*/  IMAD R114, R111.reuse, c[0x0][0x294], R114 ;  /* 0x0000a5006f727a24 */ /* 0x040fe200078e0272 */
[----:B------:R-:W-:Y:S01]  /*1920*/  SHF.R.S32.HI R95, RZ, 0x1f, R108 ;  /* 0x0000001fff5f7819 */ /* 0x000fe2000001146c */
[----:B------:R-:W-:Y:S01]  /*1930*/  IMAD.WIDE.U32 R116, R111, c[0x0][0x280], R16 ;  /* 0x0000a0006f747a25 */ /* 0x000fe200078e0010 */
[----:B------:R-:W-:Y:S01]  /*1940*/  LEA.HI R97, R6, R11, RZ, 0x3 ;  /* 0x0000000b06617211 */ /* 0x000fe200078f18ff */
[----:B------:R-:W-:Y:S01]  /*1950*/  UIMAD.WIDE.U32 UR36, UR13, UR4, URZ ;  /* 0x000000040d2472a5 */ /* 0x000fe2000f8e003f */
[----:B------:R-:W-:Y:S01]  /*1960*/  IADD3 R9, R9, UR33, RZ ;  /* 0x0000002109097c10 */ /* 0x000fe2000fffe0ff */
[----:B------:R-:W-:Y:S01]  /*1970*/  IMAD R112, R111, c[0x0][0x284], R112 ;  /* 0x0000a1006f707a24 */ /* 0x000fe200078e0270 */
[----:B------:R-:W-:Y:S01]  /*1980*/  LOP3.LUT R3, R3, 0x7ffff800, RZ, 0xc0, !PT ;  /* 0x7ffff80003037812 */ /* 0x000fe200078ec0ff */
[--C-:B------:R-:W-:Y:S01]  /*1990*/  IMAD.WIDE.U32 R20, R111, c[0x0][0x290], R14.reuse ;  /* 0x0000a4006f147a25 */ /* 0x100fe200078e000e */
[----:B------:R-:W-:Y:S01]  /*19a0*/  LOP3.LUT R90, R7, R106, RZ, 0x3c, !PT ;  /* 0x0000006a075a7212 */ /* 0x000fe200078e3cff */
[----:B------:R-:W-:Y:S01]  /*19b0*/  UIMAD UR31, UR13, UR5, UR31 ;  /* 0x000000050d1f72a4 */ /* 0x000fe2000f8e021f */
[----:B------:R-:W-:Y:S01]  /*19c0*/  LOP3.LUT R83, R2, 0xfffffff8, RZ, 0xc0, !PT ;  /* 0xfffffff802537812 */ /* 0x000fe200078ec0ff */
[----:B------:R-:W-:Y:S01]  /*19d0*/  IMAD.WIDE.U32 R18, R111, c[0x0][0x280], R14 ;  /* 0x0000a0006f127a25 */ /* 0x000fe200078e000e */
[----:B------:R-:W-:Y:S01]  /*19e0*/  LOP3.LUT R85, R0, 0xfffffff8, RZ, 0xc0, !PT ;  /* 0xfffffff800557812 */ /* 0x000fe200078ec0ff */
[----:B------:R-:W-:Y:S01]  /*19f0*/  ULDC.64 UR4, c[0x0][0x2b0] ;  /* 0x0000ac0000047ab9 */ /* 0x000fe20000000a00 */
[----:B------:R-:W-:Y:S01]  /*1a00*/  LEA.HI R96, R96, R109, RZ, 0x3 ;  /* 0x0000006d60607211 */ /* 0x000fe200078f18ff */
[C---:B------:R-:W-:Y:S01]  /*1a10*/  IMAD.SHL.U32 R102, R98.reuse, 0x10, RZ ;  /* 0x0000001062667824 */ /* 0x040fe200078e00ff */
[----:B------:R-:W-:Y:S01]  /*1a20*/  LOP3.LUT R98, R98, 0xff, RZ, 0xc0, !PT ;  /* 0x000000ff62627812 */ /* 0x000fe200078ec0ff */
[----:B------:R-:W-:Y:S01]  /*1a30*/  IMAD R6, R4, c[0x0][0x290], RZ ;  /* 0x0000a40004067a24 */ /* 0x000fe200078e02ff */
[----:B------:R-:W-:Y:S01]  /*1a40*/  LEA.HI R95, R95, R108, RZ, 0x3 ;  /* 0x0000006c5f5f7211 */ /* 0x000fe200078f18ff */
[----:B------:R-:W-:Y:S01]  /*1a50*/  IMAD.IADD R119, R119, 0x1, R114 ;  /* 0x0000000177777824 */ /* 0x000fe200078e0272 */
[----:B------:R-:W-:Y:S01]  /*1a60*/  SHF.R.S32.HI R94, RZ, 0x3, R2 ;  /* 0x00000003ff5e7819 */ /* 0x000fe20000011402 */
[----:B------:R-:W-:Y:S01]  /*1a70*/  IMAD.IADD R117, R117, 0x1, R112 ;  /* 0x0000000175757824 */ /* 0x000fe200078e0270 */
[----:B------:R-:W-:Y:S01]  /*1a80*/  SHF.R.S32.HI R93, RZ, 0x3, R0 ;  /* 0x00000003ff5d7819 */ /* 0x000fe20000011400 */
[----:B------:R-:W-:Y:S01]  /*1a90*/  IMAD.IADD R115, R114, 0x1, R21 ;  /* 0x0000000172737824 */ /* 0x000fe200078e0215 */
[----:B------:R-:W-:Y:S01]  /*1aa0*/  UIMAD UR29, UR29, UR4, URZ ;  /* 0x000000041d1d72a4 */ /* 0x000fe2000f8e023f */
[----:B------:R-:W-:Y:S01]  /*1ab0*/  IMAD.IADD R113, R112, 0x1, R19 ;  /* 0x0000000170717824 */ /* 0x000fe200078e0213 */
[----:B------:R-:W-:Y:S01]  /*1ac0*/  IADD3 R90, R90, R3, R105 ;  /* 0x000000035a5a7210 */ /* 0x000fe20007ffe069 */
[----:B------:R-:W-:Y:S01]  /*1ad0*/  IMAD R4, R4, c[0x0][0x280], RZ ;  /* 0x0000a00004047a24 */ /* 0x000fe200078e02ff */
[----:B------:R-:W-:Y:S01]  /*1ae0*/  SHF.R.S32.HI R82, RZ, 0x1f, R83 ;  /* 0x0000001fff527819 */ /* 0x000fe20000011453 */
[----:B------:R-:W-:Y:S01]  /*1af0*/  IMAD.MOV.U32 R114, RZ, RZ, R20 ;  /* 0x000000ffff727224 */ /* 0x000fe200078e0014 */
[----:B------:R-:W-:Y:S01]  /*1b00*/  SHF.R.S32.HI R84, RZ, 0x1f, R85 ;  /* 0x0000001fff547819 */ /* 0x000fe20000011455 */
[----:B------:R-:W-:Y:S01]  /*1b10*/  IMAD.MOV.U32 R112, RZ, RZ, R18 ;  /* 0x000000ffff707224 */ /* 0x000fe200078e0012 */
[----:B------:R-:W-:Y:S01]  /*1b20*/  LOP3.LUT R97, R97, 0xfffffff8, RZ, 0xc0, !PT ;  /* 0xfffffff861617812 */ /* 0x000fe200078ec0ff */
[----:B------:R-:W-:Y:S01]  /*1b30*/  IMAD.SHL.U32 R101, R98, 0x8, RZ ;  /* 0x0000000862657824 */ /* 0x000fe200078e00ff */
[----:B------:R-:W-:Y:S01]  /*1b40*/  LOP3.LUT R96, R96, 0xfffffff8, RZ, 0xc0, !PT ;  /* 0xfffffff860607812 */ /* 0x000fe200078ec0ff */
[----:B------:R-:W-:Y:S01]  /*1b50*/  IMAD.SHL.U32 R100, R98, 0x4, RZ ;  /* 0x0000000462647824 */ /* 0x000fe200078e00ff */
[----:B------:R-:W-:Y:S01]  /*1b60*/  LOP3.LUT R95, R95, 0xfffffff8, RZ, 0xc0, !PT ;  /* 0xfffffff85f5f7812 */ /* 0x000fe200078ec0ff */
[----:B------:R-:W-:Y:S01]  /*1b70*/  IMAD.WIDE.U32 R120, R120, c[0x0][0x268], R8 ;  /* 0x00009a0078787a25 */ /* 0x000fe200078e0008 */
[----:B------:R-:W-:Y:S01]  /*1b80*/  UIMAD.WIDE.U32 UR38, UR28, UR4, URZ ;  /* 0x000000041c2672a5 */ /* 0x000fe2000f8e003f */
[----:B------:R-:W-:Y:S01]  /*1b90*/  SHF.L.U64.HI R82, R83, 0x1, R82 ;  /* 0x0000000153527819 */ /* 0x000fe20000010252 */
[----:B------:R-:W-:Y:S01]  /*1ba0*/  UIMAD UR29, UR28, UR5, UR29 ;  /* 0x000000051c1d72a4 */ /* 0x000fe2000f8e021d */
[----:B------:R-:W-:Y:S01]  /*1bb0*/  IMAD.SHL.U32 R98, R98, 0x2, RZ ;  /* 0x0000000262627824 */ /* 0x000fe200078e00ff */
[----:B------:R-:W-:Y:S01]  /*1bc0*/  SHF.L.U64.HI R84, R85, 0x1, R84 ;  /* 0x0000000155547819 */ /* 0x000fe20000010254 */
[----:B------:R-:W-:Y:S01]  /*1bd0*/  IMAD R73, R67, c[0x0][0x284], R4 ;  /* 0x0000a10043497a24 */ /* 0x000fe200078e0204 */
[----:B------:R-:W-:Y:S01]  /*1be0*/  IADD3 R77, R77, UR19, RZ ;  /* 0x000000134d4d7c10 */ /* 0x000fe2000fffe0ff */
[----:B------:R-:W-:Y:S01]  /*1bf0*/  IMAD.WIDE.U32 R116, R67, c[0x0][0x280], R116 ;  /* 0x0000a00043747a25 */ /* 0x000fe200078e0074 */
[C---:B------:R-:W-:Y:S01]  /*1c00*/  IADD3 R10, R14.reuse, 0x20, RZ ;  /* 0x000000200e0a7810 */ /* 0x040fe20007ffe0ff */
[----:B------:R-:W-:Y:S01]  /*1c10*/  USHF.L.U32 UR6, UR6, 0x5, URZ ;  /* 0x0000000506067899 */ /* 0x000fe2000800063f */
[----:B------:R-:W-:Y:S01]  /*1c20*/  IADD3 R9, R14, 0x60, RZ ;  /* 0x000000600e097810 */ /* 0x000fe20007ffe0ff */
[----:B------:R-:W-:Y:S01]  /*1c30*/  IMAD.MOV.U32 R2, RZ, RZ, c[0x0][0x2b8] ;  /* 0x0000ae00ff027624 */ /* 0x000fe200078e00ff */
[----:B------:R-:W-:Y:S01]  /*1c40*/  LOP3.LUT R102, R102, 0x10, RZ, 0xc0, !PT ;  /* 0x0000001066667812 */ /* 0x000fe200078ec0ff */
[----:B------:R-:W-:Y:S01]  /*1c50*/  IMAD.MOV.U32 R0, RZ, RZ, c[0x0][0x27c] ;  /* 0x00009f00ff007624 */ /* 0x000fe200078e00ff */
[----:B------:R-:W-:Y:S01]  /*1c60*/  LOP3.LUT R101, R101, 0x10, RZ, 0xc0, !PT ;  /* 0x0000001065657812 */ /* 0x000fe200078ec0ff */
[----:B------:R-:W-:Y:S01]  /*1c70*/  IMAD.MOV.U32 R91, RZ, RZ, c[0x0][0x27c] ;  /* 0x00009f00ff5b7624 */ /* 0x000fe200078e00ff */
[----:B------:R-:W-:Y:S01]  /*1c80*/  LOP3.LUT R100, R100, 0x10, RZ, 0xc0, !PT ;  /* 0x0000001064647812 */ /* 0x000fe200078ec0ff */
[C---:B------:R-:W-:Y:S01]  /*1c90*/  IMAD R3, R67.reuse, c[0x0][0x294], R6 ;  /* 0x0000a50043037a24 */ /* 0x040fe200078e0206 */
[----:B------:R-:W-:Y:S01]  /*1ca0*/  LOP3.LUT R98, R98, 0x10, RZ, 0xc0, !PT ;  /* 0x0000001062627812 */ /* 0x000fe200078ec0ff */
[C---:B------:R-:W-:Y:S01]  /*1cb0*/  IMAD.WIDE.U32 R118, R67.reuse, c[0x0][0x290], R118 ;  /* 0x0000a40043767a25 */ /* 0x040fe200078e0076 */
[----:B------:R-:W-:Y:S01]  /*1cc0*/  SHF.R.S32.HI R88, RZ, 0x1f, R97 ;  /* 0x0000001fff587819 */ /* 0x000fe20000011461 */
[----:B------:R-:W-:Y:S01]  /*1cd0*/  UIADD3 UR26, UR35, UR26, URZ ;  /* 0x0000001a231a7290 */ /* 0x000fe2000fffe03f */
[----:B------:R-:W-:Y:S01]  /*1ce0*/  SHF.R.S32.HI R87, RZ, 0x1f, R96 ;  /* 0x0000001fff577819 */ /* 0x000fe20000011460 */
[----:B------:R-:W-:Y:S01]  /*1cf0*/  IMAD.WIDE.U32 R114, R67, c[0x0][0x290], R114 ;  /* 0x0000a40043727a25 */ /* 0x000fe200078e0072 */
[----:B------:R-:W-:Y:S01]  /*1d00*/  SHF.R.S32.HI R86, RZ, 0x1f, R95 ;  /* 0x0000001fff567819 */ /* 0x000fe2000001145f */
[----:B------:R-:W-:Y:S01]  /*1d10*/  UIADD3 UR31, UR37, UR31, URZ ;  /* 0x0000001f251f7290 */ /* 0x000fe2000fffe03f */
[----:B------:R-:W-:Y:S01]  /*1d20*/  IADD3 R79, R121, UR32, RZ ;  /* 0x00000020794f7c10 */ /* 0x000fe2000fffe0ff */
[----:B------:R-:W-:Y:S01]  /*1d30*/  IMAD.WIDE.U32 R112, R67, c[0x0][0x280], R112 ;  /* 0x0000a00043707a25 */ /* 0x000fe200078e0070 */
[----:B------:R-:W-:Y:S01]  /*1d40*/  ISETP.NE.AND P5, PT, R2, 0x1, PT ;  /* 0x000000010200780c */ /* 0x000fe20003fa5270 */
[----:B------:R-:W-:Y:S01]  /*1d50*/  UIADD3 UR29, UR39, UR29, URZ ;  /* 0x0000001d271d7290 */ /* 0x000fe2000fffe03f */
[----:B------:R-:W-:Y:S01]  /*1d60*/  ISETP.GE.AND P6, PT, R0, 0x1, PT ;  /* 0x000000010000780c */ /* 0x000fe20003fc6270 */
[----:B------:R-:W-:Y:S01]  /*1d70*/  IMAD.IADD R75, R117, 0x1, R73 ;  /* 0x00000001754b7824 */ /* 0x000fe200078e0249 */
[----:B------:R-:W-:Y:S01]  /*1d80*/  ULDC.U8 UR4, c[0x0][0x298] ;  /* 0x0000a60000047ab9 */ /* 0x000fe20000000000 */
[----:B------:R-:W-:-:S02]  /*1d90*/  IMAD.SHL.U32 R91, R91, 0x2, RZ ;  /* 0x000000025b5b7824 */ /* 0x000fc400078e00ff */
[----:B------:R-:W-:Y:S02]  /*1da0*/  IMAD.IADD R76, R119, 0x1, R3 ;  /* 0x00000001774c7824 */ /* 0x000fe400078e0203 */
[----:B------:R-:W-:Y:S02]  /*1db0*/  IMAD.IADD R74, R3, 0x1, R115 ;  /* 0x00000001034a7824 */ /* 0x000fe400078e0273 */
[----:B------:R-:W-:Y:S02]  /*1dc0*/  IMAD.IADD R73, R73, 0x1, R113 ;  /* 0x0000000149497824 */ /* 0x000fe400078e0271 */
[----:B------:R-:W-:Y:S02]  /*1dd0*/  IMAD.SHL.U32 R83, R83, 0x2, RZ ;  /* 0x0000000253537824 */ /* 0x000fe400078e00ff */
[----:B------:R-:W-:Y:S02]  /*1de0*/  IMAD.SHL.U32 R85, R85, 0x2, RZ ;  /* 0x0000000255557824 */ /* 0x000fe400078e00ff */
[----:B------:R-:W-:-:S02]  /*1df0*/  IMAD.SHL.U32 R90, R90, 0x2, RZ ;  /* 0x000000025a5a7824 */ /* 0x000fc400078e00ff */
[----:B------:R-:W-:Y:S01]  /*1e00*/  IMAD.SHL.U32 R89, R89, 0x2, RZ ;  /* 0x0000000259597824 */ /* 0x000fe200078e00ff */
[----:B------:R-:W-:Y:S06]  /*1e10*/  BAR.SYNC.DEFER_BLOCKING 0x0 ;  /* 0x0000000000007b1d */ /* 0x000fec0000010000 */
.L_x_375:
        /* <DEDUP_REMOVED lines=19> */
[----:B--2---:R-:W2:Y:S04]  /*1f50*/  @!P0 LDG.E R92, [R4.64] ;  /* 0x00000018045c8981 */ /* 0x004ea8000c1e1900 */
[----:B------:R-:W-:Y:S01]  /*1f60*/  IMAD R0, R70, c[0x0][0x1e0], RZ ;  /* 0x0000780046007a24 */ /* 0x000fe200078e02ff */
[----:B------:R-:W-:Y:S03]  /*1f70*/  BAR.SYNC.DEFER_BLOCKING 0x0 ;  /* 0x0000000000007b1d */ /* 0x000fe60000010000 */
[----:B------:R-:W-:Y:S05]  /*1f80*/  IMAD R0, R71, c[0x0][0x1e4], R0 ;  /* 0x0000790047007a24 */ /* 0x000fea00078e0200 */
[----:B------:R-:W-:Y:S02]  /*1f90*/  IADD3 R3, R3, R0, RZ ;  /* 0x0000000003037210 */ /* 0x000fe40007ffe0ff */
[----:B--2---:R-:W-:Y:S03]  /*1fa0*/  SHF.R.S32.HI R69, RZ, 0x1f, R92 ;  /* 0x0000001fff457819 */ /* 0x004fe6000001145c */
[----:B------:R-:W-:Y:S04]  /*1fb0*/  IMAD.WIDE.U32 R2, R92, c[0x0][0x1f0], R2 ;  /* 0x00007c005c027a25 */ /* 0x000fe800078e0002 */
[----:B------:R-:W-:Y:S01]  /*1fc0*/  IMAD R0, R69, c[0x0][0x1f0], RZ ;  /* 0x00007c0045007a24 */ /* 0x000fe200078e02ff */
[----:B------:R-:W-:Y:S03]  /*1fd0*/  IADD3 R55, P1, R2, UR36, RZ ;  /* 0x0000002402377c10 */ /* 0x000fe6000ff3e0ff */
[----:B------:R-:W-:Y:S01]  /*1fe0*/  IMAD R0, R92, c[0x0][0x1f4], R0 ;  /* 0x00007d005c007a24 */ /* 0x000fe200078e0200 */
[----:B------:R-:W-:Y:S04]  /*1ff0*/  LEA R54, P0, R55, c[0x0][0x1c8], 0x1 ;  /* 0x0000720037367a11 */ /* 0x000fe800078008ff */
[----:B------:R-:W-:Y:S04]  /*2000*/  IADD3.X R0, R3, UR31, R0, P1, !PT ;  /* 0x0000001f03007c10 */ /* 0x000fe80008ffe400 */
[----:B------:R-:W-:Y:S01]  /*2010*/  LEA.HI.X R55, R55, c[0x0][0x1cc], R0, 0x1, P0 ;  /* 0x0000730037377a11 */ /* 0x000fe200000f0c00 */
[----:B-1----:R-:W-:-:S05]  /*2020*/  @!P6 BRA `(.L_x_358) ;  /* 0x000026a00000e947 */ /* 0x002fca0003800000 */
[C---:B------:R-:W-:Y:S01]  /*2030*/  IMAD R13, R103.reuse, UR7, RZ ;  /* 0x00000007670d7c24 */ /* 0x040fe2000f8e02ff */
[----:B------:R-:W-:Y:S01]  /*2040*/  ISETP.NE.AND P0, PT, RZ, UR4, PT ;  /* 0x00000004ff007c0c */ /* 0x000fe2000bf05270 */
[C---:B------:R-:W-:Y:S01]  /*2050*/  IMAD R3, R103.reuse, UR27, RZ ;  /* 0x0000001b67037c24 */ /* 0x040fe2000f8e02ff */
[----:B------:R-:W-:Y:S01]  /*2060*/  SHF.R.S32.HI R0, RZ, 0x1f, R103 ;  /* 0x0000001fff007819 */ /* 0x000fe20000011467 */
[C---:B------:R-:W-:Y:S01]  /*2070*/  IMAD.WIDE.U32 R6, R103.reuse, UR6, RZ ;  /* 0x0000000667067c25 */ /* 0x040fe2000f8e00ff */
        /* <DEDUP_REMOVED lines=47> */
.L_x_361:
[----:B------:R-:W-:Y:S05]  /*2370*/  BSYNC B0 ;  /* 0x0000000000007941 */ /* 0x000fea0003800000 */
.L_x_360:
[----:B------:R-:W2:Y:S04]  /*2380*/  SHFL.IDX PT, R55, R55, RZ, 0x181f ;  /* 0x00181fff37377589 */ /* 0x000ea800000e0000 */
[----:B------:R-:W3:Y:S01]  /*2390*/  SHFL.IDX PT, R54, R54, RZ, 0x181f ;  /* 0x00181fff36367589 */ /* 0x000ee200000e0000 */
[----:B------:R-:W-:-:S05]  /*23a0*/  @P2 BRA `(.L_x_362) ;  /* 0x000024d000002947 */ /* 0x000fca0003800000 */
[----:B------:R-:W-:Y:S01]  /*23b0*/  ISETP.GE.AND P0, PT, R16, c[0x0][0x1d4], PT ;  /* 0x0000750010007a0c */ /* 0x000fe20003f06270 */
[----:B-1---5:R-:W-:Y:S01]  /*23c0*/  IMAD.MOV.U32 R2, RZ, RZ, R26 ;  /* 0x000000ffff027224 */ /* 0x022fe200078e001a */
[----:B------:R-:W-:Y:S01]  /*23d0*/  BSSY B0, `(.L_x_363) ;  /* 0x0000052000007945 */ /* 0x000fe20003800000 */
[----:B------:R-:W-:Y:S02]  /*23e0*/  IMAD.MOV.U32 R0, RZ, RZ, R27 ;  /* 0x000000ffff007224 */ /* 0x000fe400078e001b */
        /* <DEDUP_REMOVED lines=27> */
[C---:B---3--:R-:W-:Y:S01]  /*25a0*/  LEA R62, P1, R16.reuse, R54, 0x1 ;  /* 0x00000036103e7211 */ /* 0x048fe200078208ff */
[----:B------:R-:W-:Y:S02]  /*25b0*/  IMAD.MOV.U32 R25, RZ, RZ, R31 ;  /* 0x000000ffff197224 */ /* 0x000fe400078e001f */
[----:B------:R-:W-:Y:S01]  /*25c0*/  IMAD.MOV.U32 R39, RZ, RZ, R53 ;  /* 0x000000ffff277224 */ /* 0x000fe200078e0035 */
[----:B--2---:R-:W-:Y:S05]  /*25d0*/  LEA.HI.X R63, R16, R55, R17, 0x1, P1 ;  /* 0x00000037103f7211 */ /* 0x004fea00008f0c11 */
        /* <DEDUP_REMOVED lines=49> */
.L_x_364:
[----:B------:R-:W-:Y:S05]  /*28f0*/  BSYNC B0 ;  /* 0x0000000000007941 */ /* 0x000fea0003800000 */
.L_x_363:
[----:B------:R-:W-:Y:S01]  /*2900*/  ISETP.GE.AND P0, PT, R11, c[0x0][0x1d4], PT ;  /* 0x000075000b007a0c */ /* 0x000fe20003f06270 */
[----:B------:R-:W-:Y:S01]  /*2910*/  @!UPT UIADD3 URZ, URZ, URZ, URZ ;  /* 0x0000003f3f3ff290 */ /* 0x000fe2000fffe03f */
[----:B------:R-:W-:Y:S11]  /*2920*/  BSSY B0, `(.L_x_365) ;  /* 0x0000037000007945 */ /* 0x000ff60003800000 */
[----:B------:R-:W-:-:S05]  /*2930*/  @P0 BRA `(.L_x_366) ;  /* 0x0000035000000947 */ /* 0x000fca0003800000 */
[----:B------:R-:W-:Y:S01]  /*2940*/  ISETP.GE.AND P0, PT, R10, c[0x0][0x27c], PT ;  /* 0x00009f000a007a0c */ /* 0x000fe20003f06270 */
[----:B-1----:R-:W1:Y:S01]  /*2950*/  LDS.128 R20, [R104+0xd080] ;  /* 0x00d0800068147984 */ /* 0x002e620000000c00 */
[C---:B---3--:R-:W-:Y:S04]  /*2960*/  LEA R58, P1, R97.reuse, R54, 0x1 ;  /* 0x00000036613a7211 */ /* 0x048fe800078208ff */
[----:B--2---:R-:W-:Y:S07]  /*2970*/  LEA.HI.X R59, R97, R55, R88, 0x1, P1 ;  /* 0x00000037613b7211 */ /* 0x004fee00008f0c58 */
        /* <DEDUP_REMOVED lines=49> */
.L_x_366:
[----:B------:R-:W-:Y:S05]  /*2c90*/  BSYNC B0 ;  /* 0x0000000000007941 */ /* 0x000fea0003800000 */
.L_x_365:
        /* <DEDUP_REMOVED lines=57> */
.L_x_368:
[----:B------:R-:W-:Y:S05]  /*3030*/  BSYNC B0 ;  /* 0x0000000000007941 */ /* 0x000fea0003800000 */
.L_x_367:
[----:B------:R-:W-:Y:S11]  /*3040*/  ISETP.GE.AND P0, PT, R108, c[0x0][0x1d4], PT ;  /* 0x000075006c007a0c */ /* 0x000ff60003f06270 */
[----:B------:R-:W-:Y:S02]  /*3050*/  @!UPT UIADD3 URZ, URZ, URZ, URZ ;  /* 0x0000003f3f3ff290 */ /* 0x000fe4000fffe03f */
        /* <DEDUP_REMOVED lines=55> */
.L_x_359:
        /* <DEDUP_REMOVED lines=29> */
.L_x_370:
[----:B------:R-:W-:Y:S05]  /*35a0*/  BSYNC B0 ;  /* 0x0000000000007941 */ /* 0x000fea0003800000 */
.L_x_369:
[----:B------:R2:W3:Y:S04]  /*35b0*/  SHFL.IDX PT, R129, R55, RZ, 0x181f ;  /* 0x00181fff37817589 */ /* 0x0004e800000e0000 */
[----:B------:R2:W4:Y:S01]  /*35c0*/  SHFL.IDX PT, R128, R54, RZ, 0x181f ;  /* 0x00181fff36807589 */ /* 0x00052200000e0000 */
[----:B------:R-:W-:-:S05]  /*35d0*/  @P2 BRA `(.L_x_362) ;  /* 0x000012a000002947 */ /* 0x000fca0003800000 */
[----:B------:R-:W-:Y:S01]  /*35e0*/  ISETP.GE.AND P0, PT, R16, c[0x0][0x1d4], PT ;  /* 0x0000750010007a0c */ /* 0x000fe20003f06270 */
[----:B-----5:R-:W-:Y:S01]  /*35f0*/  IMAD.MOV.U32 R4, RZ, RZ, R26 ;  /* 0x000000ffff047224 */ /* 0x020fe200078e001a */
[----:B------:R-:W-:Y:S01]  /*3600*/  IADD3 R110, -R91, c[0x0][0x1d4], RZ ;  /* 0x000075005b6e7a10 */ /* 0x000fe20007ffe1ff */
[----:B------:R-:W-:Y:S01]  /*3610*/  IMAD.MOV.U32 R3, RZ, RZ, R27 ;  /* 0x000000ffff037224 */ /* 0x000fe200078e001b */
[----:B------:R-:W-:Y:S01]  /*3620*/  BSSY B0, `(.L_x_371) ;  /* 0x000008e000007945 */ /* 0x000fe20003800000 */
[----:B------:R-:W-:Y:S01]  /*3630*/  IMAD.MOV.U32 R2, RZ, RZ, R24 ;  /* 0x000000ffff027224 */ /* 0x000fe200078e0018 */
        /* <DEDUP_REMOVED lines=8> */
[----:B--2---:R-:W-:Y:S01]  /*36c0*/  PRMT R55, R8, 0x7610, R55 ;  /* 0x0000761008377816 */ /* 0x004fe20000000037 */
        /* <DEDUP_REMOVED lines=26> */
[----:B------:R-:W-:Y:S02]  /*3870*/  @!P0 SHF.R.U64 R42, R42, 0x10, R43 ;  /* 0x000000102a2a8819 */ /* 0x000fe4000000122b */
        /* <DEDUP_REMOVED lines=84> */
[----:B------:R-:W-:Y:S01]  /*3dc0*/  @!P0 F2FP.BF16.PACK_AB R131, R4, R3 ;  /* 0x000000030483823e */ /* 0x000fe200000010ff */
[----:B------:R-:W-:Y:S02]  /*3dd0*/  @!P0 FMUL.FTZ R8, R32, R29 ;  /* 0x0000001d20088220 */ /* 0x000fe40000410000 */
[----:B------:R-:W-:Y:S02]  /*3de0*/  @!P0 FFMA.FTZ R6, R47, R49, R6 ;  /* 0x000000312f068223 */ /* 0x000fe40000010006 */
[----:B------:R-:W-:Y:S01]  /*3df0*/  @!P0 IMAD.MOV.U32 R62, RZ, RZ, R134 ;  /* 0x000000ffff3e8224 */ /* 0x000fe200078e0086 */
[----:B----4-:R-:W-:Y:S01]  /*3e00*/  IADD3 R134, P2, R128, R83, RZ ;  /* 0x0000005380867210 */ /* 0x010fe20007f5e0ff */
[----:B------:R-:W-:Y:S01]  /*3e10*/  @!P0 FFMA.FTZ R7, R50, R51, R7 ;  /* 0x0000003332078223 */ /* 0x000fe20000010007 */
[----:B------:R-:W-:Y:S01]  /*3e20*/  @!P0 F2FP.BF16.PACK_AB R132, R6, R5 ;  /* 0x000000050684823e */ /* 0x000fe200000010ff */
[----:B------:R-:W-:Y:S01]  /*3e30*/  @!P0 FFMA.FTZ R8, R53, R52, R8 ;  /* 0x0000003435088223 */ /* 0x000fe20000010008 */
[----:B---3--:R-:W-:Y:S01]  /*3e40*/  IADD3.X R135, R129, R82, RZ, P2, !PT ;  /* 0x0000005281877210 */ /* 0x008fe200017fe4ff */
[----:B------:R-:W-:Y:S01]  /*3e50*/  @!P0 IMAD.MOV.U32 R60, RZ, RZ, R130 ;  /* 0x000000ffff3c8224 */ /* 0x000fe200078e0082 */
[----:B------:R-:W-:Y:S01]  /*3e60*/  @!P0 F2FP.BF16.PACK_AB R130, R2, R0 ;  /* 0x000000000282823e */ /* 0x000fe200000010ff */
[----:B------:R-:W-:Y:S01]  /*3e70*/  @!P0 IMAD.MOV.U32 R63, RZ, RZ, R137 ;  /* 0x000000ffff3f8224 */ /* 0x000fe200078e0089 */
[----:B------:R-:W-:Y:S01]  /*3e80*/  @!P0 F2FP.BF16.PACK_AB R133, R8, R7 ;  /* 0x000000070885823e */ /* 0x000fe200000010ff */
[----:B------:R-:W-:Y:S01]  /*3e90*/  @!P1 IMAD.WIDE R136, R78, 0x2, R128 ;  /* 0x000000024e889825 */ /* 0x000fe200078e0280 */
[----:B------:R-:W-:Y:S02]  /*3ea0*/  @!P0 MOV R22, R132 ;  /* 0x0000008400168202 */ /* 0x000fe40000000f00 */
[----:B------:R1:W-:Y:S01]  /*3eb0*/  ST.E.128 [R134.64], R60 ;  /* 0x0000003c86007985 */ /* 0x0003e2000c101d18 */
[----:B------:R-:W-:Y:S02]  /*3ec0*/  @!P0 IMAD.MOV.U32 R20, RZ, RZ, R130 ;  /* 0x000000ffff148224 */ /* 0x000fe400078e0082 */
[----:B------:R-:W-:Y:S02]  /*3ed0*/  @!P0 IMAD.MOV.U32 R21, RZ, RZ, R131 ;  /* 0x000000ffff158224 */ /* 0x000fe400078e0083 */
[----:B------:R-:W-:Y:S05]  /*3ee0*/  @!P0 IMAD.MOV.U32 R23, RZ, RZ, R133 ;  /* 0x000000ffff178224 */ /* 0x000fea00078e0085 */
[----:B------:R1:W-:Y:S02]  /*3ef0*/  @!P1 ST.E.128 [R136.64], R20 ;  /* 0x0000001488009985 */ /* 0x0003e4000c101d18 */
.L_x_372:
[----:B------:R-:W-:Y:S05]  /*3f00*/  BSYNC B0 ;  /* 0x0000000000007941 */ /* 0x000fea0003800000 */
.L_x_371:
[----:B------:R-:W-:Y:S11]  /*3f10*/  ISETP.GE.AND P0, PT, R11, c[0x0][0x1d4], PT ;  /* 0x000075000b007a0c */ /* 0x000ff60003f06270 */
[----:B------:R-:W-:Y:S02]  /*3f20*/  @!UPT UIADD3 URZ, URZ, URZ, URZ ;  /* 0x0000003f3f3ff290 */ /* 0x000fe4000fffe03f */
[----:B------:R-:W-:-:S05]  /*3f30*/  @P0 BRA `(.L_x_362) ;  /* 0x0000094000000947 */ /* 0x000fca0003800000 */
[----:B------:R-:W-:Y:S01]  /*3f40*/  SEL R110, R91, R110, !P4 ;  /* 0x0000006e5b6e7207 */ /* 0x000fe20006000000 */
[----:B------:R-:W2:Y:S01]  /*3f50*/  LDS.128 R48, [R89+0xc080] ;  /* 0x00c0800059307984 */ /* 0x000ea20000000c00 */
        /* <DEDUP_REMOVED lines=21> */
[C---:B--2---:R-:W-:Y:S01]  /*40b0*/  @!P0 LOP3.LUT R36, R49.reuse, 0xffff0000, RZ, 0xc0, !PT ;  /* 0xffff000031248812 */ /* 0x044fe200078ec0ff */
        /* <DEDUP_REMOVED lines=44> */
[----:B----4-:R-:W-:Y:S01]  /*4380*/  IADD3 R52, P1, R128, R85, RZ ;  /* 0x0000005580347210 */ /* 0x010fe20007f3e0ff */
        /* <DEDUP_REMOVED lines=19> */
[----:B---3--:R-:W-:Y:S01]  /*44c0*/  IMAD.X R53, R129, 0x1, R84, P1 ;  /* 0x0000000181357824 */ /* 0x008fe200008e0654 */
        /* <DEDUP_REMOVED lines=32> */
.L_x_358:
[----:B------:R-:W1:Y:S01]  /*46d0*/  SHFL.IDX PT, R55, R55, RZ, 0x181f ;  /* 0x00181fff37377589 */ /* 0x000e6200000e0000 */
[----:B------:R-:W-:Y:S03]  /*46e0*/  IADD3 R68, -R72, UR18, RZ ;  /* 0x0000001248447c10 */ /* 0x000fe6000fffe1ff */
[----:B------:R-:W2:Y:S01]  /*46f0*/  SHFL.IDX PT, R54, R54, RZ, 0x181f ;  /* 0x00181fff36367589 */ /* 0x000ea200000e0000 */
[----:B------:R-:W-:Y:S04]  /*4700*/  IMNMX R68, R68, 0x20, PT ;  /* 0x0000002044447817 */ /* 0x000fe80003800200 */
[----:B------:R-:W-:Y:S11]  /*4710*/  ISETP.GT.AND P0, PT, R68, R111, PT ;  /* 0x0000006f4400720c */ /* 0x000ff60003f04270 */
[----:B------:R-:W-:Y:S02]  /*4720*/  @!UPT UIADD3 URZ, URZ, URZ, URZ ;  /* 0x0000003f3f3ff290 */ /* 0x000fe4000fffe03f */
[----:B------:R-:W-:-:S05]  /*4730*/  @!P0 BRA `(.L_x_362) ;  /* 0x0000014000008947 */ /* 0x000fca0003800000 */
[C---:B------:R-:W-:Y:S02]  /*4740*/  ISETP.GE.AND P0, PT, R16.reuse, c[0x0][0x1d4], PT ;  /* 0x0000750010007a0c */ /* 0x040fe40003f06270 */
[----:B------:R-:W-:Y:S11]  /*4750*/  ISETP.GE.AND P2, PT, R11, c[0x0][0x1d4], PT ;  /* 0x000075000b007a0c */ /* 0x000ff60003f46270 */
[----:B------:R-:W3:Y:S01]  /*4760*/  @!P0 LDS.128 R4, [R104+0xc080] ;  /* 0x00c0800068048984 */ /* 0x000ee20000000c00 */
[CC--:B--2---:R-:W-:Y:S04]  /*4770*/  @!P0 LEA R28, P1, R16.reuse, R54.reuse, 0x1 ;  /* 0x00000036101c8211 */ /* 0x0c4fe800078208ff */
[-C--:B-1----:R-:W-:Y:S02]  /*4780*/  @!P0 LEA.HI.X R29, R16, R55.reuse, R17, 0x1, P1 ;  /* 0x00000037101d8211 */ /* 0x082fe400008f0c11 */
[----:B------:R-:W-:Y:S03]  /*4790*/  ISETP.GE.AND P1, PT, R109, c[0x0][0x1d4], PT ;  /* 0x000075006d007a0c */ /* 0x000fe60003f26270 */
[----:B---3--:R-:W-:Y:S01]  /*47a0*/  @!P0 ST.E.128 [R28.64], R4 ;  /* 0x000000041c008985 */ /* 0x008fe2000c101d18 */
[CC--:B------:R-:W-:Y:S03]  /*47b0*/  @!P2 LEA R18, P0, R97.reuse, R54.reuse, 0x1 ;  /* 0x000000366112a211 */ /* 0x0c0fe600078008ff */
[----:B------:R-:W1:Y:S01]  /*47c0*/  @!P2 LDS.128 R24, [R104+0xd080] ;  /* 0x00d080006818a984 */ /* 0x000e620000000c00 */
[-C--:B------:R-:W-:Y:S02]  /*47d0*/  @!P2 LEA.HI.X R19, R97, R55.reuse, R88, 0x1, P0 ;  /* 0x000000376113a211 */ /* 0x080fe400000f0c58 */
[----:B------:R-:W-:Y:S03]  /*47e0*/  ISETP.GE.AND P0, PT, R108, c[0x0][0x1d4], PT ;  /* 0x000075006c007a0c */ /* 0x000fe60003f06270 */
[----:B-1----:R-:W-:Y:S01]  /*47f0*/  @!P2 ST.E.128 [R18.64], R24 ;  /* 0x000000181200a985 */ /* 0x002fe2000c101d18 */
[CC--:B------:R-:W-:Y:S03]  /*4800*/  @!P1 LEA R2, P2, R96.reuse, R54.reuse, 0x1 ;  /* 0x0000003660029211 */ /* 0x0c0fe600078408ff */
[----:B------:R-:W1:Y:S01]  /*4810*/  @!P1 LDS.128 R20, [R104+0xe080] ;  /* 0x00e0800068149984 */ /* 0x000e620000000c00 */
[-C--:B------:R-:W-:Y:S05]  /*4820*/  @!P1 LEA.HI.X R3, R96, R55.reuse, R87, 0x1, P2 ;  /* 0x0000003760039211 */ /* 0x080fea00010f0c57 */
[----:B-1----:R-:W-:Y:S01]  /*4830*/  @!P1 ST.E.128 [R2.64], R20 ;  /* 0x0000001402009985 */ /* 0x002fe2000c101d18 */
[C---:B------:R-:W-:Y:S03]  /*4840*/  @!P0 LEA R54, P1, R95.reuse, R54, 0x1 ;  /* 0x000000365f368211 */ /* 0x040fe600078208ff */
[----:B------:R-:W1:Y:S01]  /*4850*/  @!P0 LDS.128 R4, [R104+0xf080] ;  /* 0x00f0800068048984 */ /* 0x000e620000000c00 */
[----:B------:R-:W-:Y:S05]  /*4860*/  @!P0 LEA.HI.X R55, R95, R55, R86, 0x1, P1 ;  /* 0x000000375f378211 */ /* 0x000fea00008f0c56 */
[----:B-1----:R1:W-:Y:S04]  /*4870*/  @!P0 ST.E.128 [R54.64], R4 ;  /* 0x0000000436008985 */ /* 0x0023e8000c101d18 */
.L_x_362:
[----:B------:R-:W-:Y:S05]  /*4880*/  BSYNC B1 ;  /* 0x0000000000017941 */ /* 0x000fea0003800000 */
.L_x_357:
[----:B------:R-:W-:Y:S01]  /*4890*/  IMAD.IADD R72, R81, 0x1, -R72 ;  /* 0x0000000151487824 */ /* 0x000fe200078e0a48 */
[----:B------:R-:W-:Y:S04]  /*48a0*/  BSSY B0, `(.L_x_373) ;  /* 0x000003c000007945 */ /* 0x000fe80003800000 */
[----:B------:R-:W-:Y:S11]  /*48b0*/  ISETP.GE.AND P0, PT, R72, 0x1, PT ;  /* 0x000000014800780c */ /* 0x000ff60003f06270 */
[----:B------:R-:W-:Y:S02]  /*48c0*/  @!UPT UIADD3 URZ, URZ, URZ, URZ ;  /* 0x0000003f3f3ff290 */ /* 0x000fe4000fffe03f */
[----:B-1----:R-:W-:Y:S01]  /*48d0*/  @P0 IMAD.WIDE R4, R103, 0x20, R124 ;  /* 0x0000002067040825 */ /* 0x002fe200078e027c */
[----:B------:R-:W-:Y:S03]  /*48e0*/  @P0 ISETP.NE.U32.AND P2, PT, R102, RZ, PT ;  /* 0x000000ff6600020c */ /* 0x000fe60003f45070 */
[----:B------:R-:W-:Y:S02]  /*48f0*/  @P0 IMAD.MOV.U32 R78, RZ, RZ, R120 ;  /* 0x000000ffff4e0224 */ /* 0x000fe400078e0078 */
[----:B------:R-:W-:Y:S02]  /*4900*/  @P0 IMAD R0, R5, c[0x0][0x258], RZ ;  /* 0x0000960005000a24 */ /* 0x000fe400078e02ff */
[C---:B------:R-:W-:Y:S04]  /*4910*/  @P0 IMAD.WIDE.U32 R2, R4.reuse, c[0x0][0x258], R78 ;  /* 0x0000960004020a25 */ /* 0x040fe800078e004e */
[----:B------:R-:W-:Y:S01]  /*4920*/  @P0 IMAD R0, R4, c[0x0][0x25c], R0 ;  /* 0x0000970004000a24 */ /* 0x000fe200078e0200 */
[C---:B------:R-:W-:Y:S04]  /*4930*/  @P0 LEA R6, P1, R2.reuse, c[0x0][0x250], 0x1 ;  /* 0x0000940002060a11 */ /* 0x040fe800078208ff */
[----:B------:R-:W-:Y:S04]  /*4940*/  @P0 IADD3 R0, R3, R0, RZ ;  /* 0x0000000003000210 */ /* 0x000fe80007ffe0ff */
[----:B------:R-:W-:Y:S01]  /*4950*/  @P0 LEA.HI.X R7, R2, c[0x0][0x254], R0, 0x1, P1 ;  /* 0x0000950002070a11 */ /* 0x000fe200008f0c00 */
[----:B------:R-:W-:Y:S01]  /*4960*/  IMAD R0, R70, c[0x0][0x208], RZ ;  /* 0x0000820046007a24 */ /* 0x000fe200078e02ff */
[----:B------:R-:W-:Y:S01]  /*4970*/  @P0 ISETP.NE.U32.AND P1, PT, R101, RZ, PT ;  /* 0x000000ff6500020c */ /* 0x000fe20003f25070 */
[C---:B------:R-:W-:Y:S02]  /*4980*/  IMAD.WIDE.U32 R2, R71.reuse, c[0x0][0x208], RZ ;  /* 0x0000820047027a25 */ /* 0x040fe400078e00ff */
        /* <DEDUP_REMOVED lines=10> */
[C---:B-----5:R-:W-:Y:S02]  /*4a30*/  IMAD.WIDE.U32 R18, R92.reuse, c[0x0][0x218], R2 ;  /* 0x000086005c127a25 */ /* 0x060fe400078e0002 */
        /* <DEDUP_REMOVED lines=8> */
[----:B------:R1:W4:Y:S01]  /*4ac0*/  SHFL.IDX PT, R0, R2, RZ, 0x181f ;  /* 0x00181fff02007589 */ /* 0x00032200000e0000 */
[----:B------:R-:W-:Y:S03]  /*4ad0*/  ISETP.GT.AND P0, PT, R68, R111, PT ;  /* 0x0000006f4400720c */ /* 0x000fe60003f04270 */
[----:B------:R1:W3:Y:S01]  /*4ae0*/  SHFL.IDX PT, R3, R4, RZ, 0x181f ;  /* 0x00181fff04037589 */ /* 0x0002e200000e0000 */
[----:B------:R-:W-:Y:S04]  /*4af0*/  DEPBAR.LE SB0, 0x0 ;  /* 0x000080000000791a */ /* 0x000fe80000000000 */
[----:B------:R-:W-:Y:S06]  /*4b00*/  BAR.SYNC.DEFER_BLOCKING 0x0 ;  /* 0x0000000000007b1d */ /* 0x000fec0000010000 */
[----:B------:R-:W-:-:S05]  /*4b10*/  @!P0 BRA `(.L_x_374) ;  /* 0x0000014000008947 */ /* 0x000fca0003800000 */
[C---:B----4-:R-:W-:Y:S02]  /*4b20*/  ISETP.GE.AND P0, PT, R16.reuse, c[0x0][0x1d4], PT ;  /* 0x0000750010007a0c */ /* 0x050fe40003f06270 */
[----:B------:R-:W-:Y:S11]  /*4b30*/  ISETP.GE.AND P2, PT, R11, c[0x0][0x1d4], PT ;  /* 0x000075000b007a0c */ /* 0x000ff60003f46270 */
[----:B-1----:R-:W1:Y:S01]  /*4b40*/  @!P0 LDS.128 R4, [R104+0x8080] ;  /* 0x0080800068048984 */ /* 0x002e620000000c00 */
[CC--:B------:R-:W-:Y:S04]  /*4b50*/  @!P0 LEA R30, P1, R16.reuse, R0.reuse, 0x1 ;  /* 0x00000000101e8211 */ /* 0x0c0fe800078208ff */
[-C--:B---3--:R-:W-:Y:S02]  /*4b60*/  @!P0 LEA.HI.X R31, R16, R3.reuse, R17, 0x1, P1 ;  /* 0x00000003101f8211 */ /* 0x088fe400008f0c11 */
[----:B------:R-:W-:Y:S03]  /*4b70*/  ISETP.GE.AND P1, PT, R109, c[0x0][0x1d4], PT ;  /* 0x000075006d007a0c */ /* 0x000fe60003f26270 */
[----:B-1----:R-:W-:Y:S01]  /*4b80*/  @!P0 ST.E.128 [R30.64], R4 ;  /* 0x000000041e008985 */ /* 0x002fe2000c101d18 */
        /* <DEDUP_REMOVED lines=13> */
.L_x_374:
[----:B----4-:R-:W-:Y:S05]  /*4c60*/  BSYNC B0 ;  /* 0x0000000000007941 */ /* 0x010fea0003800000 */
.L_x_373:
[C---:B------:R-:W-:Y:S02]  /*4c70*/  ISETP.GT.AND P0, PT, R103.reuse, R80, PT ;  /* 0x000000506700720c */ /* 0x040fe40003f04270 */
[----:B------:R-:W-:Y:S11]  /*4c80*/  IADD3 R103, R103, -0x1, RZ ;  /* 0xffffffff67677810 */ /* 0x000ff60007ffe0ff */
[----:B-1-3--:R-:W-:Y:S01]  /*4c90*/  @P0 SHF.R.S32.HI R3, RZ, 0x1f, R103 ;  /* 0x0000001fff030819 */ /* 0x00afe20000011467 */
        /* <DEDUP_REMOVED lines=22> */
.L_x_354:
[----:B------:R-:W-:Y:S01]  /*4e00*/  UIADD3 UR6, UR15, 0x7f, URZ ;  /* 0x0000007f0f067890 */ /* 0x000fe2000fffe03f */
[----:B------:R-:W-:Y:S01]  /*4e10*/  PLOP3.LUT P0, PT, PT, PT, UP2, 0x40, 0x0 ;  /* 0x000000000000781c */ /* 0x000fe20003f0e828 */
[----:B------:R-:W-:-:S02]  /*4e20*/  ULDC.64 UR4, c[0x0][0x2c8] ;  /* 0x0000b20000047ab9 */ /* 0x000fc40000000a00 */
[----:B------:R-:W-:Y:S02]  /*4e30*/  UIMAD.WIDE.U32 UR18, UR6, UR4, URZ ;  /* 0x00000004061272a5 */ /* 0x000fe4000f8e003f */
[----:B------:R-:W-:Y:S02]  /*4e40*/  ULDC UR7, c[0x0][0x328] ;  /* 0x0000ca0000077ab9 */ /* 0x000fe40000000800 */
[----:B------:R-:W-:-:S04]  /*4e50*/  @UP3 USHF.R.U32.HI UR6, URZ, UR5, UR19 ;  /* 0x000000053f063299 */ /* 0x000fc80008011613 */
[----:B------:R-:W-:-:S04]  /*4e60*/  UIADD3 UR4, UR10, UR6, URZ ;  /* 0x000000060a047290 */ /* 0x000fc8000fffe03f */
[----:B------:R-:W-:Y:S01]  /*4e70*/  UIADD3 UR7, UR4, UR7, URZ ;  /* 0x0000000704077290 */ /* 0x000fe2000fffe03f */
[----:B------:R-:W-:Y:S05]  /*4e80*/  @P0 BRA `(.L_x_376) ;  /* 0x0000013000000947 */ /* 0x000fea0003800000 */
[----:B------:R-:W-:Y:S01]  /*4e90*/  ISETP.LT.AND P0, PT, RZ, UR4, PT ;  /* 0x00000004ff007c0c */ /* 0x000fe2000bf01270 */
[----:B------:R-:W-:Y:S02]  /*4ea0*/  UIADD3 UR10, UR4, -0x1, URZ ;  /* 0xffffffff040a7890 */ /* 0x000fe4000fffe03f */
        /* <DEDUP_REMOVED lines=9> */
.L_x_377:
[----:B------:R-:W-:Y:S02]  /*4f40*/  UISETP.NE.AND UP0, UPT, UR6, 0x1, UPT ;  /* 0x000000010600788c */ /* 0x000fe4000bf05270 */
[----:B------:R-:W-:Y:S02]  /*4f50*/  ULDC.64 UR4, c[0x0][0x330] ;  /* 0x0000cc0000047ab9 */ /* 0x000fe40000000a00 */
[----:B------:R-:W-:-:S07]  /*4f60*/  UIMAD.WIDE.U32 UR18, UR10, UR4, URZ ;  /* 0x000000040a1272a5 */ /* 0x000fce000f8e003f */
[----:B------:R-:W-:Y:S02]  /*4f70*/  @UP0 USHF.R.U32.HI UR10, URZ, UR5, UR19 ;  /* 0x000000053f0a0299 */ /* 0x000fe40008011613 */
.L_x_378:
[----:B------:R-:W-:Y:S02]  /*4f80*/  ULDC UR4, c[0x0][0x32c] ;  /* 0x0000cb0000047ab9 */ /* 0x000fe40000000800 */
[----:B------:R-:W-:-:S04]  /*4f90*/  UIMAD UR4, UR10, UR6, UR4 ;  /* 0x000000060a0472a4 */ /* 0x000fc8000f8e0204 */
[----:B------:R-:W-:-:S04]  /*4fa0*/  UISETP.LT.AND UP0, UPT, UR7, UR4, UPT ;  /* 0x000000040700728c */ /* 0x000fc8000bf01270 */
[----:B------:R-:W-:-:S04]  /*4fb0*/  USEL UR7, UR7, UR4, UP0 ;  /* 0x0000000407077287 */ /* 0x000fc80008000000 */
.L_x_376:
[----:B------:R-:W-:Y:S01]  /*4fc0*/  UIADD3 UR6, UR7, 0x1f, URZ ;  /* 0x0000001f07067890 */ /* 0x000fe2000fffe03f */
[----:B------:R-:W-:Y:S01]  /*4fd0*/  PLOP3.LUT P0, PT, PT, PT, UP2, 0x40, 0x0 ;  /* 0x000000000000781c */ /* 0x000fe20003f0e828 */
[----:B------:R-:W-:Y:S02]  /*4fe0*/  ULDC.64 UR4, c[0x0][0x2c8] ;  /* 0x0000b20000047ab9 */ /* 0x000fe40000000a00 */
[----:B------:R-:W-:Y:S02]  /*4ff0*/  USHF.R.S32.HI UR10, URZ, 0x1f, UR6 ;  /* 0x0000001f3f0a7899 */ /* 0x000fe40008011406 */
[----:B------:R-:W-:Y:S02]  /*5000*/  UIMAD.WIDE.U32 UR18, UR15, UR4, URZ ;  /* 0x000000040f1272a5 */ /* 0x000fe4000f8e003f */
[----:B------:R-:W-:Y:S02]  /*5010*/  ULEA.HI UR10, UR10, UR6, URZ, 0x5 ;  /* 0x000000060a0a7291 */ /* 0x000fe4000f8f283f */
[----:B------:R-:W-:-:S02]  /*5020*/  ULDC UR4, c[0x0][0x324] ;  /* 0x0000c90000047ab9 */ /* 0x000fc40000000800 */
[----:B------:R-:W-:Y:S02]  /*5030*/  UMOV UR6, UR15 ;  /* 0x0000000f00067c82 */ /* 0x000fe40008000000 */
[----:B------:R-:W-:Y:S02]  /*5040*/  USHF.R.S32.HI UR10, URZ, 0x5, UR10 ;  /* 0x000000053f0a7899 */ /* 0x000fe4000801140a */
[----:B------:R-:W-:Y:S02]  /*5050*/  @UP3 USHF.R.U32.HI UR6, URZ, UR5, UR19 ;  /* 0x000000053f063299 */ /* 0x000fe40008011613 */
[----:B------:R-:W-:Y:S02]  /*5060*/  UISETP.LT.AND UP0, UPT, UR10, UR8, UPT ;  /* 0x000000080a00728c */ /* 0x000fe4000bf01270 */
[----:B------:R-:W-:Y:S02]  /*5070*/  UIADD3 UR5, UR9, UR6, URZ ;  /* 0x0000000609057290 */ /* 0x000fe4000fffe03f */
[----:B------:R-:W-:-:S02]  /*5080*/  USEL UR10, UR10, UR8, UP0 ;  /* 0x000000080a0a7287 */ /* 0x000fc40008000000 */
[----:B------:R-:W-:Y:S01]  /*5090*/  UIADD3 UR6, UR5, -UR4, URZ ;  /* 0x8000000405067290 */ /* 0x000fe2000fffe03f */
        /* <DEDUP_REMOVED lines=13> */
.L_x_380:
[----:B------:R-:W-:Y:S02]  /*5170*/  ULDC UR4, c[0x0][0x32c] ;  /* 0x0000cb0000047ab9 */ /* 0x000fe40000000800 */
[----:B------:R-:W-:-:S03]  /*5180*/  UISETP.NE.AND UP0, UPT, UR4, 0x1, UPT ;  /* 0x000000010400788c */ /* 0x000fc6000bf05270 */
[----:B------:R-:W-:Y:S02]  /*5190*/  ULDC.64 UR4, c[0x0][0x330] ;  /* 0x0000cc0000047ab9 */ /* 0x000fe40000000a00 */
[----:B------:R-:W-:-:S06]  /*51a0*/  UIMAD.WIDE.U32 UR18, UR7, UR4, URZ ;  /* 0x00000004071272a5 */ /* 0x000fcc000f8e003f */
[----:B------:R-:W-:Y:S02]  /*51b0*/  @UP0 USHF.R.U32.HI UR7, URZ, UR5, UR19 ;  /* 0x000000053f070299 */ /* 0x000fe40008011613 */
.L_x_381:
[----:B------:R-:W-:Y:S02]  /*51c0*/  ULDC UR4, c[0x0][0x32c] ;  /* 0x0000cb0000047ab9 */ /* 0x000fe40000000800 */
[----:B------:R-:W-:-:S04]  /*51d0*/  UIMAD UR4, UR7, UR4, URZ ;  /* 0x00000004070472a4 */ /* 0x000fc8000f8e023f */
[----:B------:R-:W-:-:S04]  /*51e0*/  UISETP.LT.AND UP0, UPT, UR6, UR4, UPT ;  /* 0x000000040600728c */ /* 0x000fc8000bf01270 */
[----:B------:R-:W-:-:S04]  /*51f0*/  USEL UR6, UR6, UR4, !UP0 ;  /* 0x0000000406067287 */ /* 0x000fc8000c000000 */
.L_x_379:
[----:B------:R-:W-:Y:S01]  /*5200*/  USHF.R.S32.HI UR4, URZ, 0x1f, UR6 ;  /* 0x0000001f3f047899 */ /* 0x000fe20008011406 */
[----:B------:R-:W-:Y:S01]  /*5210*/  PLOP3.LUT P2, PT, PT, PT, PT, 0x80, 0x0 ;  /* 0x000000000000781c */ /* 0x000fe20003f4f070 */
[----:B------:R-:W-:Y:S01]  /*5220*/  IMAD.MOV.U32 R3, RZ, RZ, RZ ;  /* 0x000000ffff037224 */ /* 0x000fe200078e00ff */
[----:B------:R-:W-:Y:S01]  /*5230*/  CS2R R128, SRZ ;  /* 0x0000000000807805 */ /* 0x000fe2000001ff00 */
[----:B------:R-:W-:Y:S01]  /*5240*/  ULEA.HI UR4, UR4, UR6, URZ, 0x5 ;  /* 0x0000000604047291 */ /* 0x000fe2000f8f283f */
[----:B------:R-:W-:Y:S01]  /*5250*/  IMAD.MOV.U32 R130, RZ, RZ, RZ ;  /* 0x000000ffff827224 */ /* 0x000fe200078e00ff */
[----:B------:R-:W-:Y:S01]  /*5260*/  CS2R R126, SRZ ;  /* 0x00000000007e7805 */ /* 0x000fe2000001ff00 */
[----:B------:R-:W-:Y:S01]  /*5270*/  CS2R R124, SRZ ;  /* 0x00000000007c7805 */ /* 0x000fe2000001ff00 */
[----:B------:R-:W-:Y:S01]  /*5280*/  USHF.R.S32.HI UR8, URZ, 0x5, UR4 ;  /* 0x000000053f087899 */ /* 0x000fe20008011404 */
        /* <DEDUP_REMOVED lines=12> */
[----:B-1----:R-:W-:Y:S01]  /*5350*/  CS2R R104, SRZ ;  /* 0x0000000000687805 */ /* 0x002fe2000001ff00 */
        /* <DEDUP_REMOVED lines=26> */
[----:B--2---:R-:W-:Y:S01]  /*5500*/  CS2R R54, SRZ ;  /* 0x0000000000367805 */ /* 0x004fe2000001ff00 */
        /* <DEDUP_REMOVED lines=36> */
[----:B------:R-:W-:Y:S01]  /*5750*/  SHF.R.S32.HI R65, RZ, 0x1f, R66 ;  /* 0x0000001fff417819 */ /* 0x000fe20000011442 */
[----:B------:R-:W-:Y:S02]  /*5760*/  USHF.R.S32.HI UR6, URZ, 0x1f, UR17 ;  /* 0x0000001f3f067899 */ /* 0x000fe40008011411 */
[----:B------:R-:W-:Y:S01]  /*5770*/  ULDC.64 UR4, c[0x0][0x178] ;  /* 0x00005e0000047ab9 */ /* 0x000fe20000000a00 */
[----:B------:R1:W2:Y:S01]  /*5780*/  @P2 LDG.E R2, [R2.64] ;  /* 0x0000001802022981 */ /* 0x0002a2000c1e1900 */
[CC--:B------:R-:W-:Y:S01]  /*5790*/  LEA.HI R39, R65.reuse, R66.reuse, RZ, 0x3 ;  /* 0x0000004241277211 */ /* 0x0c0fe200078f18ff */
[----:B------:R-:W-:Y:S01]  /*57a0*/  UIMAD UR6, UR6, UR4, URZ ;  /* 0x00000004060672a4 */ /* 0x000fe2000f8e023f */
[----:B------:R-:W-:Y:S01]  /*57b0*/  PLOP3.LUT P1, PT, PT, PT, UP3, 0x80, 0x0 ;  /* 0x000000000000781c */ /* 0x000fe20003f2f038 */
[----:B------:R-:W-:Y:S01]  /*57c0*/  UIMAD.WIDE.U32 UR18, UR17, UR4, URZ ;  /* 0x00000004111272a5 */ /* 0x000fe2000f8e003f */
[----:B------:R-:W-:Y:S01]  /*57d0*/  PLOP3.LUT P0, PT, PT, PT, UP3, 0x80, 0x0 ;  /* 0x000000000000781c */ /* 0x000fe20003f0f038 */
[----:B------:R-:W-:Y:S01]  /*57e0*/  UIMAD UR17, UR17, UR5, UR6 ;  /* 0x00000005111172a4 */ /* 0x000fe2000f8e0206 */
[CC--:B------:R-:W-:Y:S01]  /*57f0*/  LEA.HI R60, R65.reuse, R66.reuse, RZ, 0x4 ;  /* 0x00000042413c7211 */ /* 0x0c0fe200078f20ff */
[----:B------:R-:W-:Y:S01]  /*5800*/  ULDC UR29, c[0x0][0x2c4] ;  /* 0x0000b100001d7ab9 */ /* 0x000fe20000000800 */
[----:B------:R-:W-:Y:S01]  /*5810*/  LEA.HI R145, R65, R66, RZ, 0x6 ;  /* 0x0000004241917211 */ /* 0x000fe200078f30ff */
[----:B------:R-:W-:Y:S01]  /*5820*/  ULDC.64 UR6, c[0x0][0x348] ;  /* 0x0000d20000067ab9 */ /* 0x000fe20000000a00 */
[----:B------:R-:W-:Y:S01]  /*5830*/  BSSY B0, `(.L_x_383) ;  /* 0x0000061000007945 */ /* 0x000fe20003800000 */
[----:B------:R-:W-:-:S02]  /*5840*/  UISETP.NE.U32.AND UP0, UPT, URZ, UR6, UPT ;  /* 0x000000063f00728c */ /* 0x000fc4000bf05070 */
[----:B------:R-:W-:Y:S01]  /*5850*/  ULDC.64 UR4, c[0x0][0x1b8] ;  /* 0x00006e0000047ab9 */ /* 0x000fe20000000a00 */
[----:B------:R-:W-:Y:S01]  /*5860*/  IMAD.SHL.U32 R145, R145, 0x8, RZ ;  /* 0x0000000891917824 */ /* 0x000fe200078e00ff */
[----:B------:R-:W-:Y:S02]  /*5870*/  UISETP.NE.AND.EX UP0, UPT, URZ, UR7, UPT, UP0 ;  /* 0x000000073f00728c */ /* 0x000fe4000bf05300 */
[----:B------:R-:W-:Y:S02]  /*5880*/  UIADD3 UR19, UR19, UR17, URZ ;  /* 0x0000001113137290 */ /* 0x000fe4000fffe03f */
[----:B------:R-:W-:Y:S01]  /*5890*/  UIMAD UR6, UR12, UR4, URZ ;  /* 0x000000040c0672a4 */ /* 0x000fe2000f8e023f */
[----:B------:R-:W-:Y:S01]  /*58a0*/  LOP3.LUT R145, R145, 0xfffffe00, RZ, 0xc0, !PT ;  /* 0xfffffe0091917812 */ /* 0x000fe200078ec0ff */
[----:B------:R-:W-:Y:S02]  /*58b0*/  USHF.R.S32.HI UR7, URZ, 0x1f, UR21 ;  /* 0x0000001f3f077899 */ /* 0x000fe40008011415 */
[----:B------:R-:W-:Y:S01]  /*58c0*/  UIMAD UR6, UR13, UR5, UR6 ;  /* 0x000000050d0672a4 */ /* 0x000fe2000f8e0206 */
[----:B-1----:R-:W-:Y:S01]  /*58d0*/  LOP3.LUT R3, R39, 0xfffffff8, RZ, 0xc0, !PT ;  /* 0xfffffff827037812 */ /* 0x002fe200078ec0ff */
[----:B------:R-:W-:Y:S01]  /*58e0*/  UIMAD.WIDE.U32 UR18, UR13, UR4, UR18 ;  /* 0x000000040d1272a5 */ /* 0x000fe2000f8e0012 */
[----:B------:R-:W-:Y:S01]  /*58f0*/  SHF.R.S32.HI R39, RZ, 0x3, R39 ;  /* 0x00000003ff277819 */ /* 0x000fe20000011427 */
[----:B------:R-:W-:-:S02]  /*5900*/  USEL UR7, UR7, URZ, !UP0 ;  /* 0x0000003f07077287 */ /* 0x000fc4000c000000 */
[----:B------:R-:W-:Y:S01]  /*5910*/  IMAD.IADD R0, R66, 0x1, -R3 ;  /* 0x0000000142007824 */ /* 0x000fe200078e0a03 */
[----:B------:R-:W-:Y:S01]  /*5920*/  ULDC.64 UR4, c[0x0][0x1c0] ;  /* 0x0000700000047ab9 */ /* 0x000fe20000000a00 */
[----:B------:R-:W-:Y:S01]  /*5930*/  IMAD.SHL.U32 R148, R39, 0x40, RZ ;  /* 0x0000004027947824 */ /* 0x000fe200078e00ff */
[----:B------:R-:W-:Y:S01]  /*5940*/  USEL UR17, UR21, URZ, !UP0 ;  /* 0x0000003f15117287 */ /* 0x000fe2000c000000 */
[C---:B------:R-:W-:Y:S01]  /*5950*/  IMAD R216, R0.reuse, 0x20, R39 ;  /* 0x0000002000d87824 */ /* 0x040fe200078e0227 */
[----:B------:R-:W-:Y:S01]  /*5960*/  UIMAD UR7, UR7, UR4, URZ ;  /* 0x00000004070772a4 */ /* 0x000fe2000f8e023f */
[----:B------:R-:W-:Y:S01]  /*5970*/  IMAD.SHL.U32 R225, R0, 0x8, RZ ;  /* 0x0000000800e17824 */ /* 0x000fe200078e00ff */
[----:B------:R-:W-:Y:S01]  /*5980*/  UIADD3 UR19, UR19, UR6, URZ ;  /* 0x0000000613137290 */ /* 0x000fe2000fffe03f */
[----:B------:R-:W-:Y:S01]  /*5990*/  LOP3.LUT R148, R148, 0x1c0, RZ, 0xc0, !PT ;  /* 0x000001c094947812 */ /* 0x000fe200078ec0ff */
[----:B------:R-:W-:Y:S01]  /*59a0*/  UIMAD UR5, UR17, UR5, UR7 ;  /* 0x00000005110572a4 */ /* 0x000fe2000f8e0207 */
[----:B------:R-:W-:Y:S01]  /*59b0*/  IADD3 R3, R216, UR15, RZ ;  /* 0x0000000fd8037c10 */ /* 0x000fe2000fffe0ff */
[----:B------:R-:W-:Y:S01]  /*59c0*/  UIMAD.WIDE.U32 UR18, UR17, UR4, UR18 ;  /* 0x00000004111272a5 */ /* 0x000fe2000f8e0012 */
[C---:B------:R-:W-:Y:S01]  /*59d0*/  IADD3 R37, R225.reuse, 0x80, RZ ;  /* 0x00000080e1257810 */ /* 0x040fe20007ffe0ff */
[----:B------:R-:W-:Y:S01]  /*59e0*/  UIMAD UR29, UR20, UR29, URZ ;  /* 0x0000001d141d72a4 */ /* 0x000fe2000f8e023f */
[----:B------:R-:W-:Y:S01]  /*59f0*/  IADD3 R36, R225, 0xc0, RZ ;  /* 0x000000c0e1247810 */ /* 0x000fe20007ffe0ff */
[----:B------:R-:W-:Y:S01]  /*5a00*/  @P1 IMAD.HI.U32 R4, R3, c[0x0][0x2c8], RZ ;  /* 0x0000b20003041a27 */ /* 0x000fe200078e00ff */
[----:B------:R-:W-:Y:S01]  /*5a10*/  UIADD3 UR5, UR19, UR5, URZ ;  /* 0x0000000513057290 */ /* 0x000fe2000fffe03f */
[----:B------:R-:W-:-:S02]  /*5a20*/  IADD3 R219, R225, 0x40, RZ ;  /* 0x00000040e1db7810 */ /* 0x000fc40007ffe0ff */
[--C-:B------:R-:W-:Y:S01]  /*5a30*/  IMAD.MOV.U32 R8, RZ, RZ, R3.reuse ;  /* 0x000000ffff087224 */ /* 0x100fe200078e0003 */
[----:B------:R-:W-:Y:S01]  /*5a40*/  @P0 SHF.R.U32.HI R8, RZ, c[0x0][0x2cc], R4 ;  /* 0x0000b300ff080a19 */ /* 0x000fe20000011604 */
[----:B------:R-:W-:Y:S01]  /*5a50*/  IMAD.U32 R7, RZ, RZ, UR19 ;  /* 0x00000013ff077e24 */ /* 0x000fe2000f8e00ff */
[----:B------:R-:W-:Y:S01]  /*5a60*/  SHF.R.U32.HI R146, RZ, 0x3, R148 ;  /* 0x00000003ff927819 */ /* 0x000fe20000011694 */
[----:B------:R-:W-:Y:S01]  /*5a70*/  IMAD.U32 R6, RZ, RZ, UR18 ;  /* 0x00000012ff067e24 */ /* 0x000fe2000f8e00ff */
[--C-:B------:R-:W-:Y:S01]  /*5a80*/  SHF.R.S32.HI R5, RZ, 0x1f, R8.reuse ;  /* 0x0000001fff057819 */ /* 0x100fe20000011408 */
[----:B------:R-:W-:Y:S01]  /*5a90*/  IMAD.MOV R4, RZ, RZ, -R8 ;  /* 0x000000ffff047224 */ /* 0x000fe200078e0a08 */
[----:B------:R-:W-:Y:S01]  /*5aa0*/  ISETP.GE.AND P4, PT, R37, c[0x0][0x198], PT ;  /* 0x0000660025007a0c */ /* 0x000fe20003f86270 */
[----:B------:R-:W-:Y:S01]  /*5ab0*/  IMAD.U32 R7, RZ, RZ, UR5 ;  /* 0x00000005ff077e24 */ /* 0x000fe2000f8e00ff */
        /* <DEDUP_REMOVED lines=8> */
[----:B------:R-:W-:Y:S02]  /*5b40*/  IMAD.IADD R3, R66, 0x1, -R3 ;  /* 0x0000000142037824 */ /* 0x000fe400078e0a03 */
[----:B------:R-:W-:Y:S02]  /*5b50*/  IMAD R7, R7, c[0x0][0x1a8], RZ ;  /* 0x00006a0007077a24 */ /* 0x000fe400078e02ff */
[----:B------:R-:W-:Y:S01]  /*5b60*/  IMAD.IADD R9, R9, 0x1, R5 ;  /* 0x0000000109097824 */ /* 0x000fe200078e0205 */
[----:B------:R-:W-:Y:S01]  /*5b70*/  SHF.R.S32.HI R6, RZ, 0x1f, R3 ;  /* 0x0000001fff067819 */ /* 0x000fe20000011403 */
[C---:B------:R-:W-:Y:S02]  /*5b80*/  IMAD R7, R4.reuse, c[0x0][0x1ac], R7 ;  /* 0x00006b0004077a24 */ /* 0x040fe400078e0207 */
[----:B------:R-:W-:Y:S01]  /*5b90*/  IMAD.WIDE.U32 R4, R4, c[0x0][0x1a8], R8 ;  /* 0x00006a0004047a25 */ /* 0x000fe200078e0008 */
[----:B------:R-:W-:-:S03]  /*5ba0*/  LEA.HI R57, R6, R3, RZ, 0x3 ;  /* 0x0000000306397211 */ /* 0x000fc600078f18ff */
[----:B------:R-:W-:Y:S01]  /*5bb0*/  IMAD.IADD R7, R5, 0x1, R7 ;  /* 0x0000000105077824 */ /* 0x000fe200078e0207 */
[----:B------:R-:W-:Y:S02]  /*5bc0*/  IADD3 R5, R39, UR15, RZ ;  /* 0x0000000f27057c10 */ /* 0x000fe4000fffe0ff */
[----:B------:R-:W-:Y:S02]  /*5bd0*/  LOP3.LUT R56, R57, 0xfffffff8, RZ, 0xc0, !PT ;  /* 0xfffffff839387812 */ /* 0x000fe400078ec0ff */
[----:B------:R-:W-:Y:S02]  /*5be0*/  ISETP.GE.AND P6, PT, R5, UR29, PT ;  /* 0x0000001d05007c0c */ /* 0x000fe4000bfc6270 */
[----:B------:R-:W-:Y:S01]  /*5bf0*/  LEA R13, P0, R4, c[0x0][0x160], 0x1 ;  /* 0x00005800040d7a11 */ /* 0x000fe200078008ff */
[----:B------:R-:W-:Y:S01]  /*5c00*/  IMAD.IADD R56, R3, 0x1, -R56 ;  /* 0x0000000103387824 */ /* 0x000fe200078e0a38 */
[----:B------:R-:W-:Y:S02]  /*5c10*/  LOP3.LUT R3, R148, 0x38, R225, 0xf8, !PT ;  /* 0x0000003894037812 */ /* 0x000fe400078ef8e1 */
[----:B------:R-:W-:Y:S01]  /*5c20*/  LEA.HI.X R7, R4, c[0x0][0x164], R7, 0x1, P0 ;  /* 0x0000590004077a11 */ /* 0x000fe200000f0c07 */
[----:B------:R1:W3:Y:S01]  /*5c30*/  SHFL.IDX PT, R14, R13, RZ, 0x181f ;  /* 0x00181fff0d0e7589 */ /* 0x0002e200000e0000 */
[----:B------:R-:W-:-:S02]  /*5c40*/  ISETP.GE.AND P0, PT, R225, c[0x0][0x198], PT ;  /* 0x00006600e1007a0c */ /* 0x000fc40003f06270 */
[----:B------:R-:W-:Y:S01]  /*5c50*/  LOP3.LUT R38, R3, R146, RZ, 0x3c, !PT ;  /* 0x0000009203267212 */ /* 0x000fe200078e3cff */
[----:B------:R-:W-:Y:S01]  /*5c60*/  IMAD.MOV.U32 R3, RZ, RZ, 0x20 ;  /* 0x00000020ff037424 */ /* 0x000fe200078e00ff */
[----:B------:R1:W4:Y:S01]  /*5c70*/  SHFL.IDX PT, R15, R7, RZ, 0x181f ;  /* 0x00181fff070f7589 */ /* 0x00032200000e0000 */
[----:B------:R-:W-:Y:S02]  /*5c80*/  P2R R6, PR, RZ, 0x40 ;  /* 0x00000040ff067803 */ /* 0x000fe40000000000 */
[----:B------:R-:W-:Y:S01]  /*5c90*/  IMAD.IADD R38, R38, 0x1, R145 ;  /* 0x0000000126267824 */ /* 0x000fe200078e0291 */
[----:B--2---:R2:W5:Y:S01]  /*5ca0*/  @P2 R2UR UR7, R2 ;  /* 0x00000000020723c2 */ /* 0x00456200000e0000 */
[----:B------:R-:W-:Y:S01]  /*5cb0*/  R2P PR, R56, 0x6 ;  /* 0x0000000638007804 */ /* 0x000fe20000000000 */
[----:B-----5:R-:W-:-:S04]  /*5cc0*/  @!UP1 UMOV UR7, UR21 ;  /* 0x0000001500079c82 */ /* 0x020fc80008000000 */
[----:B------:R-:W-:Y:S01]  /*5cd0*/  SEL R3, R3, 0xffffffe0, !P2 ;  /* 0xffffffe003037807 */ /* 0x000fe20005000000 */
[----:B--2---:R-:W-:-:S05]  /*5ce0*/  IMAD.MOV.U32 R2, RZ, RZ, 0x10 ;  /* 0x00000010ff027424 */ /* 0x004fca00078e00ff */
[----:B------:R-:W-:Y:S01]  /*5cf0*/  SEL R2, R2, 0xfffffff0, !P1 ;  /* 0xfffffff002027807 */ /* 0x000fe20004800000 */
[----:B------:R-:W-:Y:S05]  /*5d00*/  @P6 BRA `(.L_x_384) ;  /* 0x0000013000006947 */ /* 0x000fea0003800000 */
[----:B-1-34-:R-:W-:Y:S01]  /*5d10*/  SHF.R.S32.HI R4, RZ, 0x1f, R219 ;  /* 0x0000001fff047819 */ /* 0x01afe200000114db */
        /* <DEDUP_REMOVED lines=18> */
.L_x_384:
[----:B-1-34-:R-:W-:Y:S05]  /*5e40*/  BSYNC B0 ;  /* 0x0000000000007941 */ /* 0x01afea0003800000 */
.L_x_383:
[----:B------:R-:W-:Y:S01]  /*5e50*/  IADD3 R4, R5, 0x20, RZ ;  /* 0x0000002005047810 */ /* 0x000fe20007ffe0ff */
[----:B------:R1:W2:Y:S01]  /*5e60*/  SHFL.IDX PT, R15, R7, 0x1, 0x181f ;  /* 0x00381f00070f7f89 */ /* 0x0002a200000e0000 */
[----:B------:R-:W-:Y:S02]  /*5e70*/  BSSY B0, `(.L_x_385) ;  /* 0x0000018000007945 */ /* 0x000fe40003800000 */
[----:B------:R-:W-:Y:S01]  /*5e80*/  ISETP.GE.AND P1, PT, R4, UR29, PT ;  /* 0x0000001d04007c0c */ /* 0x000fe2000bf26270 */
[----:B------:R1:W3:Y:S03]  /*5e90*/  SHFL.IDX PT, R14, R13, 0x1, 0x181f ;  /* 0x00381f000d0e7f89 */ /* 0x0002e600000e0000 */
[----:B------:R-:W-:-:S09]  /*5ea0*/  P2R R9, PR, RZ, 0x2 ;  /* 0x00000002ff097803 */ /* 0x000fd20000000000 */
[----:B------:R-:W-:Y:S05]  /*5eb0*/  @P1 BRA `(.L_x_386) ;  /* 0x0000013000001947 */ /* 0x000fea0003800000 */
[----:B------:R-:W-:Y:S01]  /*5ec0*/  SHF.R.S32.HI R10, RZ, 0x1f, R219 ;  /* 0x0000001fff0a7819 */ /* 0x000fe200000114db */
[----:B--23--:R-:W-:Y:S01]  /*5ed0*/  IMAD.WIDE R16, R225, 0x2, R14 ;  /* 0x00000002e1107825 */ /* 0x00cfe200078e020e */
[----:B------:R-:W-:Y:S02]  /*5ee0*/  SHF.R.S32.HI R8, RZ, 0x1f, R37 ;  /* 0x0000001fff087819 */ /* 0x000fe40000011425 */
[----:B------:R-:W-:Y:S02]  /*5ef0*/  SHF.R.S32.HI R11, RZ, 0x1f, R36 ;  /* 0x0000001fff0b7819 */ /* 0x000fe40000011424 */
[----:B------:R-:W-:Y:S02]  /*5f00*/  LEA.HI R10, R10, R219, RZ, 0x3 ;  /* 0x000000db0a0a7211 */ /* 0x000fe400078f18ff */
[----:B------:R-:W-:Y:S02]  /*5f10*/  LEA.HI R8, R8, R37, RZ, 0x3 ;  /* 0x0000002508087211 */ /* 0x000fe400078f18ff */
[----:B------:R-:W-:Y:S01]  /*5f20*/  LEA.HI R4, R11, R36, RZ, 0x3 ;  /* 0x000000240b047211 */ /* 0x000fe200078f18ff */
[----:B------:R-:W-:Y:S01]  /*5f30*/  IMAD.SHL.U32 R11, R38, 0x2, RZ ;  /* 0x00000002260b7824 */ /* 0x000fe200078e00ff */
[----:B------:R-:W-:-:S02]  /*5f40*/  LOP3.LUT R10, R10, 0xfffffff8, RZ, 0xc0, !PT ;  /* 0xfffffff80a0a7812 */ /* 0x000fc400078ec0ff */
[----:B------:R-:W-:Y:S02]  /*5f50*/  LOP3.LUT R8, R8, 0xfffffff8, RZ, 0xc0, !PT ;  /* 0xfffffff808087812 */ /* 0x000fe400078ec0ff */
[----:B------:R-:W-:Y:S01]  /*5f60*/  LOP3.LUT R4, R4, 0xfffffff8, RZ, 0xc0, !PT ;  /* 0xfffffff804047812 */ /* 0x000fe200078ec0ff */
[--C-:B------:R-:W-:Y:S01]  /*5f70*/  IMAD.WIDE R18, R10, 0x2, R14.reuse ;  /* 0x000000020a127825 */ /* 0x100fe200078e020e */
[----:B------:R-:W-:Y:S01]  /*5f80*/  @!PT LDS RZ, [RZ] ;  /* 0x00000000fffff984 */ /* 0x000fe20000000800 */
[----:B------:R2:W-:Y:S03]  /*5f90*/  LDGSTS.E.BYPASS.LTC128B.128 [R11+0x11080], [R16.64], !P0 ;  /* 0x11080000100b7fae */ /* 0x0005e6000c101d58 */
[--C-:B------:R-:W-:Y:S01]  /*5fa0*/  IMAD.WIDE R20, R8, 0x2, R14.reuse ;  /* 0x0000000208147825 */ /* 0x100fe200078e020e */
[----:B------:R2:W-:Y:S03]  /*5fb0*/  LDGSTS.E.BYPASS.LTC128B.128 [R11+0x15080], [R18.64], !P3 ;  /* 0x15080000120b7fae */ /* 0x0005e6000d901d58 */
[----:B------:R-:W-:Y:S01]  /*5fc0*/  IMAD.WIDE R14, R4, 0x2, R14 ;  /* 0x00000002040e7825 */ /* 0x000fe200078e020e */
[----:B------:R2:W-:Y:S04]  /*5fd0*/  LDGSTS.E.BYPASS.LTC128B.128 [R11+0x19080], [R20.64], !P4 ;  /* 0x19080000140b7fae */ /* 0x0005e8000e101d58 */
[----:B------:R2:W-:Y:S02]  /*5fe0*/  LDGSTS.E.BYPASS.LTC128B.128 [R11+0x1d080], [R14.64], !P5 ;  /* 0x1d0800000e0b7fae */ /* 0x0005e4000e901d58 */
.L_x_386:
[----:B------:R-:W-:Y:S05]  /*5ff0*/  BSYNC B0 ;  /* 0x0000000000007941 */ /* 0x000fea0003800000 */
.L_x_385:
[----:B------:R-:W-:Y:S01]  /*6000*/  IADD3 R4, R5, 0x40, RZ ;  /* 0x0000004005047810 */ /* 0x000fe20007ffe0ff */
[----:B--2---:R2:W4:Y:S01]  /*6010*/  SHFL.IDX PT, R15, R7, 0x2, 0x181f ;  /* 0x00581f00070f7f89 */ /* 0x00452200000e0000 */
[----:B------:R-:W-:Y:S02]  /*6020*/  BSSY B0, `(.L_x_387) ;  /* 0x0000018000007945 */ /* 0x000fe40003800000 */
[----:B------:R-:W-:Y:S01]  /*6030*/  ISETP.GE.AND P1, PT, R4, UR29, PT ;  /* 0x0000001d04007c0c */ /* 0x000fe2000bf26270 */
[----:B---3--:R2:W3:Y:S03]  /*6040*/  SHFL.IDX PT, R14, R13, 0x2, 0x181f ;  /* 0x00581f000d0e7f89 */ /* 0x0084e600000e0000 */
[----:B------:R-:W-:-:S09]  /*6050*/  P2R R4, PR, RZ, 0x2 ;  /* 0x00000002ff047803 */ /* 0x000fd20000000000 */
[----:B------:R-:W-:Y:S05]  /*6060*/  @P1 BRA `(.L_x_388) ;  /* 0x0000013000001947 */ /* 0x000fea0003800000 */
[----:B------:R-:W-:Y:S01]  /*6070*/  SHF.R.S32.HI R8, RZ, 0x1f, R219 ;  /* 0x0000001fff087819 */ /* 0x000fe200000114db */
[----:B------:R-:W-:Y:S01]  /*6080*/  IMAD.SHL.U32 R12, R38, 0x2, RZ ;  /* 0x00000002260c7824 */ /* 0x000fe200078e00ff */
[----:B------:R-:W-:Y:S02]  /*6090*/  SHF.R.S32.HI R10, RZ, 0x1f, R37 ;  /* 0x0000001fff0a7819 */ /* 0x000fe40000011425 */
[----:B------:R-:W-:Y:S02]  /*60a0*/  SHF.R.S32.HI R17, RZ, 0x1f, R36 ;  /* 0x0000001fff117819 */ /* 0x000fe40000011424 */
[----:B------:R-:W-:Y:S02]  /*60b0*/  LEA.HI R11, R8, R219, RZ, 0x3 ;  /* 0x000000db080b7211 */ /* 0x000fe400078f18ff */
[----:B------:R-:W-:Y:S02]  /*60c0*/  LEA.HI R10, R10, R37, RZ, 0x3 ;  /* 0x000000250a0a7211 */ /* 0x000fe400078f18ff */
[----:B------:R-:W-:Y:S01]  /*60d0*/  LEA.HI R8, R17, R36, RZ, 0x3 ;  /* 0x0000002411087211 */ /* 0x000fe200078f18ff */
[----:B---34-:R-:W-:Y:S01]  /*60e0*/  IMAD.WIDE R16, R225, 0x2, R14 ;  /* 0x00000002e1107825 */ /* 0x018fe200078e020e */
        /* <DEDUP_REMOVED lines=11> */
.L_x_388:
[----:B------:R-:W-:Y:S05]  /*61a0*/  BSYNC B0 ;  /* 0x0000000000007941 */ /* 0x000fea0003800000 */
.L_x_387:
[----:B------:R-:W-:Y:S01]  /*61b0*/  IADD3 R8, R5, 0x60, RZ ;  /* 0x0000006005087810 */ /* 0x000fe20007ffe0ff */
[----:B---3--:R-:W-:Y:S01]  /*61c0*/  SHFL.IDX PT, R14, R13, 0x3, 0x181f ;  /* 0x00781f000d0e7f89 */ /* 0x008fe200000e0000 */
[----:B------:R-:W-:Y:S01]  /*61d0*/  UIADD3 UR17, UR10, -0x1, URZ ;  /* 0xffffffff0a117890 */ /* 0x000fe2000fffe03f */
[----:B------:R-:W-:Y:S01]  /*61e0*/  IMAD.MOV.U32 R215, RZ, RZ, c[0x0][0x2b8] ;  /* 0x0000ae00ffd77624 */ /* 0x000fe200078e00ff */
[----:B------:R-:W-:Y:S01]  /*61f0*/  ISETP.GE.AND P6, PT, R8, UR29, PT ;  /* 0x0000001d08007c0c */ /* 0x000fe2000bfc6270 */
[----:B----4-:R3:W4:Y:S01]  /*6200*/  SHFL.IDX PT, R15, R7, 0x3, 0x181f ;  /* 0x00781f00070f7f89 */ /* 0x01072200000e0000 */
[----:B------:R-:W-:Y:S01]  /*6210*/  USHF.L.U32 UR28, UR17, 0x5, URZ ;  /* 0x00000005111c7899 */ /* 0x000fe2000800063f */
[----:B------:R-:W-:Y:S01]  /*6220*/  LOP3.LUT R12, R12, 0xfffffff7, RZ, 0xc0, !PT ;  /* 0xfffffff70c0c7812 */ /* 0x000fe200078ec0ff */
[----:B------:R-:W-:Y:S01]  /*6230*/  USHF.R.S32.HI UR6, URZ, 0x1f, UR7 ;  /* 0x0000001f3f067899 */ /* 0x000fe20008011407 */
[----:B------:R-:W-:Y:S01]  /*6240*/  ISETP.NE.AND P1, PT, R215, 0x1, PT ;  /* 0x00000001d700780c */ /* 0x000fe20003f25270 */
[----:B------:R-:W-:Y:S01]  /*6250*/  ULDC.64 UR4, c[0x0][0x2b0] ;  /* 0x0000ac0000047ab9 */ /* 0x000fe20000000a00 */
[----:B------:R-:W-:Y:S01]  /*6260*/  IMAD.MOV.U32 R217, RZ, RZ, RZ ;  /* 0x000000ffffd97224 */ /* 0x000fe200078e00ff */
[----:B------:R-:W-:Y:S01]  /*6270*/  IADD3 R218, R216, UR28, RZ ;  /* 0x0000001cd8da7c10 */ /* 0x000fe2000fffe0ff */
[----:B------:R-:W-:-:S02]  /*6280*/  UIMAD UR6, UR6, UR4, URZ ;  /* 0x00000004060672a4 */ /* 0x000fc4000f8e023f */
[----:B------:R-:W-:Y:S02]  /*6290*/  UIMAD.WIDE.U32 UR18, UR7, UR4, URZ ;  /* 0x00000004071272a5 */ /* 0x000fe4000f8e003f */
[----:B------:R-:W-:Y:S01]  /*62a0*/  @!P6 SHF.R.S32.HI R8, RZ, 0x1f, R219 ;  /* 0x0000001fff08e819 */ /* 0x000fe200000114db */
[----:B------:R-:W-:Y:S01]  /*62b0*/  @!P6 IMAD.SHL.U32 R10, R38, 0x2, RZ ;  /* 0x00000002260ae824 */ /* 0x000fe200078e00ff */
[----:B------:R-:W-:Y:S02]  /*62c0*/  UIMAD UR6, UR7, UR5, UR6 ;  /* 0x00000005070672a4 */ /* 0x000fe4000f8e0206 */
[----:B------:R-:W-:Y:S01]  /*62d0*/  @!P6 LEA.HI R19, R8, R219, RZ, 0x3 ;  /* 0x000000db0813e211 */ /* 0x000fe200078f18ff */
[----:B------:R-:W-:Y:S01]  /*62e0*/  ULDC.64 UR4, c[0x0][0x1e8] ;  /* 0x00007a0000047ab9 */ /* 0x000fe20000000a00 */
[----:B------:R-:W-:Y:S01]  /*62f0*/  @!P6 SHF.R.S32.HI R8, RZ, 0x1f, R37 ;  /* 0x0000001fff08e819 */ /* 0x000fe20000011425 */
[----:B------:R-:W-:Y:S01]  /*6300*/  UIADD3 UR6, UR19, UR6, URZ ;  /* 0x0000000613067290 */ /* 0x000fe2000fffe03f */
[----:B------:R-:W-:-:S02]  /*6310*/  @!P6 LOP3.LUT R19, R19, 0xfffffff8, RZ, 0xc0, !PT ;  /* 0xfffffff81313e812 */ /* 0x000fc400078ec0ff */
[----:B------:R-:W-:Y:S02]  /*6320*/  @!P6 LEA.HI R17, R8, R37, RZ, 0x3 ;  /* 0x000000250811e211 */ /* 0x000fe400078f18ff */
[----:B-123--:R-:W-:Y:S01]  /*6330*/  @!P6 SHF.R.S32.HI R7, RZ, 0x1f, R36 ;  /* 0x0000001fff07e819 */ /* 0x00efe20000011424 */
[--C-:B----4-:R-:W-:Y:S01]  /*6340*/  @!P6 IMAD.WIDE R20, R225, 0x2, R14.reuse ;  /* 0x00000002e114e825 */ /* 0x110fe200078e020e */
[----:B------:R-:W-:Y:S02]  /*6350*/  @!P6 LOP3.LUT R17, R17, 0xfffffff8, RZ, 0xc0, !PT ;  /* 0xfffffff81111e812 */ /* 0x000fe400078ec0ff */
[----:B------:R-:W-:Y:S01]  /*6360*/  @!P6 LEA.HI R8, R7, R36, RZ, 0x3 ;  /* 0x000000240708e211 */ /* 0x000fe200078f18ff */
[--C-:B------:R-:W-:Y:S01]  /*6370*/  @!P6 IMAD.WIDE R18, R19, 0x2, R14.reuse ;  /* 0x000000021312e825 */ /* 0x100fe200078e020e */
[----:B------:R-:W-:Y:S01]  /*6380*/  @!PT LDS RZ, [RZ] ;  /* 0x00000000fffff984 */ /* 0x000fe20000000800 */
[----:B------:R1:W-:Y:S01]  /*6390*/  @!P6 LDGSTS.E.BYPASS.LTC128B.128 [R10+0x13080], [R20.64], !P0 ;  /* 0x13080000140aefae */ /* 0x0003e2000c101d58 */
[----:B------:R-:W-:Y:S02]  /*63a0*/  ISETP.GE.AND P0, PT, R218, UR11, PT ;  /* 0x0000000bda007c0c */ /* 0x000fe4000bf06270 */
[----:B------:R-:W-:Y:S01]  /*63b0*/  @!P6 IMAD.WIDE R16, R17, 0x2, R14 ;  /* 0x000000021110e825 */ /* 0x000fe200078e020e */
[----:B------:R-:W-:Y:S01]  /*63c0*/  @!P6 LOP3.LUT R8, R8, 0xfffffff8, RZ, 0xc0, !PT ;  /* 0xfffffff80808e812 */ /* 0x000fe200078ec0ff */
[----:B------:R1:W-:Y:S01]  /*63d0*/  @!P6 LDGSTS.E.BYPASS.LTC128B.128 [R10+0x17080], [R18.64], !P3 ;  /* 0x17080000120aefae */ /* 0x0003e2000d901d58 */
[----:B------:R-:W-:-:S02]  /*63e0*/  IADD3 R218, R218, UR16, RZ ;  /* 0x00000010dada7c10 */ /* 0x000fc4000fffe0ff */
[----:B------:R-:W-:Y:S01]  /*63f0*/  ISETP.GT.OR P0, PT, R216, 0x1f, P0 ;  /* 0x0000001fd800780c */ /* 0x000fe20000704670 */
[----:B------:R2:W-:Y:S01]  /*6400*/  @!P6 LDGSTS.E.BYPASS.LTC128B.128 [R10+0x1b080], [R16.64], !P4 ;  /* 0x1b080000100aefae */ /* 0x0005e2000e101d58 */
[----:B------:R-:W-:Y:S01]  /*6410*/  @P1 LOP3.LUT R12, R12, 0x8, RZ, 0xfc, !PT ;  /* 0x000000080c0c1812 */ /* 0x000fe200078efcff */
[----:B------:R-:W-:-:S04]  /*6420*/  @P1 IMAD.HI.U32 R11, R218, c[0x0][0x2bc], RZ ;  /* 0x0000af00da0b1a27 */ /* 0x000fc800078e00ff */
[----:B------:R-:W-:Y:S01]  /*6430*/  IMAD.MOV.U32 R7, RZ, RZ, R218 ;  /* 0x000000ffff077224 */ /* 0x000fe200078e00da */
[----:B------:R-:W-:-:S05]  /*6440*/  @P1 SHF.R.U32.HI R7, RZ, c[0x0][0x2c0], R11 ;  /* 0x0000b000ff071a19 */ /* 0x000fca000001160b */
[----:B------:R-:W-:Y:S01]  /*6450*/  @!P0 IADD3 R11, P1, R7, UR18, RZ ;  /* 0x00000012070b8c10 */ /* 0x000fe2000ff3e0ff */
[----:B--2---:R-:W-:-:S03]  /*6460*/  @!P6 IMAD.WIDE R16, R8, 0x2, R14 ;  /* 0x000000020810e825 */ /* 0x004fc600078e020e */
[----:B------:R-:W-:Y:S02]  /*6470*/  @!P0 LEA.HI.X.SX32 R8, R7, UR6, 0x1, P1 ;  /* 0x0000000607088c11 */ /* 0x000fe400088f0eff */
[C---:B------:R-:W-:Y:S01]  /*6480*/  @!P0 LEA R14, P1, R11.reuse, c[0x0][0x2a0], 0x2 ;  /* 0x0000a8000b0e8a11 */ /* 0x040fe200078210ff */
[----:B------:R1:W-:Y:S03]  /*6490*/  @!P6 LDGSTS.E.BYPASS.LTC128B.128 [R10+0x1f080], [R16.64], !P5 ;  /* 0x1f080000100aefae */ /* 0x0003e6000e901d58 */
[----:B------:R-:W-:Y:S01]  /*64a0*/  @!P0 LEA.HI.X R15, R11, c[0x0][0x2a4], R8, 0x2, P1 ;  /* 0x0000a9000b0f8a11 */ /* 0x000fe200008f1408 */
[----:B------:R-:W0:Y:S04]  /*64b0*/  LDGDEPBAR ;  /* 0x00000000000079af */ /* 0x000e280000000000 */
[----:B------:R-:W-:Y:S06]  /*64c0*/  BAR.SYNC.DEFER_BLOCKING 0x0 ;  /* 0x0000000000007b1d */ /* 0x000fec0000010000 */
[----:B------:R-:W2:Y:S01]  /*64d0*/  @!P0 LDG.E R217, [R14.64] ;  /* 0x000000180ed98981 */ /* 0x000ea2000c1e1900 */
[----:B------:R-:W-:Y:S01]  /*64e0*/  IMAD.MOV R7, RZ, RZ, -R7 ;  /* 0x000000ffff077224 */ /* 0x000fe200078e0a07 */
[----:B------:R-:W-:Y:S01]  /*64f0*/  UIMAD UR7, UR12, UR4, URZ ;  /* 0x000000040c0772a4 */ /* 0x000fe2000f8e023f */
[----:B------:R-:W-:Y:S01]  /*6500*/  ISETP.GE.AND P5, PT, R225, c[0x0][0x1d4], PT ;  /* 0x00007500e1007a0c */ /* 0x000fe20003fa6270 */
[----:B------:R-:W-:Y:S01]  /*6510*/  UIMAD.WIDE.U32 UR22, UR13, UR4, URZ ;  /* 0x000000040d1672a5 */ /* 0x000fe2000f8e003f */
[----:B------:R-:W-:Y:S01]  /*6520*/  IMAD R218, R7, c[0x0][0x2b8], R218 ;  /* 0x0000ae0007da7a24 */ /* 0x000fe200078e02da */
[----:B------:R-:W-:Y:S01]  /*6530*/  UIMAD UR7, UR13, UR5, UR7 ;  /* 0x000000050d0772a4 */ /* 0x000fe2000f8e0207 */
[----:B------:R-:W-:Y:S01]  /*6540*/  ISETP.GE.AND P2, PT, R219, c[0x0][0x1d4], PT ;  /* 0x00007500db007a0c */ /* 0x000fe20003f46270 */
[----:B------:R-:W-:Y:S01]  /*6550*/  UIADD3 UR30, UR11, -UR28, URZ ;  /* 0x8000001c0b1e7290 */ /* 0x000fe2000fffe03f */
[----:B-1----:R-:W-:Y:S01]  /*6560*/  IMAD.WIDE.U32 R10, R218, c[0x0][0x1e0], RZ ;  /* 0x00007800da0a7a25 */ /* 0x002fe200078e00ff */
[----:B------:R-:W-:Y:S01]  /*6570*/  SHF.R.S32.HI R59, RZ, 0x1f, R218 ;  /* 0x0000001fff3b7819 */ /* 0x000fe200000114da */
[----:B------:R-:W-:Y:S01]  /*6580*/  UIADD3 UR7, UR23, UR7, URZ ;  /* 0x0000000717077290 */ /* 0x000fe2000fffe03f */
[----:B------:R-:W-:Y:S01]  /*6590*/  ISETP.GE.AND P4, PT, R37, c[0x0][0x1d4], PT ;  /* 0x0000750025007a0c */ /* 0x000fe20003f86270 */
[----:B------:R-:W-:Y:S01]  /*65a0*/  ULDC.64 UR4, c[0x0][0x210] ;  /* 0x0000840000047ab9 */ /* 0x000fe20000000a00 */
[----:B------:R-:W-:Y:S01]  /*65b0*/  ISETP.GE.AND P3, PT, R36, c[0x0][0x1d4], PT ;  /* 0x0000750024007a0c */ /* 0x000fe20003f66270 */
[----:B------:R-:W-:Y:S01]  /*65c0*/  IMAD R7, R59, c[0x0][0x1e0], RZ ;  /* 0x000078003b077a24 */ /* 0x000fe200078e02ff */
[----:B------:R-:W-:Y:S01]  /*65d0*/  UIMAD UR12, UR12, UR4, URZ ;  /* 0x000000040c0c72a4 */ /* 0x000fe2000f8e023f */
[----:B------:R-:W-:Y:S01]  /*65e0*/  LOP3.LUT R12, R12, 0xfffffffe, RZ, 0xc0, !PT ;  /* 0xfffffffe0c0c7812 */ /* 0x000fe200078ec0ff */
[----:B------:R-:W-:Y:S01]  /*65f0*/  UIMAD.WIDE.U32 UR26, UR13, UR4, URZ ;  /* 0x000000040d1a72a5 */ /* 0x000fe2000f8e003f */
[----:B------:R-:W-:Y:S01]  /*6600*/  IMAD R7, R218, c[0x0][0x1e4], R7 ;  /* 0x00007900da077a24 */ /* 0x000fe200078e0207 */
[----:B------:R-:W-:Y:S01]  /*6610*/  UIMAD UR12, UR13, UR5, UR12 ;  /* 0x000000050d0c72a4 */ /* 0x000fe2000f8e020c */
[----:B------:R-:W-:-:S02]  /*6620*/  LEA.HI R69, R65, R66, RZ, 0x5 ;  /* 0x0000004241457211 */ /* 0x000fc400078f28ff */
[----:B------:R-:W-:Y:S01]  /*6630*/  IMAD.IADD R11, R11, 0x1, R7 ;  /* 0x000000010b0b7824 */ /* 0x000fe200078e0207 */
[----:B------:R-:W-:Y:S01]  /*6640*/  UIADD3 UR12, UR27, UR12, URZ ;  /* 0x0000000c1b0c7290 */ /* 0x000fe2000fffe03f */
[----:B------:R-:W-:Y:S01]  /*6650*/  IMAD.U32 R7, RZ, RZ, UR13 ;  /* 0x0000000dff077e24 */ /* 0x000fe2000f8e00ff */
[----:B------:R-:W-:Y:S02]  /*6660*/  @P2 LOP3.LUT R12, R12, 0x1, RZ, 0xfc, !PT ;  /* 0x000000010c0c2812 */ /* 0x000fe400078efcff */
[----:B------:R-:W-:Y:S02]  /*6670*/  SHF.R.S32.HI R64, RZ, 0x5, R69 ;  /* 0x00000005ff407819 */ /* 0x000fe40000011445 */
[----:B--2---:R-:W-:Y:S01]  /*6680*/  SHF.R.S32.HI R58, RZ, 0x1f, R217 ;  /* 0x0000001fff3a7819 */ /* 0x004fe200000114d9 */
[----:B------:R-:W-:-:S04]  /*6690*/  IMAD.WIDE.U32 R14, R217, c[0x0][0x1f0], R10 ;  /* 0x00007c00d90e7a25 */ /* 0x000fc800078e000a */
[----:B------:R-:W-:Y:S01]  /*66a0*/  IMAD R8, R58, c[0x0][0x1f0], RZ ;  /* 0x00007c003a087a24 */ /* 0x000fe200078e02ff */
[----:B------:R-:W-:Y:S01]  /*66b0*/  IADD3 R10, P0, R14, UR22, RZ ;  /* 0x000000160e0a7c10 */ /* 0x000fe2000ff1e0ff */
[----:B------:R-:W-:Y:S02]  /*66c0*/  IMAD R7, R7, c[0x0][0x1e8], R14 ;  /* 0x00007a0007077a24 */ /* 0x000fe400078e020e */
[----:B------:R-:W-:Y:S01]  /*66d0*/  IMAD R8, R217, c[0x0][0x1f4], R8 ;  /* 0x00007d00d9087a24 */ /* 0x000fe200078e0208 */
[----:B------:R-:W-:Y:S02]  /*66e0*/  LEA RZ, P1, R10, c[0x0][0x1c8], 0x1 ;  /* 0x000072000aff7a11 */ /* 0x000fe400078208ff */
[----:B------:R-:W-:Y:S01]  /*66f0*/  LEA R16, R7, c[0x0][0x1c8], 0x1 ;  /* 0x0000720007107a11 */ /* 0x000fe200078e08ff */
[----:B------:R-:W-:-:S04]  /*6700*/  IMAD.IADD R8, R15, 0x1, R8 ;  /* 0x000000010f087824 */ /* 0x000fc800078e0208 */
[----:B------:R-:W-:Y:S01]  /*6710*/  SHFL.IDX PT, R14, R16, RZ, 0x181f ;  /* 0x00181fff100e7589 */ /* 0x000fe200000e0000 */
[----:B------:R-:W-:Y:S02]  /*6720*/  IADD3.X R11, R8, UR7, RZ, P0, !PT ;  /* 0x00000007080b7c10 */ /* 0x000fe400087fe4ff */
[----:B------:R-:W-:Y:S02]  /*6730*/  IADD3 R8, -R39, UR30, RZ ;  /* 0x0000001e27087c10 */ /* 0x000fe4000fffe1ff */
[----:B------:R-:W-:Y:S02]  /*6740*/  LEA.HI.X R13, R10, c[0x0][0x1cc], R11, 0x1, P1 ;  /* 0x000073000a0d7a11 */ /* 0x000fe400008f0c0b */
[----:B------:R-:W-:-:S03]  /*6750*/  ISETP.GE.AND P0, PT, R8, 0x1, PT ;  /* 0x000000010800780c */ /* 0x000fc60003f06270 */
[----:B------:R-:W1:Y:S10]  /*6760*/  SHFL.IDX PT, R15, R13, RZ, 0x181f ;  /* 0x00181fff0d0f7589 */ /* 0x000e7400000e0000 */
[----:B------:R-:W-:Y:S01]  /*6770*/  @P0 SHF.R.S32.HI R10, RZ, 0x1f, R219 ;  /* 0x0000001fff0a0819 */ /* 0x000fe200000114db */
[----:B------:R-:W-:Y:S01]  /*6780*/  @P0 IMAD.SHL.U32 R11, R38, 0x2, RZ ;  /* 0x00000002260b0824 */ /* 0x000fe200078e00ff */
[----:B------:R-:W-:-:S02]  /*6790*/  @P0 SHF.R.S32.HI R8, RZ, 0x1f, R37 ;  /* 0x0000001fff080819 */ /* 0x000fc40000011425 */
[----:B------:R-:W-:Y:S02]  /*67a0*/  @P0 SHF.R.S32.HI R7, RZ, 0x1f, R36 ;  /* 0x0000001fff070819 */ /* 0x000fe40000011424 */
[----:B------:R-:W-:Y:S02]  /*67b0*/  @P0 LEA.HI R10, R10, R219, RZ, 0x3 ;  /* 0x000000db0a0a0211 */ /* 0x000fe400078f18ff */
[----:B------:R-:W-:Y:S02]  /*67c0*/  @P0 LEA.HI R8, R8, R37, RZ, 0x3 ;  /* 0x0000002508080211 */ /* 0x000fe400078f18ff */
[----:B------:R-:W-:Y:S02]  /*67d0*/  @P0 LEA.HI R7, R7, R36, RZ, 0x3 ;  /* 0x0000002407070211 */ /* 0x000fe400078f18ff */
[----:B------:R-:W-:Y:S02]  /*67e0*/  @P0 LOP3.LUT R10, R10, 0xfffffff8, RZ, 0xc0, !PT ;  /* 0xfffffff80a0a0812 */ /* 0x000fe400078ec0ff */
[----:B------:R-:W-:Y:S01]  /*67f0*/  @P0 LOP3.LUT R8, R8, 0xfffffff8, RZ, 0xc0, !PT ;  /* 0xfffffff808080812 */ /* 0x000fe200078ec0ff */
[----:B-1----:R-:W-:Y:S01]  /*6800*/  @P0 IMAD.WIDE R16, R225, 0x2, R14 ;  /* 0x00000002e1100825 */ /* 0x002fe200078e020e */
[----:B------:R-:W-:-:S03]  /*6810*/  @P0 LOP3.LUT R7, R7, 0xfffffff8, RZ, 0xc0, !PT ;  /* 0xfffffff807070812 */ /* 0x000fc600078ec0ff */
[--C-:B------:R-:W-:Y:S01]  /*6820*/  @P0 IMAD.WIDE R18, R10, 0x2, R14.reuse ;  /* 0x000000020a120825 */ /* 0x100fe200078e020e */
[----:B------:R-:W-:Y:S01]  /*6830*/  @!PT LDS RZ, [RZ] ;  /* 0x00000000fffff984 */ /* 0x000fe20000000800 */
[----:B------:R1:W-:Y:S03]  /*6840*/  @P0 LDGSTS.E.BYPASS.LTC128B.128 [R11+0xc080], [R16.64], !P5 ;  /* 0x0c080000100b0fae */ /* 0x0003e6000e901d58 */
[--C-:B------:R-:W-:Y:S01]  /*6850*/  @P0 IMAD.WIDE R20, R8, 0x2, R14.reuse ;  /* 0x0000000208140825 */ /* 0x100fe200078e020e */
[----:B------:R1:W-:Y:S01]  /*6860*/  @P0 LDGSTS.E.BYPASS.LTC128B.128 [R11+0xd080], [R18.64], !P2 ;  /* 0x0d080000120b0fae */ /* 0x0003e2000d101d58 */
[----:B------:R-:W-:Y:S02]  /*6870*/  ISETP.GT.AND P2, PT, R216, 0x1f, PT ;  /* 0x0000001fd800780c */ /* 0x000fe40003f44270 */
        /* <DEDUP_REMOVED lines=8> */
.L_x_389:
[----:B------:R-:W-:Y:S01]  /*6900*/  ULDC.U8 UR4, c[0x0][0x298] ;  /* 0x0000a60000047ab9 */ /* 0x000fe20000000000 */
[----:B------:R-:W-:Y:S01]  /*6910*/  SHF.R.S32.HI R8, RZ, 0x1f, R67 ;  /* 0x0000001fff087819 */ /* 0x000fe20000011443 */
[C---:B-1----:R-:W-:Y:S01]  /*6920*/  IMAD.WIDE.U32 R10, R67.reuse, c[0x0][0x280], RZ ;  /* 0x0000a000430a7a25 */ /* 0x042fe200078e00ff */
[----:B------:R-:W-:Y:S01]  /*6930*/  ISETP.NE.AND P0, PT, RZ, UR4, PT ;  /* 0x00000004ff007c0c */ /* 0x000fe2000bf05270 */
[----:B------:R-:W-:Y:S01]  /*6940*/  BSSY B2, `(.L_x_390) ;  /* 0x00009a1000027945 */ /* 0x000fe20003800000 */
[----:B------:R-:W-:Y:S01]  /*6950*/  LEA R5, R0, R5, 0x5 ;  /* 0x0000000500057211 */ /* 0x000fe200078e28ff */
[----:B------:R-:W-:Y:S01]  /*6960*/  IMAD R12, R8, c[0x0][0x280], RZ ;  /* 0x0000a000080c7a24 */ /* 0x000fe200078e02ff */
[----:B------:R-:W-:Y:S01]  /*6970*/  SHF.L.U32 R147, R38, 0x1, RZ ;  /* 0x0000000126937819 */ /* 0x000fe200000006ff */
[----:B------:R-:W-:Y:S02]  /*6980*/  IMAD R8, R8, c[0x0][0x290], RZ ;  /* 0x0000a40008087a24 */ /* 0x000fe400078e02ff */
[----:B------:R-:W-:-:S02]  /*6990*/  IMAD R7, R67, c[0x0][0x284], R12 ;  /* 0x0000a10043077a24 */ /* 0x000fc400078e020c */
[C---:B------:R-:W-:Y:S02]  /*69a0*/  IMAD R15, R67.reuse, c[0x0][0x294], R8 ;  /* 0x0000a500430f7a24 */ /* 0x040fe400078e0208 */
[----:B------:R-:W-:Y:S01]  /*69b0*/  IMAD.WIDE.U32 R12, R67, c[0x0][0x290], RZ ;  /* 0x0000a400430c7a25 */ /* 0x000fe200078e00ff */
[----:B------:R-:W-:-:S04]  /*69c0*/  IADD3 R7, R7, R11, RZ ;  /* 0x0000000b07077210 */ /* 0x000fc80007ffe0ff */
[----:B------:R-:W-:Y:S01]  /*69d0*/  IADD3 R15, R15, R13, RZ ;  /* 0x0000000d0f0f7210 */ /* 0x000fe20007ffe0ff */
[----:B------:R-:W-:Y:S05]  /*69e0*/  @!P0 BRA `(.L_x_391) ;  /* 0x00004ae000008947 */ /* 0x000fea0003800000 */
[----:B------:R-:W-:Y:S01]  /*69f0*/  PLOP3.LUT P0, PT, PT, PT, UP3, 0x80, 0x0 ;  /* 0x000000000000781c */ /* 0x000fe20003f0f038 */
[----:B------:R-:W-:Y:S01]  /*6a00*/  BSSY B0, `(.L_x_392) ;  /* 0x000004b000007945 */ /* 0x000fe20003800000 */
[----:B------:R-:W-:Y:S01]  /*6a10*/  ISETP.NE.AND P1, PT, R6, RZ, PT ;  /* 0x000000ff0600720c */ /* 0x000fe20003f25270 */
[----:B------:R-:W-:Y:S01]  /*6a20*/  IMAD.SHL.U32 R16, R0, 0x4, RZ ;  /* 0x0000000400107824 */ /* 0x000fe200078e00ff */
        /* <DEDUP_REMOVED lines=9> */
[----:B------:R-:W-:Y:S01]  /*6ac0*/  @P0 IMAD.HI.U32 R6, R5, c[0x0][0x2c8], RZ ;  /* 0x0000b20005060a27 */ /* 0x000fe200078e00ff */
[----:B------:R-:W-:-:S13]  /*6ad0*/  PLOP3.LUT P0, PT, PT, PT, UP3, 0x80, 0x0 ;  /* 0x000000000000781c */ /* 0x000fda0003f0f038 */
[----:B------:R-:W-:Y:S01]  /*6ae0*/  @P0 SHF.R.U32.HI R5, RZ, c[0x0][0x2cc], R6 ;  /* 0x0000b300ff050a19 */ /* 0x000fe20000011606 */
[----:B------:R-:W-:-:S03]  /*6af0*/  IMAD.MOV.U32 R6, RZ, RZ, R10 ;  /* 0x000000ffff067224 */ /* 0x000fc600078e000a */
[----:B------:R-:W-:Y:S01]  /*6b00*/  SHF.R.S32.HI R8, RZ, 0x1f, R5 ;  /* 0x0000001fff087819 */ /* 0x000fe20000011405 */
[----:B------:R-:W-:-:S04]  /*6b10*/  IMAD.WIDE.U32 R6, R5, c[0x0][0x280], R6 ;  /* 0x0000a00005067a25 */ /* 0x000fc800078e0006 */
[----:B------:R-:W-:Y:S01]  /*6b20*/  IMAD R14, R8, c[0x0][0x280], RZ ;  /* 0x0000a000080e7a24 */ /* 0x000fe200078e02ff */
[----:B------:R-:W-:Y:S01]  /*6b30*/  LEA R10, P0, R6, c[0x0][0x270], 0x1 ;  /* 0x00009c00060a7a11 */ /* 0x000fe200078008ff */
[----:B------:R-:W-:Y:S02]  /*6b40*/  IMAD R8, R8, c[0x0][0x290], RZ ;  /* 0x0000a40008087a24 */ /* 0x000fe400078e02ff */
[----:B------:R-:W-:Y:S02]  /*6b50*/  IMAD R13, R5, c[0x0][0x284], R14 ;  /* 0x0000a100050d7a24 */ /* 0x000fe400078e020e */
[----:B------:R-:W-:Y:S01]  /*6b60*/  IMAD.MOV.U32 R14, RZ, RZ, R12 ;  /* 0x000000ffff0e7224 */ /* 0x000fe200078e000c */
[----:B------:R1:W2:Y:S02]  /*6b70*/  SHFL.IDX PT, R18, R10, RZ, 0x181f ;  /* 0x00181fff0a127589 */ /* 0x0002a400000e0000 */
[----:B------:R-:W-:Y:S01]  /*6b80*/  IADD3 R13, R7, R13, RZ ;  /* 0x0000000d070d7210 */ /* 0x000fe20007ffe0ff */
[----:B------:R-:W-:-:S03]  /*6b90*/  IMAD.WIDE.U32 R14, R5, c[0x0][0x290], R14 ;  /* 0x0000a400050e7a25 */ /* 0x000fc600078e000e */
[----:B------:R-:W-:Y:S01]  /*6ba0*/  LEA.HI.X R13, R6, c[0x0][0x274], R13, 0x1, P0 ;  /* 0x00009d00060d7a11 */ /* 0x000fe200000f0c0d */
[----:B------:R-:W-:Y:S01]  /*6bb0*/  IMAD R5, R5, c[0x0][0x294], R8 ;  /* 0x0000a50005057a24 */ /* 0x000fe200078e0208 */
[----:B------:R-:W-:-:S03]  /*6bc0*/  LEA R8, P0, R14, c[0x0][0x288], 0x1 ;  /* 0x0000a2000e087a11 */ /* 0x000fc600078008ff */
[----:B------:R1:W3:Y:S01]  /*6bd0*/  SHFL.IDX PT, R19, R13, RZ, 0x181f ;  /* 0x00181fff0d137589 */ /* 0x0002e200000e0000 */
[----:B------:R-:W-:-:S04]  /*6be0*/  IADD3 R5, R15, R5, RZ ;  /* 0x000000050f057210 */ /* 0x000fc80007ffe0ff */
[----:B------:R-:W-:Y:S02]  /*6bf0*/  LEA.HI.X R12, R14, c[0x0][0x28c], R5, 0x1, P0 ;  /* 0x0000a3000e0c7a11 */ /* 0x000fe400000f0c05 */
[----:B------:R1:W4:Y:S04]  /*6c00*/  SHFL.IDX PT, R14, R8, RZ, 0x181f ;  /* 0x00181fff080e7589 */ /* 0x00032800000e0000 */
[----:B------:R1:W1:Y:S01]  /*6c10*/  SHFL.IDX PT, R15, R12, RZ, 0x181f ;  /* 0x00181fff0c0f7589 */ /* 0x00026200000e0000 */
[----:B------:R-:W-:Y:S05]  /*6c20*/  @P1 BRA `(.L_x_393) ;  /* 0x0000028000001947 */ /* 0x000fea0003800000 */
[C---:B------:R-:W-:Y:S01]  /*6c30*/  ISETP.GE.AND P0, PT, R16.reuse, c[0x0][0x27c], PT ;  /* 0x00009f0010007a0c */ /* 0x040fe20003f06270 */
[----:B------:R-:W-:Y:S01]  /*6c40*/  CS2R R134, SRZ ;  /* 0x0000000000867805 */ /* 0x000fe2000001ff00 */
[----:B------:R-:W-:Y:S01]  /*6c50*/  CS2R R130, SRZ ;  /* 0x0000000000827805 */ /* 0x000fe2000001ff00 */
[----:B------:R-:W-:-:S10]  /*6c60*/  IADD3 R5, R16, 0x20, RZ ;  /* 0x0000002010057810 */ /* 0x000fd40007ffe0ff */
[----:B--23--:R-:W-:-:S04]  /*6c70*/  @!P0 IMAD.WIDE R22, R16, 0x2, R18 ;  /* 0x0000000210168825 */ /* 0x00cfc800078e0212 */
[----:B-1--4-:R-:W-:Y:S01]  /*6c80*/  @!P0 IMAD.WIDE R20, R16, 0x2, R14 ;  /* 0x0000000210148825 */ /* 0x012fe200078e020e */
[----:B------:R1:W5:Y:S04]  /*6c90*/  @!P0 LD.E.64 R134, [R22.64] ;  /* 0x0000001816868980 */ /* 0x000368000c101b00 */
[----:B------:R2:W5:Y:S01]  /*6ca0*/  @!P0 LD.E.64 R130, [R20.64] ;  /* 0x0000001814828980 */ /* 0x000562000c101b00 */
[----:B------:R-:W-:Y:S01]  /*6cb0*/  ISETP.GE.AND P0, PT, R5, c[0x0][0x27c], PT ;  /* 0x00009f0005007a0c */ /* 0x000fe20003f06270 */
[----:B------:R-:W-:Y:S01]  /*6cc0*/  CS2R R156, SRZ ;  /* 0x00000000009c7805 */ /* 0x000fe2000001ff00 */
[----:B------:R-:W-:-:S11]  /*6cd0*/  CS2R R154, SRZ ;  /* 0x00000000009a7805 */ /* 0x000fd6000001ff00 */
[----:B------:R-:W-:-:S04]  /*6ce0*/  @!P0 SHF.R.S32.HI R6, RZ, 0x1f, R5 ;  /* 0x0000001fff068819 */ /* 0x000fc80000011405 */
[----:B------:R-:W-:-:S04]  /*6cf0*/  @!P0 LEA.HI R5, R6, R5, RZ, 0x2 ;  /* 0x0000000506058211 */ /* 0x000fc800078f10ff */
[----:B------:R-:W-:-:S05]  /*6d00*/  @!P0 LOP3.LUT R5, R5, 0xfffffffc, RZ, 0xc0, !PT ;  /* 0xfffffffc05058812 */ /* 0x000fca00078ec0ff */
[----:B------:R-:W-:-:S04]  /*6d10*/  @!P0 IMAD.WIDE R24, R5, 0x2, R18 ;  /* 0x0000000205188825 */ /* 0x000fc800078e0212 */
[----:B------:R-:W-:Y:S01]  /*6d20*/  @!P0 IMAD.WIDE R26, R5, 0x2, R14 ;  /* 0x00000002051a8825 */ /* 0x000fe200078e020e */
[----:B------:R-:W-:Y:S01]  /*6d30*/  IADD3 R5, R16, 0x40, RZ ;  /* 0x0000004010057810 */ /* 0x000fe20007ffe0ff */
        /* <DEDUP_REMOVED lines=8> */
[----:B--2---:R-:W-:-:S04]  /*6dc0*/  @!P0 IMAD.WIDE R20, R5, 0x2, R18 ;  /* 0x0000000205148825 */ /* 0x004fc800078e0212 */
[----:B-1----:R-:W-:Y:S01]  /*6dd0*/  @!P0 IMAD.WIDE R22, R5, 0x2, R14 ;  /* 0x0000000205168825 */ /* 0x002fe200078e020e */
        /* <DEDUP_REMOVED lines=11> */
[----:B------:R3:W5:Y:S04]  /*6e90*/  @!P0 LD.E.64 R148, [R18.64] ;  /* 0x0000001812948980 */ /* 0x000768000c101b00 */
[----:B------:R3:W5:Y:S02]  /*6ea0*/  @!P0 LD.E.64 R144, [R14.64] ;  /* 0x000000180e908980 */ /* 0x000764000c101b00 */
.L_x_393:
[----:B------:R-:W-:Y:S05]  /*6eb0*/  BSYNC B0 ;  /* 0x0000000000007941 */ /* 0x000fea0003800000 */
.L_x_392:
[----:B------:R-:W-:Y:S01]  /*6ec0*/  ISETP.NE.AND P0, PT, R9, RZ, PT ;  /* 0x000000ff0900720c */ /* 0x000fe20003f05270 */
[----:B-----5:R-:W-:Y:S01]  /*6ed0*/  IMAD.MOV.U32 R9, RZ, RZ, R148 ;  /* 0x000000ffff097224 */ /* 0x020fe200078e0094 */
[----:B---3--:R3:W4:Y:S01]  /*6ee0*/  SHFL.IDX PT, R19, R13, 0x1, 0x181f ;  /* 0x00381f000d137f89 */ /* 0x00872200000e0000 */
[----:B------:R-:W-:Y:S01]  /*6ef0*/  IMAD.MOV.U32 R7, RZ, RZ, R149 ;  /* 0x000000ffff077224 */ /* 0x000fe200078e0095 */
[----:B------:R-:W-:Y:S01]  /*6f00*/  BSSY B0, `(.L_x_394) ;  /* 0x0000052000007945 */ /* 0x000fe20003800000 */
        /* <DEDUP_REMOVED lines=25> */
[----:B--2---:R3:W2:Y:S01]  /*70a0*/  SHFL.IDX PT, R18, R10, 0x1, 0x181f ;  /* 0x00381f000a127f89 */ /* 0x0046a200000e0000 */
[----:B------:R-:W-:Y:S01]  /*70b0*/  IMAD.MOV.U32 R5, RZ, RZ, R131 ;  /* 0x000000ffff057224 */ /* 0x000fe200078e0083 */
[----:B------:R-:W-:Y:S01]  /*70c0*/  PRMT R119, R9, 0x7610, R119 ;  /* 0x0000761009777816 */ /* 0x000fe20000000077 */
[----:B------:R-:W-:Y:S01]  /*70d0*/  CS2R R116, SRZ ;  /* 0x0000000000747805 */ /* 0x000fe2000001ff00 */
[----:B-1----:R3:W1:Y:S01]  /*70e0*/  SHFL.IDX PT, R15, R12, 0x1, 0x181f ;  /* 0x00381f000c0f7f89 */ /* 0x00266200000e0000 */
[----:B------:R-:W-:Y:S01]  /*70f0*/  PRMT R118, R7, 0x7610, R118 ;  /* 0x0000761007767816 */ /* 0x000fe20000000076 */
[----:B------:R-:W-:Y:S01]  /*7100*/  CS2R R124, SRZ ;  /* 0x00000000007c7805 */ /* 0x000fe2000001ff00 */
[----:B------:R-:W-:Y:S01]  /*7110*/  PRMT R127, R6, 0x7610, R127 ;  /* 0x00007610067f7816 */ /* 0x000fe2000000007f */
[----:B----4-:R3:W4:Y:S01]  /*7120*/  SHFL.IDX PT, R14, R8, 0x1, 0x181f ;  /* 0x00381f00080e7f89 */ /* 0x01072200000e0000 */
[----:B------:R-:W-:Y:S01]  /*7130*/  PRMT R126, R5, 0x7610, R126 ;  /* 0x00007610057e7816 */ /* 0x000fe2000000007e */
[----:B------:R-:W-:Y:S01]  /*7140*/  CS2R R138, SRZ ;  /* 0x00000000008a7805 */ /* 0x000fe2000001ff00 */
[----:B------:R-:W-:Y:S01]  /*7150*/  CS2R R106, SRZ ;  /* 0x00000000006a7805 */ /* 0x000fe2000001ff00 */
[----:B------:R-:W-:Y:S01]  /*7160*/  CS2R R114, SRZ ;  /* 0x0000000000727805 */ /* 0x000fe2000001ff00 */
[----:B------:R-:W-:Y:S01]  /*7170*/  CS2R R122, SRZ ;  /* 0x00000000007a7805 */ /* 0x000fe2000001ff00 */
[----:B------:R-:W-:Y:S01]  /*7180*/  CS2R R132, SRZ ;  /* 0x0000000000847805 */ /* 0x000fe2000001ff00 */
[----:B------:R-:W-:Y:S05]  /*7190*/  @P0 BRA `(.L_x_395) ;  /* 0x0000028000000947 */ /* 0x000fea0003800000 */
[C---:B------:R-:W-:Y:S01]  /*71a0*/  ISETP.GE.AND P0, PT, R16.reuse, c[0x0][0x27c], PT ;  /* 0x00009f0010007a0c */ /* 0x040fe20003f06270 */
[----:B------:R-:W-:Y:S01]  /*71b0*/  CS2R R138, SRZ ;  /* 0x00000000008a7805 */ /* 0x000fe2000001ff00 */
[----:B------:R-:W-:Y:S01]  /*71c0*/  CS2R R132, SRZ ;  /* 0x0000000000847805 */ /* 0x000fe2000001ff00 */
[----:B------:R-:W-:-:S10]  /*71d0*/  IADD3 R6, R16, 0x20, RZ ;  /* 0x0000002010067810 */ /* 0x000fd40007ffe0ff */
[----:B--2---:R-:W-:-:S04]  /*71e0*/  @!P0 IMAD.WIDE R22, R16, 0x2, R18 ;  /* 0x0000000210168825 */ /* 0x004fc800078e0212 */
        /* <DEDUP_REMOVED lines=8> */
[----:B------:R-:W-:Y:S02]  /*7270*/  @!P0 LOP3.LUT R5, R5, 0xfffffffc, RZ, 0xc0, !PT ;  /* 0xfffffffc05058812 */ /* 0x000fe400078ec0ff */
[----:B------:R-:W-:-:S03]  /*7280*/  IADD3 R6, R16, 0x40, RZ ;  /* 0x0000004010067810 */ /* 0x000fc60007ffe0ff */
        /* <DEDUP_REMOVED lines=11> */
[----:B--2---:R-:W-:-:S04]  /*7340*/  @!P0 IMAD.WIDE R20, R5, 0x2, R18 ;  /* 0x0000000205148825 */ /* 0x004fc800078e0212 */
[----:B-1----:R-:W-:Y:S01]  /*7350*/  @!P0 IMAD.WIDE R22, R5, 0x2, R14 ;  /* 0x0000000205168825 */ /* 0x002fe200078e020e */
        /* <DEDUP_REMOVED lines=12> */
.L_x_395:
[----:B------:R-:W-:Y:S05]  /*7420*/  BSYNC B0 ;  /* 0x0000000000007941 */ /* 0x000fea0003800000 */
.L_x_394:
[----:B------:R-:W-:Y:S01]  /*7430*/  ISETP.NE.AND P0, PT, R4, RZ, PT ;  /* 0x000000ff0400720c */ /* 0x000fe20003f05270 */
[----:B-----5:R-:W-:Y:S01]  /*7440*/  IMAD.MOV.U32 R5, RZ, RZ, R116 ;  /* 0x000000ffff057224 */ /* 0x020fe200078e0074 */
[----:B-1--4-:R1:W4:Y:S01]  /*7450*/  SHFL.IDX PT, R15, R13, 0x2, 0x181f ;  /* 0x00581f000d0f7f89 */ /* 0x01232200000e0000 */
        /* <DEDUP_REMOVED lines=27> */
[----:B------:R1:W3:Y:S01]  /*7610*/  SHFL.IDX PT, R14, R10, 0x2, 0x181f ;  /* 0x00581f000a0e7f89 */ /* 0x0002e200000e0000 */
[----:B------:R-:W-:Y:S01]  /*7620*/  IMAD.MOV.U32 R4, RZ, RZ, R133 ;  /* 0x000000ffff047224 */ /* 0x000fe200078e0085 */
[----:B------:R-:W-:Y:S01]  /*7630*/  PRMT R85, R11, 0x7610, R85 ;  /* 0x000076100b557816 */ /* 0x000fe20000000055 */
[----:B------:R-:W-:Y:S01]  /*7640*/  CS2R R28, SRZ ;  /* 0x00000000001c7805 */ /* 0x000fe2000001ff00 */
[----:B------:R1:W2:Y:S01]  /*7650*/  SHFL.IDX PT, R7, R12, 0x2, 0x181f ;  /* 0x00581f000c077f89 */ /* 0x0002a200000e0000 */
[----:B------:R-:W-:Y:S01]  /*7660*/  PRMT R84, R9, 0x7610, R84 ;  /* 0x0000761009547816 */ /* 0x000fe20000000054 */
[----:B------:R-:W-:Y:S01]  /*7670*/  CS2R R80, SRZ ;  /* 0x0000000000507805 */ /* 0x000fe2000001ff00 */
[----:B------:R-:W-:Y:S01]  /*7680*/  PRMT R95, R5, 0x7610, R95 ;  /* 0x00007610055f7816 */ /* 0x000fe2000000005f */
[----:B------:R1:W1:Y:S01]  /*7690*/  SHFL.IDX PT, R6, R8, 0x2, 0x181f ;  /* 0x00581f0008067f89 */ /* 0x00026200000e0000 */
[----:B------:R-:W-:Y:S01]  /*76a0*/  PRMT R94, R4, 0x7610, R94 ;  /* 0x00007610045e7816 */ /* 0x000fe2000000005e */
[----:B------:R-:W-:Y:S01]  /*76b0*/  CS2R R88, SRZ ;  /* 0x0000000000587805 */ /* 0x000fe2000001ff00 */
[----:B------:R-:W-:Y:S01]  /*76c0*/  CS2R R92, SRZ ;  /* 0x00000000005c7805 */ /* 0x000fe2000001ff00 */
[----:B------:R-:W-:Y:S01]  /*76d0*/  CS2R R100, SRZ ;  /* 0x0000000000647805 */ /* 0x000fe2000001ff00 */
[----:B------:R-:W-:Y:S01]  /*76e0*/  CS2R R78, SRZ ;  /* 0x00000000004e7805 */ /* 0x000fe2000001ff00 */
[----:B------:R-:W-:Y:S01]  /*76f0*/  CS2R R82, SRZ ;  /* 0x0000000000527805 */ /* 0x000fe2000001ff00 */
[----:B------:R-:W-:Y:S01]  /*7700*/  CS2R R90, SRZ ;  /* 0x00000000005a7805 */ /* 0x000fe2000001ff00 */
[----:B------:R-:W-:Y:S01]  /*7710*/  CS2R R98, SRZ ;  /* 0x0000000000627805 */ /* 0x000fe2000001ff00 */
[----:B------:R-:W-:Y:S05]  /*7720*/  @P0 BRA `(.L_x_397) ;  /* 0x0000028000000947 */ /* 0x000fea0003800000 */
[C---:B----4-:R-:W-:Y:S01]  /*7730*/  ISETP.GE.AND P0, PT, R16.reuse, c[0x0][0x27c], PT ;  /* 0x00009f0010007a0c */ /* 0x050fe20003f06270 */
[----:B------:R-:W-:Y:S01]  /*7740*/  CS2R R100, SRZ ;  /* 0x0000000000647805 */ /* 0x000fe2000001ff00 */
[----:B------:R-:W-:Y:S01]  /*7750*/  CS2R R98, SRZ ;  /* 0x0000000000627805 */ /* 0x000fe2000001ff00 */
[----:B------:R-:W-:-:S10]  /*7760*/  IADD3 R5, R16, 0x20, RZ ;  /* 0x0000002010057810 */ /* 0x000fd40007ffe0ff */
[----:B---3--:R-:W-:-:S04]  /*7770*/  @!P0 IMAD.WIDE R20, R16, 0x2, R14 ;  /* 0x0000000210148825 */ /* 0x008fc800078e020e */
[----:B-12---:R-:W-:Y:S01]  /*7780*/  @!P0 IMAD.WIDE R18, R16, 0x2, R6 ;  /* 0x0000000210128825 */ /* 0x006fe200078e0206 */
        /* <DEDUP_REMOVED lines=34> */
.L_x_397:
[----:B----4-:R-:W-:Y:S05]  /*79b0*/  BSYNC B0 ;  /* 0x0000000000007941 */ /* 0x010fea0003800000 */
.L_x_396:
[----:B--2--5:R-:W-:Y:S01]  /*79c0*/  IMAD.MOV.U32 R7, RZ, RZ, R80 ;  /* 0x000000ffff077224 */ /* 0x024fe200078e0050 */
[----:B------:R2:W4:Y:S01]  /*79d0*/  SHFL.IDX PT, R11, R13, 0x3, 0x181f ;  /* 0x00781f000d0b7f89 */ /* 0x00052200000e0000 */
[----:B-1----:R-:W-:Y:S01]  /*79e0*/  IMAD.MOV.U32 R6, RZ, RZ, R81 ;  /* 0x000000ffff067224 */ /* 0x002fe200078e0051 */
[----:B------:R-:W-:Y:S01]  /*79f0*/  BSSY B0, `(.L_x_398) ;  /* 0x0000052000007945 */ /* 0x000fe20003800000 */
[----:B---3--:R-:W-:Y:S01]  /*7a00*/  IMAD.MOV.U32 R5, RZ, RZ, R88 ;  /* 0x000000ffff057224 */ /* 0x008fe200078e0058 */
        /* <DEDUP_REMOVED lines=24> */
[----:B------:R-:W1:Y:S01]  /*7b90*/  SHFL.IDX PT, R10, R10, 0x3, 0x181f ;  /* 0x00781f000a0a7f89 */ /* 0x000e6200000e0000 */
[----:B------:R-:W-:Y:S01]  /*7ba0*/  IMAD.MOV.U32 R4, RZ, RZ, R99 ;  /* 0x000000ffff047224 */ /* 0x000fe200078e0063 */
[----:B------:R-:W-:Y:S01]  /*7bb0*/  PRMT R48, R7, 0x7610, R48 ;  /* 0x0000761007307816 */ /* 0x000fe20000000030 */
[----:B------:R-:W-:Y:S01]  /*7bc0*/  CS2R R22, SRZ ;  /* 0x0000000000167805 */ /* 0x000fe2000001ff00 */
[----:B------:R2:W3:Y:S01]  /*7bd0*/  SHFL.IDX PT, R9, R12, 0x3, 0x181f ;  /* 0x00781f000c097f89 */ /* 0x0004e200000e0000 */
[----:B------:R-:W-:Y:S01]  /*7be0*/  PRMT R47, R6, 0x7610, R47 ;  /* 0x00007610062f7816 */ /* 0x000fe2000000002f */
[----:B------:R-:W-:Y:S01]  /*7bf0*/  CS2R R62, SRZ ;  /* 0x00000000003e7805 */ /* 0x000fe2000001ff00 */
[----:B------:R-:W-:Y:S01]  /*7c00*/  PRMT R52, R5, 0x7610, R52 ;  /* 0x0000761005347816 */ /* 0x000fe20000000034 */
[----:B------:R-:W1:Y:S01]  /*7c10*/  SHFL.IDX PT, R8, R8, 0x3, 0x181f ;  /* 0x00781f0008087f89 */ /* 0x000e6200000e0000 */
[----:B------:R-:W-:Y:S01]  /*7c20*/  PRMT R51, R4, 0x7610, R51 ;  /* 0x0000761004337816 */ /* 0x000fe20000000033 */
        /* <DEDUP_REMOVED lines=10> */
[----:B-12---:R-:W-:-:S04]  /*7cd0*/  @!P0 IMAD.WIDE R12, R16, 0x2, R10 ;  /* 0x00000002100c8825 */ /* 0x006fc800078e020a */
[----:B---3--:R-:W-:Y:S01]  /*7ce0*/  @!P0 IMAD.WIDE R6, R16, 0x2, R8 ;  /* 0x0000000210068825 */ /* 0x008fe200078e0208 */
        /* <DEDUP_REMOVED lines=20> */
[----:B--2---:R-:W-:-:S04]  /*7e30*/  @!P0 IMAD.WIDE R6, R4, 0x2, R10 ;  /* 0x0000000204068825 */ /* 0x004fc800078e020a */
[----:B-1----:R-:W-:Y:S01]  /*7e40*/  @!P0 IMAD.WIDE R12, R4, 0x2, R8 ;  /* 0x00000002040c8825 */ /* 0x002fe200078e0208 */
[----:B------:R3:W5:Y:S04]  /*7e50*/  @!P0 LD.E.64 R22, [R6.64] ;  /* 0x0000001806168980 */ /* 0x000768000c101b00 */
[----:B------:R3:W5:Y:S01]  /*7e60*/  @!P0 LD.E.64 R18, [R12.64] ;  /* 0x000000180c128980 */ /* 0x000762000c101b00 */
[----:B------:R-:W-:Y:S01]  /*7e70*/  ISETP.GE.AND P0, PT, R5, c[0x0][0x27c], PT ;  /* 0x00009f0005007a0c */ /* 0x000fe20003f06270 */
[----:B------:R-:W-:Y:S01]  /*7e80*/  CS2R R28, SRZ ;  /* 0x00000000001c7805 */ /* 0x000fe2000001ff00 */
[----:B----4-:R-:W-:-:S11]  /*7e90*/  CS2R R20, SRZ ;  /* 0x0000000000147805 */ /* 0x010fd6000001ff00 */
[----:B------:R-:W-:-:S04]  /*7ea0*/  @!P0 SHF.R.S32.HI R4, RZ, 0x1f, R5 ;  /* 0x0000001fff048819 */ /* 0x000fc80000011405 */
[----:B------:R-:W-:-:S04]  /*7eb0*/  @!P0 LEA.HI R4, R4, R5, RZ, 0x2 ;  /* 0x0000000504048211 */ /* 0x000fc800078f10ff */
[----:B------:R-:W-:-:S05]  /*7ec0*/  @!P0 LOP3.LUT R4, R4, 0xfffffffc, RZ, 0xc0, !PT ;  /* 0xfffffffc04048812 */ /* 0x000fca00078ec0ff */
[----:B------:R-:W-:-:S04]  /*7ed0*/  @!P0 IMAD.WIDE R10, R4, 0x2, R10 ;  /* 0x00000002040a8825 */ /* 0x000fc800078e020a */
[----:B------:R-:W-:Y:S01]  /*7ee0*/  @!P0 IMAD.WIDE R4, R4, 0x2, R8 ;  /* 0x0000000204048825 */ /* 0x000fe200078e0208 */
[----:B------:R3:W5:Y:S04]  /*7ef0*/  @!P0 LD.E.64 R28, [R10.64] ;  /* 0x000000180a1c8980 */ /* 0x000768000c101b00 */
[----:B------:R3:W5:Y:S02]  /*7f00*/  @!P0 LD.E.64 R20, [R4.64] ;  /* 0x0000001804148980 */ /* 0x000764000c101b00 */
.L_x_399:
[----:B----4-:R-:W-:Y:S05]  /*7f10*/  BSYNC B0 ;  /* 0x0000000000007941 */ /* 0x010fea0003800000 */
.L_x_398:
[----:B---3-5:R-:W-:Y:S01]  /*7f20*/  IMAD.MOV.U32 R4, RZ, RZ, R28 ;  /* 0x000000ffff047224 */ /* 0x028fe200078e001c */
[----:B------:R-:W-:Y:S01]  /*7f30*/  UIADD3 UR4, -UR15, UR29, URZ ;  /* 0x0000001d0f047290 */ /* 0x000fe2000fffe13f */
[----:B------:R-:W-:Y:S01]  /*7f40*/  IMAD.MOV.U32 R6, RZ, RZ, R22 ;  /* 0x000000ffff067224 */ /* 0x000fe200078e0016 */
[----:B------:R-:W-:-:S04]  /*7f50*/  DEPBAR.LE SB0, 0x1 ;  /* 0x000080400000791a */ /* 0x000fc80000000000 */
[----:B------:R-:W-:Y:S01]  /*7f60*/  UISETP.LT.AND UP0, UPT, UR4, 0x80, UPT ;  /* 0x000000800400788c */ /* 0x000fe2000bf01270 */
[----:B------:R-:W-:Y:S01]  /*7f70*/  PRMT R15, R4, 0x7610, R15 ;  /* 0x00007610040f7816 */ /* 0x000fe2000000000f */
[----:B------:R-:W-:Y:S01]  /*7f80*/  IMAD.MOV.U32 R5, RZ, RZ, R23 ;  /* 0x000000ffff057224 */ /* 0x000fe200078e0017 */
[----:B--2---:R-:W-:Y:S01]  /*7f90*/  PRMT R13, R6, 0x7610, R13 ;  /* 0x00007610060d7816 */ /* 0x004fe2000000000d */
[----:B------:R-:W-:Y:S01]  /*7fa0*/  IMAD.MOV.U32 R4, RZ, RZ, R62 ;  /* 0x000000ffff047224 */ /* 0x000fe200078e003e */
[----:B------:R-:W-:Y:S01]  /*7fb0*/  USEL UR4, UR4, 0x80, UP0 ;  /* 0x0000008004047887 */ /* 0x000fe20008000000 */
[----:B------:R-:W-:Y:S01]  /*7fc0*/  IMAD.MOV.U32 R7, RZ, RZ, R29 ;  /* 0x000000ffff077224 */ /* 0x000fe200078e001d */
[----:B------:R-:W-:Y:S01]  /*7fd0*/  PRMT R12, R5, 0x7610, R12 ;  /* 0x00007610050c7816 */ /* 0x000fe2000000000c */
[----:B------:R-:W-:Y:S01]  /*7fe0*/  IMAD.MOV.U32 R6, RZ, RZ, R72 ;  /* 0x000000ffff067224 */ /* 0x000fe200078e0048 */
[----:B------:R-:W-:Y:S01]  /*7ff0*/  PRMT R26, R4, 0x7610, R26 ;  /* 0x00007610041a7816 */ /* 0x000fe2000000001a */
[----:B------:R-:W-:Y:S01]  /*8000*/  IMAD.MOV.U32 R5, RZ, RZ, R73 ;  /* 0x000000ffff057224 */ /* 0x000fe200078e0049 */
[----:B------:R-:W-:Y:S01]  /*8010*/  BAR.SYNC.DEFER_BLOCKING 0x0 ;  /* 0x0000000000007b1d */ /* 0x000fe20000010000 */
[----:B------:R-:W-:Y:S01]  /*8020*/  IMAD.MOV.U32 R4, RZ, RZ, R20 ;  /* 0x000000ffff047224 */ /* 0x000fe200078e0014 */
[----:B------:R-:W-:-:S02]  /*8030*/  ISETP.GE.AND P0, PT, R39, UR4, PT ;  /* 0x0000000427007c0c */ /* 0x000fc4000bf06270 */
        /* <DEDUP_REMOVED lines=16> */
[----:B------:R-:W-:Y:S01]  /*8140*/  BSSY B1, `(.L_x_400) ;  /* 0x00000cf000017945 */ /* 0x000fe20003800000 */
[----:B------:R-:W-:-:S02]  /*8150*/  PRMT R24, R7, 0x7610, R24 ;  /* 0x0000761007187816 */ /* 0x000fc40000000018 */
[----:B------:R-:W-:Y:S02]  /*8160*/  PRMT R17, R6, 0x7610, R17 ;  /* 0x0000761006117816 */ /* 0x000fe40000000011 */
[----:B------:R-:W-:Y:S02]  /*8170*/  PRMT R30, R5, 0x7610, R30 ;  /* 0x00007610051e7816 */ /* 0x000fe4000000001e */
[----:B------:R-:W-:Y:S01]  /*8180*/  PRMT R27, R4, 0x7610, R27 ;  /* 0x00007610041b7816 */ /* 0x000fe2000000001b */
[----:B------:R-:W-:Y:S05]  /*8190*/  @P0 BRA `(.L_x_401) ;  /* 0x00000c9000000947 */ /* 0x000fea0003800000 */
[----:B------:R-:W-:Y:S01]  /*81a0*/  ISETP.GE.AND P0, PT, R16, c[0x0][0x27c], PT ;  /* 0x00009f0010007a0c */ /* 0x000fe20003f06270 */
[----:B------:R-:W-:-:S12]  /*81b0*/  BSSY B0, `(.L_x_402) ;  /* 0x0000030000007945 */ /* 0x000fd80003800000 */
[----:B------:R-:W-:Y:S05]  /*81c0*/  @P0 BRA `(.L_x_403) ;  /* 0x000002e000000947 */ /* 0x000fea0003800000 */
[----:B------:R-:W1:Y:S01]  /*81d0*/  LDS.128 R4, [R147+0x10080] ;  /* 0x0100800093047984 */ /* 0x000e620000000c00 */
[----:B------:R-:W-:Y:S02]  /*81e0*/  SHF.R.U64 R130, R130, 0x10, R131 ;  /* 0x0000001082827819 */ /* 0x000fe40000001283 */
[----:B------:R-:W-:Y:S02]  /*81f0*/  SHF.R.U64 R134, R134, 0x10, R135 ;  /* 0x0000001086867819 */ /* 0x000fe40000001287 */
[----:B------:R-:W-:Y:S02]  /*8200*/  SHF.R.U32.HI R131, RZ, 0x10, R131 ;  /* 0x00000010ff837819 */ /* 0x000fe40000011683 */
[----:B------:R-:W-:Y:S02]  /*8210*/  SHF.R.U32.HI R135, RZ, 0x10, R135 ;  /* 0x00000010ff877819 */ /* 0x000fe40000011687 */
[----:B------:R-:W-:Y:S02]  /*8220*/  PRMT R126, R126, 0x5410, R131 ;  /* 0x000054107e7e7816 */ /* 0x000fe40000000083 */
[----:B------:R-:W-:-:S02]  /*8230*/  PRMT R128, R128, 0x5410, R135 ;  /* 0x0000541080807816 */ /* 0x000fc40000000087 */
[----:B------:R-:W-:Y:S02]  /*8240*/  PRMT R127, R127, 0x5410, R130 ;  /* 0x000054107f7f7816 */ /* 0x000fe40000000082 */
[----:B------:R-:W-:Y:S02]  /*8250*/  PRMT R129, R129, 0x5410, R134 ;  /* 0x0000541081817816 */ /* 0x000fe40000000086 */
[----:B------:R-:W-:Y:S02]  /*8260*/  LOP3.LUT R141, R126, 0xffff0000, RZ, 0xc0, !PT ;  /* 0xffff00007e8d7812 */ /* 0x000fe400078ec0ff */
[----:B------:R-:W-:Y:S01]  /*8270*/  LOP3.LUT R143, R128, 0xffff0000, RZ, 0xc0, !PT ;  /* 0xffff0000808f7812 */ /* 0x000fe200078ec0ff */
[C---:B-1----:R-:W-:Y:S01]  /*8280*/  IMAD.U32 R131, R6.reuse, 0x10000, RZ ;  /* 0x0001000006837824 */ /* 0x042fe200078e00ff */
[----:B------:R-:W-:Y:S01]  /*8290*/  LOP3.LUT R130, R6, 0xffff0000, RZ, 0xc0, !PT ;  /* 0xffff000006827812 */ /* 0x000fe200078ec0ff */
[----:B------:R-:W-:Y:S01]  /*82a0*/  IMAD.U32 R6, R7, 0x10000, RZ ;  /* 0x0001000007067824 */ /* 0x000fe200078e00ff */
[----:B------:R-:W-:-:S02]  /*82b0*/  SHF.L.U32 R137, R4, 0x10, RZ ;  /* 0x0000001004897819 */ /* 0x000fc400000006ff */
[----:B------:R-:W-:Y:S01]  /*82c0*/  LOP3.LUT R136, R4, 0xffff0000, RZ, 0xc0, !PT ;  /* 0xffff000004887812 */ /* 0x000fe200078ec0ff */
[----:B------:R-:W-:Y:S01]  /*82d0*/  IMAD.U32 R4, R126, 0x10000, RZ ;  /* 0x000100007e047824 */ /* 0x000fe200078e00ff */
[----:B------:R-:W-:Y:S01]  /*82e0*/  LOP3.LUT R134, R7, 0xffff0000, RZ, 0xc0, !PT ;  /* 0xffff000007867812 */ /* 0x000fe200078ec0ff */
[----:B------:R-:W-:Y:S01]  /*82f0*/  IMAD.U32 R7, R128, 0x10000, RZ ;  /* 0x0001000080077824 */ /* 0x000fe200078e00ff */
[C---:B------:R-:W-:Y:S01]  /*8300*/  SHF.L.U32 R135, R5.reuse, 0x10, RZ ;  /* 0x0000001005877819 */ /* 0x040fe200000006ff */
[CC--:B------:R-:W-:Y:S01]  /*8310*/  FMUL.FTZ R126, R130.reuse, R4.reuse ;  /* 0x00000004827e7220 */ /* 0x0c0fe20000410000 */
[----:B------:R-:W-:Y:S01]  /*8320*/  LOP3.LUT R128, R5, 0xffff0000, RZ, 0xc0, !PT ;  /* 0xffff000005807812 */ /* 0x000fe200078ec0ff */
[-C--:B------:R-:W-:Y:S02]  /*8330*/  FMUL.FTZ R130, R130, R7.reuse ;  /* 0x0000000782827220 */ /* 0x080fe40000410000 */
[----:B------:R-:W-:Y:S01]  /*8340*/  FFMA.FTZ R126, R131, R7, -R126 ;  /* 0x00000007837e7223 */ /* 0x000fe2000001087e */
[----:B------:R-:W-:Y:S01]  /*8350*/  SHF.L.U32 R7, R129, 0x10, RZ ;  /* 0x0000001081077819 */ /* 0x000fe200000006ff */
[----:B------:R-:W-:Y:S01]  /*8360*/  FFMA.FTZ R131, R131, R4, R130 ;  /* 0x0000000483837223 */ /* 0x000fe20000010082 */
[----:B------:R-:W-:Y:S01]  /*8370*/  LOP3.LUT R129, R129, 0xffff0000, RZ, 0xc0, !PT ;  /* 0xffff000081817812 */ /* 0x000fe200078ec0ff */
[----:B------:R-:W-:-:S02]  /*8380*/  FMUL.FTZ R5, R134, R141 ;  /* 0x0000008d86057220 */ /* 0x000fc40000410000 */
[C---:B------:R-:W-:Y:S01]  /*8390*/  IMAD.U32 R4, R127.reuse, 0x10000, RZ ;  /* 0x000100007f047824 */ /* 0x040fe200078e00ff */
[----:B------:R-:W-:Y:S01]  /*83a0*/  LOP3.LUT R127, R127, 0xffff0000, RZ, 0xc0, !PT ;  /* 0xffff00007f7f7812 */ /* 0x000fe200078ec0ff */
[-C--:B------:R-:W-:Y:S02]  /*83b0*/  FMUL.FTZ R134, R134, R143.reuse ;  /* 0x0000008f86867220 */ /* 0x080fe40000410000 */
[C---:B------:R-:W-:Y:S02]  /*83c0*/  FFMA.FTZ R5, R6.reuse, R143, -R5 ;  /* 0x0000008f06057223 */ /* 0x040fe40000010805 */
[----:B------:R-:W-:Y:S02]  /*83d0*/  FFMA.FTZ R134, R6, R141, R134 ;  /* 0x0000008d06867223 */ /* 0x000fe40000010086 */
[----:B------:R-:W-:Y:S02]  /*83e0*/  FMUL.FTZ R6, R136, R4 ;  /* 0x0000000488067220 */ /* 0x000fe40000410000 */
[----:B------:R-:W-:-:S02]  /*83f0*/  FMUL.FTZ R130, R128, R127 ;  /* 0x0000007f80827220 */ /* 0x000fc40000410000 */
[----:B------:R-:W-:Y:S02]  /*8400*/  FMUL.FTZ R136, R136, R7 ;  /* 0x0000000788887220 */ /* 0x000fe40000410000 */
[----:B------:R-:W-:Y:S02]  /*8410*/  FMUL.FTZ R128, R128, R129 ;  /* 0x0000008180807220 */ /* 0x000fe40000410000 */
[C---:B------:R-:W-:Y:S01]  /*8420*/  FFMA.FTZ R140, R137.reuse, R7, -R6 ;  /* 0x00000007898c7223 */ /* 0x040fe20000010806 */
[----:B------:R-:W-:Y:S01]  /*8430*/  F2FP.BF16.PACK_AB R7, R134, R5 ;  /* 0x000000058607723e */ /* 0x000fe200000010ff */
[----:B------:R-:W-:Y:S01]  /*8440*/  FFMA.FTZ R137, R137, R4, R136 ;  /* 0x0000000489897223 */ /* 0x000fe20000010088 */
[----:B------:R-:W-:Y:S01]  /*8450*/  F2FP.BF16.PACK_AB R6, R131, R126 ;  /* 0x0000007e8306723e */ /* 0x000fe200000010ff */
[C---:B------:R-:W-:Y:S02]  /*8460*/  FFMA.FTZ R130, R135.reuse, R129, -R130 ;  /* 0x0000008187827223 */ /* 0x040fe40000010882 */
[----:B------:R-:W-:Y:S01]  /*8470*/  FFMA.FTZ R127, R135, R127, R128 ;  /* 0x0000007f877f7223 */ /* 0x000fe20000010080 */
[----:B------:R-:W-:-:S04]  /*8480*/  F2FP.BF16.PACK_AB R4, R137, R140 ;  /* 0x0000008c8904723e */ /* 0x000fc800000010ff */
[----:B------:R-:W-:-:S05]  /*8490*/  F2FP.BF16.PACK_AB R5, R127, R130 ;  /* 0x000000827f05723e */ /* 0x000fca00000010ff */
[----:B------:R1:W-:Y:S02]  /*84a0*/  STS.128 [R147+0x10080], R4 ;  /* 0x0100800493007388 */ /* 0x0003e40000000c00 */
.L_x_403:
[----:B------:R-:W-:Y:S05]  /*84b0*/  BSYNC B0 ;  /* 0x0000000000007941 */ /* 0x000fea0003800000 */
.L_x_402:
[----:B-1----:R-:W-:Y:S01]  /*84c0*/  IADD3 R4, R16, 0x20, RZ ;  /* 0x0000002010047810 */ /* 0x002fe20007ffe0ff */
[----:B------:R-:W-:Y:S03]  /*84d0*/  BSSY B0, `(.L_x_404) ;  /* 0x0000031000007945 */ /* 0x000fe60003800000 */
[----:B------:R-:W-:-:S13]  /*84e0*/  ISETP.GE.AND P0, PT, R4, c[0x0][0x27c], PT ;  /* 0x00009f0004007a0c */ /* 0x000fda0003f06270 */
        /* <DEDUP_REMOVED lines=47> */
.L_x_405:
[----:B------:R-:W-:Y:S05]  /*87e0*/  BSYNC B0 ;  /* 0x0000000000007941 */ /* 0x000fea0003800000 */
.L_x_404:
        /* <DEDUP_REMOVED lines=50> */
.L_x_407:
[----:B------:R-:W-:Y:S05]  /*8b10*/  BSYNC B0 ;  /* 0x0000000000007941 */ /* 0x000fea0003800000 */
.L_x_406:
[----:B-1----:R-:W-:-:S04]  /*8b20*/  IADD3 R4, R16, 0x60, RZ ;  /* 0x0000006010047810 */ /* 0x002fc80007ffe0ff */
        /* <DEDUP_REMOVED lines=48> */
.L_x_401:
[----:B------:R-:W-:Y:S05]  /*8e30*/  BSYNC B1 ;  /* 0x0000000000017941 */ /* 0x000fea0003800000 */
.L_x_400:
        /* <DEDUP_REMOVED lines=53> */
.L_x_411:
[----:B------:R-:W-:Y:S05]  /*9190*/  BSYNC B0 ;  /* 0x0000000000007941 */ /* 0x000fea0003800000 */
.L_x_410:
        /* <DEDUP_REMOVED lines=50> */
.L_x_413:
[----:B------:R-:W-:Y:S05]  /*94c0*/  BSYNC B0 ;  /* 0x0000000000007941 */ /* 0x000fea0003800000 */
.L_x_412:
        /* <DEDUP_REMOVED lines=50> */
.L_x_415:
[----:B------:R-:W-:Y:S05]  /*97f0*/  BSYNC B0 ;  /* 0x0000000000007941 */ /* 0x000fea0003800000 */
.L_x_414:
        /* <DEDUP_REMOVED lines=11> */
[----:B------:R-:W-:Y:S01]  /*98b0*/  PRMT R61, R61, 0x5410, R74 ;  /* 0x000054103d3d7816 */ /* 0x000fe2000000004a */
[C---:B-1----:R-:W-:Y:S01]  /*98c0*/  IMAD.U32 R75, R6.reuse, 0x10000, RZ ;  /* 0x00010000064b7824 */ /* 0x042fe200078e00ff */
[----:B------:R-:W-:Y:S01]  /*98d0*/  LOP3.LUT R74, R6, 0xffff0000, RZ, 0xc0, !PT ;  /* 0xffff0000064a7812 */ /* 0x000fe200078ec0ff */
[----:B------:R-:W-:Y:S01]  /*98e0*/  IMAD.U32 R6, R7, 0x10000, RZ ;  /* 0x0001000007067824 */ /* 0x000fe200078e00ff */
[C---:B------:R-:W-:Y:S02]  /*98f0*/  SHF.L.U32 R85, R4.reuse, 0x10, RZ ;  /* 0x0000001004557819 */ /* 0x040fe400000006ff */
[----:B------:R-:W-:Y:S01]  /*9900*/  LOP3.LUT R84, R4, 0xffff0000, RZ, 0xc0, !PT ;  /* 0xffff000004547812 */ /* 0x000fe200078ec0ff */
[----:B------:R-:W-:Y:S01]  /*9910*/  IMAD.U32 R4, R55, 0x10000, RZ ;  /* 0x0001000037047824 */ /* 0x000fe200078e00ff */
[----:B------:R-:W-:Y:S01]  /*9920*/  LOP3.LUT R76, R7, 0xffff0000, RZ, 0xc0, !PT ;  /* 0xffff0000074c7812 */ /* 0x000fe200078ec0ff */
[----:B------:R-:W-:Y:S01]  /*9930*/  IMAD.U32 R7, R67, 0x10000, RZ ;  /* 0x0001000043077824 */ /* 0x000fe200078e00ff */
[----:B------:R-:W-:Y:S01]  /*9940*/  LOP3.LUT R55, R55, 0xffff0000, RZ, 0xc0, !PT ;  /* 0xffff000037377812 */ /* 0x000fe200078ec0ff */
[CC--:B------:R-:W-:Y:S01]  /*9950*/  FMUL.FTZ R86, R74.reuse, R4.reuse ;  /* 0x000000044a567220 */ /* 0x0c0fe20000410000 */
[----:B------:R-:W-:Y:S01]  /*9960*/  LOP3.LUT R67, R67, 0xffff0000, RZ, 0xc0, !PT ;  /* 0xffff000043437812 */ /* 0x000fe200078ec0ff */
[-C--:B------:R-:W-:Y:S01]  /*9970*/  FMUL.FTZ R74, R74, R7.reuse ;  /* 0x000000074a4a7220 */ /* 0x080fe20000410000 */
[----:B------:R-:W-:Y:S01]  /*9980*/  SHF.L.U32 R77, R5, 0x10, RZ ;  /* 0x00000010054d7819 */ /* 0x000fe200000006ff */
[----:B------:R-:W-:Y:S01]  /*9990*/  FFMA.FTZ R86, R75, R7, -R86 ;  /* 0x000000074b567223 */ /* 0x000fe20000010856 */
[----:B------:R-:W-:Y:S01]  /*99a0*/  LOP3.LUT R87, R5, 0xffff0000, RZ, 0xc0, !PT ;  /* 0xffff000005577812 */ /* 0x000fe200078ec0ff */
[----:B------:R-:W-:Y:S01]  /*99b0*/  FMUL.FTZ R5, R76, R55 ;  /* 0x000000374c057220 */ /* 0x000fe20000410000 */
[----:B------:R-:W-:Y:S01]  /*99c0*/  SHF.L.U32 R7, R68, 0x10, RZ ;  /* 0x0000001044077819 */ /* 0x000fe200000006ff */
[----:B------:R-:W-:Y:S01]  /*99d0*/  FFMA.FTZ R75, R75, R4, R74 ;  /* 0x000000044b4b7223 */ /* 0x000fe2000001004a */
[C---:B------:R-:W-:Y:S01]  /*99e0*/  LOP3.LUT R74, R61.reuse, 0xffff0000, RZ, 0xc0, !PT ;  /* 0xffff00003d4a7812 */ /* 0x040fe200078ec0ff */
[----:B------:R-:W-:Y:S01]  /*99f0*/  FMUL.FTZ R76, R76, R67 ;  /* 0x000000434c4c7220 */ /* 0x000fe20000410000 */
[----:B------:R-:W-:Y:S01]  /*9a00*/  LOP3.LUT R68, R68, 0xffff0000, RZ, 0xc0, !PT ;  /* 0xffff000044447812 */ /* 0x000fe200078ec0ff */
[----:B------:R-:W-:-:S02]  /*9a10*/  IMAD.U32 R4, R61, 0x10000, RZ ;  /* 0x000100003d047824 */ /* 0x000fc400078e00ff */
[C---:B------:R-:W-:Y:S02]  /*9a20*/  FFMA.FTZ R5, R6.reuse, R67, -R5 ;  /* 0x0000004306057223 */ /* 0x040fe40000010805 */
[----:B------:R-:W-:Y:S02]  /*9a30*/  FFMA.FTZ R76, R6, R55, R76 ;  /* 0x00000037064c7223 */ /* 0x000fe4000001004c */
[C---:B------:R-:W-:Y:S02]  /*9a40*/  FMUL.FTZ R6, R84.reuse, R4 ;  /* 0x0000000454067220 */ /* 0x040fe40000410000 */
[C---:B------:R-:W-:Y:S02]  /*9a50*/  FMUL.FTZ R55, R87.reuse, R74 ;  /* 0x0000004a57377220 */ /* 0x040fe40000410000 */
[----:B------:R-:W-:Y:S02]  /*9a60*/  FMUL.FTZ R84, R84, R7 ;  /* 0x0000000754547220 */ /* 0x000fe40000410000 */
[----:B------:R-:W-:-:S02]  /*9a70*/  FMUL.FTZ R87, R87, R68 ;  /* 0x0000004457577220 */ /* 0x000fc40000410000 */
        /* <DEDUP_REMOVED lines=9> */
.L_x_409:
[----:B------:R-:W-:Y:S05]  /*9b10*/  BSYNC B1 ;  /* 0x0000000000017941 */ /* 0x000fea0003800000 */
.L_x_408:
        /* <DEDUP_REMOVED lines=16> */
[C---:B------:R-:W-:Y:S01]  /*9c20*/  IMAD.U32 R68, R53.reuse, 0x10000, RZ ;  /* 0x0001000035447824 */ /* 0x040fe200078e00ff */
[----:B------:R-:W-:Y:S02]  /*9c30*/  LOP3.LUT R76, R53, 0xffff0000, RZ, 0xc0, !PT ;  /* 0xffff0000354c7812 */ /* 0x000fe400078ec0ff */
[C---:B-1----:R-:W-:Y:S01]  /*9c40*/  LOP3.LUT R55, R6.reuse, 0xffff0000, RZ, 0xc0, !PT ;  /* 0xffff000006377812 */ /* 0x042fe200078ec0ff */
[----:B------:R-:W-:Y:S01]  /*9c50*/  IMAD.U32 R61, R6, 0x10000, RZ ;  /* 0x00010000063d7824 */ /* 0x000fe200078e00ff */
[C---:B------:R-:W-:Y:S01]  /*9c60*/  SHF.L.U32 R75, R4.reuse, 0x10, RZ ;  /* 0x00000010044b7819 */ /* 0x040fe200000006ff */
[----:B------:R-:W-:Y:S01]  /*9c70*/  IMAD.U32 R6, R7, 0x10000, RZ ;  /* 0x0001000007067824 */ /* 0x000fe200078e00ff */
[----:B------:R-:W-:Y:S01]  /*9c80*/  LOP3.LUT R74, R4, 0xffff0000, RZ, 0xc0, !PT ;  /* 0xffff0000044a7812 */ /* 0x000fe200078ec0ff */
[----:B------:R-:W-:Y:S01]  /*9c90*/  IMAD.U32 R4, R51, 0x10000, RZ ;  /* 0x0001000033047824 */ /* 0x000fe200078e00ff */
[----:B------:R-:W-:-:S02]  /*9ca0*/  LOP3.LUT R7, R7, 0xffff0000, RZ, 0xc0, !PT ;  /* 0xffff000007077812 */ /* 0x000fc400078ec0ff */
[----:B------:R-:W-:Y:S01]  /*9cb0*/  LOP3.LUT R51, R51, 0xffff0000, RZ, 0xc0, !PT ;  /* 0xffff000033337812 */ /* 0x000fe200078ec0ff */
[----:B------:R-:W-:Y:S01]  /*9cc0*/  FMUL.FTZ R53, R55, R4 ;  /* 0x0000000437357220 */ /* 0x000fe20000410000 */
[----:B------:R-:W-:Y:S01]  /*9cd0*/  SHF.L.U32 R67, R5, 0x10, RZ ;  /* 0x0000001005437819 */ /* 0x000fe200000006ff */
[----:B------:R-:W-:Y:S01]  /*9ce0*/  FMUL.FTZ R55, R55, R68 ;  /* 0x0000004437377220 */ /* 0x000fe20000410000 */
[----:B------:R-:W-:Y:S01]  /*9cf0*/  LOP3.LUT R77, R5, 0xffff0000, RZ, 0xc0, !PT ;  /* 0xffff0000054d7812 */ /* 0x000fe200078ec0ff */
[----:B------:R-:W-:Y:S02]  /*9d00*/  FMUL.FTZ R5, R7, R51 ;  /* 0x0000003307057220 */ /* 0x000fe40000410000 */
[C---:B------:R-:W-:Y:S02]  /*9d10*/  FFMA.FTZ R4, R61.reuse, R4, R55 ;  /* 0x000000043d047223 */ /* 0x040fe40000010037 */
[----:B------:R-:W-:Y:S01]  /*9d20*/  FFMA.FTZ R53, R61, R68, -R53 ;  /* 0x000000443d357223 */ /* 0x000fe20000010835 */
[----:B------:R-:W-:Y:S01]  /*9d30*/  SHF.L.U32 R61, R54, 0x10, RZ ;  /* 0x00000010363d7819 */ /* 0x000fe200000006ff */
[C---:B------:R-:W-:Y:S01]  /*9d40*/  IMAD.U32 R55, R52.reuse, 0x10000, RZ ;  /* 0x0001000034377824 */ /* 0x040fe200078e00ff */
[----:B------:R-:W-:Y:S01]  /*9d50*/  LOP3.LUT R52, R52, 0xffff0000, RZ, 0xc0, !PT ;  /* 0xffff000034347812 */ /* 0x000fe200078ec0ff */
[-C--:B------:R-:W-:Y:S01]  /*9d60*/  FMUL.FTZ R7, R7, R76.reuse ;  /* 0x0000004c07077220 */ /* 0x080fe20000410000 */
[----:B------:R-:W-:Y:S01]  /*9d70*/  LOP3.LUT R54, R54, 0xffff0000, RZ, 0xc0, !PT ;  /* 0xffff000036367812 */ /* 0x000fe200078ec0ff */
[----:B------:R-:W-:-:S02]  /*9d80*/  FFMA.FTZ R5, R6, R76, -R5 ;  /* 0x0000004c06057223 */ /* 0x000fc40000010805 */
[----:B------:R-:W-:Y:S02]  /*9d90*/  FFMA.FTZ R68, R6, R51, R7 ;  /* 0x0000003306447223 */ /* 0x000fe40000010007 */
[C---:B------:R-:W-:Y:S02]  /*9da0*/  FMUL.FTZ R6, R74.reuse, R55 ;  /* 0x000000374a067220 */ /* 0x040fe40000410000 */
[C---:B------:R-:W-:Y:S02]  /*9db0*/  FMUL.FTZ R7, R77.reuse, R52 ;  /* 0x000000344d077220 */ /* 0x040fe40000410000 */
[-C--:B------:R-:W-:Y:S02]  /*9dc0*/  FMUL.FTZ R74, R74, R61.reuse ;  /* 0x0000003d4a4a7220 */ /* 0x080fe40000410000 */
[----:B------:R-:W-:Y:S02]  /*9dd0*/  FMUL.FTZ R77, R77, R54 ;  /* 0x000000364d4d7220 */ /* 0x000fe40000410000 */
[C---:B------:R-:W-:Y:S01]  /*9de0*/  FFMA.FTZ R61, R75.reuse, R61, -R6 ;  /* 0x0000003d4b3d7223 */ /* 0x040fe20000010806 */
[----:B------:R-:W-:Y:S01]  /*9df0*/  F2FP.BF16.PACK_AB R6, R4, R53 ;  /* 0x000000350406723e */ /* 0x000fe200000010ff */
[----:B------:R-:W-:-:S02]  /*9e00*/  FFMA.FTZ R74, R75, R55, R74 ;  /* 0x000000374b4a7223 */ /* 0x000fc4000001004a */
[C---:B------:R-:W-:Y:S01]  /*9e10*/  FFMA.FTZ R54, R67.reuse, R54, -R7 ;  /* 0x0000003643367223 */ /* 0x040fe20000010807 */
[----:B------:R-:W-:Y:S01]  /*9e20*/  F2FP.BF16.PACK_AB R7, R68, R5 ;  /* 0x000000054407723e */ /* 0x000fe200000010ff */
[----:B------:R-:W-:Y:S01]  /*9e30*/  FFMA.FTZ R77, R67, R52, R77 ;  /* 0x00000034434d7223 */ /* 0x000fe2000001004d */
[----:B------:R-:W-:-:S04]  /*9e40*/  F2FP.BF16.PACK_AB R4, R74, R61 ;  /* 0x0000003d4a04723e */ /* 0x000fc800000010ff */
[----:B------:R-:W-:-:S05]  /*9e50*/  F2FP.BF16.PACK_AB R5, R77, R54 ;  /* 0x000000364d05723e */ /* 0x000fca00000010ff */
[----:B------:R1:W-:Y:S02]  /*9e60*/  STS.128 [R147+0x12080], R4 ;  /* 0x0120800493007388 */ /* 0x0003e40000000c00 */
.L_x_419:
[----:B------:R-:W-:Y:S05]  /*9e70*/  BSYNC B0 ;  /* 0x0000000000007941 */ /* 0x000fea0003800000 */
.L_x_418:
        /* <DEDUP_REMOVED lines=14> */
[----:B------:R-:W-:Y:S01]  /*9f60*/  SHF.L.U32 R74, R50, 0x10, RZ ;  /* 0x00000010324a7819 */ /* 0x000fe200000006ff */
        /* <DEDUP_REMOVED lines=8> */
[----:B------:R-:W-:Y:S01]  /*9ff0*/  LOP3.LUT R47, R47, 0xffff0000, RZ, 0xc0, !PT ;  /* 0xffff00002f2f7812 */ /* 0x000fe200078ec0ff */
[-C--:B------:R-:W-:Y:S01]  /*a000*/  FMUL.FTZ R49, R51, R4.reuse ;  /* 0x0000000433317220 */ /* 0x080fe20000410000 */
[----:B------:R-:W-:Y:S01]  /*a010*/  SHF.L.U32 R54, R5, 0x10, RZ ;  /* 0x0000001005367819 */ /* 0x000fe200000006ff */
[----:B------:R-:W-:Y:S01]  /*a020*/  FMUL.FTZ R51, R51, R7 ;  /* 0x0000000733337220 */ /* 0x000fe20000410000 */
[----:B------:R-:W-:Y:S01]  /*a030*/  LOP3.LUT R68, R5, 0xffff0000, RZ, 0xc0, !PT ;  /* 0xffff000005447812 */ /* 0x000fe200078ec0ff */
[C---:B------:R-:W-:Y:S02]  /*a040*/  FMUL.FTZ R5, R53.reuse, R47 ;  /* 0x0000002f35057220 */ /* 0x040fe40000410000 */
[----:B------:R-:W-:Y:S01]  /*a050*/  FFMA.FTZ R49, R52, R7, -R49 ;  /* 0x0000000734317223 */ /* 0x000fe20000010831 */
[----:B------:R-:W-:Y:S01]  /*a060*/  LOP3.LUT R7, R48, 0xffff0000, RZ, 0xc0, !PT ;  /* 0xffff000030077812 */ /* 0x000fe200078ec0ff */
[----:B------:R-:W-:Y:S01]  /*a070*/  FFMA.FTZ R4, R52, R4, R51 ;  /* 0x0000000434047223 */ /* 0x000fe20000010033 */
[----:B------:R-:W-:Y:S01]  /*a080*/  LOP3.LUT R51, R50, 0xffff0000, RZ, 0xc0, !PT ;  /* 0xffff000032337812 */ /* 0x000fe200078ec0ff */
[----:B------:R-:W-:-:S02]  /*a090*/  FMUL.FTZ R53, R53, R67 ;  /* 0x0000004335357220 */ /* 0x000fc40000410000 */
[----:B------:R-:W-:Y:S02]  /*a0a0*/  IMAD.U32 R52, R48, 0x10000, RZ ;  /* 0x0001000030347824 */ /* 0x000fe400078e00ff */
[C---:B------:R-:W-:Y:S02]  /*a0b0*/  FFMA.FTZ R5, R6.reuse, R67, -R5 ;  /* 0x0000004306057223 */ /* 0x040fe40000010805 */
[----:B------:R-:W-:Y:S02]  /*a0c0*/  FFMA.FTZ R48, R6, R47, R53 ;  /* 0x0000002f06307223 */ /* 0x000fe40000010035 */
[C---:B------:R-:W-:Y:S02]  /*a0d0*/  FMUL.FTZ R6, R55.reuse, R52 ;  /* 0x0000003437067220 */ /* 0x040fe40000410000 */
[----:B------:R-:W-:Y:S02]  /*a0e0*/  FMUL.FTZ R47, R68, R7 ;  /* 0x00000007442f7220 */ /* 0x000fe40000410000 */
[----:B------:R-:W-:-:S02]  /*a0f0*/  FMUL.FTZ R55, R55, R74 ;  /* 0x0000004a37377220 */ /* 0x000fc40000410000 */
[----:B------:R-:W-:Y:S02]  /*a100*/  FMUL.FTZ R68, R68, R51 ;  /* 0x0000003344447220 */ /* 0x000fe40000410000 */
[C---:B------:R-:W-:Y:S01]  /*a110*/  FFMA.FTZ R74, R61.reuse, R74, -R6 ;  /* 0x0000004a3d4a7223 */ /* 0x040fe20000010806 */
[----:B------:R-:W-:Y:S01]  /*a120*/  F2FP.BF16.PACK_AB R6, R4, R49 ;  /* 0x000000310406723e */ /* 0x000fe200000010ff */
[----:B------:R-:W-:Y:S02]  /*a130*/  FFMA.FTZ R55, R61, R52, R55 ;  /* 0x000000343d377223 */ /* 0x000fe40000010037 */
[C---:B------:R-:W-:Y:S02]  /*a140*/  FFMA.FTZ R47, R54.reuse, R51, -R47 ;  /* 0x00000033362f7223 */ /* 0x040fe4000001082f */
[----:B------:R-:W-:Y:S01]  /*a150*/  FFMA.FTZ R68, R54, R7, R68 ;  /* 0x0000000736447223 */ /* 0x000fe20000010044 */
[----:B------:R-:W-:Y:S02]  /*a160*/  F2FP.BF16.PACK_AB R7, R48, R5 ;  /* 0x000000053007723e */ /* 0x000fe400000010ff */
[----:B------:R-:W-:-:S02]  /*a170*/  F2FP.BF16.PACK_AB R4, R55, R74 ;  /* 0x0000004a3704723e */ /* 0x000fc400000010ff */
[----:B------:R-:W-:-:S05]  /*a180*/  F2FP.BF16.PACK_AB R5, R68, R47 ;  /* 0x0000002f4405723e */ /* 0x000fca00000010ff */
[----:B------:R1:W-:Y:S02]  /*a190*/  STS.128 [R147+0x16080], R4 ;  /* 0x0160800493007388 */ /* 0x0003e40000000c00 */
.L_x_421:
[----:B------:R-:W-:Y:S05]  /*a1a0*/  BSYNC B0 ;  /* 0x0000000000007941 */ /* 0x000fea0003800000 */
.L_x_420:
[----:B-1----:R-:W-:Y:S01]  /*a1b0*/  IADD3 R4, R16, 0x40, RZ ;  /* 0x0000004010047810 */ /* 0x002fe20007ffe0ff */
[----:B------:R-:W-:Y:S03]  /*a1c0*/  BSSY B0, `(.L_x_422) ;  /* 0x0000031000007945 */ /* 0x000fe60003800000 */
[----:B------:R-:W-:-:S13]  /*a1d0*/  ISETP.GE.AND P0, PT, R4, c[0x0][0x27c], PT ;  /* 0x00009f0004007a0c */ /* 0x000fda0003f06270 */
[----:B------:R-:W-:Y:S05]  /*a1e0*/  @P0 BRA `(.L_x_423) ;  /* 0x000002e000000947 */ /* 0x000fea0003800000 */
[----:B------:R-:W1:Y:S01]  /*a1f0*/  LDS.128 R4, [R147+0x1a080] ;  /* 0x01a0800093047984 */ /* 0x000e620000000c00 */
[--C-:B------:R-:W-:Y:S02]  /*a200*/  SHF.R.U64 R49, R82, 0x10, R83.reuse ;  /* 0x0000001052317819 */ /* 0x100fe40000001253 */
[----:B------:R-:W-:Y:S02]  /*a210*/  SHF.R.U32.HI R82, RZ, 0x10, R83 ;  /* 0x00000010ff527819 */ /* 0x000fe40000011653 */
[--C-:B------:R-:W-:Y:S02]  /*a220*/  SHF.R.U64 R47, R88, 0x10, R89.reuse ;  /* 0x00000010582f7819 */ /* 0x100fe40000001259 */
[----:B------:R-:W-:Y:S02]  /*a230*/  SHF.R.U32.HI R88, RZ, 0x10, R89 ;  /* 0x00000010ff587819 */ /* 0x000fe40000011659 */
[----:B------:R-:W-:Y:S02]  /*a240*/  PRMT R43, R43, 0x5410, R82 ;  /* 0x000054102b2b7816 */ /* 0x000fe40000000052 */
[----:B------:R-:W-:-:S02]  /*a250*/  PRMT R45, R45, 0x5410, R88 ;  /* 0x000054102d2d7816 */ /* 0x000fc40000000058 */
[----:B------:R-:W-:Y:S02]  /*a260*/  PRMT R46, R46, 0x5410, R47 ;  /* 0x000054102e2e7816 */ /* 0x000fe4000000002f */
[----:B------:R-:W-:Y:S02]  /*a270*/  PRMT R44, R44, 0x5410, R49 ;  /* 0x000054102c2c7816 */ /* 0x000fe40000000031 */
[----:B------:R-:W-:Y:S02]  /*a280*/  LOP3.LUT R53, R45, 0xffff0000, RZ, 0xc0, !PT ;  /* 0xffff00002d357812 */ /* 0x000fe400078ec0ff */
[----:B------:R-:W-:Y:S02]  /*a290*/  LOP3.LUT R55, R46, 0xffff0000, RZ, 0xc0, !PT ;  /* 0xffff00002e377812 */ /* 0x000fe400078ec0ff */
[----:B-1----:R-:W-:Y:S01]  /*a2a0*/  SHF.L.U32 R52, R4, 0x10, RZ ;  /* 0x0000001004347819 */ /* 0x002fe200000006ff */
[----:B------:R-:W-:Y:S01]  /*a2b0*/  IMAD.U32 R48, R6, 0x10000, RZ ;  /* 0x0001000006307824 */ /* 0x000fe200078e00ff */
[----:B------:R-:W-:Y:S01]  /*a2c0*/  LOP3.LUT R51, R4, 0xffff0000, RZ, 0xc0, !PT ;  /* 0xffff000004337812 */ /* 0x000fe200078ec0ff */
[----:B------:R-:W-:Y:S01]  /*a2d0*/  IMAD.U32 R4, R43, 0x10000, RZ ;  /* 0x000100002b047824 */ /* 0x000fe200078e00ff */
[----:B------:R-:W-:Y:S01]  /*a2e0*/  LOP3.LUT R47, R6, 0xffff0000, RZ, 0xc0, !PT ;  /* 0xffff0000062f7812 */ /* 0x000fe200078ec0ff */
[C---:B------:R-:W-:Y:S01]  /*a2f0*/  IMAD.U32 R6, R7.reuse, 0x10000, RZ ;  /* 0x0001000007067824 */ /* 0x040fe200078e00ff */
[----:B------:R-:W-:Y:S01]  /*a300*/  LOP3.LUT R49, R7, 0xffff0000, RZ, 0xc0, !PT ;  /* 0xffff000007317812 */ /* 0x000fe200078ec0ff */
[----:B------:R-:W-:Y:S01]  /*a310*/  IMAD.U32 R7, R45, 0x10000, RZ ;  /* 0x000100002d077824 */ /* 0x000fe200078e00ff */
[----:B------:R-:W-:Y:S01]  /*a320*/  LOP3.LUT R43, R43, 0xffff0000, RZ, 0xc0, !PT ;  /* 0xffff00002b2b7812 */ /* 0x000fe200078ec0ff */
[----:B------:R-:W-:Y:S01]  /*a330*/  FMUL.FTZ R45, R47, R4 ;  /* 0x000000042f2d7220 */ /* 0x000fe20000410000 */
[----:B------:R-:W-:Y:S01]  /*a340*/  SHF.L.U32 R50, R5, 0x10, RZ ;  /* 0x0000001005327819 */ /* 0x000fe200000006ff */
[----:B------:R-:W-:Y:S01]  /*a350*/  FMUL.FTZ R47, R47, R7 ;  /* 0x000000072f2f7220 */ /* 0x000fe20000410000 */
[----:B------:R-:W-:Y:S01]  /*a360*/  LOP3.LUT R54, R5, 0xffff0000, RZ, 0xc0, !PT ;  /* 0xffff000005367812 */ /* 0x000fe200078ec0ff */
[----:B------:R-:W-:-:S02]  /*a370*/  FMUL.FTZ R5, R49, R43 ;  /* 0x0000002b31057220 */ /* 0x000fc40000410000 */
[-C--:B------:R-:W-:Y:S02]  /*a380*/  FMUL.FTZ R49, R49, R53.reuse ;  /* 0x0000003531317220 */ /* 0x080fe40000410000 */
[----:B------:R-:W-:Y:S01]  /*a390*/  FFMA.FTZ R5, R6, R53, -R5 ;  /* 0x0000003506057223 */ /* 0x000fe20000010805 */
[----:B------:R-:W-:Y:S01]  /*a3a0*/  LOP3.LUT R53, R44, 0xffff0000, RZ, 0xc0, !PT ;  /* 0xffff00002c357812 */ /* 0x000fe200078ec0ff */
[C---:B------:R-:W-:Y:S02]  /*a3b0*/  FFMA.FTZ R45, R48.reuse, R7, -R45 ;  /* 0x00000007302d7223 */ /* 0x040fe4000001082d */
[----:B------:R-:W-:Y:S01]  /*a3c0*/  FFMA.FTZ R4, R48, R4, R47 ;  /* 0x0000000430047223 */ /* 0x000fe2000001002f */
[----:B------:R-:W-:Y:S01]  /*a3d0*/  SHF.L.U32 R47, R46, 0x10, RZ ;  /* 0x000000102e2f7819 */ /* 0x000fe200000006ff */
[----:B------:R-:W-:Y:S02]  /*a3e0*/  IMAD.U32 R7, R44, 0x10000, RZ ;  /* 0x000100002c077824 */ /* 0x000fe400078e00ff */
[----:B------:R-:W-:-:S02]  /*a3f0*/  FFMA.FTZ R44, R6, R43, R49 ;  /* 0x0000002b062c7223 */ /* 0x000fc40000010031 */
[C---:B------:R-:W-:Y:S02]  /*a400*/  FMUL.FTZ R6, R51.reuse, R7 ;  /* 0x0000000733067220 */ /* 0x040fe40000410000 */
[C---:B------:R-:W-:Y:S02]  /*a410*/  FMUL.FTZ R43, R54.reuse, R53 ;  /* 0x00000035362b7220 */ /* 0x040fe40000410000 */
[----:B------:R-:W-:Y:S02]  /*a420*/  FMUL.FTZ R51, R51, R47 ;  /* 0x0000002f33337220 */ /* 0x000fe40000410000 */
[----:B------:R-:W-:Y:S02]  /*a430*/  FMUL.FTZ R54, R54, R55 ;  /* 0x0000003736367220 */ /* 0x000fe40000410000 */
[----:B------:R-:W-:Y:S01]  /*a440*/  FFMA.FTZ R47, R52, R47, -R6 ;  /* 0x0000002f342f7223 */ /* 0x000fe20000010806 */
[----:B------:R-:W-:Y:S01]  /*a450*/  F2FP.BF16.PACK_AB R6, R4, R45 ;  /* 0x0000002d0406723e */ /* 0x000fe200000010ff */
[----:B------:R-:W-:Y:S01]  /*a460*/  FFMA.FTZ R52, R52, R7, R51 ;  /* 0x0000000734347223 */ /* 0x000fe20000010033 */
[----:B------:R-:W-:Y:S01]  /*a470*/  F2FP.BF16.PACK_AB R7, R44, R5 ;  /* 0x000000052c07723e */ /* 0x000fe200000010ff */
[----:B------:R-:W-:-:S02]  /*a480*/  FFMA.FTZ R43, R50, R55, -R43 ;  /* 0x00000037322b7223 */ /* 0x000fc4000001082b */
[----:B------:R-:W-:Y:S01]  /*a490*/  FFMA.FTZ R54, R50, R53, R54 ;  /* 0x0000003532367223 */ /* 0x000fe20000010036 */
[----:B------:R-:W-:-:S04]  /*a4a0*/  F2FP.BF16.PACK_AB R4, R52, R47 ;  /* 0x0000002f3404723e */ /* 0x000fc800000010ff */
[----:B------:R-:W-:-:S05]  /*a4b0*/  F2FP.BF16.PACK_AB R5, R54, R43 ;  /* 0x0000002b3605723e */ /* 0x000fca00000010ff */
[----:B------:R1:W-:Y:S02]  /*a4c0*/  STS.128 [R147+0x1a080], R4 ;  /* 0x01a0800493007388 */ /* 0x0003e40000000c00 */
.L_x_423:
[----:B------:R-:W-:Y:S05]  /*a4d0*/  BSYNC B0 ;  /* 0x0000000000007941 */ /* 0x000fea0003800000 */
.L_x_422:
[----:B-1----:R-:W-:-:S04]  /*a4e0*/  IADD3 R4, R16, 0x60, RZ ;  /* 0x0000006010047810 */ /* 0x002fc80007ffe0ff */
        /* <DEDUP_REMOVED lines=48> */
.L_x_417:
[----:B------:R-:W-:Y:S05]  /*a7f0*/  BSYNC B1 ;  /* 0x0000000000017941 */ /* 0x000fea0003800000 */
.L_x_416:
[----:B-1----:R-:W-:-:S04]  /*a800*/  IADD3 R4, R39, 0x60, RZ ;  /* 0x0000006027047810 */ /* 0x002fc80007ffe0ff */
[----:B------:R-:W-:-:S13]  /*a810*/  ISETP.GE.AND P0, PT, R4, UR4, PT ;  /* 0x0000000404007c0c */ /* 0x000fda000bf06270 */
[----:B------:R-:W-:Y:S05]  /*a820*/  @P0 BRA `(.L_x_424) ;  /* 0x00005b2000000947 */ /* 0x000fea0003800000 */
[----:B------:R-:W-:Y:S01]  /*a830*/  ISETP.GE.AND P0, PT, R16, c[0x0][0x27c], PT ;  /* 0x00009f0010007a0c */ /* 0x000fe20003f06270 */
[----:B------:R-:W-:-:S12]  /*a840*/  BSSY B0, `(.L_x_425) ;  /* 0x0000030000007945 */ /* 0x000fd80003800000 */
        /* <DEDUP_REMOVED lines=47> */
.L_x_426:
[----:B------:R-:W-:Y:S05]  /*ab40*/  BSYNC B0 ;  /* 0x0000000000007941 */ /* 0x000fea0003800000 */
.L_x_425:
        /* <DEDUP_REMOVED lines=50> */
.L_x_428:
[----:B------:R-:W-:Y:S05]  /*ae70*/  BSYNC B0 ;  /* 0x0000000000007941 */ /* 0x000fea0003800000 */
.L_x_427:
        /* <DEDUP_REMOVED lines=12> */
[----:B------:R-:W-:Y:S02]  /*af40*/  LOP3.LUT R25, R12, 0xffff0000, RZ, 0xc0, !PT ;  /* 0xffff00000c197812 */ /* 0x000fe400078ec0ff */
[----:B------:R-:W-:Y:S01]  /*af50*/  PRMT R13, R13, 0x5410, R22 ;  /* 0x000054100d0d7816 */ /* 0x000fe20000000016 */
[C---:B-1----:R-:W-:Y:S01]  /*af60*/  IMAD.U32 R18, R6.reuse, 0x10000, RZ ;  /* 0x0001000006127824 */ /* 0x042fe200078e00ff */
[----:B------:R-:W-:Y:S01]  /*af70*/  LOP3.LUT R17, R6, 0xffff0000, RZ, 0xc0, !PT ;  /* 0xffff000006117812 */ /* 0x000fe200078ec0ff */
[C---:B------:R-:W-:Y:S01]  /*af80*/  IMAD.U32 R6, R7.reuse, 0x10000, RZ ;  /* 0x0001000007067824 */ /* 0x040fe200078e00ff */
[C---:B------:R-:W-:Y:S02]  /*af90*/  SHF.L.U32 R24, R4.reuse, 0x10, RZ ;  /* 0x0000001004187819 */ /* 0x040fe400000006ff */
[----:B------:R-:W-:Y:S01]  /*afa0*/  LOP3.LUT R23, R4, 0xffff0000, RZ, 0xc0, !PT ;  /* 0xffff000004177812 */ /* 0x000fe200078ec0ff */
[----:B------:R-:W-:Y:S01]  /*afb0*/  IMAD.U32 R4, R8, 0x10000, RZ ;  /* 0x0001000008047824 */ /* 0x000fe200078e00ff */
        /* <DEDUP_REMOVED lines=8> */
[C---:B------:R-:W-:Y:S02]  /*b040*/  FFMA.FTZ R17, R18.reuse, R4, R17 ;  /* 0x0000000412117223 */ /* 0x040fe40000010011 */
[----:B------:R-:W-:Y:S01]  /*b050*/  FFMA.FTZ R12, R18, R7, -R12 ;  /* 0x00000007120c7223 */ /* 0x000fe2000001080c */
[----:B------:R-:W-:Y:S01]  /*b060*/  SHF.L.U32 R7, R13, 0x10, RZ ;  /* 0x000000100d077819 */ /* 0x000fe200000006ff */
[C---:B------:R-:W-:Y:S01]  /*b070*/  IMAD.U32 R4, R9.reuse, 0x10000, RZ ;  /* 0x0001000009047824 */ /* 0x040fe200078e00ff */
[----:B------:R-:W-:Y:S01]  /*b080*/  LOP3.LUT R9, R9, 0xffff0000, RZ, 0xc0, !PT ;  /* 0xffff000009097812 */ /* 0x000fe200078ec0ff */
[-C--:B------:R-:W-:Y:S01]  /*b090*/  FMUL.FTZ R19, R19, R25.reuse ;  /* 0x0000001913137220 */ /* 0x080fe20000410000 */
[----:B------:R-:W-:Y:S01]  /*b0a0*/  LOP3.LUT R13, R13, 0xffff0000, RZ, 0xc0, !PT ;  /* 0xffff00000d0d7812 */ /* 0x000fe200078ec0ff */
[C---:B------:R-:W-:Y:S02]  /*b0b0*/  FFMA.FTZ R5, R6.reuse, R25, -R5 ;  /* 0x0000001906057223 */ /* 0x040fe40000010805 */
[----:B------:R-:W-:-:S02]  /*b0c0*/  FFMA.FTZ R8, R6, R8, R19 ;  /* 0x0000000806087223 */ /* 0x000fc40000010013 */
[CC--:B------:R-:W-:Y:S02]  /*b0d0*/  FMUL.FTZ R6, R23.reuse, R4.reuse ;  /* 0x0000000417067220 */ /* 0x0c0fe40000410000 */
        /* <DEDUP_REMOVED lines=12> */
.L_x_430:
[----:B------:R-:W-:Y:S05]  /*b1a0*/  BSYNC B0 ;  /* 0x0000000000007941 */ /* 0x000fea0003800000 */
.L_x_429:
[----:B------:R-:W-:-:S04]  /*b1b0*/  IADD3 R16, R16, 0x60, RZ ;  /* 0x0000006010107810 */ /* 0x000fc80007ffe0ff */
[----:B------:R-:W-:-:S13]  /*b1c0*/  ISETP.GE.AND P0, PT, R16, c[0x0][0x27c], PT ;  /* 0x00009f0010007a0c */ /* 0x000fda0003f06270 */
[----:B------:R-:W-:Y:S05]  /*b1d0*/  @P0 BRA `(.L_x_424) ;  /* 0x0000517000000947 */ /* 0x000fea0003800000 */
[----:B-1----:R-:W1:Y:S01]  /*b1e0*/  LDS.128 R4, [R147+0x1f080] ;  /* 0x01f0800093047984 */ /* 0x002e620000000c00 */
        /* <DEDUP_REMOVED lines=44> */
[----:B------:R1:W-:Y:S01]  /*b4b0*/  STS.128 [R147+0x1f080], R4 ;  /* 0x01f0800493007388 */ /* 0x0003e20000000c00 */
[----:B------:R-:W-:Y:S05]  /*b4c0*/  BRA `(.L_x_424) ;  /* 0x00004e8000007947 */ /* 0x000fea0003800000 */
.L_x_391:
[----:B------:R-:W-:Y:S01]  /*b4d0*/  PLOP3.LUT P0, PT, PT, PT, UP3, 0x80, 0x0 ;  /* 0x000000000000781c */ /* 0x000fe20003f0f038 */
[----:B------:R-:W-:Y:S01]  /*b4e0*/  IMAD.MOV.U32 R11, RZ, RZ, R7 ;  /* 0x000000ffff0b7224 */ /* 0x000fe200078e0007 */
        /* <DEDUP_REMOVED lines=13> */
[----:B------:R-:W-:-:S04]  /*b5c0*/  @P0 SHF.R.U32.HI R5, RZ, c[0x0][0x2cc], R6 ;  /* 0x0000b300ff050a19 */ /* 0x000fc80000011606 */
[----:B------:R-:W-:Y:S01]  /*b5d0*/  SHF.R.S32.HI R8, RZ, 0x1f, R5 ;  /* 0x0000001fff087819 */ /* 0x000fe20000011405 */
[----:B------:R-:W-:-:S04]  /*b5e0*/  IMAD.WIDE.U32 R10, R5, c[0x0][0x280], R10 ;  /* 0x0000a000050a7a25 */ /* 0x000fc800078e000a */
[----:B------:R-:W-:Y:S01]  /*b5f0*/  IMAD R6, R8, c[0x0][0x280], RZ ;  /* 0x0000a00008067a24 */ /* 0x000fe200078e02ff */
[----:B------:R-:W-:Y:S01]  /*b600*/  LEA R7, P0, R10, c[0x0][0x270], 0x1 ;  /* 0x00009c000a077a11 */ /* 0x000fe200078008ff */
[----:B------:R-:W-:Y:S02]  /*b610*/  IMAD R8, R8, c[0x0][0x290], RZ ;  /* 0x0000a40008087a24 */ /* 0x000fe400078e02ff */
[----:B------:R-:W-:Y:S02]  /*b620*/  IMAD R6, R5, c[0x0][0x284], R6 ;  /* 0x0000a10005067a24 */ /* 0x000fe400078e0206 */
[----:B------:R1:W2:Y:S03]  /*b630*/  SHFL.IDX PT, R14, R7, RZ, 0x181f ;  /* 0x00181fff070e7589 */ /* 0x0002a600000e0000 */
[----:B------:R-:W-:Y:S02]  /*b640*/  IADD3 R6, R11, R6, RZ ;  /* 0x000000060b067210 */ /* 0x000fe40007ffe0ff */
[----:B------:R-:W-:-:S02]  /*b650*/  MOV R11, R15 ;  /* 0x0000000f000b7202 */ /* 0x000fc40000000f00 */
[----:B------:R-:W-:Y:S01]  /*b660*/  LEA.HI.X R6, R10, c[0x0][0x274], R6, 0x1, P0 ;  /* 0x00009d000a067a11 */ /* 0x000fe200000f0c06 */
[----:B------:R-:W-:-:S04]  /*b670*/  IMAD.MOV.U32 R10, RZ, RZ, R12 ;  /* 0x000000ffff0a7224 */ /* 0x000fc800078e000c */
[C---:B------:R-:W-:Y:S01]  /*b680*/  IMAD.WIDE.U32 R10, R5.reuse, c[0x0][0x290], R10 ;  /* 0x0000a400050a7a25 */ /* 0x040fe200078e000a */
[----:B------:R1:W3:Y:S03]  /*b690*/  SHFL.IDX PT, R15, R6, RZ, 0x181f ;  /* 0x00181fff060f7589 */ /* 0x0002e600000e0000 */
[----:B------:R-:W-:Y:S01]  /*b6a0*/  IMAD R5, R5, c[0x0][0x294], R8 ;  /* 0x0000a50005057a24 */ /* 0x000fe200078e0208 */
[----:B------:R-:W-:-:S03]  /*b6b0*/  LEA R8, P0, R10, c[0x0][0x288], 0x1 ;  /* 0x0000a2000a087a11 */ /* 0x000fc600078008ff */
[----:B------:R-:W-:Y:S02]  /*b6c0*/  IMAD.IADD R5, R11, 0x1, R5 ;  /* 0x000000010b057824 */ /* 0x000fe400078e0205 */
[----:B------:R1:W4:Y:S03]  /*b6d0*/  SHFL.IDX PT, R12, R8, RZ, 0x181f ;  /* 0x00181fff080c7589 */ /* 0x00032600000e0000 */
[----:B------:R-:W-:-:S05]  /*b6e0*/  LEA.HI.X R5, R10, c[0x0][0x28c], R5, 0x1, P0 ;  /* 0x0000a3000a057a11 */ /* 0x000fca00000f0c05 */
[----:B------:R1:W1:Y:S01]  /*b6f0*/  SHFL.IDX PT, R13, R5, RZ, 0x181f ;  /* 0x00181fff050d7589 */ /* 0x00026200000e0000 */
[----:B------:R-:W-:Y:S05]  /*b700*/  @P1 BRA `(.L_x_432) ;  /* 0x0000015000001947 */ /* 0x000fea0003800000 */
[----:B--2---:R-:W-:Y:S01]  /*b710*/  ISETP.GE.AND P0, PT, R225, c[0x0][0x27c], PT ;  /* 0x00009f00e1007a0c */ /* 0x004fe20003f06270 */
[----:B------:R-:W-:Y:S01]  /*b720*/  CS2R R106, SRZ ;  /* 0x00000000006a7805 */ /* 0x000fe2000001ff00 */
[----:B------:R-:W-:Y:S01]  /*b730*/  CS2R R104, SRZ ;  /* 0x0000000000687805 */ /* 0x000fe2000001ff00 */
[----:B------:R-:W-:Y:S01]  /*b740*/  CS2R R102, SRZ ;  /* 0x0000000000667805 */ /* 0x000fe2000001ff00 */
[----:B------:R-:W-:-:S09]  /*b750*/  CS2R R100, SRZ ;  /* 0x0000000000647805 */ /* 0x000fd2000001ff00 */
[----:B---3--:R-:W-:-:S04]  /*b760*/  @!P0 IMAD.WIDE R18, R225, 0x2, R14 ;  /* 0x00000002e1128825 */ /* 0x008fc800078e020e */
[----:B-1--4-:R-:W-:Y:S01]  /*b770*/  @!P0 IMAD.WIDE R16, R225, 0x2, R12 ;  /* 0x00000002e1108825 */ /* 0x012fe200078e020c */
[----:B------:R1:W5:Y:S04]  /*b780*/  @!P0 LD.E.128 R104, [R18.64] ;  /* 0x0000001812688980 */ /* 0x000368000c101d00 */
[----:B------:R1:W5:Y:S01]  /*b790*/  @!P0 LD.E.128 R100, [R16.64] ;  /* 0x0000001810648980 */ /* 0x000362000c101d00 */
[----:B------:R-:W-:Y:S01]  /*b7a0*/  ISETP.GE.AND P0, PT, R219, c[0x0][0x27c], PT ;  /* 0x00009f00db007a0c */ /* 0x000fe20003f06270 */
[----:B------:R-:W-:Y:S01]  /*b7b0*/  CS2R R90, SRZ ;  /* 0x00000000005a7805 */ /* 0x000fe2000001ff00 */
[----:B------:R-:W-:Y:S01]  /*b7c0*/  CS2R R88, SRZ ;  /* 0x0000000000587805 */ /* 0x000fe2000001ff00 */
[----:B------:R-:W-:Y:S01]  /*b7d0*/  CS2R R86, SRZ ;  /* 0x0000000000567805 */ /* 0x000fe2000001ff00 */
[----:B------:R-:W-:-:S09]  /*b7e0*/  CS2R R84, SRZ ;  /* 0x0000000000547805 */ /* 0x000fd2000001ff00 */
[----:B------:R-:W-:-:S04]  /*b7f0*/  @!P0 SHF.R.S32.HI R10, RZ, 0x1f, R219 ;  /* 0x0000001fff0a8819 */ /* 0x000fc800000114db */
[----:B------:R-:W-:-:S04]  /*b800*/  @!P0 LEA.HI R10, R10, R219, RZ, 0x3 ;  /* 0x000000db0a0a8211 */ /* 0x000fc800078f18ff */
[----:B------:R-:W-:-:S05]  /*b810*/  @!P0 LOP3.LUT R10, R10, 0xfffffff8, RZ, 0xc0, !PT ;  /* 0xfffffff80a0a8812 */ /* 0x000fca00078ec0ff */
[----:B------:R-:W-:-:S04]  /*b820*/  @!P0 IMAD.WIDE R14, R10, 0x2, R14 ;  /* 0x000000020a0e8825 */ /* 0x000fc800078e020e */
[----:B------:R-:W-:Y:S01]  /*b830*/  @!P0 IMAD.WIDE R10, R10, 0x2, R12 ;  /* 0x000000020a0a8825 */ /* 0x000fe200078e020c */
[----:B------:R1:W5:Y:S04]  /*b840*/  @!P0 LD.E.128 R88, [R14.64] ;  /* 0x000000180e588980 */ /* 0x000368000c101d00 */
[----:B------:R1:W5:Y:S02]  /*b850*/  @!P0 LD.E.128 R84, [R10.64] ;  /* 0x000000180a548980 */ /* 0x000364000c101d00 */
.L_x_432:
[----:B--2---:R-:W-:Y:S05]  /*b860*/  BSYNC B0 ;  /* 0x0000000000007941 */ /* 0x004fea0003800000 */
.L_x_431:
[----:B------:R-:W-:Y:S01]  /*b870*/  ISETP.NE.AND P0, PT, R9, RZ, PT ;  /* 0x000000ff0900720c */ /* 0x000fe20003f05270 */
[----:B-1---5:R-:W-:Y:S01]  /*b880*/  IMAD.MOV.U32 R11, RZ, RZ, R91 ;  /* 0x000000ffff0b7224 */ /* 0x022fe200078e005b */
[----:B---3--:R1:W2:Y:S01]  /*b890*/  SHFL.IDX PT, R15, R6, 0x1, 0x181f ;  /* 0x00381f00060f7f89 */ /* 0x0082a200000e0000 */
        /* <DEDUP_REMOVED lines=10> */
[----:B----4-:R-:W-:Y:S01]  /*b940*/  IMAD.MOV.U32 R12, RZ, RZ, R90 ;  /* 0x000000ffff0c7224 */ /* 0x010fe200078e005a */
        /* <DEDUP_REMOVED lines=20> */
[----:B------:R1:W4:Y:S01]  /*ba90*/  SHFL.IDX PT, R13, R5, 0x1, 0x181f ;  /* 0x00381f00050d7f89 */ /* 0x00032200000e0000 */
        /* <DEDUP_REMOVED lines=32> */
.L_x_434:
[----:B--2---:R-:W-:Y:S05]  /*bca0*/  BSYNC B0 ;  /* 0x0000000000007941 */ /* 0x004fea0003800000 */
.L_x_433:
[----:B------:R-:W-:Y:S01]  /*bcb0*/  ISETP.NE.AND P0, PT, R4, RZ, PT ;  /* 0x000000ff0400720c */ /* 0x000fe20003f05270 */
[----:B-----5:R-:W-:Y:S01]  /*bcc0*/  IMAD.MOV.U32 R11, RZ, RZ, R54 ;  /* 0x000000ffff0b7224 */ /* 0x020fe200078e0036 */
[----:B-1----:R1:W2:Y:S01]  /*bcd0*/  SHFL.IDX PT, R15, R6, 0x2, 0x181f ;  /* 0x00581f00060f7f89 */ /* 0x0022a200000e0000 */
        /* <DEDUP_REMOVED lines=27> */
[----:B---3--:R1:W3:Y:S01]  /*be90*/  SHFL.IDX PT, R14, R7, 0x2, 0x181f ;  /* 0x00581f00070e7f89 */ /* 0x0082e200000e0000 */
[----:B------:R-:W-:Y:S01]  /*bea0*/  IMAD.MOV.U32 R4, RZ, RZ, R73 ;  /* 0x000000ffff047224 */ /* 0x000fe200078e0049 */
[----:B------:R-:W-:Y:S01]  /*beb0*/  PRMT R132, R11, 0x7610, R132 ;  /* 0x000076100b847816 */ /* 0x000fe20000000084 */
[----:B------:R-:W-:Y:S01]  /*bec0*/  CS2R R26, SRZ ;  /* 0x00000000001a7805 */ /* 0x000fe2000001ff00 */
[----:B----4-:R1:W4:Y:S01]  /*bed0*/  SHFL.IDX PT, R13, R5, 0x2, 0x181f ;  /* 0x00581f00050d7f89 */ /* 0x01032200000e0000 */
        /* <DEDUP_REMOVED lines=34> */
.L_x_436:
[----:B--2---:R-:W-:Y:S05]  /*c100*/  BSYNC B0 ;  /* 0x0000000000007941 */ /* 0x004fea0003800000 */
.L_x_435:
[----:B-----5:R-:W-:Y:S01]  /*c110*/  IMAD.MOV.U32 R4, RZ, RZ, R33 ;  /* 0x000000ffff047224 */ /* 0x020fe200078e0021 */
[----:B------:R2:W4:Y:S01]  /*c120*/  SHFL.IDX PT, R63, R6, 0x3, 0x181f ;  /* 0x00781f00063f7f89 */ /* 0x00052200000e0000 */
[----:B-1----:R-:W-:Y:S01]  /*c130*/  IMAD.MOV.U32 R11, RZ, RZ, R34 ;  /* 0x000000ffff0b7224 */ /* 0x002fe200078e0022 */
        /* <DEDUP_REMOVED lines=15> */
[----:B------:R1:W3:Y:S01]  /*c230*/  SHFL.IDX PT, R62, R7, 0x3, 0x181f ;  /* 0x00781f00073e7f89 */ /* 0x0002e200000e0000 */
[----:B------:R-:W-:Y:S01]  /*c240*/  PRMT R118, R9, 0x7610, R118 ;  /* 0x0000761009767816 */ /* 0x000fe20000000076 */
[----:B------:R-:W-:Y:S01]  /*c250*/  IMAD.MOV.U32 R11, RZ, RZ, R30 ;  /* 0x000000ffff0b7224 */ /* 0x000fe200078e001e */
[----:B------:R-:W-:Y:S01]  /*c260*/  PRMT R97, R4, 0x7610, R97 ;  /* 0x0000761004617816 */ /* 0x000fe20000000061 */
[----:B------:R3:W4:Y:S01]  /*c270*/  SHFL.IDX PT, R71, R5, 0x3, 0x181f ;  /* 0x00781f0005477f89 */ /* 0x00072200000e0000 */
[----:B------:R-:W-:Y:S01]  /*c280*/  IMAD.MOV.U32 R10, RZ, RZ, R31 ;  /* 0x000000ffff0a7224 */ /* 0x000fe200078e001f */
[----:B------:R-:W-:Y:S01]  /*c290*/  CS2R R24, SRZ ;  /* 0x0000000000187805 */ /* 0x000fe2000001ff00 */
[----:B------:R-:W-:Y:S01]  /*c2a0*/  IMAD.MOV.U32 R9, RZ, RZ, R28 ;  /* 0x000000ffff097224 */ /* 0x000fe200078e001c */
[----:B------:R4:W4:Y:S01]  /*c2b0*/  SHFL.IDX PT, R70, R8, 0x3, 0x181f ;  /* 0x00781f0008467f89 */ /* 0x00092200000e0000 */
[----:B--2---:R-:W-:Y:S01]  /*c2c0*/  IMAD.MOV.U32 R6, RZ, RZ, R43 ;  /* 0x000000ffff067224 */ /* 0x004fe200078e002b */
[----:B------:R-:W-:Y:S01]  /*c2d0*/  PRMT R108, R11, 0x7610, R108 ;  /* 0x000076100b6c7816 */ /* 0x000fe2000000006c */
[----:B------:R-:W-:Y:S01]  /*c2e0*/  IMAD.MOV.U32 R4, RZ, RZ, R41 ;  /* 0x000000ffff047224 */ /* 0x000fe200078e0029 */
[----:B------:R-:W-:Y:S01]  /*c2f0*/  PRMT R99, R10, 0x7610, R99 ;  /* 0x000076100a637816 */ /* 0x000fe20000000063 */
[----:B------:R-:W-:Y:S01]  /*c300*/  CS2R R22, SRZ ;  /* 0x0000000000167805 */ /* 0x000fe2000001ff00 */
[----:B------:R-:W-:Y:S01]  /*c310*/  PRMT R98, R9, 0x7610, R98 ;  /* 0x0000761009627816 */ /* 0x000fe20000000062 */
[----:B------:R-:W-:Y:S01]  /*c320*/  CS2R R20, SRZ ;  /* 0x0000000000147805 */ /* 0x000fe2000001ff00 */
[----:B------:R-:W-:Y:S01]  /*c330*/  PRMT R115, R6, 0x7610, R115 ;  /* 0x0000761006737816 */ /* 0x000fe20000000073 */
[----:B------:R-:W-:Y:S01]  /*c340*/  CS2R R18, SRZ ;  /* 0x0000000000127805 */ /* 0x000fe2000001ff00 */
[----:B------:R-:W-:Y:S01]  /*c350*/  PRMT R113, R4, 0x7610, R113 ;  /* 0x0000761004717816 */ /* 0x000fe20000000071 */
[----:B------:R-:W-:Y:S01]  /*c360*/  CS2R R16, SRZ ;  /* 0x0000000000107805 */ /* 0x000fe2000001ff00 */
[----:B---3--:R-:W-:Y:S01]  /*c370*/  CS2R R14, SRZ ;  /* 0x00000000000e7805 */ /* 0x008fe2000001ff00 */
[----:B----4-:R-:W-:Y:S01]  /*c380*/  CS2R R12, SRZ ;  /* 0x00000000000c7805 */ /* 0x010fe2000001ff00 */
[----:B-1----:R-:W-:-:S02]  /*c390*/  IMAD.MOV.U32 R7, RZ, RZ, R42 ;  /* 0x000000ffff077224 */ /* 0x002fc400078e002a */
[----:B------:R-:W-:-:S03]  /*c3a0*/  IMAD.MOV.U32 R5, RZ, RZ, R40 ;  /* 0x000000ffff057224 */ /* 0x000fc600078e0028 */
[----:B------:R-:W-:Y:S02]  /*c3b0*/  PRMT R116, R7, 0x7610, R116 ;  /* 0x0000761007747816 */ /* 0x000fe40000000074 */
[----:B------:R-:W-:Y:S01]  /*c3c0*/  PRMT R114, R5, 0x7610, R114 ;  /* 0x0000761005727816 */ /* 0x000fe20000000072 */
[----:B------:R-:W-:Y:S05]  /*c3d0*/  @P6 BRA `(.L_x_438) ;  /* 0x0000015000006947 */ /* 0x000fea0003800000 */
[----:B------:R-:W-:Y:S01]  /*c3e0*/  ISETP.GE.AND P0, PT, R225, c[0x0][0x27c], PT ;  /* 0x00009f00e1007a0c */ /* 0x000fe20003f06270 */
[----:B------:R-:W-:Y:S01]  /*c3f0*/  CS2R R22, SRZ ;  /* 0x0000000000167805 */ /* 0x000fe2000001ff00 */
[----:B------:R-:W-:Y:S01]  /*c400*/  CS2R R20, SRZ ;  /* 0x0000000000147805 */ /* 0x000fe2000001ff00 */
[----:B------:R-:W-:Y:S01]  /*c410*/  CS2R R14, SRZ ;  /* 0x00000000000e7805 */ /* 0x000fe2000001ff00 */
[----:B------:R-:W-:-:S09]  /*c420*/  CS2R R12, SRZ ;  /* 0x00000000000c7805 */ /* 0x000fd2000001ff00 */
[----:B------:R-:W-:-:S04]  /*c430*/  @!P0 IMAD.WIDE R8, R225, 0x2, R62 ;  /* 0x00000002e1088825 */ /* 0x000fc800078e023e */
[----:B------:R-:W-:Y:S01]  /*c440*/  @!P0 IMAD.WIDE R6, R225, 0x2, R70 ;  /* 0x00000002e1068825 */ /* 0x000fe200078e0246 */
        /* <DEDUP_REMOVED lines=14> */
.L_x_438:
[----:B------:R-:W-:Y:S05]  /*c530*/  BSYNC B0 ;  /* 0x0000000000007941 */ /* 0x000fea0003800000 */
.L_x_437:
[----:B-1---5:R-:W-:Y:S01]  /*c540*/  IMAD.MOV.U32 R4, RZ, RZ, R26 ;  /* 0x000000ffff047224 */ /* 0x022fe200078e001a */
[----:B------:R-:W-:Y:S01]  /*c550*/  UIADD3 UR4, -UR15, UR29, URZ ;  /* 0x0000001d0f047290 */ /* 0x000fe2000fffe13f */
[----:B------:R-:W-:Y:S01]  /*c560*/  IMAD.MOV.U32 R6, RZ, RZ, R24 ;  /* 0x000000ffff067224 */ /* 0x000fe200078e0018 */
[----:B------:R-:W-:-:S04]  /*c570*/  DEPBAR.LE SB0, 0x1 ;  /* 0x000080400000791a */ /* 0x000fc80000000000 */
[----:B------:R-:W-:Y:S01]  /*c580*/  UISETP.LT.AND UP0, UPT, UR4, 0x80, UPT ;  /* 0x000000800400788c */ /* 0x000fe2000bf01270 */
[----:B------:R-:W-:Y:S01]  /*c590*/  PRMT R80, R4, 0x7610, R80 ;  /* 0x0000761004507816 */ /* 0x000fe20000000050 */
[----:B------:R-:W-:Y:S01]  /*c5a0*/  IMAD.MOV.U32 R5, RZ, RZ, R25 ;  /* 0x000000ffff057224 */ /* 0x000fe200078e0019 */
[----:B------:R-:W-:Y:S01]  /*c5b0*/  PRMT R70, R6, 0x7610, R70 ;  /* 0x0000761006467816 */ /* 0x000fe20000000046 */
        /* <DEDUP_REMOVED lines=35> */
[----:B------:R-:W-:Y:S01]  /*c7f0*/  IMAD.MOV.U32 R7, RZ, RZ, c[0x0][0x27c] ;  /* 0x00009f00ff077624 */ /* 0x000fe200078e00ff */
[----:B------:R-:W1:Y:S01]  /*c800*/  LDS.128 R8, [R147+0x10080] ;  /* 0x0100800093087984 */ /* 0x000e620000000c00 */
[----:B------:R-:W-:Y:S02]  /*c810*/  SHF.R.U64 R100, R100, 0x10, R101 ;  /* 0x0000001064647819 */ /* 0x000fe40000001265 */
[----:B------:R-:W-:Y:S02]  /*c820*/  SHF.R.U64 R104, R104, 0x10, R105 ;  /* 0x0000001068687819 */ /* 0x000fe40000001269 */
[----:B------:R-:W-:Y:S02]  /*c830*/  LEA.HI R7, R7, R0, RZ, 0x1d ;  /* 0x0000000007077211 */ /* 0x000fe400078fe8ff */
[----:B------:R-:W-:Y:S02]  /*c840*/  SHF.R.U64 R102, R102, 0x10, R103 ;  /* 0x0000001066667819 */ /* 0x000fe40000001267 */
[----:B------:R-:W-:Y:S01]  /*c850*/  SHF.R.S32.HI R4, RZ, 0x1f, R7 ;  /* 0x0000001fff047819 */ /* 0x000fe20000011407 */
[----:B------:R-:W-:Y:S01]  /*c860*/  IMAD.SHL.U32 R5, R7, 0x8, RZ ;  /* 0x0000000807057824 */ /* 0x000fe200078e00ff */
[----:B------:R-:W-:-:S02]  /*c870*/  SHF.R.U32.HI R103, RZ, 0x10, R103 ;  /* 0x00000010ff677819 */ /* 0x000fc40000011667 */
[----:B------:R-:W-:Y:S02]  /*c880*/  LEA.HI R4, R4, R7, RZ, 0x3 ;  /* 0x0000000704047211 */ /* 0x000fe400078f18ff */
[----:B------:R-:W-:Y:S02]  /*c890*/  LOP3.LUT R5, R148, 0x38, R5, 0xf8, !PT ;  /* 0x0000003894057812 */ /* 0x000fe400078ef805 */
[----:B------:R-:W-:Y:S01]  /*c8a0*/  PRMT R151, R151, 0x5410, R100 ;  /* 0x0000541097977816 */ /* 0x000fe20000000064 */
[----:B------:R-:W-:Y:S01]  /*c8b0*/  IMAD.SHL.U32 R4, R4, 0x400, RZ ;  /* 0x0000040004047824 */ /* 0x000fe200078e00ff */
[----:B------:R-:W-:Y:S02]  /*c8c0*/  LOP3.LUT R6, R5, R146, RZ, 0x3c, !PT ;  /* 0x0000009205067212 */ /* 0x000fe400078e3cff */
[----:B------:R-:W-:Y:S01]  /*c8d0*/  PRMT R155, R155, 0x5410, R104 ;  /* 0x000054109b9b7816 */ /* 0x000fe20000000068 */
[----:B------:R-:W-:Y:S01]  /*c8e0*/  IMAD.U32 R162, R151, 0x10000, RZ ;  /* 0x0001000097a27824 */ /* 0x000fe200078e00ff */
[----:B------:R-:W-:-:S02]  /*c8f0*/  LOP3.LUT R4, R4, 0x7fffe000, RZ, 0xc0, !PT ;  /* 0x7fffe00004047812 */ /* 0x000fc400078ec0ff */
[----:B------:R-:W-:Y:S01]  /*c900*/  SHF.R.U64 R106, R106, 0x10, R107 ;  /* 0x000000106a6a7819 */ /* 0x000fe2000000126b */
[----:B------:R-:W-:Y:S01]  /*c910*/  IMAD.U32 R158, R155, 0x10000, RZ ;  /* 0x000100009b9e7824 */ /* 0x000fe200078e00ff */
[----:B------:R-:W-:Y:S02]  /*c920*/  IADD3 R149, R6, R4, R145 ;  /* 0x0000000406957210 */ /* 0x000fe40007ffe091 */
[----:B------:R-:W-:Y:S02]  /*c930*/  SHF.R.U32.HI R105, RZ, 0x10, R105 ;  /* 0x00000010ff697819 */ /* 0x000fe40000011669 */
[----:B------:R-:W-:Y:S01]  /*c940*/  SHF.R.U32.HI R101, RZ, 0x10, R101 ;  /* 0x00000010ff657819 */ /* 0x000fe20000011665 */
[----:B------:R-:W-:Y:S01]  /*c950*/  IMAD.SHL.U32 R149, R149, 0x2, RZ ;  /* 0x0000000295957824 */ /* 0x000fe200078e00ff */
[----:B------:R-:W-:Y:S02]  /*c960*/  PRMT R152, R152, 0x5410, R103 ;  /* 0x0000541098987816 */ /* 0x000fe40000000067 */
[----:B------:R-:W-:-:S02]  /*c970*/  PRMT R157, R157, 0x5410, R106 ;  /* 0x000054109d9d7816 */ /* 0x000fc4000000006a */
[----:B------:R-:W2:Y:S01]  /*c980*/  LDS.128 R4, [R149+0x10080] ;  /* 0x0100800095047984 */ /* 0x000ea20000000c00 */
[----:B------:R-:W-:Y:S02]  /*c990*/  SHF.R.U32.HI R107, RZ, 0x10, R107 ;  /* 0x00000010ff6b7819 */ /* 0x000fe4000001166b */
[C---:B-1----:R-:W-:Y:S02]  /*c9a0*/  SHF.L.U32 R100, R9.reuse, 0x10, RZ ;  /* 0x0000001009647819 */ /* 0x042fe400000006ff */
[----:B------:R-:W-:Y:S01]  /*c9b0*/  LOP3.LUT R103, R9, 0xffff0000, RZ, 0xc0, !PT ;  /* 0xffff000009677812 */ /* 0x000fe200078ec0ff */
[C---:B------:R-:W-:Y:S01]  /*c9c0*/  IMAD.U32 R9, R11.reuse, 0x10000, RZ ;  /* 0x000100000b097824 */ /* 0x040fe200078e00ff */
[----:B------:R-:W-:Y:S02]  /*c9d0*/  LOP3.LUT R104, R11, 0xffff0000, RZ, 0xc0, !PT ;  /* 0xffff00000b687812 */ /* 0x000fe400078ec0ff */
[----:B------:R-:W-:Y:S02]  /*c9e0*/  PRMT R154, R154, 0x5410, R105 ;  /* 0x000054109a9a7816 */ /* 0x000fe40000000069 */
[----:B------:R-:W-:Y:S01]  /*c9f0*/  PRMT R150, R150, 0x5410, R101 ;  /* 0x0000541096967816 */ /* 0x000fe20000000065 */
[----:B------:R-:W-:Y:S01]  /*ca00*/  IMAD.U32 R101, R8, 0x10000, RZ ;  /* 0x0001000008657824 */ /* 0x000fe200078e00ff */
[----:B------:R-:W-:-:S02]  /*ca10*/  PRMT R156, R156, 0x5410, R107 ;  /* 0x000054109c9c7816 */ /* 0x000fc4000000006b */
[----:B------:R-:W-:Y:S01]  /*ca20*/  LOP3.LUT R151, R151, 0xffff0000, RZ, 0xc0, !PT ;  /* 0xffff000097977812 */ /* 0x000fe200078ec0ff */
[----:B------:R-:W-:Y:S01]  /*ca30*/  IMAD.U32 R160, R150, 0x10000, RZ ;  /* 0x0001000096a07824 */ /* 0x000fe200078e00ff */
[----:B------:R-:W-:Y:S02]  /*ca40*/  LOP3.LUT R8, R8, 0xffff0000, RZ, 0xc0, !PT ;  /* 0xffff000008087812 */ /* 0x000fe400078ec0ff */
[----:B------:R-:W-:Y:S02]  /*ca50*/  LOP3.LUT R155, R155, 0xffff0000, RZ, 0xc0, !PT ;  /* 0xffff00009b9b7812 */ /* 0x000fe400078ec0ff */
[----:B------:R-:W-:Y:S01]  /*ca60*/  PRMT R153, R153, 0x5410, R102 ;  /* 0x0000541099997816 */ /* 0x000fe20000000066 */
[----:B------:R-:W-:Y:S01]  /*ca70*/  IMAD.U32 R102, R10, 0x10000, RZ ;  /* 0x000100000a667824 */ /* 0x000fe200078e00ff */
[----:B------:R-:W-:Y:S02]  /*ca80*/  LOP3.LUT R150, R150, 0xffff0000, RZ, 0xc0, !PT ;  /* 0xffff000096967812 */ /* 0x000fe400078ec0ff */
[----:B------:R-:W-:Y:S01]  /*ca90*/  LOP3.LUT R10, R10, 0xffff0000, RZ, 0xc0, !PT ;  /* 0xffff00000a0a7812 */ /* 0x000fe200078ec0ff */
[----:B--2---:R-:W-:Y:S01]  /*caa0*/  IMAD.U32 R161, R4, 0x10000, RZ ;  /* 0x0001000004a17824 */ /* 0x004fe200078e00ff */
[----:B------:R-:W-:Y:S01]  /*cab0*/  SHF.L.U32 R11, R5, 0x10, RZ ;  /* 0x00000010050b7819 */ /* 0x000fe200000006ff */
[----:B------:R-:W-:Y:S01]  /*cac0*/  IMAD.U32 R107, R7, 0x10000, RZ ;  /* 0x00010000076b7824 */ /* 0x000fe200078e00ff */
[----:B------:R-:W-:-:S02]  /*cad0*/  LOP3.LUT R106, R5, 0xffff0000, RZ, 0xc0, !PT ;  /* 0xffff0000056a7812 */ /* 0x000fc400078ec0ff */
[C---:B------:R-:W-:Y:S01]  /*cae0*/  SHF.L.U32 R105, R6.reuse, 0x10, RZ ;  /* 0x0000001006697819 */ /* 0x040fe200000006ff */
[----:B------:R-:W-:Y:S01]  /*caf0*/  FMUL.FTZ R163, R11, R160 ;  /* 0x000000a00ba37220 */ /* 0x000fe20000410000 */
[----:B------:R-:W-:Y:S01]  /*cb00*/  LOP3.LUT R5, R6, 0xffff0000, RZ, 0xc0, !PT ;  /* 0xffff000006057812 */ /* 0x000fe200078ec0ff */
[----:B------:R-:W-:Y:S01]  /*cb10*/  FMUL.FTZ R6, R161, R162 ;  /* 0x000000a2a1067220 */ /* 0x000fe20000410000 */
[----:B------:R-:W-:Y:S01]  /*cb20*/  LOP3.LUT R159, R7, 0xffff0000, RZ, 0xc0, !PT ;  /* 0xffff0000079f7812 */ /* 0x000fe200078ec0ff */
[-C--:B------:R-:W-:Y:S01]  /*cb30*/  FMUL.FTZ R161, R161, R158.reuse ;  /* 0x0000009ea1a17220 */ /* 0x080fe20000410000 */
[----:B------:R-:W-:Y:S01]  /*cb40*/  LOP3.LUT R4, R4, 0xffff0000, RZ, 0xc0, !PT ;  /* 0xffff000004047812 */ /* 0x000fe200078ec0ff */
[C---:B------:R-:W-:Y:S02]  /*cb50*/  FFMA.FTZ R7, R101.reuse, R158, -R6 ;  /* 0x0000009e65077223 */ /* 0x040fe40000010806 */
[C---:B------:R-:W-:Y:S01]  /*cb60*/  IMAD.U32 R6, R154.reuse, 0x10000, RZ ;  /* 0x000100009a067824 */ /* 0x040fe200078e00ff */
[----:B------:R-:W-:Y:S01]  /*cb70*/  LOP3.LUT R154, R154, 0xffff0000, RZ, 0xc0, !PT ;  /* 0xffff00009a9a7812 */ /* 0x000fe200078ec0ff */
[----:B------:R-:W-:Y:S01]  /*cb80*/  FFMA.FTZ R101, R101, R162, R161 ;  /* 0x000000a265657223 */ /* 0x000fe200000100a1 */
[----:B------:R-:W-:Y:S01]  /*cb90*/  SHF.L.U32 R162, R156, 0x10, RZ ;  /* 0x000000109ca27819 */ /* 0x000fe200000006ff */
[C---:B------:R-:W-:Y:S01]  /*cba0*/  IMAD.U32 R158, R152.reuse, 0x10000, RZ ;  /* 0x00010000989e7824 */ /* 0x040fe200078e00ff */
[----:B------:R-:W-:Y:S01]  /*cbb0*/  LOP3.LUT R152, R152, 0xffff0000, RZ, 0xc0, !PT ;  /* 0xffff000098987812 */ /* 0x000fe200078ec0ff */
[----:B------:R-:W-:Y:S01]  /*cbc0*/  FMUL.FTZ R161, R11, R6 ;  /* 0x000000060ba17220 */ /* 0x000fe20000410000 */
[----:B------:R-:W-:Y:S01]  /*cbd0*/  LOP3.LUT R156, R156, 0xffff0000, RZ, 0xc0, !PT ;  /* 0xffff00009c9c7812 */ /* 0x000fe200078ec0ff */
[----:B------:R-:W-:-:S02]  /*cbe0*/  FMUL.FTZ R11, R107, R158 ;  /* 0x0000009e6b0b7220 */ /* 0x000fc40000410000 */
[-C--:B------:R-:W-:Y:S02]  /*cbf0*/  FMUL.FTZ R107, R107, R162.reuse ;  /* 0x000000a26b6b7220 */ /* 0x080fe40000410000 */
[C---:B------:R-:W-:Y:S02]  /*cc00*/  FFMA.FTZ R11, R9.reuse, R162, -R11 ;  /* 0x000000a2090b7223 */ /* 0x040fe4000001080b */
[----:B------:R-:W-:Y:S02]  /*cc10*/  FFMA.FTZ R107, R9, R158, R107 ;  /* 0x0000009e096b7223 */ /* 0x000fe4000001006b */
[----:B------:R-:W-:Y:S02]  /*cc20*/  FMUL.FTZ R9, R4, R151 ;  /* 0x0000009704097220 */ /* 0x000fe40000410000 */
[----:B------:R-:W-:Y:S02]  /*cc30*/  FFMA.FTZ R6, R100, R6, -R163 ;  /* 0x0000000664067223 */ /* 0x000fe400000108a3 */
[----:B------:R-:W-:-:S02]  /*cc40*/  FMUL.FTZ R4, R4, R155 ;  /* 0x0000009b04047220 */ /* 0x000fc40000410000 */
[----:B------:R-:W-:Y:S02]  /*cc50*/  FFMA.FTZ R158, R8, R155, -R9 ;  /* 0x0000009b089e7223 */ /* 0x000fe40000010809 */
[----:B------:R-:W-:Y:S02]  /*cc60*/  FFMA.FTZ R100, R100, R160, R161 ;  /* 0x000000a064647223 */ /* 0x000fe400000100a1 */
[C---:B------:R-:W-:Y:S01]  /*cc70*/  IMAD.U32 R155, R153.reuse, 0x10000, RZ ;  /* 0x00010000999b7824 */ /* 0x040fe200078e00ff */
[----:B------:R-:W-:Y:S01]  /*cc80*/  LOP3.LUT R153, R153, 0xffff0000, RZ, 0xc0, !PT ;  /* 0xffff000099997812 */ /* 0x000fe200078ec0ff */
[C---:B------:R-:W-:Y:S01]  /*cc90*/  IMAD.U32 R160, R157.reuse, 0x10000, RZ ;  /* 0x000100009da07824 */ /* 0x040fe200078e00ff */
[----:B------:R-:W-:Y:S01]  /*cca0*/  LOP3.LUT R157, R157, 0xffff0000, RZ, 0xc0, !PT ;  /* 0xffff00009d9d7812 */ /* 0x000fe200078ec0ff */
[----:B------:R-:W-:Y:S01]  /*ccb0*/  FFMA.FTZ R4, R8, R151, R4 ;  /* 0x0000009708047223 */ /* 0x000fe20000010004 */
[----:B------:R-:W-:Y:S01]  /*ccc0*/  F2FP.BF16.PACK_AB R8, R158, R7 ;  /* 0x000000079e08723e */ /* 0x000fe200000010ff */
[----:B------:R-:W-:-:S02]  /*ccd0*/  FMUL.FTZ R9, R106, R150 ;  /* 0x000000966a097220 */ /* 0x000fc40000410000 */
[C---:B------:R-:W-:Y:S01]  /*cce0*/  FMUL.FTZ R151, R105.reuse, R155 ;  /* 0x0000009b69977220 */ /* 0x040fe20000410000 */
[----:B------:R-:W-:Y:S01]  /*ccf0*/  F2FP.BF16.PACK_AB R4, R4, R101 ;  /* 0x000000650404723e */ /* 0x000fe200000010ff */
[----:B------:R-:W-:Y:S02]  /*cd00*/  FMUL.FTZ R106, R106, R154 ;  /* 0x0000009a6a6a7220 */ /* 0x000fe40000410000 */
[----:B------:R-:W-:Y:S02]  /*cd10*/  FMUL.FTZ R105, R105, R160 ;  /* 0x000000a069697220 */ /* 0x000fe40000410000 */
[C---:B------:R-:W-:Y:S02]  /*cd20*/  FFMA.FTZ R9, R103.reuse, R154, -R9 ;  /* 0x0000009a67097223 */ /* 0x040fe40000010809 */
[----:B------:R-:W-:Y:S02]  /*cd30*/  FFMA.FTZ R103, R103, R150, R106 ;  /* 0x0000009667677223 */ /* 0x000fe4000001006a */
[C---:B------:R-:W-:Y:S01]  /*cd40*/  FFMA.FTZ R151, R102.reuse, R160, -R151 ;  /* 0x000000a066977223 */ /* 0x040fe20000010897 */
[----:B------:R-:W-:Y:S01]  /*cd50*/  F2FP.BF16.PACK_AB R9, R9, R6 ;  /* 0x000000060909723e */ /* 0x000fe200000010ff */
[----:B------:R-:W-:-:S02]  /*cd60*/  FFMA.FTZ R105, R102, R155, R105 ;  /* 0x0000009b66697223 */ /* 0x000fc40000010069 */
[C---:B------:R-:W-:Y:S02]  /*cd70*/  FMUL.FTZ R102, R5.reuse, R153 ;  /* 0x0000009905667220 */ /* 0x040fe40000410000 */
[-C--:B------:R-:W-:Y:S02]  /*cd80*/  FMUL.FTZ R106, R5, R157.reuse ;  /* 0x0000009d056a7220 */ /* 0x080fe40000410000 */
[C---:B------:R-:W-:Y:S02]  /*cd90*/  FMUL.FTZ R5, R159.reuse, R152 ;  /* 0x000000989f057220 */ /* 0x040fe40000410000 */
[-C--:B------:R-:W-:Y:S02]  /*cda0*/  FMUL.FTZ R159, R159, R156.reuse ;  /* 0x0000009c9f9f7220 */ /* 0x080fe40000410000 */
[----:B------:R-:W-:Y:S02]  /*cdb0*/  FFMA.FTZ R102, R10, R157, -R102 ;  /* 0x0000009d0a667223 */ /* 0x000fe40000010866 */
[----:B------:R-:W-:Y:S01]  /*cdc0*/  FFMA.FTZ R156, R104, R156, -R5 ;  /* 0x0000009c689c7223 */ /* 0x000fe20000010805 */
[----:B------:R-:W-:Y:S01]  /*cdd0*/  F2FP.BF16.PACK_AB R5, R103, R100 ;  /* 0x000000646705723e */ /* 0x000fe200000010ff */
[----:B------:R-:W-:Y:S01]  /*cde0*/  FFMA.FTZ R106, R10, R153, R106 ;  /* 0x000000990a6a7223 */ /* 0x000fe2000001006a */
[----:B------:R-:W-:Y:S01]  /*cdf0*/  F2FP.BF16.PACK_AB R10, R102, R151 ;  /* 0x00000097660a723e */ /* 0x000fe200000010ff */
[----:B------:R-:W-:Y:S01]  /*ce00*/  FFMA.FTZ R104, R104, R152, R159 ;  /* 0x0000009868687223 */ /* 0x000fe2000001009f */
[----:B------:R-:W-:-:S02]  /*ce10*/  F2FP.BF16.PACK_AB R11, R156, R11 ;  /* 0x0000000b9c0b723e */ /* 0x000fc400000010ff */
[----:B------:R-:W-:Y:S02]  /*ce20*/  F2FP.BF16.PACK_AB R6, R106, R105 ;  /* 0x000000696a06723e */ /* 0x000fe400000010ff */
[----:B------:R-:W-:Y:S01]  /*ce30*/  F2FP.BF16.PACK_AB R7, R104, R107 ;  /* 0x0000006b6807723e */ /* 0x000fe200000010ff */
[----:B------:R1:W-:Y:S04]  /*ce40*/  STS.128 [R147+0x10080], R8 ;  /* 0x0100800893007388 */ /* 0x0003e80000000c00 */
[----:B------:R1:W-:Y:S02]  /*ce50*/  STS.128 [R149+0x10080], R4 ;  /* 0x0100800495007388 */ /* 0x0003e40000000c00 */
.L_x_442:
[----:B------:R-:W-:Y:S05]  /*ce60*/  BSYNC B0 ;  /* 0x0000000000007941 */ /* 0x000fea0003800000 */
.L_x_441:
[----:B------:R-:W-:-:S13]  /*ce70*/  ISETP.GE.AND P0, PT, R219, c[0x0][0x27c], PT ;  /* 0x00009f00db007a0c */ /* 0x000fda0003f06270 */
[----:B------:R-:W-:Y:S05]  /*ce80*/  @P0 BRA `(.L_x_440) ;  /* 0x0000071000000947 */ /* 0x000fea0003800000 */
[----:B-1----:R-:W-:Y:S01]  /*ce90*/  SHF.R.S32.HI R8, RZ, 0x1f, R219 ;  /* 0x0000001fff087819 */ /* 0x002fe200000114db */
[----:B------:R-:W-:Y:S01]  /*cea0*/  IMAD.MOV.U32 R7, RZ, RZ, c[0x0][0x27c] ;  /* 0x00009f00ff077624 */ /* 0x000fe200078e00ff */
[----:B------:R-:W-:Y:S02]  /*ceb0*/  SHF.R.U64 R103, R88, 0x10, R89 ;  /* 0x0000001058677819 */ /* 0x000fe40000001259 */
[CC--:B------:R-:W-:Y:S02]  /*cec0*/  LEA.HI R5, R8.reuse, R219.reuse, RZ, 0x3 ;  /* 0x000000db08057211 */ /* 0x0c0fe400078f18ff */
[----:B------:R-:W-:Y:S02]  /*ced0*/  LEA.HI R8, R8, R219, RZ, 0x6 ;  /* 0x000000db08087211 */ /* 0x000fe400078f30ff */
[--C-:B------:R-:W-:Y:S02]  /*cee0*/  SHF.R.S32.HI R4, RZ, 0x3, R5.reuse ;  /* 0x00000003ff047819 */ /* 0x100fe40000011405 */
[----:B------:R-:W-:Y:S01]  /*cef0*/  LOP3.LUT R5, R148, 0x38, R5, 0xf8, !PT ;  /* 0x0000003894057812 */ /* 0x000fe200078ef805 */
[----:B------:R-:W-:Y:S01]  /*cf00*/  IMAD.SHL.U32 R8, R8, 0x80, RZ ;  /* 0x0000008008087824 */ /* 0x000fe200078e00ff */
[----:B------:R-:W-:-:S02]  /*cf10*/  LEA.HI R7, R7, R4, RZ, 0x1d ;  /* 0x0000000407077211 */ /* 0x000fc400078fe8ff */
[----:B------:R-:W-:Y:S02]  /*cf20*/  LOP3.LUT R6, R5, R146, RZ, 0x3c, !PT ;  /* 0x0000009205067212 */ /* 0x000fe400078e3cff */
[----:B------:R-:W-:Y:S01]  /*cf30*/  SHF.R.S32.HI R4, RZ, 0x1f, R7 ;  /* 0x0000001fff047819 */ /* 0x000fe20000011407 */
[----:B------:R-:W-:Y:S01]  /*cf40*/  IMAD.SHL.U32 R5, R7, 0x8, RZ ;  /* 0x0000000807057824 */ /* 0x000fe200078e00ff */
[----:B------:R-:W-:Y:S02]  /*cf50*/  LOP3.LUT R8, R8, 0x7fffe000, RZ, 0xc0, !PT ;  /* 0x7fffe00008087812 */ /* 0x000fe400078ec0ff */
[----:B------:R-:W-:Y:S02]  /*cf60*/  LEA.HI R4, R4, R7, RZ, 0x3 ;  /* 0x0000000704047211 */ /* 0x000fe400078f18ff */
[----:B------:R-:W-:Y:S02]  /*cf70*/  LOP3.LUT R5, R148, 0x38, R5, 0xf8, !PT ;  /* 0x0000003894057812 */ /* 0x000fe400078ef805 */
[----:B------:R-:W-:Y:S01]  /*cf80*/  IADD3 R6, R6, R8, R145 ;  /* 0x0000000806067210 */ /* 0x000fe20007ffe091 */
[----:B------:R-:W-:Y:S01]  /*cf90*/  IMAD.SHL.U32 R4, R4, 0x400, RZ ;  /* 0x0000040004047824 */ /* 0x000fe200078e00ff */
[----:B------:R-:W-:-:S02]  /*cfa0*/  LOP3.LUT R146, R5, R146, RZ, 0x3c, !PT ;  /* 0x0000009205927212 */ /* 0x000fc400078e3cff */
[----:B------:R-:W-:Y:S01]  /*cfb0*/  SHF.R.U32.HI R88, RZ, 0x10, R89 ;  /* 0x00000010ff587819 */ /* 0x000fe20000011659 */
[----:B------:R-:W-:Y:S01]  /*cfc0*/  IMAD.SHL.U32 R100, R6, 0x2, RZ ;  /* 0x0000000206647824 */ /* 0x000fe200078e00ff */
[----:B------:R-:W-:Y:S02]  /*cfd0*/  LOP3.LUT R4, R4, 0x7fffe000, RZ, 0xc0, !PT ;  /* 0x7fffe00004047812 */ /* 0x000fe400078ec0ff */
[----:B------:R-:W-:Y:S02]  /*cfe0*/  SHF.R.U64 R89, R90, 0x10, R91 ;  /* 0x000000105a597819 */ /* 0x000fe4000000125b */
[----:B------:R-:W-:Y:S01]  /*cff0*/  IADD3 R101, R146, R4, R145 ;  /* 0x0000000492657210 */ /* 0x000fe20007ffe091 */
[----:B------:R-:W1:Y:S01]  /*d000*/  LDS.128 R8, [R100+0x10080] ;  /* 0x0100800064087984 */ /* 0x000e620000000c00 */
[----:B------:R-:W-:Y:S02]  /*d010*/  SHF.R.U32.HI R90, RZ, 0x10, R91 ;  /* 0x00000010ff5a7819 */ /* 0x000fe4000001165b */
[--C-:B------:R-:W-:Y:S01]  /*d020*/  SHF.R.U64 R91, R84, 0x10, R85.reuse ;  /* 0x00000010545b7819 */ /* 0x100fe20000001255 */
[----:B------:R-:W-:Y:S01]  /*d030*/  IMAD.SHL.U32 R101, R101, 0x2, RZ ;  /* 0x0000000265657824 */ /* 0x000fe200078e00ff */
[----:B------:R-:W-:-:S02]  /*d040*/  SHF.R.U32.HI R84, RZ, 0x10, R85 ;  /* 0x00000010ff547819 */ /* 0x000fc40000011655 */
[----:B------:R-:W-:Y:S02]  /*d050*/  SHF.R.U64 R85, R86, 0x10, R87 ;  /* 0x0000001056557819 */ /* 0x000fe40000001257 */
[----:B------:R-:W2:Y:S01]  /*d060*/  LDS.128 R4, [R101+0x10080] ;  /* 0x0100800065047984 */ /* 0x000ea20000000c00 */
[----:B------:R-:W-:Y:S02]  /*d070*/  PRMT R137, R137, 0x5410, R84 ;  /* 0x0000541089897816 */ /* 0x000fe40000000054 */
[----:B------:R-:W-:Y:S02]  /*d080*/  PRMT R140, R140, 0x5410, R85 ;  /* 0x000054108c8c7816 */ /* 0x000fe40000000055 */
[----:B------:R-:W-:Y:S01]  /*d090*/  SHF.R.U32.HI R86, RZ, 0x10, R87 ;  /* 0x00000010ff567819 */ /* 0x000fe20000011657 */
[----:B------:R-:W-:Y:S01]  /*d0a0*/  IMAD.U32 R105, R137, 0x10000, RZ ;  /* 0x0001000089697824 */ /* 0x000fe200078e00ff */
[----:B------:R-:W-:Y:S02]  /*d0b0*/  PRMT R138, R138, 0x5410, R91 ;  /* 0x000054108a8a7816 */ /* 0x000fe4000000005b */
[----:B------:R-:W-:-:S02]  /*d0c0*/  PRMT R142, R142, 0x5410, R103 ;  /* 0x000054108e8e7816 */ /* 0x000fc40000000067 */
[----:B------:R-:W-:Y:S02]  /*d0d0*/  PRMT R144, R144, 0x5410, R89 ;  /* 0x0000541090907816 */ /* 0x000fe40000000059 */
[----:B------:R-:W-:Y:S01]  /*d0e0*/  PRMT R141, R141, 0x5410, R88 ;  /* 0x000054108d8d7816 */ /* 0x000fe20000000058 */
[C---:B------:R-:W-:Y:S01]  /*d0f0*/  IMAD.U32 R91, R142.reuse, 0x10000, RZ ;  /* 0x000100008e5b7824 */ /* 0x040fe200078e00ff */
[----:B------:R-:W-:Y:S02]  /*d100*/  LOP3.LUT R142, R142, 0xffff0000, RZ, 0xc0, !PT ;  /* 0xffff00008e8e7812 */ /* 0x000fe400078ec0ff */
[----:B------:R-:W-:Y:S02]  /*d110*/  PRMT R139, R139, 0x5410, R86 ;  /* 0x000054108b8b7816 */ /* 0x000fe40000000056 */
[----:B------:R-:W-:Y:S02]  /*d120*/  PRMT R143, R143, 0x5410, R90 ;  /* 0x000054108f8f7816 */ /* 0x000fe4000000005a */
[----:B------:R-:W-:Y:S01]  /*d130*/  LOP3.LUT R137, R137, 0xffff0000, RZ, 0xc0, !PT ;  /* 0xffff000089897812 */ /* 0x000fe200078ec0ff */
[----:B------:R-:W-:-:S02]  /*d140*/  IMAD.U32 R106, R139, 0x10000, RZ ;  /* 0x000100008b6a7824 */ /* 0x000fc400078e00ff */
[C---:B-1----:R-:W-:Y:S01]  /*d150*/  IMAD.U32 R85, R8.reuse, 0x10000, RZ ;  /* 0x0001000008557824 */ /* 0x042fe200078e00ff */
[----:B------:R-:W-:Y:S01]  /*d160*/  LOP3.LUT R84, R8, 0xffff0000, RZ, 0xc0, !PT ;  /* 0xffff000008547812 */ /* 0x000fe200078ec0ff */
[C---:B------:R-:W-:Y:S01]  /*d170*/  IMAD.U32 R8, R9.reuse, 0x10000, RZ ;  /* 0x0001000009087824 */ /* 0x040fe200078e00ff */
[----:B------:R-:W-:Y:S01]  /*d180*/  LOP3.LUT R87, R9, 0xffff0000, RZ, 0xc0, !PT ;  /* 0xffff000009577812 */ /* 0x000fe200078ec0ff */
[C---:B------:R-:W-:Y:S01]  /*d190*/  IMAD.U32 R9, R11.reuse, 0x10000, RZ ;  /* 0x000100000b097824 */ /* 0x040fe200078e00ff */
[----:B------:R-:W-:Y:S01]  /*d1a0*/  LOP3.LUT R89, R11, 0xffff0000, RZ, 0xc0, !PT ;  /* 0xffff00000b597812 */ /* 0x000fe200078ec0ff */
[C---:B------:R-:W-:Y:S01]  /*d1b0*/  IMAD.U32 R86, R10.reuse, 0x10000, RZ ;  /* 0x000100000a567824 */ /* 0x040fe200078e00ff */
[----:B------:R-:W-:Y:S01]  /*d1c0*/  LOP3.LUT R10, R10, 0xffff0000, RZ, 0xc0, !PT ;  /* 0xffff00000a0a7812 */ /* 0x000fe200078ec0ff */
[C---:B--2---:R-:W-:Y:S01]  /*d1d0*/  IMAD.U32 R88, R4.reuse, 0x10000, RZ ;  /* 0x0001000004587824 */ /* 0x044fe200078e00ff */
[----:B------:R-:W-:Y:S01]  /*d1e0*/  LOP3.LUT R11, R4, 0xffff0000, RZ, 0xc0, !PT ;  /* 0xffff0000040b7812 */ /* 0x000fe200078ec0ff */
[C---:B------:R-:W-:Y:S01]  /*d1f0*/  IMAD.U32 R4, R5.reuse, 0x10000, RZ ;  /* 0x0001000005047824 */ /* 0x040fe200078e00ff */
[----:B------:R-:W-:Y:S01]  /*d200*/  LOP3.LUT R104, R5, 0xffff0000, RZ, 0xc0, !PT ;  /* 0xffff000005687812 */ /* 0x000fe200078ec0ff */
[----:B------:R-:W-:Y:S01]  /*d210*/  IMAD.U32 R5, R138, 0x10000, RZ ;  /* 0x000100008a057824 */ /* 0x000fe200078e00ff */
[C---:B------:R-:W-:Y:S01]  /*d220*/  LOP3.LUT R102, R6.reuse, 0xffff0000, RZ, 0xc0, !PT ;  /* 0xffff000006667812 */ /* 0x040fe200078ec0ff */
[----:B------:R-:W-:Y:S01]  /*d230*/  IMAD.U32 R103, R6, 0x10000, RZ ;  /* 0x0001000006677824 */ /* 0x000fe200078e00ff */
[----:B------:R-:W-:Y:S01]  /*d240*/  LOP3.LUT R138, R138, 0xffff0000, RZ, 0xc0, !PT ;  /* 0xffff00008a8a7812 */ /* 0x000fe200078ec0ff */
[----:B------:R-:W-:-:S02]  /*d250*/  FMUL.FTZ R6, R88, R5 ;  /* 0x0000000558067220 */ /* 0x000fc40000410000 */
[-C--:B------:R-:W-:Y:S02]  /*d260*/  FMUL.FTZ R88, R88, R91.reuse ;  /* 0x0000005b58587220 */ /* 0x080fe40000410000 */
[C---:B------:R-:W-:Y:S02]  /*d270*/  FFMA.FTZ R6, R85.reuse, R91, -R6 ;  /* 0x0000005b55067223 */ /* 0x040fe40000010806 */
[----:B------:R-:W-:Y:S02]  /*d280*/  FFMA.FTZ R88, R85, R5, R88 ;  /* 0x0000000555587223 */ /* 0x000fe40000010058 */
[----:B------:R-:W-:Y:S02]  /*d290*/  FMUL.FTZ R91, R11, R138 ;  /* 0x0000008a0b5b7220 */ /* 0x000fe40000410000 */
[C---:B------:R-:W-:Y:S01]  /*d2a0*/  IMAD.U32 R5, R141.reuse, 0x10000, RZ ;  /* 0x000100008d057824 */ /* 0x040fe200078e00ff */
[----:B------:R-:W-:Y:S01]  /*d2b0*/  LOP3.LUT R141, R141, 0xffff0000, RZ, 0xc0, !PT ;  /* 0xffff00008d8d7812 */ /* 0x000fe200078ec0ff */
[----:B------:R-:W-:-:S02]  /*d2c0*/  FMUL.FTZ R11, R11, R142 ;  /* 0x0000008e0b0b7220 */ /* 0x000fc40000410000 */
[C---:B------:R-:W-:Y:S02]  /*d2d0*/  FMUL.FTZ R85, R4.reuse, R105 ;  /* 0x0000006904557220 */ /* 0x040fe40000410000 */
[----:B------:R-:W-:Y:S02]  /*d2e0*/  FMUL.FTZ R4, R4, R5 ;  /* 0x0000000504047220 */ /* 0x000fe40000410000 */
[C---:B------:R-:W-:Y:S01]  /*d2f0*/  IMAD.U32 R90, R7.reuse, 0x10000, RZ ;  /* 0x00010000075a7824 */ /* 0x040fe200078e00ff */
[----:B------:R-:W-:Y:S01]  /*d300*/  LOP3.LUT R7, R7, 0xffff0000, RZ, 0xc0, !PT ;  /* 0xffff000007077812 */ /* 0x000fe200078ec0ff */
[C---:B------:R-:W-:Y:S02]  /*d310*/  FFMA.FTZ R91, R84.reuse, R142, -R91 ;  /* 0x0000008e545b7223 */ /* 0x040fe4000001085b */
[----:B------:R-:W-:Y:S01]  /*d320*/  FFMA.FTZ R11, R84, R138, R11 ;  /* 0x0000008a540b7223 */ /* 0x000fe2000001000b */
[C---:B------:R-:W-:Y:S01]  /*d330*/  LOP3.LUT R138, R143.reuse, 0xffff0000, RZ, 0xc0, !PT ;  /* 0xffff00008f8a7812 */ /* 0x040fe200078ec0ff */
[----:B------:R-:W-:-:S02]  /*d340*/  IMAD.U32 R84, R143, 0x10000, RZ ;  /* 0x000100008f547824 */ /* 0x000fc400078e00ff */
[C---:B------:R-:W-:Y:S02]  /*d350*/  FFMA.FTZ R85, R8.reuse, R5, -R85 ;  /* 0x0000000508557223 */ /* 0x040fe40000010855 */
[----:B------:R-:W-:Y:S02]  /*d360*/  FFMA.FTZ R5, R8, R105, R4 ;  /* 0x0000006908057223 */ /* 0x000fe40000010004 */
[C---:B------:R-:W-:Y:S02]  /*d370*/  FMUL.FTZ R4, R90.reuse, R106 ;  /* 0x0000006a5a047220 */ /* 0x040fe40000410000 */
[-C--:B------:R-:W-:Y:S02]  /*d380*/  FMUL.FTZ R90, R90, R84.reuse ;  /* 0x000000545a5a7220 */ /* 0x080fe40000410000 */
[----:B------:R-:W-:Y:S02]  /*d390*/  IMAD.U32 R8, R140, 0x10000, RZ ;  /* 0x000100008c087824 */ /* 0x000fe400078e00ff */
[----:B------:R-:W-:-:S02]  /*d3a0*/  FFMA.FTZ R84, R9, R84, -R4 ;  /* 0x0000005409547223 */ /* 0x000fc40000010804 */
[----:B------:R-:W-:Y:S02]  /*d3b0*/  IMAD.U32 R105, R144, 0x10000, RZ ;  /* 0x0001000090697824 */ /* 0x000fe400078e00ff */
[----:B------:R-:W-:Y:S02]  /*d3c0*/  FFMA.FTZ R106, R9, R106, R90 ;  /* 0x0000006a096a7223 */ /* 0x000fe4000001005a */
[C---:B------:R-:W-:Y:S02]  /*d3d0*/  FMUL.FTZ R4, R104.reuse, R137 ;  /* 0x0000008968047220 */ /* 0x040fe40000410000 */
[C---:B------:R-:W-:Y:S02]  /*d3e0*/  FMUL.FTZ R9, R103.reuse, R8 ;  /* 0x0000000867097220 */ /* 0x040fe40000410000 */
[----:B------:R-:W-:Y:S02]  /*d3f0*/  FMUL.FTZ R104, R104, R141 ;  /* 0x0000008d68687220 */ /* 0x000fe40000410000 */
[----:B------:R-:W-:-:S02]  /*d400*/  FMUL.FTZ R103, R103, R105 ;  /* 0x0000006967677220 */ /* 0x000fc40000410000 */
[----:B------:R-:W-:Y:S01]  /*d410*/  FFMA.FTZ R90, R87, R141, -R4 ;  /* 0x0000008d575a7223 */ /* 0x000fe20000010804 */
[----:B------:R-:W-:Y:S01]  /*d420*/  LOP3.LUT R4, R139, 0xffff0000, RZ, 0xc0, !PT ;  /* 0xffff00008b047812 */ /* 0x000fe200078ec0ff */
[----:B------:R-:W-:Y:S01]  /*d430*/  FFMA.FTZ R105, R86, R105, -R9 ;  /* 0x0000006956697223 */ /* 0x000fe20000010809 */
[----:B------:R-:W-:Y:S01]  /*d440*/  LOP3.LUT R9, R140, 0xffff0000, RZ, 0xc0, !PT ;  /* 0xffff00008c097812 */ /* 0x000fe200078ec0ff */
[----:B------:R-:W-:Y:S01]  /*d450*/  FFMA.FTZ R104, R87, R137, R104 ;  /* 0x0000008957687223 */ /* 0x000fe20000010068 */
[----:B------:R-:W-:Y:S01]  /*d460*/  LOP3.LUT R87, R144, 0xffff0000, RZ, 0xc0, !PT ;  /* 0xffff000090577812 */ /* 0x000fe200078ec0ff */
[----:B------:R-:W-:Y:S02]  /*d470*/  FFMA.FTZ R103, R86, R8, R103 ;  /* 0x0000000856677223 */ /* 0x000fe40000010067 */
[----:B------:R-:W-:Y:S01]  /*d480*/  FMUL.FTZ R86, R102, R9 ;  /* 0x0000000966567220 */ /* 0x000fe20000410000 */
[----:B------:R-:W-:Y:S01]  /*d490*/  F2FP.BF16.PACK_AB R5, R104, R5 ;  /* 0x000000056805723e */ /* 0x000fe200000010ff */
[----:B------:R-:W-:-:S02]  /*d4a0*/  FMUL.FTZ R107, R7, R4 ;  /* 0x00000004076b7220 */ /* 0x000fc40000410000 */
[-C--:B------:R-:W-:Y:S02]  /*d4b0*/  FMUL.FTZ R102, R102, R87.reuse ;  /* 0x0000005766667220 */ /* 0x080fe40000410000 */
[-C--:B------:R-:W-:Y:S02]  /*d4c0*/  FMUL.FTZ R8, R7, R138.reuse ;  /* 0x0000008a07087220 */ /* 0x080fe40000410000 */
[C---:B------:R-:W-:Y:S02]  /*d4d0*/  FFMA.FTZ R86, R10.reuse, R87, -R86 ;  /* 0x000000570a567223 */ /* 0x040fe40000010856 */
[C---:B------:R-:W-:Y:S02]  /*d4e0*/  FFMA.FTZ R7, R89.reuse, R138, -R107 ;  /* 0x0000008a59077223 */ /* 0x040fe4000001086b */
[----:B------:R-:W-:Y:S01]  /*d4f0*/  FFMA.FTZ R102, R10, R9, R102 ;  /* 0x000000090a667223 */ /* 0x000fe20000010066 */
[----:B------:R-:W-:Y:S01]  /*d500*/  F2FP.BF16.PACK_AB R9, R90, R85 ;  /* 0x000000555a09723e */ /* 0x000fe200000010ff */
[----:B------:R-:W-:Y:S01]  /*d510*/  FFMA.FTZ R89, R89, R4, R8 ;  /* 0x0000000459597223 */ /* 0x000fe20000010008 */
[----:B------:R-:W-:-:S02]  /*d520*/  F2FP.BF16.PACK_AB R4, R11, R88 ;  /* 0x000000580b04723e */ /* 0x000fc400000010ff */
[----:B------:R-:W-:Y:S02]  /*d530*/  F2FP.BF16.PACK_AB R8, R91, R6 ;  /* 0x000000065b08723e */ /* 0x000fe400000010ff */
[----:B------:R-:W-:Y:S02]  /*d540*/  F2FP.BF16.PACK_AB R10, R86, R105 ;  /* 0x00000069560a723e */ /* 0x000fe400000010ff */
[----:B------:R-:W-:Y:S02]  /*d550*/  F2FP.BF16.PACK_AB R11, R7, R84 ;  /* 0x00000054070b723e */ /* 0x000fe400000010ff */
[----:B------:R-:W-:Y:S02]  /*d560*/  F2FP.BF16.PACK_AB R6, R102, R103 ;  /* 0x000000676606723e */ /* 0x000fe400000010ff */
[----:B------:R-:W-:Y:S01]  /*d570*/  F2FP.BF16.PACK_AB R7, R89, R106 ;  /* 0x0000006a5907723e */ /* 0x000fe200000010ff */
[----:B------:R1:W-:Y:S04]  /*d580*/  STS.128 [R100+0x10080], R8 ;  /* 0x0100800864007388 */ /* 0x0003e80000000c00 */
[----:B------:R1:W-:Y:S02]  /*d590*/  STS.128 [R101+0x10080], R4 ;  /* 0x0100800465007388 */ /* 0x0003e40000000c00 */
.L_x_440:
[----:B------:R-:W-:Y:S05]  /*d5a0*/  BSYNC B1 ;  /* 0x0000000000017941 */ /* 0x000fea0003800000 */
.L_x_439:
[----:B------:R-:W-:Y:S01]  /*d5b0*/  IADD3 R84, R39, 0x20, RZ ;  /* 0x0000002027547810 */ /* 0x000fe20007ffe0ff */
[----:B------:R-:W-:Y:S03]  /*d5c0*/  BSSY B1, `(.L_x_443) ;  /* 0x00000f2000017945 */ /* 0x000fe60003800000 */
[----:B------:R-:W-:-:S13]  /*d5d0*/  ISETP.GE.AND P0, PT, R84, UR4, PT ;  /* 0x0000000454007c0c */ /* 0x000fda000bf06270 */
[----:B------:R-:W-:Y:S05]  /*d5e0*/  @P0 BRA `(.L_x_444) ;  /* 0x00000ef000000947 */ /* 0x000fea0003800000 */
[----:B------:R-:W-:Y:S01]  /*d5f0*/  ISETP.GE.AND P0, PT, R225, c[0x0][0x27c], PT ;  /* 0x00009f00e1007a0c */ /* 0x000fe20003f06270 */
[----:B------:R-:W-:-:S12]  /*d600*/  BSSY B0, `(.L_x_445) ;  /* 0x0000073000007945 */ /* 0x000fd80003800000 */
[----:B------:R-:W-:Y:S05]  /*d610*/  @P0 BRA `(.L_x_446) ;  /* 0x0000071000000947 */ /* 0x000fea0003800000 */
[----:B-1----:R-:W-:Y:S01]  /*d620*/  IMAD.MOV.U32 R5, RZ, RZ, c[0x0][0x27c] ;  /* 0x00009f00ff057624 */ /* 0x002fe200078e00ff */
[----:B------:R-:W-:Y:S01]  /*d630*/  SHF.R.S32.HI R7, RZ, 0x1f, R84 ;  /* 0x0000001fff077819 */ /* 0x000fe20000011454 */
[----:B------:R-:W-:Y:S01]  /*d640*/  IMAD.SHL.U32 R10, R84, 0x40, RZ ;  /* 0x00000040540a7824 */ /* 0x000fe200078e00ff */
[----:B------:R-:W-:Y:S02]  /*d650*/  SHF.R.U64 R87, R76, 0x10, R77 ;  /* 0x000000104c577819 */ /* 0x000fe4000000124d */
[----:B------:R-:W-:Y:S02]  /*d660*/  LEA.HI R8, R5, R0, RZ, 0x1d ;  /* 0x0000000005087211 */ /* 0x000fe400078fe8ff */
[----:B------:R-:W-:Y:S02]  /*d670*/  LEA.HI R4, R7, R84, RZ, 0x3 ;  /* 0x0000005407047211 */ /* 0x000fe400078f18ff */
[----:B------:R-:W-:Y:S01]  /*d680*/  SHF.R.S32.HI R5, RZ, 0x1f, R8 ;  /* 0x0000001fff057819 */ /* 0x000fe20000011408 */
[----:B------:R-:W-:Y:S01]  /*d690*/  IMAD.SHL.U32 R6, R8, 0x8, RZ ;  /* 0x0000000808067824 */ /* 0x000fe200078e00ff */
[----:B------:R-:W-:Y:S01]  /*d6a0*/  LOP3.LUT R10, R10, 0x1c0, RZ, 0xc0, !PT ;  /* 0x000001c00a0a7812 */ /* 0x000fe200078ec0ff */
[----:B------:R-:W-:Y:S01]  /*d6b0*/  IMAD.SHL.U32 R4, R4, 0x40, RZ ;  /* 0x0000004004047824 */ /* 0x000fe200078e00ff */
[----:B------:R-:W-:-:S02]  /*d6c0*/  LEA.HI R5, R5, R8, RZ, 0x3 ;  /* 0x0000000805057211 */ /* 0x000fc400078f18ff */
[----:B------:R-:W-:Y:S02]  /*d6d0*/  SHF.R.U32.HI R7, RZ, 0x3, R10 ;  /* 0x00000003ff077819 */ /* 0x000fe4000001160a */
[C---:B------:R-:W-:Y:S01]  /*d6e0*/  LOP3.LUT R6, R10.reuse, 0x38, R6, 0xf8, !PT ;  /* 0x000000380a067812 */ /* 0x040fe200078ef806 */
[----:B------:R-:W-:Y:S01]  /*d6f0*/  IMAD.SHL.U32 R5, R5, 0x400, RZ ;  /* 0x0000040005057824 */ /* 0x000fe200078e00ff */
[----:B------:R-:W-:Y:S02]  /*d700*/  LOP3.LUT R9, R10, 0x38, R225, 0xf8, !PT ;  /* 0x000000380a097812 */ /* 0x000fe400078ef8e1 */
[----:B------:R-:W-:Y:S02]  /*d710*/  LOP3.LUT R4, R4, 0xfffffe00, RZ, 0xc0, !PT ;  /* 0xfffffe0004047812 */ /* 0x000fe400078ec0ff */
[----:B------:R-:W-:Y:S02]  /*d720*/  LOP3.LUT R85, R6, R7, RZ, 0x3c, !PT ;  /* 0x0000000706557212 */ /* 0x000fe400078e3cff */
[----:B------:R-:W-:-:S02]  /*d730*/  LOP3.LUT R5, R5, 0x7fffe000, RZ, 0xc0, !PT ;  /* 0x7fffe00005057812 */ /* 0x000fc400078ec0ff */
[----:B------:R-:W-:Y:S02]  /*d740*/  LOP3.LUT R9, R4, R9, R7, 0xf6, !PT ;  /* 0x0000000904097212 */ /* 0x000fe400078ef607 */
[----:B------:R-:W-:Y:S02]  /*d750*/  IADD3 R85, R85, R5, R4 ;  /* 0x0000000555557210 */ /* 0x000fe40007ffe004 */
[----:B------:R-:W-:Y:S01]  /*d760*/  SHF.R.U32.HI R76, RZ, 0x10, R77 ;  /* 0x00000010ff4c7819 */ /* 0x000fe2000001164d */
[----:B------:R-:W-:Y:S01]  /*d770*/  IMAD.SHL.U32 R86, R9, 0x2, RZ ;  /* 0x0000000209567824 */ /* 0x000fe200078e00ff */
[--C-:B------:R-:W-:Y:S01]  /*d780*/  SHF.R.U64 R77, R78, 0x10, R79.reuse ;  /* 0x000000104e4d7819 */ /* 0x100fe2000000124f */
[----:B------:R-:W-:Y:S01]  /*d790*/  IMAD.SHL.U32 R85, R85, 0x2, RZ ;  /* 0x0000000255557824 */ /* 0x000fe200078e00ff */
[----:B------:R-:W-:Y:S02]  /*d7a0*/  SHF.R.U32.HI R78, RZ, 0x10, R79 ;  /* 0x00000010ff4e7819 */ /* 0x000fe4000001164f */
[----:B------:R-:W1:Y:S01]  /*d7b0*/  LDS.128 R8, [R86+0x10080] ;  /* 0x0100800056087984 */ /* 0x000e620000000c00 */
[----:B------:R-:W-:-:S02]  /*d7c0*/  SHF.R.U64 R79, R72, 0x10, R73 ;  /* 0x00000010484f7819 */ /* 0x000fc40000001249 */
[----:B------:R-:W-:Y:S01]  /*d7d0*/  SHF.R.U32.HI R72, RZ, 0x10, R73 ;  /* 0x00000010ff487819 */ /* 0x000fe20000011649 */
[----:B------:R-:W2:Y:S01]  /*d7e0*/  LDS.128 R4, [R85+0x10080] ;  /* 0x0100800055047984 */ /* 0x000ea20000000c00 */
[----:B------:R-:W-:Y:S02]  /*d7f0*/  SHF.R.U64 R73, R74, 0x10, R75 ;  /* 0x000000104a497819 */ /* 0x000fe4000000124b */
[----:B------:R-:W-:Y:S02]  /*d800*/  PRMT R129, R129, 0x5410, R72 ;  /* 0x0000541081817816 */ /* 0x000fe40000000048 */
[----:B------:R-:W-:Y:S02]  /*d810*/  PRMT R132, R132, 0x5410, R73 ;  /* 0x0000541084847816 */ /* 0x000fe40000000049 */
[----:B------:R-:W-:Y:S01]  /*d820*/  SHF.R.U32.HI R74, RZ, 0x10, R75 ;  /* 0x00000010ff4a7819 */ /* 0x000fe2000001164b */
[----:B------:R-:W-:Y:S01]  /*d830*/  IMAD.U32 R91, R129, 0x10000, RZ ;  /* 0x00010000815b7824 */ /* 0x000fe200078e00ff */
[----:B------:R-:W-:-:S02]  /*d840*/  PRMT R130, R130, 0x5410, R79 ;  /* 0x0000541082827816 */ /* 0x000fc4000000004f */
[----:B------:R-:W-:Y:S02]  /*d850*/  PRMT R134, R134, 0x5410, R87 ;  /* 0x0000541086867816 */ /* 0x000fe40000000057 */
[----:B------:R-:W-:Y:S02]  /*d860*/  PRMT R136, R136, 0x5410, R77 ;  /* 0x0000541088887816 */ /* 0x000fe4000000004d */
[----:B------:R-:W-:Y:S01]  /*d870*/  PRMT R133, R133, 0x5410, R76 ;  /* 0x0000541085857816 */ /* 0x000fe2000000004c */
[C---:B------:R-:W-:Y:S01]  /*d880*/  IMAD.U32 R79, R134.reuse, 0x10000, RZ ;  /* 0x00010000864f7824 */ /* 0x040fe200078e00ff */
[----:B------:R-:W-:Y:S01]  /*d890*/  LOP3.LUT R134, R134, 0xffff0000, RZ, 0xc0, !PT ;  /* 0xffff000086867812 */ /* 0x000fe200078ec0ff */
[----:B------:R-:W-:Y:S01]  /*d8a0*/  IMAD.U32 R101, R136, 0x10000, RZ ;  /* 0x0001000088657824 */ /* 0x000fe200078e00ff */
[----:B------:R-:W-:Y:S02]  /*d8b0*/  PRMT R131, R131, 0x5410, R74 ;  /* 0x0000541083837816 */ /* 0x000fe4000000004a */
[----:B------:R-:W-:-:S02]  /*d8c0*/  PRMT R135, R135, 0x5410, R78 ;  /* 0x0000541087877816 */ /* 0x000fc4000000004e */
[----:B------:R-:W-:Y:S01]  /*d8d0*/  LOP3.LUT R100, R129, 0xffff0000, RZ, 0xc0, !PT ;  /* 0xffff000081647812 */ /* 0x000fe200078ec0ff */
[----:B------:R-:W-:Y:S01]  /*d8e0*/  IMAD.U32 R90, R131, 0x10000, RZ ;  /* 0x00010000835a7824 */ /* 0x000fe200078e00ff */
[----:B------:R-:W-:Y:S01]  /*d8f0*/  LOP3.LUT R136, R136, 0xffff0000, RZ, 0xc0, !PT ;  /* 0xffff000088887812 */ /* 0x000fe200078ec0ff */
[C---:B-1----:R-:W-:Y:S01]  /*d900*/  IMAD.U32 R73, R8.reuse, 0x10000, RZ ;  /* 0x0001000008497824 */ /* 0x042fe200078e00ff */
[----:B------:R-:W-:Y:S01]  /*d910*/  LOP3.LUT R72, R8, 0xffff0000, RZ, 0xc0, !PT ;  /* 0xffff000008487812 */ /* 0x000fe200078ec0ff */
[C---:B------:R-:W-:Y:S01]  /*d920*/  IMAD.U32 R8, R9.reuse, 0x10000, RZ ;  /* 0x0001000009087824 */ /* 0x040fe200078e00ff */
[----:B------:R-:W-:Y:S01]  /*d930*/  LOP3.LUT R75, R9, 0xffff0000, RZ, 0xc0, !PT ;  /* 0xffff0000094b7812 */ /* 0x000fe200078ec0ff */
[C---:B------:R-:W-:Y:S01]  /*d940*/  IMAD.U32 R9, R11.reuse, 0x10000, RZ ;  /* 0x000100000b097824 */ /* 0x040fe200078e00ff */
[----:B------:R-:W-:Y:S01]  /*d950*/  LOP3.LUT R77, R11, 0xffff0000, RZ, 0xc0, !PT ;  /* 0xffff00000b4d7812 */ /* 0x000fe200078ec0ff */
[----:B--2---:R-:W-:Y:S01]  /*d960*/  IMAD.U32 R88, R6, 0x10000, RZ ;  /* 0x0001000006587824 */ /* 0x004fe200078e00ff */
[C---:B------:R-:W-:Y:S01]  /*d970*/  SHF.L.U32 R76, R4.reuse, 0x10, RZ ;  /* 0x00000010044c7819 */ /* 0x040fe200000006ff */
[----:B------:R-:W-:Y:S01]  /*d980*/  IMAD.U32 R78, R7, 0x10000, RZ ;  /* 0x00010000074e7824 */ /* 0x000fe200078e00ff */
[----:B------:R-:W-:Y:S01]  /*d990*/  LOP3.LUT R11, R4, 0xffff0000, RZ, 0xc0, !PT ;  /* 0xffff0000040b7812 */ /* 0x000fe200078ec0ff */
[C---:B------:R-:W-:Y:S01]  /*d9a0*/  IMAD.U32 R4, R5.reuse, 0x10000, RZ ;  /* 0x0001000005047824 */ /* 0x040fe200078e00ff */
[----:B------:R-:W-:Y:S01]  /*d9b0*/  LOP3.LUT R89, R5, 0xffff0000, RZ, 0xc0, !PT ;  /* 0xffff000005597812 */ /* 0x000fe200078ec0ff */
[----:B------:R-:W-:Y:S01]  /*d9c0*/  IMAD.U32 R5, R130, 0x10000, RZ ;  /* 0x0001000082057824 */ /* 0x000fe200078e00ff */
[----:B------:R-:W-:Y:S01]  /*d9d0*/  LOP3.LUT R87, R6, 0xffff0000, RZ, 0xc0, !PT ;  /* 0xffff000006577812 */ /* 0x000fe200078ec0ff */
[----:B------:R-:W-:Y:S01]  /*d9e0*/  IMAD.U32 R74, R10, 0x10000, RZ ;  /* 0x000100000a4a7824 */ /* 0x000fe200078e00ff */
[----:B------:R-:W-:Y:S01]  /*d9f0*/  LOP3.LUT R130, R130, 0xffff0000, RZ, 0xc0, !PT ;  /* 0xffff000082827812 */ /* 0x000fe200078ec0ff */
[C---:B------:R-:W-:Y:S01]  /*da00*/  FMUL.FTZ R6, R76.reuse, R5 ;  /* 0x000000054c067220 */ /* 0x040fe20000410000 */
[----:B------:R-:W-:Y:S01]  /*da10*/  LOP3.LUT R7, R7, 0xffff0000, RZ, 0xc0, !PT ;  /* 0xffff000007077812 */ /* 0x000fe200078ec0ff */
[-C--:B------:R-:W-:Y:S01]  /*da20*/  FMUL.FTZ R76, R76, R79.reuse ;  /* 0x0000004f4c4c7220 */ /* 0x080fe20000410000 */
[----:B------:R-:W-:Y:S01]  /*da30*/  LOP3.LUT R10, R10, 0xffff0000, RZ, 0xc0, !PT ;  /* 0xffff00000a0a7812 */ /* 0x000fe200078ec0ff */
[----:B------:R-:W-:-:S02]  /*da40*/  FFMA.FTZ R6, R73, R79, -R6 ;  /* 0x0000004f49067223 */ /* 0x000fc40000010806 */
[----:B------:R-:W-:Y:S01]  /*da50*/  FFMA.FTZ R76, R73, R5, R76 ;  /* 0x00000005494c7223 */ /* 0x000fe2000001004c */
[----:B------:R-:W-:Y:S01]  /*da60*/  SHF.L.U32 R5, R133, 0x10, RZ ;  /* 0x0000001085057819 */ /* 0x000fe200000006ff */
[C---:B------:R-:W-:Y:S02]  /*da70*/  FMUL.FTZ R79, R11.reuse, R130 ;  /* 0x000000820b4f7220 */ /* 0x040fe40000410000 */
[-C--:B------:R-:W-:Y:S02]  /*da80*/  FMUL.FTZ R11, R11, R134.reuse ;  /* 0x000000860b0b7220 */ /* 0x080fe40000410000 */
[C---:B------:R-:W-:Y:S02]  /*da90*/  FMUL.FTZ R73, R4.reuse, R91 ;  /* 0x0000005b04497220 */ /* 0x040fe40000410000 */
[----:B------:R-:W-:Y:S02]  /*daa0*/  FMUL.FTZ R4, R4, R5 ;  /* 0x0000000504047220 */ /* 0x000fe40000410000 */
[----:B------:R-:W-:-:S02]  /*dab0*/  FFMA.FTZ R79, R72, R134, -R79 ;  /* 0x00000086484f7223 */ /* 0x000fc4000001084f */
[----:B------:R-:W-:Y:S02]  /*dac0*/  FFMA.FTZ R11, R72, R130, R11 ;  /* 0x00000082480b7223 */ /* 0x000fe4000001000b */
[C---:B------:R-:W-:Y:S02]  /*dad0*/  FFMA.FTZ R73, R8.reuse, R5, -R73 ;  /* 0x0000000508497223 */ /* 0x040fe40000010849 */
[----:B------:R-:W-:Y:S02]  /*dae0*/  IMAD.U32 R72, R135, 0x10000, RZ ;  /* 0x0001000087487824 */ /* 0x000fe400078e00ff */
[----:B------:R-:W-:Y:S01]  /*daf0*/  FFMA.FTZ R5, R8, R91, R4 ;  /* 0x0000005b08057223 */ /* 0x000fe20000010004 */
[----:B------:R-:W-:Y:S01]  /*db00*/  LOP3.LUT R4, R133, 0xffff0000, RZ, 0xc0, !PT ;  /* 0xffff000085047812 */ /* 0x000fe200078ec0ff */
[C---:B------:R-:W-:Y:S02]  /*db10*/  FMUL.FTZ R8, R78.reuse, R90 ;  /* 0x0000005a4e087220 */ /* 0x040fe40000410000 */
[----:B------:R-:W-:-:S02]  /*db20*/  FMUL.FTZ R78, R78, R72 ;  /* 0x000000484e4e7220 */ /* 0x000fc40000410000 */
[----:B------:R-:W-:Y:S02]  /*db30*/  FFMA.FTZ R72, R9, R72, -R8 ;  /* 0x0000004809487223 */ /* 0x000fe40000010808 */
[C---:B------:R-:W-:Y:S01]  /*db40*/  IMAD.U32 R91, R132.reuse, 0x10000, RZ ;  /* 0x00010000845b7824 */ /* 0x040fe200078e00ff */
[----:B------:R-:W-:Y:S01]  /*db50*/  LOP3.LUT R132, R132, 0xffff0000, RZ, 0xc0, !PT ;  /* 0xffff000084847812 */ /* 0x000fe200078ec0ff */
[----:B------:R-:W-:Y:S02]  /*db60*/  FMUL.FTZ R8, R89, R100 ;  /* 0x0000006459087220 */ /* 0x000fe40000410000 */
[----:B------:R-:W-:Y:S02]  /*db70*/  FFMA.FTZ R90, R9, R90, R78 ;  /* 0x0000005a095a7223 */ /* 0x000fe4000001004e */
[----:B------:R-:W-:Y:S02]  /*db80*/  FMUL.FTZ R89, R89, R4 ;  /* 0x0000000459597220 */ /* 0x000fe40000410000 */
[----:B------:R-:W-:-:S02]  /*db90*/  FMUL.FTZ R9, R88, R91 ;  /* 0x0000005b58097220 */ /* 0x000fc40000410000 */
[----:B------:R-:W-:Y:S01]  /*dba0*/  FFMA.FTZ R78, R75, R4, -R8 ;  /* 0x000000044b4e7223 */ /* 0x000fe20000010808 */
[----:B------:R-:W-:Y:S01]  /*dbb0*/  LOP3.LUT R4, R131, 0xffff0000, RZ, 0xc0, !PT ;  /* 0xffff000083047812 */ /* 0x000fe200078ec0ff */
[-C--:B------:R-:W-:Y:S01]  /*dbc0*/  FMUL.FTZ R88, R88, R101.reuse ;  /* 0x0000006558587220 */ /* 0x080fe20000410000 */
[----:B------:R-:W-:Y:S01]  /*dbd0*/  LOP3.LUT R8, R135, 0xffff0000, RZ, 0xc0, !PT ;  /* 0xffff000087087812 */ /* 0x000fe200078ec0ff */
[----:B------:R-:W-:Y:S02]  /*dbe0*/  FFMA.FTZ R100, R75, R100, R89 ;  /* 0x000000644b647223 */ /* 0x000fe40000010059 */
[C---:B------:R-:W-:Y:S02]  /*dbf0*/  FFMA.FTZ R101, R74.reuse, R101, -R9 ;  /* 0x000000654a657223 */ /* 0x040fe40000010809 */
[----:B------:R-:W-:Y:S01]  /*dc00*/  FFMA.FTZ R88, R74, R91, R88 ;  /* 0x0000005b4a587223 */ /* 0x000fe20000010058 */
[----:B------:R-:W-:Y:S01]  /*dc10*/  F2FP.BF16.PACK_AB R5, R100, R5 ;  /* 0x000000056405723e */ /* 0x000fe200000010ff */
[----:B------:R-:W-:-:S02]  /*dc20*/  FMUL.FTZ R89, R87, R132 ;  /* 0x0000008457597220 */ /* 0x000fc40000410000 */
[----:B------:R-:W-:Y:S02]  /*dc30*/  FMUL.FTZ R74, R7, R4 ;  /* 0x00000004074a7220 */ /* 0x000fe40000410000 */
[----:B------:R-:W-:Y:S02]  /*dc40*/  FMUL.FTZ R75, R87, R136 ;  /* 0x00000088574b7220 */ /* 0x000fe40000410000 */
[----:B------:R-:W-:Y:S02]  /*dc50*/  FMUL.FTZ R9, R7, R8 ;  /* 0x0000000807097220 */ /* 0x000fe40000410000 */
[C---:B------:R-:W-:Y:S02]  /*dc60*/  FFMA.FTZ R136, R10.reuse, R136, -R89 ;  /* 0x000000880a887223 */ /* 0x040fe40000010859 */
[----:B------:R-:W-:Y:S01]  /*dc70*/  FFMA.FTZ R7, R77, R8, -R74 ;  /* 0x000000084d077223 */ /* 0x000fe2000001084a */
[----:B------:R-:W-:Y:S01]  /*dc80*/  F2FP.BF16.PACK_AB R8, R79, R6 ;  /* 0x000000064f08723e */ /* 0x000fe200000010ff */
        /* <DEDUP_REMOVED lines=10> */
.L_x_446:
[----:B------:R-:W-:Y:S05]  /*dd30*/  BSYNC B0 ;  /* 0x0000000000007941 */ /* 0x000fea0003800000 */
.L_x_445:
[----:B------:R-:W-:-:S13]  /*dd40*/  ISETP.GE.AND P0, PT, R219, c[0x0][0x27c], PT ;  /* 0x00009f00db007a0c */ /* 0x000fda0003f06270 */
[----:B------:R-:W-:Y:S05]  /*dd50*/  @P0 BRA `(.L_x_444) ;  /* 0x0000078000000947 */ /* 0x000fea0003800000 */
[----:B-1----:R-:W-:Y:S01]  /*dd60*/  SHF.R.S32.HI R8, RZ, 0x1f, R219 ;  /* 0x0000001fff087819 */ /* 0x002fe200000114db */
[----:B------:R-:W-:Y:S01]  /*dd70*/  IMAD.MOV.U32 R9, RZ, RZ, c[0x0][0x27c] ;  /* 0x00009f00ff097624 */ /* 0x000fe200078e00ff */
[----:B------:R-:W-:Y:S01]  /*dd80*/  SHF.R.S32.HI R5, RZ, 0x1f, R84 ;  /* 0x0000001fff057819 */ /* 0x000fe20000011454 */
[----:B------:R-:W-:Y:S01]  /*dd90*/  IMAD.SHL.U32 R10, R84, 0x40, RZ ;  /* 0x00000040540a7824 */ /* 0x000fe200078e00ff */
[CC--:B------:R-:W-:Y:S02]  /*dda0*/  LEA.HI R11, R8.reuse, R219.reuse, RZ, 0x3 ;  /* 0x000000db080b7211 */ /* 0x0c0fe400078f18ff */
[----:B------:R-:W-:Y:S02]  /*ddb0*/  LEA.HI R5, R5, R84, RZ, 0x3 ;  /* 0x0000005405057211 */ /* 0x000fe400078f18ff */
[----:B------:R-:W-:Y:S02]  /*ddc0*/  SHF.R.S32.HI R4, RZ, 0x3, R11 ;  /* 0x00000003ff047819 */ /* 0x000fe4000001140b */
[----:B------:R-:W-:Y:S01]  /*ddd0*/  LEA.HI R8, R8, R219, RZ, 0x6 ;  /* 0x000000db08087211 */ /* 0x000fe200078f30ff */
[----:B------:R-:W-:Y:S01]  /*dde0*/  IMAD.SHL.U32 R5, R5, 0x40, RZ ;  /* 0x0000004005057824 */ /* 0x000fe200078e00ff */
[----:B------:R-:W-:-:S02]  /*ddf0*/  LEA.HI R9, R9, R4, RZ, 0x1d ;  /* 0x0000000409097211 */ /* 0x000fc400078fe8ff */
[----:B------:R-:W-:Y:S01]  /*de00*/  LOP3.LUT R10, R10, 0x1c0, RZ, 0xc0, !PT ;  /* 0x000001c00a0a7812 */ /* 0x000fe200078ec0ff */
[----:B------:R-:W-:Y:S01]  /*de10*/  IMAD.SHL.U32 R8, R8, 0x80, RZ ;  /* 0x0000008008087824 */ /* 0x000fe200078e00ff */
[----:B------:R-:W-:Y:S01]  /*de20*/  SHF.R.S32.HI R6, RZ, 0x1f, R9 ;  /* 0x0000001fff067819 */ /* 0x000fe20000011409 */
[----:B------:R-:W-:Y:S01]  /*de30*/  IMAD.SHL.U32 R7, R9, 0x8, RZ ;  /* 0x0000000809077824 */ /* 0x000fe200078e00ff */
[----:B------:R-:W-:Y:S02]  /*de40*/  LOP3.LUT R11, R10, 0x38, R11, 0xf8, !PT ;  /* 0x000000380a0b7812 */ /* 0x000fe400078ef80b */
[----:B------:R-:W-:Y:S02]  /*de50*/  LEA.HI R6, R6, R9, RZ, 0x3 ;  /* 0x0000000906067211 */ /* 0x000fe400078f18ff */
[----:B------:R-:W-:Y:S02]  /*de60*/  SHF.R.U32.HI R4, RZ, 0x3, R10 ;  /* 0x00000003ff047819 */ /* 0x000fe4000001160a */
[----:B------:R-:W-:Y:S01]  /*de70*/  LOP3.LUT R7, R10, 0x38, R7, 0xf8, !PT ;  /* 0x000000380a077812 */ /* 0x000fe200078ef807 */
[----:B------:R-:W-:Y:S01]  /*de80*/  IMAD.SHL.U32 R6, R6, 0x400, RZ ;  /* 0x0000040006067824 */ /* 0x000fe200078e00ff */
[----:B------:R-:W-:-:S02]  /*de90*/  LOP3.LUT R5, R5, 0xfffffe00, RZ, 0xc0, !PT ;  /* 0xfffffe0005057812 */ /* 0x000fc400078ec0ff */
[----:B------:R-:W-:Y:S02]  /*dea0*/  LOP3.LUT R8, R8, 0x7fffe000, RZ, 0xc0, !PT ;  /* 0x7fffe00008087812 */ /* 0x000fe400078ec0ff */
[-C--:B------:R-:W-:Y:S02]  /*deb0*/  LOP3.LUT R11, R11, R4.reuse, RZ, 0x3c, !PT ;  /* 0x000000040b0b7212 */ /* 0x080fe400078e3cff */
[----:B------:R-:W-:Y:S02]  /*dec0*/  LOP3.LUT R72, R7, R4, RZ, 0x3c, !PT ;  /* 0x0000000407487212 */ /* 0x000fe400078e3cff */
[----:B------:R-:W-:Y:S02]  /*ded0*/  LOP3.LUT R6, R6, 0x7fffe000, RZ, 0xc0, !PT ;  /* 0x7fffe00006067812 */ /* 0x000fe400078ec0ff */
[--C-:B------:R-:W-:Y:S02]  /*dee0*/  IADD3 R8, R11, R8, R5.reuse ;  /* 0x000000080b087210 */ /* 0x100fe40007ffe005 */
[----:B------:R-:W-:-:S02]  /*def0*/  IADD3 R72, R72, R6, R5 ;  /* 0x0000000648487210 */ /* 0x000fc40007ffe005 */
[--C-:B------:R-:W-:Y:S01]  /*df00*/  SHF.R.U64 R75, R52, 0x10, R53.reuse ;  /* 0x00000010344b7819 */ /* 0x100fe20000001235 */
[----:B------:R-:W-:Y:S01]  /*df10*/  IMAD.SHL.U32 R73, R8, 0x2, RZ ;  /* 0x0000000208497824 */ /* 0x000fe200078e00ff */
[----:B------:R-:W-:Y:S01]  /*df20*/  SHF.R.U32.HI R52, RZ, 0x10, R53 ;  /* 0x00000010ff347819 */ /* 0x000fe20000011635 */
[----:B------:R-:W-:Y:S01]  /*df30*/  IMAD.SHL.U32 R72, R72, 0x2, RZ ;  /* 0x0000000248487824 */ /* 0x000fe200078e00ff */
[--C-:B------:R-:W-:Y:S02]  /*df40*/  SHF.R.U64 R53, R54, 0x10, R55.reuse ;  /* 0x0000001036357819 */ /* 0x100fe40000001237 */
[----:B------:R-:W1:Y:S01]  /*df50*/  LDS.128 R8, [R73+0x10080] ;  /* 0x0100800049087984 */ /* 0x000e620000000c00 */
[----:B------:R-:W-:Y:S02]  /*df60*/  SHF.R.U32.HI R54, RZ, 0x10, R55 ;  /* 0x00000010ff367819 */ /* 0x000fe40000011637 */
[--C-:B------:R-:W-:Y:S01]  /*df70*/  SHF.R.U64 R55, R48, 0x10, R49.reuse ;  /* 0x0000001030377819 */ /* 0x100fe20000001231 */
[----:B------:R-:W2:Y:S01]  /*df80*/  LDS.128 R4, [R72+0x10080] ;  /* 0x0100800048047984 */ /* 0x000ea20000000c00 */
[----:B------:R-:W-:-:S02]  /*df90*/  SHF.R.U32.HI R48, RZ, 0x10, R49 ;  /* 0x00000010ff307819 */ /* 0x000fc40000011631 */
[----:B------:R-:W-:Y:S02]  /*dfa0*/  SHF.R.U64 R49, R50, 0x10, R51 ;  /* 0x0000001032317819 */ /* 0x000fe40000001233 */
        /* <DEDUP_REMOVED lines=42> */
[----:B------:R-:W-:Y:S02]  /*e250*/  FFMA.FTZ R11, R48, R122, R11 ;  /* 0x0000007a300b7223 */ /* 0x000fe4000001000b */
        /* <DEDUP_REMOVED lines=9> */
[C---:B------:R-:W-:Y:S01]  /*e2f0*/  IMAD.U32 R50, R10.reuse, 0x10000, RZ ;  /* 0x000100000a327824 */ /* 0x040fe200078e00ff */
[----:B------:R-:W-:Y:S01]  /*e300*/  LOP3.LUT R10, R10, 0xffff0000, RZ, 0xc0, !PT ;  /* 0xffff00000a0a7812 */ /* 0x000fe200078ec0ff */
[C---:B------:R-:W-:Y:S02]  /*e310*/  FMUL.FTZ R4, R76.reuse, R121 ;  /* 0x000000794c047220 */ /* 0x040fe40000410000 */
[----:B------:R-:W-:Y:S02]  /*e320*/  FMUL.FTZ R9, R75, R8 ;  /* 0x000000084b097220 */ /* 0x000fe40000410000 */
[----:B------:R-:W-:-:S02]  /*e330*/  FMUL.FTZ R76, R76, R125 ;  /* 0x0000007d4c4c7220 */ /* 0x000fc40000410000 */
[----:B------:R-:W-:Y:S02]  /*e340*/  FMUL.FTZ R75, R75, R77 ;  /* 0x0000004d4b4b7220 */ /* 0x000fe40000410000 */
        /* <DEDUP_REMOVED lines=25> */
.L_x_444:
[----:B------:R-:W-:Y:S05]  /*e4e0*/  BSYNC B1 ;  /* 0x0000000000017941 */ /* 0x000fea0003800000 */
.L_x_443:
        /* <DEDUP_REMOVED lines=120> */
.L_x_450:
[----:B------:R-:W-:Y:S05]  /*ec70*/  BSYNC B0 ;  /* 0x0000000000007941 */ /* 0x000fea0003800000 */
.L_x_449:
        /* <DEDUP_REMOVED lines=122> */
.L_x_448:
[----:B------:R-:W-:Y:S05]  /*f420*/  BSYNC B1 ;  /* 0x0000000000017941 */ /* 0x000fea0003800000 */
.L_x_447:
[----:B------:R-:W-:-:S04]  /*f430*/  IADD3 R28, R39, 0x60, RZ ;  /* 0x00000060271c7810 */ /* 0x000fc80007ffe0ff */
        /* <DEDUP_REMOVED lines=118> */
.L_x_452:
[----:B------:R-:W-:Y:S05]  /*fba0*/  BSYNC B0 ;  /* 0x0000000000007941 */ /* 0x000fea0003800000 */
.L_x_451:
        /* <DEDUP_REMOVED lines=28> */
[----:B------:R-:W-:Y:S01]  /*fd70*/  SHF.R.U64 R15, R24, 0x10, R25 ;  /* 0x00000010180f7819 */ /* 0x000fe20000001219 */
[----:B------:R-:W-:Y:S01]  /*fd80*/  IMAD.SHL.U32 R13, R8, 0x2, RZ ;  /* 0x00000002080d7824 */ /* 0x000fe200078e00ff */
[----:B------:R-:W-:Y:S01]  /*fd90*/  SHF.R.U64 R14, R18, 0x10, R19 ;  /* 0x00000010120e7819 */ /* 0x000fe20000001213 */
[----:B------:R-:W-:Y:S01]  /*fda0*/  IMAD.SHL.U32 R12, R12, 0x2, RZ ;  /* 0x000000020c0c7824 */ /* 0x000fe200078e00ff */
[----:B------:R-:W-:Y:S02]  /*fdb0*/  SHF.R.U64 R23, R16, 0x10, R17 ;  /* 0x0000001010177819 */ /* 0x000fe40000001211 */
[----:B------:R-:W1:Y:S01]  /*fdc0*/  LDS.128 R8, [R13+0x10080] ;  /* 0x010080000d087984 */ /* 0x000e620000000c00 */
[----:B------:R-:W-:Y:S02]  /*fdd0*/  SHF.R.U32.HI R18, RZ, 0x10, R19 ;  /* 0x00000010ff127819 */ /* 0x000fe40000011613 */
[----:B------:R-:W-:Y:S01]  /*fde0*/  PRMT R70, R70, 0x5410, R15 ;  /* 0x0000541046467816 */ /* 0x000fe2000000000f */
[----:B------:R-:W2:Y:S01]  /*fdf0*/  LDS.128 R4, [R12+0x10080] ;  /* 0x010080000c047984 */ /* 0x000ea20000000c00 */
[----:B------:R-:W-:-:S02]  /*fe00*/  PRMT R67, R67, 0x5410, R14 ;  /* 0x0000541043437816 */ /* 0x000fc4000000000e */
[----:B------:R-:W-:Y:S02]  /*fe10*/  SHF.R.U32.HI R16, RZ, 0x10, R17 ;  /* 0x00000010ff107819 */ /* 0x000fe40000011611 */
[----:B------:R-:W-:Y:S02]  /*fe20*/  PRMT R62, R62, 0x5410, R23 ;  /* 0x000054103e3e7816 */ /* 0x000fe40000000017 */
[----:B------:R-:W-:Y:S02]  /*fe30*/  SHF.R.U64 R21, R26, 0x10, R27 ;  /* 0x000000101a157819 */ /* 0x000fe4000000121b */
[----:B------:R-:W-:Y:S02]  /*fe40*/  PRMT R63, R63, 0x5410, R18 ;  /* 0x000054103f3f7816 */ /* 0x000fe40000000012 */
[----:B------:R-:W-:Y:S01]  /*fe50*/  PRMT R80, R80, 0x5410, R21 ;  /* 0x0000541050507816 */ /* 0x000fe20000000015 */
[----:B------:R-:W-:Y:S01]  /*fe60*/  IMAD.U32 R21, R70, 0x10000, RZ ;  /* 0x0001000046157824 */ /* 0x000fe200078e00ff */
[----:B------:R-:W-:-:S02]  /*fe70*/  SHF.R.U32.HI R25, RZ, 0x10, R25 ;  /* 0x00000010ff197819 */ /* 0x000fc40000011619 */
[----:B------:R-:W-:Y:S02]  /*fe80*/  PRMT R61, R61, 0x5410, R16 ;  /* 0x000054103d3d7816 */ /* 0x000fe40000000010 */
[----:B------:R-:W-:Y:S02]  /*fe90*/  PRMT R68, R68, 0x5410, R25 ;  /* 0x0000541044447816 */ /* 0x000fe40000000019 */
[----:B------:R-:W-:Y:S01]  /*fea0*/  LOP3.LUT R70, R70, 0xffff0000, RZ, 0xc0, !PT ;  /* 0xffff000046467812 */ /* 0x000fe200078ec0ff */
[C---:B------:R-:W-:Y:S01]  /*feb0*/  IMAD.U32 R25, R61.reuse, 0x10000, RZ ;  /* 0x000100003d197824 */ /* 0x040fe200078e00ff */
[----:B------:R-:W-:Y:S02]  /*fec0*/  SHF.R.U32.HI R26, RZ, 0x10, R27 ;  /* 0x00000010ff1a7819 */ /* 0x000fe4000001161b */
[----:B------:R-:W-:Y:S02]  /*fed0*/  LOP3.LUT R61, R61, 0xffff0000, RZ, 0xc0, !PT ;  /* 0xffff00003d3d7812 */ /* 0x000fe400078ec0ff */
[----:B------:R-:W-:Y:S01]  /*fee0*/  PRMT R71, R71, 0x5410, R26 ;  /* 0x0000541047477816 */ /* 0x000fe2000000001a */
[----:B------:R-:W-:-:S02]  /*fef0*/  IMAD.U32 R26, R63, 0x10000, RZ ;  /* 0x000100003f1a7824 */ /* 0x000fc400078e00ff */
        /* <DEDUP_REMOVED lines=18> */
[C---:B------:R-:W-:Y:S02]  /*10020*/  FMUL.FTZ R21, R11.reuse, R62 ;  /* 0x0000003e0b157220 */ /* 0x040fe40000410000 */
        /* <DEDUP_REMOVED lines=14> */
[C---:B------:R-:W-:Y:S01]  /*10110*/  IMAD.U32 R8, R67.reuse, 0x10000, RZ ;  /* 0x0001000043087824 */ /* 0x040fe200078e00ff */
[----:B------:R-:W-:Y:S01]  /*10120*/  LOP3.LUT R67, R67, 0xffff0000, RZ, 0xc0, !PT ;  /* 0xffff000043437812 */ /* 0x000fe200078ec0ff */
[----:B------:R-:W-:-:S02]  /*10130*/  FFMA.FTZ R14, R9, R14, -R4 ;  /* 0x0000000e090e7223 */ /* 0x000fc40000010804 */
[----:B------:R-:W-:Y:S02]  /*10140*/  IMAD.U32 R25, R80, 0x10000, RZ ;  /* 0x0001000050197824 */ /* 0x000fe400078e00ff */
[----:B------:R-:W-:Y:S02]  /*10150*/  FMUL.FTZ R4, R24, R61 ;  /* 0x0000003d18047220 */ /* 0x000fe40000410000 */
[----:B------:R-:W-:Y:S01]  /*10160*/  FFMA.FTZ R26, R9, R26, R20 ;  /* 0x0000001a091a7223 */ /* 0x000fe20000010014 */
[----:B------:R-:W-:Y:S01]  /*10170*/  LOP3.LUT R20, R71, 0xffff0000, RZ, 0xc0, !PT ;  /* 0xffff000047147812 */ /* 0x000fe200078ec0ff */
[C---:B------:R-:W-:Y:S01]  /*10180*/  IMAD.U32 R16, R10.reuse, 0x10000, RZ ;  /* 0x000100000a107824 */ /* 0x040fe200078e00ff */
[----:B------:R-:W-:Y:S01]  /*10190*/  LOP3.LUT R10, R10, 0xffff0000, RZ, 0xc0, !PT ;  /* 0xffff00000a0a7812 */ /* 0x000fe200078ec0ff */
[----:B------:R-:W-:Y:S02]  /*101a0*/  FMUL.FTZ R9, R23, R8 ;  /* 0x0000000817097220 */ /* 0x000fe40000410000 */
[----:B------:R-:W-:-:S02]  /*101b0*/  FMUL.FTZ R24, R24, R68 ;  /* 0x0000004418187220 */ /* 0x000fc40000410000 */
[----:B------:R-:W-:Y:S01]  /*101c0*/  FFMA.FTZ R68, R17, R68, -R4 ;  /* 0x0000004411447223 */ /* 0x000fe20000010804 */
[----:B------:R-:W-:Y:S01]  /*101d0*/  LOP3.LUT R4, R63, 0xffff0000, RZ, 0xc0, !PT ;  /* 0xffff00003f047812 */ /* 0x000fe200078ec0ff */
[-C--:B------:R-:W-:Y:S02]  /*101e0*/  FMUL.FTZ R23, R23, R25.reuse ;  /* 0x0000001917177220 */ /* 0x080fe40000410000 */
[----:B------:R-:W-:Y:S01]  /*101f0*/  FFMA.FTZ R25, R16, R25, -R9 ;  /* 0x0000001910197223 */ /* 0x000fe20000010809 */
[----:B------:R-:W-:Y:S01]  /*10200*/  LOP3.LUT R9, R80, 0xffff0000, RZ, 0xc0, !PT ;  /* 0xffff000050097812 */ /* 0x000fe200078ec0ff */
[----:B------:R-:W-:Y:S02]  /*10210*/  FFMA.FTZ R24, R17, R61, R24 ;  /* 0x0000003d11187223 */ /* 0x000fe40000010018 */
[----:B------:R-:W-:Y:S02]  /*10220*/  FFMA.FTZ R23, R16, R8, R23 ;  /* 0x0000000810177223 */ /* 0x000fe40000010017 */
[----:B------:R-:W-:Y:S01]  /*10230*/  FMUL.FTZ R16, R22, R67 ;  /* 0x0000004316107220 */ /* 0x000fe20000410000 */
[----:B------:R-:W-:Y:S01]  /*10240*/  F2FP.BF16.PACK_AB R5, R24, R5 ;  /* 0x000000051805723e */ /* 0x000fe200000010ff */
[----:B------:R-:W-:-:S02]  /*10250*/  FMUL.FTZ R17, R7, R4 ;  /* 0x0000000407117220 */ /* 0x000fc40000410000 */
[-C--:B------:R-:W-:Y:S02]  /*10260*/  FMUL.FTZ R22, R22, R9.reuse ;  /* 0x0000000916167220 */ /* 0x080fe40000410000 */
[-C--:B------:R-:W-:Y:S02]  /*10270*/  FMUL.FTZ R8, R7, R20.reuse ;  /* 0x0000001407087220 */ /* 0x080fe40000410000 */
[----:B------:R-:W-:Y:S01]  /*10280*/  FFMA.FTZ R16, R10, R9, -R16 ;  /* 0x000000090a107223 */ /* 0x000fe20000010810 */
[----:B------:R-:W-:Y:S01]  /*10290*/  F2FP.BF16.PACK_AB R9, R68, R15 ;  /* 0x0000000f4409723e */ /* 0x000fe200000010ff */
        /* <DEDUP_REMOVED lines=11> */
.L_x_424:
[----:B------:R-:W-:Y:S05]  /*10350*/  BSYNC B2 ;  /* 0x0000000000027941 */ /* 0x000fea0003800000 */
.L_x_390:
        /* <DEDUP_REMOVED lines=12> */
[----:B------:R-:W-:Y:S01]  /*10420*/  IMAD R58, R58, c[0x0][0x218], RZ ;  /* 0x000086003a3a7a24 */ /* 0x000fe200078e02ff */
[----:B------:R-:W-:Y:S01]  /*10430*/  LOP3.LUT R8, R8, 0xfffffffe, RZ, 0xc0, !PT ;  /* 0xfffffffe08087812 */ /* 0x000fe200078ec0ff */
[----:B------:R-:W-:Y:S01]  /*10440*/  IMAD.IADD R7, R7, 0x1, R9 ;  /* 0x0000000107077824 */ /* 0x000fe200078e0209 */
[----:B------:R-:W-:Y:S01]  /*10450*/  LOP3.LUT R11, R4, R11, RZ, 0x3c, !PT ;  /* 0x0000000b040b7212 */ /* 0x000fe200078e3cff */
[----:B------:R-:W-:Y:S01]  /*10460*/  IMAD R58, R217, c[0x0][0x21c], R58 ;  /* 0x00008700d93a7a24 */ /* 0x000fe200078e023a */
[----:B------:R-:W-:Y:S01]  /*10470*/  BAR.SYNC.DEFER_BLOCKING 0x0 ;  /* 0x0000000000007b1d */ /* 0x000fe20000010000 */
[----:B------:R-:W-:Y:S01]  /*10480*/  IMAD.IADD R8, R5, 0x1, -R8 ;  /* 0x0000000105087824 */ /* 0x000fe200078e0a08 */
[----:B------:R-:W-:Y:S01]  /*10490*/  ISETP.LT.AND P1, PT, R39, UR30, PT ;  /* 0x0000001e27007c0c */ /* 0x000fe2000bf21270 */
[----:B------:R-:W-:Y:S01]  /*104a0*/  IMAD.WIDE.U32 R6, R217, c[0x0][0x218], R6 ;  /* 0x00008600d9067a25 */ /* 0x000fe200078e0006 */
[----:B------:R-:W-:Y:S01]  /*104b0*/  SHF.R.S32.HI R228, RZ, 0x1f, R219 ;  /* 0x0000001fffe47819 */ /* 0x000fe200000114db */
[----:B------:R-:W-:-:S02]  /*104c0*/  UISETP.GT.AND UP0, UPT, UR17, UR8, UPT ;  /* 0x000000081100728c */ /* 0x000fc4000bf04270 */
[----:B------:R-:W-:Y:S01]  /*104d0*/  IMAD R213, R8, 0x200, R11 ;  /* 0x0000020008d57824 */ /* 0x000fe200078e020b */
[----:B------:R-:W-:Y:S01]  /*104e0*/  LEA.HI R228, R228, R219, RZ, 0x3 ;  /* 0x000000dbe4e47211 */ /* 0x000fe200078f18ff */
[----:B------:R-:W-:Y:S02]  /*104f0*/  IMAD.SHL.U32 R8, R8, 0x8, RZ ;  /* 0x0000000808087824 */ /* 0x000fe400078e00ff */
[----:B------:R-:W-:Y:S01]  /*10500*/  IMAD.SHL.U32 R213, R213, 0x2, RZ ;  /* 0x00000002d5d57824 */ /* 0x000fe200078e00ff */
[----:B------:R-:W-:Y:S01]  /*10510*/  LOP3.LUT R228, R228, 0xfffffff8, RZ, 0xc0, !PT ;  /* 0xfffffff8e4e47812 */ /* 0x000fe200078ec0ff */
[----:B------:R-:W-:Y:S02]  /*10520*/  IMAD.SHL.U32 R68, R57, 0x40, RZ ;  /* 0x0000004039447824 */ /* 0x000fe400078e00ff */
[----:B------:R-:W-:Y:S01]  /*10530*/  IMAD.SHL.U32 R220, R38, 0x2, RZ ;  /* 0x0000000226dc7824 */ /* 0x000fe200078e00ff */
[C---:B------:R-:W-:Y:S02]  /*10540*/  IADD3 R4, R213.reuse, 0xc080, RZ ;  /* 0x0000c080d5047810 */ /* 0x040fe40007ffe0ff */
[----:B------:R-:W-:-:S02]  /*10550*/  IADD3 R212, R213, 0xc0a0, RZ ;  /* 0x0000c0a0d5d47810 */ /* 0x000fc40007ffe0ff */
[----:B------:R-:W-:Y:S02]  /*10560*/  @P0 IADD3 R212, R4, -0x20, RZ ;  /* 0xffffffe004d40810 */ /* 0x000fe40007ffe0ff */
[----:B------:R-:W-:Y:S02]  /*10570*/  IADD3 R4, P0, R6, UR26, RZ ;  /* 0x0000001a06047c10 */ /* 0x000fe4000ff1e0ff */
[----:B------:R-:W-:Y:S01]  /*10580*/  LOP3.LUT R68, R68, 0xfffffe00, RZ, 0xc0, !PT ;  /* 0xfffffe0044447812 */ /* 0x000fe200078ec0ff */
[----:B------:R-:W-:Y:S01]  /*10590*/  LDSM.16.M88.4 R24, [R213+0xc080] ;  /* 0x00c08000d518783b */ /* 0x000fe20000000200 */
[----:B------:R-:W-:Y:S01]  /*105a0*/  IADD3.X R5, R7, UR12, R58, P0, !PT ;  /* 0x0000000c07057c10 */ /* 0x000fe200087fe43a */
[----:B------:R-:W-:Y:S01]  /*105b0*/  IMAD.SHL.U32 R7, R56, 0x40, RZ ;  /* 0x0000004038077824 */ /* 0x000fe200078e00ff */
[----:B------:R-:W-:Y:S01]  /*105c0*/  LEA R6, P0, R4, c[0x0][0x1f8], 0x1 ;  /* 0x00007e0004067a11 */ /* 0x000fe200078008ff */
[----:B------:R-:W-:Y:S01]  /*105d0*/  IMAD R214, R64, 0x400, R68 ;  /* 0x0000040040d67824 */ /* 0x000fe200078e0244 */
[----:B------:R-:W-:Y:S01]  /*105e0*/  LDSM.16.M88.4 R40, [R213+0xc880] ;  /* 0x00c88000d528783b */ /* 0x000fe20000000200 */
[----:B------:R-:W-:-:S02]  /*105f0*/  IADD3 R203, R212, 0x800, RZ ;  /* 0x00000800d4cb7810 */ /* 0x000fc40007ffe0ff */
[----:B------:R-:W-:Y:S01]  /*10600*/  LEA.HI.X R5, R4, c[0x0][0x1fc], R5, 0x1, P0 ;  /* 0x00007f0004057a11 */ /* 0x000fe200000f0c05 */
[----:B------:R-:W-:Y:S01]  /*10610*/  LDSM.16.M88.4 R16, [R212] ;  /* 0x00000000d410783b */ /* 0x000fe20000000200 */
[----:B------:R-:W-:Y:S02]  /*10620*/  LOP3.LUT R7, R7, 0x1c0, RZ, 0xc0, !PT ;  /* 0x000001c007077812 */ /* 0x000fe400078ec0ff */
[----:B------:R-:W-:Y:S01]  /*10630*/  LOP3.LUT P0, RZ, R0, 0x4, RZ, 0xc0, !PT ;  /* 0x0000000400ff7812 */ /* 0x000fe2000780c0ff */
[----:B------:R1:W-:Y:S01]  /*10640*/  SHFL.IDX PT, R4, R6, RZ, 0x181f ;  /* 0x00181fff06047589 */ /* 0x0003e200000e0000 */
[----:B------:R-:W-:Y:S01]  /*10650*/  LOP3.LUT R8, R7, 0x8, R8, 0xf8, !PT ;  /* 0x0000000807087812 */ /* 0x000fe200078ef808 */
[----:B------:R-:W-:Y:S01]  /*10660*/  IMAD.MOV.U32 R0, RZ, RZ, 0x40 ;  /* 0x00000040ff007424 */ /* 0x000fe200078e00ff */
[----:B------:R-:W-:Y:S01]  /*10670*/  SHF.R.U32.HI R67, RZ, 0x3, R7 ;  /* 0x00000003ff437819 */ /* 0x000fe20000011607 */
[----:B------:R-:W2:Y:S01]  /*10680*/  SHFL.IDX PT, R5, R5, RZ, 0x181f ;  /* 0x00181fff05057589 */ /* 0x000ea200000e0000 */
[----:B------:R-:W-:-:S02]  /*10690*/  SHF.R.S32.HI R7, RZ, 0x1f, R36 ;  /* 0x0000001fff077819 */ /* 0x000fc40000011424 */
[----:B------:R-:W-:Y:S01]  /*106a0*/  LOP3.LUT R67, R8, R67, RZ, 0x3c, !PT ;  /* 0x0000004308437212 */ /* 0x000fe200078e3cff */
[----:B------:R-:W-:Y:S01]  /*106b0*/  LDSM.16.M88.4 R44, [R212+0x800] ;  /* 0x00080000d42c783b */ /* 0x000fe20000000200 */
[----:B------:R-:W-:Y:S02]  /*106c0*/  SEL R0, R0, 0xffffffc0, !P0 ;  /* 0xffffffc000007807 */ /* 0x000fe40004000000 */
[----:B------:R-:W-:Y:S01]  /*106d0*/  ISETP.GE.OR P0, PT, R225, c[0x0][0x1d4], !P1 ;  /* 0x00007500e1007a0c */ /* 0x000fe20004f06670 */
[----:B------:R-:W-:Y:S01]  /*106e0*/  IMAD.IADD R214, R67, 0x1, R214 ;  /* 0x0000000143d67824 */ /* 0x000fe200078e02d6 */
[----:B------:R-:W-:Y:S01]  /*106f0*/  LEA.HI R226, R7, R36, RZ, 0x3 ;  /* 0x0000002407e27211 */ /* 0x000fe200078f18ff */
[----:B------:R-:W-:Y:S01]  /*10700*/  IMAD.IADD R208, R213, 0x1, R0 ;  /* 0x00000001d5d07824 */ /* 0x000fe200078e0200 */
[----:B------:R-:W-:Y:S01]  /*10710*/  IADD3 R201, R212, 0x1000, RZ ;  /* 0x00001000d4c97810 */ /* 0x000fe20007ffe0ff */
[----:B------:R-:W-:Y:S01]  /*10720*/  IMAD.SHL.U32 R214, R214, 0x2, RZ ;  /* 0x00000002d6d67824 */ /* 0x000fe200078e00ff */
[----:B------:R-:W-:Y:S01]  /*10730*/  LOP3.LUT R226, R226, 0xfffffff8, RZ, 0xc0, !PT ;  /* 0xfffffff8e2e27812 */ /* 0x000fe200078ec0ff */
[----:B------:R-:W-:Y:S01]  /*10740*/  IMAD.IADD R202, R0, 0x1, R212 ;  /* 0x0000000100ca7824 */ /* 0x000fe200078e02d4 */
[----:B------:R-:W-:Y:S01]  /*10750*/  IADD3 R200, R212, 0x1800, RZ ;  /* 0x00001800d4c87810 */ /* 0x000fe20007ffe0ff */
[--C-:B------:R-:W-:Y:S01]  /*10760*/  IMAD R210, R2, 0x2, R214.reuse ;  /* 0x0000000202d27824 */ /* 0x100fe200078e02d6 */
[----:B------:R-:W3:Y:S01]  /*10770*/  LDSM.16.M88.4 R20, [R214+0x10080] ;  /* 0x01008000d614783b */ /* 0x000ee20000000200 */
[C---:B------:R-:W-:Y:S01]  /*10780*/  IMAD R209, R3.reuse, 0x2, R214 ;  /* 0x0000000203d17824 */ /* 0x040fe200078e02d6 */
[----:B-1----:R-:W-:Y:S01]  /*10790*/  SHF.R.S32.HI R6, RZ, 0x1f, R37 ;  /* 0x0000001fff067819 */ /* 0x002fe20000011425 */
[----:B------:R-:W-:Y:S01]  /*107a0*/  IMAD R207, R3, 0x2, R210 ;  /* 0x0000000203cf7824 */ /* 0x000fe200078e02d2 */
[----:B------:R-:W1:Y:S01]  /*107b0*/  LDSM.16.M88.4 R8, [R210+0x10080] ;  /* 0x01008000d208783b */ /* 0x000e620000000200 */
[----:B------:R-:W-:Y:S01]  /*107c0*/  SHF.R.S32.HI R229, RZ, 0x1f, R226 ;  /* 0x0000001fffe57819 */ /* 0x000fe200000114e2 */
[----:B--2---:R-:W-:Y:S01]  /*107d0*/  IMAD.WIDE R14, R225, 0x2, R4 ;  /* 0x00000002e10e7825 */ /* 0x004fe200078e0204 */
[----:B------:R-:W-:-:S02]  /*107e0*/  LEA.HI R227, R6, R37, RZ, 0x3 ;  /* 0x0000002506e37211 */ /* 0x000fc400078f18ff */
[----:B------:R-:W-:Y:S01]  /*107f0*/  IADD3 R199, R212, 0x2000, RZ ;  /* 0x00002000d4c77810 */ /* 0x000fe20007ffe0ff */
[--C-:B------:R-:W-:Y:S01]  /*10800*/  IMAD.WIDE R12, R228, 0x2, R4.reuse ;  /* 0x00000002e40c7825 */ /* 0x100fe200078e0204 */
[----:B------:R-:W-:Y:S01]  /*10810*/  @!PT LDS RZ, [RZ] ;  /* 0x00000000fffff984 */ /* 0x000fe20000000800 */
[----:B------:R-:W-:Y:S01]  /*10820*/  @!PT LDS RZ, [RZ] ;  /* 0x00000000fffff984 */ /* 0x000fe20000000800 */
[----:B------:R-:W-:Y:S01]  /*10830*/  @!PT LDS RZ, [RZ] ;  /* 0x00000000fffff984 */ /* 0x000fe20000000800 */
[----:B------:R2:W-:Y:S01]  /*10840*/  LDGSTS.E.BYPASS.LTC128B.128 [R220+0x8080], [R14.64], !P0 ;  /* 0x080800000edc7fae */ /* 0x0005e2000c101d58 */
[----:B------:R-:W-:Y:S02]  /*10850*/  ISETP.GE.OR P0, PT, R219, c[0x0][0x1d4], !P1 ;  /* 0x00007500db007a0c */ /* 0x000fe40004f06670 */
[----:B------:R-:W-:Y:S01]  /*10860*/  LOP3.LUT R227, R227, 0xfffffff8, RZ, 0xc0, !PT ;  /* 0xfffffff8e3e37812 */ /* 0x000fe200078ec0ff */
[--C-:B------:R-:W-:Y:S01]  /*10870*/  IMAD.WIDE R52, R226, 0x2, R4.reuse ;  /* 0x00000002e2347825 */ /* 0x100fe200078e0204 */
[C---:B------:R-:W-:Y:S02]  /*10880*/  IADD3 R198, R212.reuse, 0x2800, RZ ;  /* 0x00002800d4c67810 */ /* 0x040fe40007ffe0ff */
[C---:B------:R-:W-:Y:S01]  /*10890*/  IADD3 R197, R212.reuse, 0x3000, RZ ;  /* 0x00003000d4c57810 */ /* 0x040fe20007ffe0ff */
[----:B------:R-:W-:Y:S01]  /*108a0*/  IMAD.WIDE R28, R227, 0x2, R4 ;  /* 0x00000002e31c7825 */ /* 0x000fe200078e0204 */
[----:B------:R-:W-:-:S05]  /*108b0*/  IADD3 R196, R212, 0x3800, RZ ;  /* 0x00003800d4c47810 */ /* 0x000fca0007ffe0ff */
[----:B------:R2:W-:Y:S01]  /*108c0*/  LDGSTS.E.BYPASS.LTC128B.128 [R220+0x9080], [R12.64], !P0 ;  /* 0x090800000cdc7fae */ /* 0x0005e2000c101d58 */
[----:B------:R-:W-:-:S13]  /*108d0*/  ISETP.GE.OR P0, PT, R37, c[0x0][0x1d4], !P1 ;  /* 0x0000750025007a0c */ /* 0x000fda0004f06670 */
[----:B------:R4:W-:Y:S01]  /*108e0*/  LDGSTS.E.BYPASS.LTC128B.128 [R220+0xa080], [R28.64], !P0 ;  /* 0x0a0800001cdc7fae */ /* 0x0009e2000c101d58 */
[----:B------:R-:W-:Y:S02]  /*108f0*/  ISETP.GE.OR P0, PT, R36, c[0x0][0x1d4], !P1 ;  /* 0x0000750024007a0c */ /* 0x000fe40004f06670 */
[C---:B---3--:R-:W-:Y:S08]  /*10900*/  HMMA.16816.F32.BF16 R36, R20.reuse, R40, RZ ;  /* 0x000000281424723c */ /* 0x048ff000000418ff */
[----:B--2---:R-:W-:Y:S03]  /*10910*/  HMMA.16816.F32.BF16 R12, R20, R24, RZ ;  /* 0x00000018140c723c */ /* 0x004fe600000418ff */
[----:B------:R2:W-:Y:S01]  /*10920*/  LDGSTS.E.BYPASS.LTC128B.128 [R220+0xb080], [R52.64], !P0 ;  /* 0x0b08000034dc7fae */ /* 0x0005e2000c101d58 */
[----:B------:R-:W-:-:S03]  /*10930*/  PLOP3.LUT P0, PT, PT, PT, UP0, 0x40, 0x0 ;  /* 0x000000000000781c */ /* 0x000fc60003f0e808 */
[----:B------:R-:W-:Y:S01]  /*10940*/  LDSM.16.M88.4 R48, [R209+0x10080] ;  /* 0x01008000d130783b */ /* 0x000fe20000000200 */
[C---:B------:R-:W-:Y:S03]  /*10950*/  HMMA.16816.F32.BF16 R24, R20.reuse, R26, RZ ;  /* 0x0000001a1418723c */ /* 0x040fe600000418ff */
[----:B------:R-:W3:Y:S04]  /*10960*/  LDSM.16.M88.4 R4, [R208+0xc080] ;  /* 0x00c08000d004783b */ /* 0x000ee80000000200 */
[----:B------:R-:W5:Y:S01]  /*10970*/  LDSM.16.M88.4 R60, [R208+0xc880] ;  /* 0x00c88000d03c783b */ /* 0x000f620000000200 */
[----:B------:R-:W-:Y:S03]  /*10980*/  HMMA.16816.F32.BF16 R20, R20, R42, RZ ;  /* 0x0000002a1414723c */ /* 0x000fe600000418ff */
[----:B------:R-:W-:Y:S04]  /*10990*/  LDSM.16.M88.4 R32, [R207+0x10080] ;  /* 0x01008000cf20783b */ /* 0x000fe80000000200 */
[----:B----4-:R-:W4:Y:S01]  /*109a0*/  LDSM.16.M88.4 R28, [R202] ;  /* 0x00000000ca1c783b */ /* 0x010f220000000200 */
[C---:B-1----:R-:W-:Y:S03]  /*109b0*/  HMMA.16816.F32.BF16 R12, R8.reuse, R16, R12 ;  /* 0x00000010080c723c */ /* 0x042fe6000004180c */
[----:B------:R-:W-:Y:S04]  /*109c0*/  LDSM.16.M88.4 R56, [R213+0xd080] ;  /* 0x00d08000d538783b */ /* 0x000fe80000000200 */
[----:B--2---:R-:W1:Y:S01]  /*109d0*/  LDSM.16.M88.4 R52, [R202+0x800] ;  /* 0x00080000ca34783b */ /* 0x004e620000000200 */
[C---:B------:R-:W-:Y:S03]  /*109e0*/  HMMA.16816.F32.BF16 R24, R8.reuse, R18, R24 ;  /* 0x000000120818723c */ /* 0x040fe60000041818 */
[----:B------:R-:W2:Y:S04]  /*109f0*/  LDSM.16.M88.4 R16, [R214+0x14080] ;  /* 0x01408000d610783b */ /* 0x000ea80000000200 */
[----:B------:R-:W-:Y:S01]  /*10a00*/  LDSM.16.M88.4 R40, [R212+0x1000] ;  /* 0x00100000d428783b */ /* 0x000fe20000000200 */
[C---:B------:R-:W-:Y:S03]  /*10a10*/  HMMA.16816.F32.BF16 R36, R8.reuse, R44, R36 ;  /* 0x0000002c0824723c */ /* 0x040fe60000041824 */
[----:B------:R-:W0:Y:S05]  /*10a20*/  LDGDEPBAR ;  /* 0x00000000000079af */ /* 0x000e2a0000000000 */
[----:B------:R-:W-:Y:S01]  /*10a30*/  HMMA.16816.F32.BF16 R8, R8, R46, R20 ;  /* 0x0000002e0808723c */ /* 0x000fe20000041814 */
[----:B------:R-:W1:Y:S04]  /*10a40*/  LDSM.16.M88.4 R44, [R213+0xd880] ;  /* 0x00d88000d52c783b */ /* 0x000e680000000200 */
[----:B------:R-:W-:Y:S03]  /*10a50*/  LDSM.16.M88.4 R20, [R209+0x14080] ;  /* 0x01408000d114783b */ /* 0x000fe60000000200 */
[C---:B---3--:R-:W-:Y:S08]  /*10a60*/  HMMA.16816.F32.BF16 R12, R48.reuse, R4, R12 ;  /* 0x00000004300c723c */ /* 0x048ff0000004180c */
[C---:B------:R-:W-:Y:S01]  /*10a70*/  HMMA.16816.F32.BF16 R24, R48.reuse, R6, R24 ;  /* 0x000000063018723c */ /* 0x040fe20000041818 */
[----:B------:R-:W3:Y:S07]  /*10a80*/  LDSM.16.M88.4 R4, [R210+0x14080] ;  /* 0x01408000d204783b */ /* 0x000eee0000000200 */
[----:B-----5:R-:W-:Y:S08]  /*10a90*/  HMMA.16816.F32.BF16 R36, R48, R60, R36 ;  /* 0x0000003c3024723c */ /* 0x020ff00000041824 */
[C---:B----4-:R-:W-:Y:S08]  /*10aa0*/  HMMA.16816.F32.BF16 R12, R32.reuse, R28, R12 ;  /* 0x0000001c200c723c */ /* 0x050ff0000004180c */
[----:B------:R-:W-:Y:S01]  /*10ab0*/  HMMA.16816.F32.BF16 R24, R32, R30, R24 ;  /* 0x0000001e2018723c */ /* 0x000fe20000041818 */
[----:B------:R-:W-:Y:S07]  /*10ac0*/  LDSM.16.M88.4 R28, [R208+0xd080] ;  /* 0x00d08000d01c783b */ /* 0x000fee0000000200 */
[----:B------:R-:W-:Y:S01]  /*10ad0*/  HMMA.16816.F32.BF16 R48, R48, R62, R8 ;  /* 0x0000003e3030723c */ /* 0x000fe20000041808 */
[----:B------:R-:W4:Y:S04]  /*10ae0*/  LDSM.16.M88.4 R60, [R212+0x1800] ;  /* 0x00180000d43c783b */ /* 0x000f280000000200 */
[----:B------:R-:W-:Y:S03]  /*10af0*/  LDSM.16.M88.4 R8, [R207+0x14080] ;  /* 0x01408000cf08783b */ /* 0x000fe60000000200 */
[----:B-1----:R-:W-:Y:S08]  /*10b00*/  HMMA.16816.F32.BF16 R36, R32, R52, R36 ;  /* 0x000000342024723c */ /* 0x002ff00000041824 */
[C---:B--2---:R-:W-:Y:S08]  /*10b10*/  HMMA.16816.F32.BF16 R12, R16.reuse, R56, R12 ;  /* 0x00000038100c723c */ /* 0x044ff0000004180c */
[----:B------:R-:W-:Y:S01]  /*10b20*/  HMMA.16816.F32.BF16 R24, R16, R58, R24 ;  /* 0x0000003a1018723c */ /* 0x000fe20000041818 */
[----:B------:R-:W-:Y:S07]  /*10b30*/  LDSM.16.M88.4 R56, [R202+0x1000] ;  /* 0x00100000ca38783b */ /* 0x000fee0000000200 */
[----:B------:R-:W-:Y:S01]  /*10b40*/  HMMA.16816.F32.BF16 R48, R32, R54, R48 ;  /* 0x000000362030723c */ /* 0x000fe20000041830 */
[----:B------:R-:W1:Y:S04]  /*10b50*/  LDSM.16.M88.4 R52, [R208+0xd880] ;  /* 0x00d88000d034783b */ /* 0x000e680000000200 */
[----:B------:R-:W-:Y:S03]  /*10b60*/  LDSM.16.M88.4 R32, [R214+0x18080] ;  /* 0x01808000d620783b */ /* 0x000fe60000000200 */
[----:B------:R-:W-:Y:S08]  /*10b70*/  HMMA.16816.F32.BF16 R36, R16, R44, R36 ;  /* 0x0000002c1024723c */ /* 0x000ff00000041824 */
[C---:B---3--:R-:W-:Y:S08]  /*10b80*/  HMMA.16816.F32.BF16 R12, R4.reuse, R40, R12 ;  /* 0x00000028040c723c */ /* 0x048ff0000004180c */
[----:B------:R-:W-:Y:S01]  /*10b90*/  HMMA.16816.F32.BF16 R24, R4, R42, R24 ;  /* 0x0000002a0418723c */ /* 0x000fe20000041818 */
[----:B------:R-:W-:Y:S07]  /*10ba0*/  LDSM.16.M88.4 R40, [R213+0xe080] ;  /* 0x00e08000d528783b */ /* 0x000fee0000000200 */
[----:B------:R-:W-:Y:S01]  /*10bb0*/  HMMA.16816.F32.BF16 R48, R16, R46, R48 ;  /* 0x0000002e1030723c */ /* 0x000fe20000041830 */
[----:B------:R-:W2:Y:S04]  /*10bc0*/  LDSM.16.M88.4 R44, [R202+0x1800] ;  /* 0x00180000ca2c783b */ /* 0x000ea80000000200 */
[----:B------:R-:W-:Y:S03]  /*10bd0*/  LDSM.16.M88.4 R16, [R210+0x18080] ;  /* 0x01808000d210783b */ /* 0x000fe60000000200 */
[----:B----4-:R-:W-:Y:S08]  /*10be0*/  HMMA.16816.F32.BF16 R36, R4, R60, R36 ;  /* 0x0000003c0424723c */ /* 0x010ff00000041824 */
[C---:B------:R-:W-:Y:S08]  /*10bf0*/  HMMA.16816.F32.BF16 R12, R20.reuse, R28, R12 ;  /* 0x0000001c140c723c */ /* 0x040ff0000004180c */
[----:B------:R-:W-:Y:S01]  /*10c00*/  HMMA.16816.F32.BF16 R24, R20, R30, R24 ;  /* 0x0000001e1418723c */ /* 0x000fe20000041818 */
[----:B------:R-:W-:Y:S07]  /*10c10*/  LDSM.16.M88.4 R28, [R212+0x2000] ;  /* 0x00200000d41c783b */ /* 0x000fee0000000200 */
[----:B------:R-:W-:Y:S01]  /*10c20*/  HMMA.16816.F32.BF16 R48, R4, R62, R48 ;  /* 0x0000003e0430723c */ /* 0x000fe20000041830 */
[----:B------:R-:W3:Y:S04]  /*10c30*/  LDSM.16.M88.4 R60, [R213+0xe880] ;  /* 0x00e88000d53c783b */ /* 0x000ee80000000200 */
[----:B------:R-:W-:Y:S03]  /*10c40*/  LDSM.16.M88.4 R4, [R209+0x18080] ;  /* 0x01808000d104783b */ /* 0x000fe60000000200 */
[----:B-1----:R-:W-:Y:S08]  /*10c50*/  HMMA.16816.F32.BF16 R36, R20, R52, R36 ;  /* 0x000000341424723c */ /* 0x002ff00000041824 */
[C---:B------:R-:W-:Y:S08]  /*10c60*/  HMMA.16816.F32.BF16 R12, R8.reuse, R56, R12 ;  /* 0x00000038080c723c */ /* 0x040ff0000004180c */
[----:B------:R-:W-:Y:S01]  /*10c70*/  HMMA.16816.F32.BF16 R24, R8, R58, R24 ;  /* 0x0000003a0818723c */ /* 0x000fe20000041818 */
[----:B------:R-:W-:Y:S07]  /*10c80*/  LDSM.16.M88.4 R56, [R208+0xe080] ;  /* 0x00e08000d038783b */ /* 0x000fee0000000200 */
[----:B------:R-:W-:Y:S01]  /*10c90*/  HMMA.16816.F32.BF16 R48, R20, R54, R48 ;  /* 0x000000361430723c */ /* 0x000fe20000041830 */
[----:B------:R-:W-:Y:S04]  /*10ca0*/  LDSM.16.M88.4 R52, [R207+0x18080] ;  /* 0x01808000cf34783b */ /* 0x000fe80000000200 */
[----:B------:R-:W-:Y:S03]  /*10cb0*/  LDSM.16.M88.4 R20, [R202+0x2000] ;  /* 0x00200000ca14783b */ /* 0x000fe60000000200 */
[----:B--2---:R-:W-:Y:S08]  /*10cc0*/  HMMA.16816.F32.BF16 R36, R8, R44, R36 ;  /* 0x0000002c0824723c */ /* 0x004ff00000041824 */
[C---:B------:R-:W-:Y:S08]  /*10cd0*/  HMMA.16816.F32.BF16 R12, R32.reuse, R40, R12 ;  /* 0x00000028200c723c */ /* 0x040ff0000004180c */
[----:B------:R-:W-:Y:S01]  /*10ce0*/  HMMA.16816.F32.BF16 R24, R32, R42, R24 ;  /* 0x0000002a2018723c */ /* 0x000fe20000041818 */
[----:B------:R-:W1:Y:S07]  /*10cf0*/  LDSM.16.M88.4 R40, [R212+0x2800] ;  /* 0x00280000d428783b */ /* 0x000e6e0000000200 */
[----:B------:R-:W-:Y:S01]  /*10d00*/  HMMA.16816.F32.BF16 R48, R8, R46, R48 ;  /* 0x0000002e0830723c */ /* 0x000fe20000041830 */
[----:B------:R-:W-:Y:S04]  /*10d10*/  LDSM.16.M88.4 R44, [R214+0x1c080] ;  /* 0x01c08000d62c783b */ /* 0x000fe80000000200 */
[----:B------:R-:W-:Y:S03]  /*10d20*/  LDSM.16.M88.4 R8, [R213+0xf080] ;  /* 0x00f08000d508783b */ /* 0x000fe60000000200 */
[----:B---3--:R-:W-:Y:S08]  /*10d30*/  HMMA.16816.F32.BF16 R36, R32, R60, R36 ;  /* 0x0000003c2024723c */ /* 0x008ff00000041824 */
[C---:B------:R-:W-:Y:S08]  /*10d40*/  HMMA.16816.F32.BF16 R12, R16.reuse, R28, R12 ;  /* 0x0000001c100c723c */ /* 0x040ff0000004180c */
[----:B------:R-:W-:Y:S01]  /*10d50*/  HMMA.16816.F32.BF16 R24, R16, R30, R24 ;  /* 0x0000001e1018723c */ /* 0x000fe20000041818 */
[----:B------:R-:W2:Y:S07]  /*10d60*/  LDSM.16.M88.4 R28, [R208+0xe880] ;  /* 0x00e88000d01c783b */ /* 0x000eae0000000200 */
        /* <DEDUP_REMOVED lines=8> */
[----:B------:R-:W1:Y:S04]  /*10df0*/  LDSM.16.M88.4 R40, [R213+0xf880] ;  /* 0x00f88000d528783b */ /* 0x000e680000000200 */
[----:B------:R-:W-:Y:S03]  /*10e00*/  LDSM.16.M88.4 R16, [R208+0xf080] ;  /* 0x00f08000d010783b */ /* 0x000fe60000000200 */
[----:B--2---:R-:W-:Y:S08]  /*10e10*/  HMMA.16816.F32.BF16 R36, R4, R28, R36 ;  /* 0x0000001c0424723c */ /* 0x004ff00000041824 */
[C---:B------:R-:W-:Y:S08]  /*10e20*/  HMMA.16816.F32.BF16 R12, R52.reuse, R20, R12 ;  /* 0x00000014340c723c */ /* 0x040ff0000004180c */
[----:B------:R-:W-:Y:S01]  /*10e30*/  HMMA.16816.F32.BF16 R24, R52, R22, R24 ;  /* 0x000000163418723c */ /* 0x000fe20000041818 */
[----:B------:R-:W-:Y:S07]  /*10e40*/  LDSM.16.M88.4 R20, [R209+0x1c080] ;  /* 0x01c08000d114783b */ /* 0x000fee0000000200 */
[----:B------:R-:W-:Y:S01]  /*10e50*/  HMMA.16816.F32.BF16 R48, R4, R30, R48 ;  /* 0x0000001e0430723c */ /* 0x000fe20000041830 */
[----:B------:R-:W2:Y:S04]  /*10e60*/  LDSM.16.M88.4 R28, [R212+0x3800] ;  /* 0x00380000d41c783b */ /* 0x000ea80000000200 */
[----:B------:R-:W-:Y:S03]  /*10e70*/  LDSM.16.M88.4 R4, [R202+0x3000] ;  /* 0x00300000ca04783b */ /* 0x000fe60000000200 */
[----:B---3--:R-:W-:Y:S08]  /*10e80*/  HMMA.16816.F32.BF16 R36, R52, R60, R36 ;  /* 0x0000003c3424723c */ /* 0x008ff00000041824 */
[C---:B------:R-:W-:Y:S08]  /*10e90*/  HMMA.16816.F32.BF16 R12, R44.reuse, R8, R12 ;  /* 0x000000082c0c723c */ /* 0x040ff0000004180c */
[----:B------:R-:W-:Y:S01]  /*10ea0*/  HMMA.16816.F32.BF16 R24, R44, R10, R24 ;  /* 0x0000000a2c18723c */ /* 0x000fe20000041818 */
[----:B------:R-:W-:Y:S07]  /*10eb0*/  LDSM.16.M88.4 R8, [R207+0x1c080] ;  /* 0x01c08000cf08783b */ /* 0x000fee0000000200 */
[----:B------:R-:W-:Y:S01]  /*10ec0*/  HMMA.16816.F32.BF16 R48, R52, R62, R48 ;  /* 0x0000003e3430723c */ /* 0x000fe20000041830 */
[----:B------:R-:W3:Y:S07]  /*10ed0*/  LDSM.16.M88.4 R52, [R208+0xf880] ;  /* 0x00f88000d034783b */ /* 0x000eee0000000200 */
[----:B-1----:R-:W-:Y:S08]  /*10ee0*/  HMMA.16816.F32.BF16 R36, R44, R40, R36 ;  /* 0x000000282c24723c */ /* 0x002ff00000041824 */
[C---:B------:R-:W-:Y:S08]  /*10ef0*/  HMMA.16816.F32.BF16 R12, R32.reuse, R56, R12 ;  /* 0x00000038200c723c */ /* 0x040ff0000004180c */
[----:B------:R-:W-:Y:S08]  /*10f00*/  HMMA.16816.F32.BF16 R24, R32, R58, R24 ;  /* 0x0000003a2018723c */ /* 0x000ff00000041818 */
[----:B------:R-:W-:Y:S08]  /*10f10*/  HMMA.16816.F32.BF16 R48, R44, R42, R48 ;  /* 0x0000002a2c30723c */ /* 0x000ff00000041830 */
[----:B--2---:R-:W-:Y:S08]  /*10f20*/  HMMA.16816.F32.BF16 R36, R32, R28, R36 ;  /* 0x0000001c2024723c */ /* 0x004ff00000041824 */
[C---:B------:R-:W-:Y:S08]  /*10f30*/  HMMA.16816.F32.BF16 R12, R20.reuse, R16, R12 ;  /* 0x00000010140c723c */ /* 0x040ff0000004180c */
[----:B------:R-:W-:Y:S01]  /*10f40*/  HMMA.16816.F32.BF16 R24, R20, R18, R24 ;  /* 0x000000121418723c */ /* 0x000fe20000041818 */
[----:B------:R-:W1:Y:S01]  /*10f50*/  LDSM.16.M88.4 R16, [R202+0x3800] ;  /* 0x00380000ca10783b */ /* 0x000e620000000200 */
[----:B------:R-:W-:-:S06]  /*10f60*/  DEPBAR.LE SB0, 0x0 ;  /* 0x000080000000791a */ /* 0x000fcc0000000000 */
[----:B------:R-:W-:Y:S08]  /*10f70*/  HMMA.16816.F32.BF16 R48, R32, R30, R48 ;  /* 0x0000001e2030723c */ /* 0x000ff00000041830 */
[----:B---3--:R-:W-:Y:S08]  /*10f80*/  HMMA.16816.F32.BF16 R36, R20, R52, R36 ;  /* 0x000000341424723c */ /* 0x008ff00000041824 */
[----:B------:R-:W-:Y:S08]  /*10f90*/  HMMA.16816.F32.BF16 R12, R8, R4, R12 ;  /* 0x00000004080c723c */ /* 0x000ff0000004180c */
[----:B------:R-:W-:Y:S08]  /*10fa0*/  HMMA.16816.F32.BF16 R48, R20, R54, R48 ;  /* 0x000000361430723c */ /* 0x000ff00000041830 */
[C---:B------:R-:W-:Y:S08]  /*10fb0*/  HMMA.16816.F32.BF16 R24, R8.reuse, R6, R24 ;  /* 0x000000060818723c */ /* 0x040ff00000041818 */
[----:B-1----:R-:W-:Y:S01]  /*10fc0*/  HMMA.16816.F32.BF16 R36, R8, R16, R36 ;  /* 0x000000100824723c */ /* 0x002fe20000041824 */
[----:B------:R-:W-:-:S02]  /*10fd0*/  FMUL.FTZ R0, R12, c[0x0][0x320] ;  /* 0x0000c8000c007a20 */ /* 0x000fc40000410000 */
[----:B------:R-:W-:Y:S02]  /*10fe0*/  FMUL.FTZ R4, R13, c[0x0][0x320] ;  /* 0x0000c8000d047a20 */ /* 0x000fe40000410000 */
[----:B------:R-:W-:Y:S01]  /*10ff0*/  FMUL.FTZ R6, R14, c[0x0][0x320] ;  /* 0x0000c8000e067a20 */ /* 0x000fe20000410000 */
[----:B------:R-:W-:Y:S01]  /*11000*/  SHF.R.S32.HI R14, RZ, 0x1f, R225 ;  /* 0x0000001fff0e7819 */ /* 0x000fe200000114e1 */
[----:B------:R-:W-:Y:S01]  /*11010*/  FMUL.FTZ R12, R15, c[0x0][0x320] ;  /* 0x0000c8000f0c7a20 */ /* 0x000fe20000410000 */
[----:B------:R-:W-:Y:S01]  /*11020*/  HMMA.16816.F32.BF16 R48, R8, R18, R48 ;  /* 0x000000120830723c */ /* 0x000fe20000041830 */
[----:B------:R-:W1:Y:S06]  /*11030*/  MUFU.TANH R0, R0 ;  /* 0x0000000000007308 */ /* 0x000e6c0000002400 */
[----:B------:R-:W-:Y:S01]  /*11040*/  SHF.R.S32.HI R9, RZ, 0x1f, R228 ;  /* 0x0000001fff097819 */ /* 0x000fe200000114e4 */
[----:B------:R-:W-:Y:S01]  /*11050*/  FMUL.FTZ R5, R24, c[0x0][0x320] ;  /* 0x0000c80018057a20 */ /* 0x000fe20000410000 */
[----:B------:R-:W2:Y:S01]  /*11060*/  MUFU.TANH R4, R4 ;  /* 0x0000000400047308 */ /* 0x000ea20000002400 */
[----:B------:R-:W-:Y:S01]  /*11070*/  FMUL.FTZ R7, R25, c[0x0][0x320] ;  /* 0x0000c80019077a20 */ /* 0x000fe20000410000 */
[----:B------:R-:W-:Y:S01]  /*11080*/  SHF.R.S32.HI R10, RZ, 0x1f, R227 ;  /* 0x0000001fff0a7819 */ /* 0x000fe200000114e3 */
[----:B------:R-:W-:-:S02]  /*11090*/  FMUL.FTZ R8, R27, c[0x0][0x320] ;  /* 0x0000c8001b087a20 */ /* 0x000fc40000410000 */
[----:B------:R-:W-:Y:S02]  /*110a0*/  FMUL.FTZ R26, R26, c[0x0][0x320] ;  /* 0x0000c8001a1a7a20 */ /* 0x000fe40000410000 */
[----:B------:R-:W-:Y:S01]  /*110b0*/  FMUL.FTZ R13, R36, c[0x0][0x320] ;  /* 0x0000c800240d7a20 */ /* 0x000fe20000410000 */
[----:B------:R-:W3:Y:S08]  /*110c0*/  MUFU.TANH R6, R6 ;  /* 0x0000000600067308 */ /* 0x000ef00000002400 */
[----:B------:R-:W4:Y:S08]  /*110d0*/  MUFU.TANH R12, R12 ;  /* 0x0000000c000c7308 */ /* 0x000f300000002400 */
[----:B------:R-:W1:Y:S08]  /*110e0*/  MUFU.TANH R5, R5 ;  /* 0x0000000500057308 */ /* 0x000e700000002400 */
[----:B------:R-:W1:Y:S08]  /*110f0*/  MUFU.TANH R7, R7 ;  /* 0x0000000700077308 */ /* 0x000e700000002400 */
[----:B------:R1:W1:Y:S08]  /*11100*/  MUFU.TANH R18, R26 ;  /* 0x0000001a00127308 */ /* 0x0002700000002400 */
        /* <DEDUP_REMOVED lines=17> */
[----:B------:R-:W-:Y:S01]  /*11220*/  IMAD.MOV R11, RZ, RZ, -R11 ;  /* 0x000000ffff0b7224 */ /* 0x000fe200078e0a0b */
[----:B------:R-:W-:-:S03]  /*11230*/  ISETP.GE.AND P6, PT, R219, c[0x0][0x1d4], PT ;  /* 0x00007500db007a0c */ /* 0x000fc60003fc6270 */
        /* <DEDUP_REMOVED lines=29> */
.L_x_453:
[----:B--234-:R-:W-:Y:S01]  /*11410*/  LOP3.LUT R69, R69, 0xffffffe0, RZ, 0xc0, !PT ;  /* 0xffffffe045457812 */ /* 0x01cfe200078ec0ff */
[----:B------:R-:W-:Y:S01]  /*11420*/  UIADD3 UR4, UR11, 0x1, -UR28 ;  /* 0x000000010b047890 */ /* 0x000fe2000fffe81c */
[----:B------:R-:W-:Y:S01]  /*11430*/  LEA.HI R9, R65, R66, RZ, 0x2 ;  /* 0x0000004241097211 */ /* 0x000fe200078f10ff */
[----:B------:R-:W-:Y:S01]  /*11440*/  FMUL.FTZ R23, R37, c[0x0][0x320] ;  /* 0x0000c80025177a20 */ /* 0x000fe20000410000 */
[----:B------:R-:W-:Y:S01]  /*11450*/  SHF.R.S32.HI R11, RZ, 0x1f, R64 ;  /* 0x0000001fff0b7819 */ /* 0x000fe20000011440 */
[C---:B------:R-:W-:Y:S01]  /*11460*/  IMAD.IADD R14, R66.reuse, 0x1, -R69 ;  /* 0x00000001420e7824 */ /* 0x040fe200078e0a45 */
[----:B------:R-:W-:Y:S01]  /*11470*/  LOP3.LUT R9, R9, 0xfffffffc, RZ, 0xc0, !PT ;  /* 0xfffffffc09097812 */ /* 0x000fe200078ec0ff */
[----:B------:R-:W-:Y:S01]  /*11480*/  FMUL.FTZ R22, R49, c[0x0][0x320] ;  /* 0x0000c80031167a20 */ /* 0x000fe20000410000 */
[----:B------:R-:W-:Y:S01]  /*11490*/  LEA.HI R11, R11, R64, RZ, 0x3 ;  /* 0x000000400b0b7211 */ /* 0x000fe200078f18ff */
[----:B------:R-:W-:Y:S01]  /*114a0*/  ULDC UR17, c[0x0][0x324] ;  /* 0x0000c90000117ab9 */ /* 0x000fe20000000800 */
[----:B------:R-:W-:Y:S01]  /*114b0*/  SHF.R.S32.HI R15, RZ, 0x1f, R14 ;  /* 0x0000001fff0f7819 */ /* 0x000fe2000001140e */
[----:B------:R-:W-:Y:S01]  /*114c0*/  IMAD.IADD R66, R66, 0x1, -R9 ;  /* 0x0000000142427824 */ /* 0x000fe200078e0a09 */
[----:B------:R-:W-:Y:S01]  /*114d0*/  LOP3.LUT R11, R11, 0xffffff8, RZ, 0xc0, !PT ;  /* 0x0ffffff80b0b7812 */ /* 0x000fe200078ec0ff */
[----:B------:R-:W2:Y:S01]  /*114e0*/  MUFU.TANH R23, R23 ;  /* 0x0000001700177308 */ /* 0x000ea20000002400 */
[----:B------:R-:W-:Y:S01]  /*114f0*/  LEA.HI R15, R15, R14, RZ, 0x2 ;  /* 0x0000000e0f0f7211 */ /* 0x000fe200078f10ff */
[----:B------:R-:W-:Y:S01]  /*11500*/  ULOP3.LUT UR17, URZ, UR17, URZ, 0x33, !UPT ;  /* 0x000000113f117292 */ /* 0x000fe2000f8e333f */
[----:B------:R-:W-:Y:S01]  /*11510*/  LEA.HI R9, R66, R66, RZ, 0x1 ;  /* 0x0000004242097211 */ /* 0x000fe200078f08ff */
[----:B------:R-:W-:Y:S01]  /*11520*/  IMAD.IADD R11, R64, 0x1, -R11 ;  /* 0x00000001400b7824 */ /* 0x000fe200078e0a0b */
[----:B------:R-:W-:Y:S01]  /*11530*/  PLOP3.LUT P0, PT, PT, PT, UP3, 0x80, 0x0 ;  /* 0x000000000000781c */ /* 0x000fe20003f0f038 */
[----:B------:R-:W-:Y:S01]  /*11540*/  IMAD.U32 R21, RZ, RZ, UR28 ;  /* 0x0000001cff157e24 */ /* 0x000fe2000f8e00ff */
[----:B------:R-:W-:Y:S01]  /*11550*/  LEA.HI.SX32 R10, R15, UR15, 0x1e ;  /* 0x0000000f0f0a7c11 */ /* 0x000fe2000f8ff2ff */
[----:B------:R-:W3:Y:S01]  /*11560*/  MUFU.TANH R22, R22 ;  /* 0x0000001600167308 */ /* 0x000ee20000002400 */
[----:B------:R-:W-:Y:S01]  /*11570*/  LOP3.LUT R9, R9, 0x1ffffffe, RZ, 0xc0, !PT ;  /* 0x1ffffffe09097812 */ /* 0x000fe200078ec0ff */
[----:B------:R-:W0:Y:S01]  /*11580*/  LDGDEPBAR ;  /* 0x00000000000079af */ /* 0x000e220000000000 */
[----:B------:R-:W-:Y:S01]  /*11590*/  LOP3.LUT R15, R15, 0x7ffffffc, RZ, 0xc0, !PT ;  /* 0x7ffffffc0f0f7812 */ /* 0x000fe200078ec0ff */
[----:B------:R-:W-:-:S02]  /*115a0*/  IMAD R10, R11, 0x10, R10 ;  /* 0x000000100b0a7824 */ /* 0x000fc400078e020a */
[----:B------:R-:W-:Y:S02]  /*115b0*/  IMAD.IADD R9, R66, 0x1, -R9 ;  /* 0x0000000142097824 */ /* 0x000fe400078e0a09 */
[----:B------:R-:W-:Y:S02]  /*115c0*/  IMAD.IADD R222, R14, 0x1, -R15 ;  /* 0x000000010ede7824 */ /* 0x000fe400078e0a0f */
[----:B------:R-:W-:Y:S02]  /*115d0*/  IMAD R221, R9, 0x8, R10 ;  /* 0x0000000809dd7824 */ /* 0x000fe400078e020a */
[----:B------:R-:W-:Y:S02]  /*115e0*/  IMAD.U32 R15, RZ, RZ, UR4 ;  /* 0x00000004ff0f7e24 */ /* 0x000fe4000f8e00ff */
[----:B------:R-:W-:Y:S01]  /*115f0*/  @P0 IMAD.HI.U32 R9, R221, c[0x0][0x2c8], RZ ;  /* 0x0000b200dd090a27 */ /* 0x000fe200078e00ff */
[----:B------:R-:W-:-:S03]  /*11600*/  PLOP3.LUT P0, PT, PT, PT, UP3, 0x80, 0x0 ;  /* 0x000000000000781c */ /* 0x000fc60003f0f038 */
[----:B------:R-:W-:Y:S02]  /*11610*/  IMAD.MOV.U32 R10, RZ, RZ, R221 ;  /* 0x000000ffff0a7224 */ /* 0x000fe400078e00dd */
[----:B------:R-:W-:Y:S02]  /*11620*/  IMAD.SHL.U32 R222, R222, 0x2, RZ ;  /* 0x00000002dede7824 */ /* 0x000fe400078e00ff */
[----:B------:R-:W-:Y:S02]  /*11630*/  FMUL.FTZ R11, R48, c[0x0][0x320] ;  /* 0x0000c800300b7a20 */ /* 0x000fe40000410000 */
[----:B------:R-:W-:Y:S01]  /*11640*/  IMAD.IADD R211, R68, 0x1, R67 ;  /* 0x0000000144d37824 */ /* 0x000fe200078e0243 */
[----:B------:R-:W-:Y:S02]  /*11650*/  IADD3 R16, R15, -UR20, -R222 ;  /* 0x800000140f107c10 */ /* 0x000fe4000fffe8de */
[----:B------:R-:W-:Y:S01]  /*11660*/  IADD3 R14, -R222, UR11, -R21 ;  /* 0x0000000bde0e7c10 */ /* 0x000fe2000fffe915 */
[----:B------:R-:W4:Y:S01]  /*11670*/  MUFU.TANH R11, R11 ;  /* 0x0000000b000b7308 */ /* 0x000f220000002400 */
[----:B------:R-:W-:-:S02]  /*11680*/  @P0 SHF.R.U32.HI R10, RZ, c[0x0][0x2cc], R9 ;  /* 0x0000b300ff0a0a19 */ /* 0x000fc40000011609 */
[----:B------:R-:W-:Y:S02]  /*11690*/  PLOP3.LUT P0, PT, PT, PT, UP2, 0x40, 0x0 ;  /* 0x000000000000781c */ /* 0x000fe40003f0e828 */
[C---:B------:R-:W-:Y:S01]  /*116a0*/  IADD3 R20, R16.reuse, c[0x0][0x328], RZ ;  /* 0x0000ca0010147a10 */ /* 0x040fe20007ffe0ff */
[----:B------:R-:W5:Y:S01]  /*116b0*/  SHFL.IDX PT, R9, R10, RZ, 0x1c1f ;  /* 0x001c1fff0a097589 */ /* 0x000f6200000e0000 */
[----:B------:R-:W-:-:S03]  /*116c0*/  IADD3 R16, R16, UR17, RZ ;  /* 0x0000001110107c10 */ /* 0x000fc6000fffe0ff */
[--C-:B-----5:R-:W-:Y:S02]  /*116d0*/  IMAD.IADD R25, R20, 0x1, R9.reuse ;  /* 0x0000000114197824 */ /* 0x120fe400078e0209 */
[----:B------:R-:W-:-:S03]  /*116e0*/  IMAD.IADD R24, R16, 0x1, R9 ;  /* 0x0000000110187824 */ /* 0x000fc600078e0209 */
[----:B------:R-:W-:Y:S01]  /*116f0*/  IMNMX R25, R25, R14, PT ;  /* 0x0000000e19197217 */ /* 0x000fe20003800200 */
[----:B------:R-:W-:Y:S05]  /*11700*/  @P0 BRA `(.L_x_454) ;  /* 0x0000016000000947 */ /* 0x000fea0003800000 */
[----:B-1234-:R-:W-:Y:S01]  /*11710*/  IMAD.U32 R26, RZ, RZ, UR20 ;  /* 0x00000014ff1a7e24 */ /* 0x01efe2000f8e00ff */
[----:B------:R-:W-:Y:S04]  /*11720*/  BSSY B0, `(.L_x_455) ;  /* 0x000000f000007945 */ /* 0x000fe80003800000 */
[----:B------:R-:W-:-:S04]  /*11730*/  IADD3 R26, -R26, UR11, R9 ;  /* 0x0000000b1a1a7c10 */ /* 0x000fc8000fffe109 */
        /* <DEDUP_REMOVED lines=9> */
.L_x_456:
[----:B------:R-:W-:-:S04]  /*117d0*/  MOV R9, c[0x0][0x32c] ;  /* 0x0000cb0000097a02 */ /* 0x000fc80000000f00 */
[----:B------:R-:W-:-:S13]  /*117e0*/  ISETP.NE.AND P0, PT, R9, 0x1, PT ;  /* 0x000000010900780c */ /* 0x000fda0003f05270 */
[----:B------:R-:W-:-:S05]  /*117f0*/  @P0 IMAD.HI.U32 R9, R26, c[0x0][0x330], RZ ;  /* 0x0000cc001a090a27 */ /* 0x000fca00078e00ff */
[----:B------:R-:W-:Y:S02]  /*11800*/  @P0 SHF.R.U32.HI R26, RZ, c[0x0][0x334], R9 ;  /* 0x0000cd00ff1a0a19 */ /* 0x000fe40000011609 */
.L_x_457:
[----:B------:R-:W-:Y:S05]  /*11810*/  BSYNC B0 ;  /* 0x0000000000007941 */ /* 0x000fea0003800000 */
.L_x_455:
[----:B------:R-:W-:-:S04]  /*11820*/  IMAD R9, R26, c[0x0][0x32c], -R21 ;  /* 0x0000cb001a097a24 */ /* 0x000fc800078e0a15 */
[----:B------:R-:W-:-:S05]  /*11830*/  IMAD.IADD R9, R9, 0x1, -R222 ;  /* 0x0000000109097824 */ /* 0x000fca00078e0ade */
[----:B------:R-:W-:Y:S02]  /*11840*/  IADD3 R26, R9, c[0x0][0x32c], RZ ;  /* 0x0000cb00091a7a10 */ /* 0x000fe40007ffe0ff */
[----:B------:R-:W-:Y:S02]  /*11850*/  IMNMX R24, R24, R9, !PT ;  /* 0x0000000918187217 */ /* 0x000fe40007800200 */
[----:B------:R-:W-:Y:S02]  /*11860*/  IMNMX R25, R25, R26, PT ;  /* 0x0000001a19197217 */ /* 0x000fe40003800200 */
.L_x_454:
[----:B--234-:R-:W-:Y:S01]  /*11870*/  ISETP.LT.AND P1, PT, RZ, UR10, PT ;  /* 0x0000000aff007c0c */ /* 0x01cfe2000bf21270 */
[----:B------:R-:W2:Y:S03]  /*11880*/  SHFL.IDX PT, R27, R10, 0x1, 0x1c1f ;  /* 0x003c1f000a1b7f89 */ /* 0x000ea600000e0000 */
[----:B------:R-:W-:-:S04]  /*11890*/  ISETP.GT.AND P0, PT, R24, RZ, P1 ;  /* 0x000000ff1800720c */ /* 0x000fc80000f04270 */
[----:B------:R-:W-:-:S04]  /*118a0*/  ISETP.LT.OR P0, PT, R25, 0x1, P0 ;  /* 0x000000011900780c */ /* 0x000fc80000701670 */
[----:B-1----:R-:W-:Y:S01]  /*118b0*/  FSEL R19, R0, -INF , !P0 ;  /* 0xff80000000137808 */ /* 0x002fe20004000000 */
[----:B------:R-:W-:Y:S01]  /*118c0*/  FMUL.FTZ R0, R50, c[0x0][0x320] ;  /* 0x0000c80032007a20 */ /* 0x000fe20000410000 */
[----:B------:R-:W-:-:S04]  /*118d0*/  ISETP.GT.AND P0, PT, R24, 0x1, P1 ;  /* 0x000000011800780c */ /* 0x000fc80000f04270 */
[----:B------:R-:W-:Y:S01]  /*118e0*/  ISETP.LT.OR P0, PT, R25, 0x2, P0 ;  /* 0x000000021900780c */ /* 0x000fe20000701670 */
[----:B------:R-:W1:Y:S03]  /*118f0*/  MUFU.TANH R0, R0 ;  /* 0x0000000000007308 */ /* 0x000e660000002400 */
[----:B------:R-:W-:Y:S02]  /*11900*/  FSEL R17, R4, -INF , !P0 ;  /* 0xff80000004117808 */ /* 0x000fe40004000000 */
[----:B------:R-:W-:-:S04]  /*11910*/  ISETP.GT.AND P0, PT, R24, 0x8, P1 ;  /* 0x000000081800780c */ /* 0x000fc80000f04270 */
[----:B------:R-:W-:-:S04]  /*11920*/  ISETP.LT.OR P0, PT, R25, 0x9, P0 ;  /* 0x000000091900780c */ /* 0x000fc80000701670 */
        /* <DEDUP_REMOVED lines=9> */
[----:B------:R-:W-:Y:S01]  /*119c0*/  FSEL R7, R23, -INF , !P0 ;  /* 0xff80000017077808 */ /* 0x000fe20004000000 */
[----:B------:R-:W-:Y:S01]  /*119d0*/  FMUL.FTZ R23, R39, c[0x0][0x320] ;  /* 0x0000c80027177a20 */ /* 0x000fe20000410000 */
[----:B------:R-:W-:-:S04]  /*119e0*/  ISETP.GT.AND P0, PT, R24, 0x18, P1 ;  /* 0x000000181800780c */ /* 0x000fc80000f04270 */
[----:B------:R-:W-:Y:S01]  /*119f0*/  ISETP.LT.OR P0, PT, R25, 0x19, P0 ;  /* 0x000000191900780c */ /* 0x000fe20000701670 */
[----:B------:R-:W3:Y:S03]  /*11a00*/  MUFU.TANH R23, R23 ;  /* 0x0000001700177308 */ /* 0x000ee60000002400 */
[----:B------:R-:W-:Y:S02]  /*11a10*/  FSEL R5, R11, -INF , !P0 ;  /* 0xff8000000b057808 */ /* 0x000fe40004000000 */
[----:B------:R-:W-:Y:S01]  /*11a20*/  ISETP.GT.AND P0, PT, R24, 0x19, P1 ;  /* 0x000000191800780c */ /* 0x000fe20000f04270 */
[----:B------:R-:W-:-:S03]  /*11a30*/  FMUL.FTZ R24, R38, c[0x0][0x320] ;  /* 0x0000c80026187a20 */ /* 0x000fc60000410000 */
[----:B------:R-:W-:Y:S01]  /*11a40*/  ISETP.LT.OR P0, PT, R25, 0x1a, P0 ;  /* 0x0000001a1900780c */ /* 0x000fe20000701670 */
[--C-:B--2---:R-:W-:Y:S02]  /*11a50*/  IMAD.IADD R25, R20, 0x1, R27.reuse ;  /* 0x0000000114197824 */ /* 0x104fe400078e021b */
[----:B------:R-:W2:Y:S01]  /*11a60*/  MUFU.TANH R24, R24 ;  /* 0x0000001800187308 */ /* 0x000ea20000002400 */
[----:B------:R-:W-:Y:S01]  /*11a70*/  FSEL R11, R22, -INF , !P0 ;  /* 0xff800000160b7808 */ /* 0x000fe20004000000 */
[----:B------:R-:W-:Y:S01]  /*11a80*/  FMUL.FTZ R22, R51, c[0x0][0x320] ;  /* 0x0000c80033167a20 */ /* 0x000fe20000410000 */
[----:B------:R-:W-:Y:S02]  /*11a90*/  PLOP3.LUT P0, PT, PT, PT, UP2, 0x40, 0x0 ;  /* 0x000000000000781c */ /* 0x000fe40003f0e828 */
[----:B------:R-:W-:Y:S01]  /*11aa0*/  IMNMX R14, R25, R14, PT ;  /* 0x0000000e190e7217 */ /* 0x000fe20003800200 */
[----:B------:R-:W-:Y:S02]  /*11ab0*/  IMAD.IADD R25, R16, 0x1, R27 ;  /* 0x0000000110197824 */ /* 0x000fe400078e021b */
[----:B------:R-:W4:Y:S08]  /*11ac0*/  MUFU.TANH R22, R22 ;  /* 0x0000001600167308 */ /* 0x000f300000002400 */
[----:B------:R-:W-:Y:S05]  /*11ad0*/  @P0 BRA `(.L_x_458) ;  /* 0x0000016000000947 */ /* 0x000fea0003800000 */
[----:B-123--:R-:W-:Y:S01]  /*11ae0*/  IMAD.U32 R4, RZ, RZ, UR20 ;  /* 0x00000014ff047e24 */ /* 0x00efe2000f8e00ff */
        /* <DEDUP_REMOVED lines=11> */
.L_x_460:
[----:B------:R-:W-:-:S04]  /*11ba0*/  MOV R4, c[0x0][0x32c] ;  /* 0x0000cb0000047a02 */ /* 0x000fc80000000f00 */
[----:B------:R-:W-:-:S13]  /*11bb0*/  ISETP.NE.AND P0, PT, R4, 0x1, PT ;  /* 0x000000010400780c */ /* 0x000fda0003f05270 */
[----:B------:R-:W-:-:S05]  /*11bc0*/  @P0 IMAD.HI.U32 R4, R10, c[0x0][0x330], RZ ;  /* 0x0000cc000a040a27 */ /* 0x000fca00078e00ff */
[----:B------:R-:W-:Y:S02]  /*11bd0*/  @P0 SHF.R.U32.HI R10, RZ, c[0x0][0x334], R4 ;  /* 0x0000cd00ff0a0a19 */ /* 0x000fe40000011604 */
.L_x_461:
[----:B------:R-:W-:Y:S05]  /*11be0*/  BSYNC B0 ;  /* 0x0000000000007941 */ /* 0x000fea0003800000 */
.L_x_459:
[----:B------:R-:W-:-:S04]  /*11bf0*/  IMAD R21, R10, c[0x0][0x32c], -R21 ;  /* 0x0000cb000a157a24 */ /* 0x000fc800078e0a15 */
[----:B------:R-:W-:-:S05]  /*11c00*/  IMAD.IADD R4, R21, 0x1, -R222 ;  /* 0x0000000115047824 */ /* 0x000fca00078e0ade */
[----:B------:R-:W-:Y:S02]  /*11c10*/  IADD3 R21, R4, c[0x0][0x32c], RZ ;  /* 0x0000cb0004157a10 */ /* 0x000fe40007ffe0ff */
[----:B------:R-:W-:Y:S02]  /*11c20*/  IMNMX R25, R25, R4, !PT ;  /* 0x0000000419197217 */ /* 0x000fe40007800200 */
[----:B------:R-:W-:Y:S02]  /*11c30*/  IMNMX R14, R14, R21, PT ;  /* 0x000000150e0e7217 */ /* 0x000fe40003800200 */
.L_x_458:
[----:B-123--:R-:W-:Y:S01]  /*11c40*/  ISETP.GT.AND P0, PT, R25, 0x1, P1 ;  /* 0x000000011900780c */ /* 0x00efe20000f04270 */
[----:B------:R-:W-:Y:S01]  /*11c50*/  IMAD.SHL.U32 R211, R211, 0x2, RZ ;  /* 0x00000002d3d37824 */ /* 0x000fe200078e00ff */
[----:B------:R-:W-:Y:S02]  /*11c60*/  @UP3 USHF.L.U32 UR14, UR14, 0x7, URZ ;  /* 0x000000070e0e3899 */ /* 0x000fe4000800063f */
[----:B------:R-:W-:Y:S01]  /*11c70*/  ISETP.LT.OR P0, PT, R14, 0x2, P0 ;  /* 0x000000020e00780c */ /* 0x000fe20000701670 */
[--C-:B------:R-:W-:Y:S01]  /*11c80*/  IMAD R206, R2, 0x2, R211.reuse ;  /* 0x0000000202ce7824 */ /* 0x100fe200078e02d3 */
[----:B------:R-:W-:Y:S01]  /*11c90*/  LDSM.16.MT88.4 R140, [R211+0x8080] ;  /* 0x00808000d38c783b */ /* 0x000fe20000004200 */
[C---:B------:R-:W-:Y:S01]  /*11ca0*/  IMAD R205, R3.reuse, 0x2, R211 ;  /* 0x0000000203cd7824 */ /* 0x040fe200078e02d3 */
[----:B------:R-:W-:Y:S01]  /*11cb0*/  FSEL R20, R12, -INF , !P0 ;  /* 0xff8000000c147808 */ /* 0x000fe20004000000 */
[----:B------:R-:W-:Y:S01]  /*11cc0*/  IMAD R204, R3, 0x2, R206 ;  /* 0x0000000203cc7824 */ /* 0x000fe200078e02ce */
[----:B------:R-:W-:Y:S01]  /*11cd0*/  ISETP.GT.AND P0, PT, R25, 0x8, P1 ;  /* 0x000000081900780c */ /* 0x000fe20000f04270 */
[----:B------:R-:W-:Y:S01]  /*11ce0*/  LDSM.16.MT88.4 R132, [R206+0x8080] ;  /* 0x00808000ce84783b */ /* 0x000fe20000004200 */
[----:B------:R-:W-:-:S02]  /*11cf0*/  ULDC.64 UR4, c[0x0][0x2c8] ;  /* 0x0000b20000047ab9 */ /* 0x000fc40000000a00 */
[----:B------:R-:W-:Y:S01]  /*11d00*/  ISETP.LT.OR P0, PT, R14, 0x9, P0 ;  /* 0x000000090e00780c */ /* 0x000fe20000701670 */
[----:B------:R-:W-:Y:S01]  /*11d10*/  LDSM.16.MT88.4 R40, [R211+0x9080] ;  /* 0x00908000d328783b */ /* 0x000fe20000004200 */
[----:B------:R-:W-:Y:S02]  /*11d20*/  UIMAD.WIDE.U32 UR28, UR14, UR4, URZ ;  /* 0x000000040e1c72a5 */ /* 0x000fe4000f8e003f */
[----:B------:R-:W-:Y:S01]  /*11d30*/  FSEL R18, R18, -INF , !P0 ;  /* 0xff80000012127808 */ /* 0x000fe20004000000 */
[----:B------:R-:W-:Y:S01]  /*11d40*/  LDSM.16.MT88.4 R32, [R204+0x8080] ;  /* 0x00808000cc20783b */ /* 0x000fe20000004200 */
[----:B------:R-:W-:Y:S01]  /*11d50*/  ISETP.GT.AND P0, PT, R25, 0x9, P1 ;  /* 0x000000091900780c */ /* 0x000fe20000f04270 */
[----:B------:R-:W-:Y:S02]  /*11d60*/  @UP3 USHF.R.U32.HI UR15, URZ, UR5, UR29 ;  /* 0x000000053f0f3299 */ /* 0x000fe4000801161d */
[----:B------:R-:W-:Y:S01]  /*11d70*/  LDSM.16.MT88.4 R48, [R206+0x9080] ;  /* 0x00908000ce30783b */ /* 0x000fe20000004200 */
[----:B------:R-:W-:Y:S01]  /*11d80*/  ISETP.LT.OR P0, PT, R14, 0xa, P0 ;  /* 0x0000000a0e00780c */ /* 0x000fe20000701670 */
[----:B------:R-:W-:-:S02]  /*11d90*/  UIADD3 UR15, UR9, UR15, URZ ;  /* 0x0000000f090f7290 */ /* 0x000fc4000fffe03f */
[----:B------:R-:W-:Y:S01]  /*11da0*/  LDSM.16.MT88.4 R56, [R205+0x9080] ;  /* 0x00908000cd38783b */ /* 0x000fe20000004200 */
[----:B------:R-:W-:Y:S01]  /*11db0*/  FSEL R4, R8, -INF , !P0 ;  /* 0xff80000008047808 */ /* 0x000fe20004000000 */
[----:B------:R-:W-:Y:S01]  /*11dc0*/  ULDC UR9, c[0x0][0x328] ;  /* 0x0000ca0000097ab9 */ /* 0x000fe20000000800 */
[C---:B------:R-:W-:Y:S01]  /*11dd0*/  ISETP.GT.AND P0, PT, R25.reuse, 0x10, P1 ;  /* 0x000000101900780c */ /* 0x040fe20000f04270 */
[----:B------:R-:W-:Y:S01]  /*11de0*/  LDSM.16.MT88.4 R64, [R204+0x9080] ;  /* 0x00908000cc40783b */ /* 0x000fe20000004200 */
[----:B------:R-:W-:Y:S02]  /*11df0*/  UIADD3 UR10, UR10, -0x2, URZ ;  /* 0xfffffffe0a0a7890 */ /* 0x000fe4000fffe03f */
[----:B------:R-:W-:Y:S01]  /*11e00*/  ISETP.LT.OR P0, PT, R14, 0x11, P0 ;  /* 0x000000110e00780c */ /* 0x000fe20000701670 */
[----:B------:R-:W-:Y:S01]  /*11e10*/  LDSM.16.MT88.4 R72, [R211+0xa080] ;  /* 0x00a08000d348783b */ /* 0x000fe20000004200 */
[----:B------:R-:W-:Y:S02]  /*11e20*/  UIADD3 UR9, UR15, UR9, URZ ;  /* 0x000000090f097290 */ /* 0x000fe4000fffe03f */
[----:B------:R-:W-:Y:S01]  /*11e30*/  FSEL R12, R24, -INF , !P0 ;  /* 0xff800000180c7808 */ /* 0x000fe20004000000 */
[----:B------:R-:W-:Y:S01]  /*11e40*/  LDSM.16.MT88.4 R80, [R206+0xa080] ;  /* 0x00a08000ce50783b */ /* 0x000fe20000004200 */
[----:B------:R-:W-:-:S03]  /*11e50*/  ISETP.GT.AND P0, PT, R25, 0x11, P1 ;  /* 0x000000111900780c */ /* 0x000fc60000f04270 */
[----:B------:R-:W-:Y:S01]  /*11e60*/  LDSM.16.MT88.4 R88, [R205+0xa080] ;  /* 0x00a08000cd58783b */ /* 0x000fe20000004200 */
[----:B------:R-:W-:-:S03]  /*11e70*/  ISETP.LT.OR P0, PT, R14, 0x12, P0 ;  /* 0x000000120e00780c */ /* 0x000fc60000701670 */
[----:B------:R-:W-:Y:S01]  /*11e80*/  LDSM.16.MT88.4 R96, [R204+0xa080] ;  /* 0x00a08000cc60783b */ /* 0x000fe20000004200 */
[----:B------:R-:W-:Y:S02]  /*11e90*/  FSEL R16, R23, -INF , !P0 ;  /* 0xff80000017107808 */ /* 0x000fe40004000000 */
[----:B------:R-:W-:Y:S01]  /*11ea0*/  ISETP.GT.AND P0, PT, R25, 0x18, P1 ;  /* 0x000000181900780c */ /* 0x000fe20000f04270 */
[----:B------:R-:W-:Y:S03]  /*11eb0*/  LDSM.16.MT88.4 R104, [R211+0xb080] ;  /* 0x00b08000d368783b */ /* 0x000fe60000004200 */
[----:B------:R-:W-:Y:S01]  /*11ec0*/  ISETP.LT.OR P0, PT, R14, 0x19, P0 ;  /* 0x000000190e00780c */ /* 0x000fe20000701670 */
[----:B------:R-:W-:Y:S03]  /*11ed0*/  LDSM.16.MT88.4 R112, [R206+0xb080] ;  /* 0x00b08000ce70783b */ /* 0x000fe60000004200 */
[----:B------:R-:W-:Y:S01]  /*11ee0*/  FSEL R10, R0, -INF , !P0 ;  /* 0xff800000000a7808 */ /* 0x000fe20004000000 */
[----:B------:R-:W-:Y:S01]  /*11ef0*/  LDSM.16.MT88.4 R120, [R205+0xb080] ;  /* 0x00b08000cd78783b */ /* 0x000fe20000004200 */
[----:B------:R-:W-:-:S02]  /*11f00*/  FMNMX.FTZ R0, R19, R17, !PT ;  /* 0x0000001113007209 */ /* 0x000fc40007810000 */
[----:B------:R-:W-:Y:S01]  /*11f10*/  ISETP.GT.AND P0, PT, R25, RZ, P1 ;  /* 0x000000ff1900720c */ /* 0x000fe20000f04270 */
[----:B------:R-:W-:Y:S01]  /*11f20*/  LDSM.16.MT88.4 R192, [R205+0x8880] ;  /* 0x00888000cdc0783b */ /* 0x000fe20000004200 */
[----:B------:R-:W-:Y:S02]  /*11f30*/  FMNMX.FTZ R0, R15, R0, !PT ;  /* 0x000000000f007209 */ /* 0x000fe40007810000 */
[----:B------:R-:W-:Y:S01]  /*11f40*/  ISETP.LT.OR P0, PT, R14, 0x1, P0 ;  /* 0x000000010e00780c */ /* 0x000fe20000701670 */
[----:B------:R-:W-:Y:S01]  /*11f50*/  LDSM.16.MT88.4 R188, [R204+0x8880] ;  /* 0x00888000ccbc783b */ /* 0x000fe20000004200 */
[----:B------:R-:W-:Y:S02]  /*11f60*/  FMNMX.FTZ R0, R9, R0, !PT ;  /* 0x0000000009007209 */ /* 0x000fe40007810000 */
[----:B------:R-:W-:Y:S01]  /*11f70*/  FSEL R6, R6, -INF , !P0 ;  /* 0xff80000006067808 */ /* 0x000fe20004000000 */
[----:B------:R-:W-:Y:S01]  /*11f80*/  LDSM.16.MT88.4 R184, [R211+0x9880] ;  /* 0x00988000d3b8783b */ /* 0x000fe20000004200 */
[----:B------:R-:W-:-:S02]  /*11f90*/  FMNMX.FTZ R0, R13, R0, !PT ;  /* 0x000000000d007209 */ /* 0x000fc40007810000 */
[----:B------:R-:W-:Y:S01]  /*11fa0*/  FMNMX.FTZ R23, R6, R20, !PT ;  /* 0x0000001406177209 */ /* 0x000fe20007810000 */
[----:B------:R-:W-:Y:S01]  /*11fb0*/  LDSM.16.MT88.4 R180, [R206+0x9880] ;  /* 0x00988000ceb4783b */ /* 0x000fe20000004200 */
[----:B------:R-:W-:Y:S02]  /*11fc0*/  FMNMX.FTZ R0, R7, R0, !PT ;  /* 0x0000000007007209 */ /* 0x000fe40007810000 */
[----:B------:R-:W-:Y:S01]  /*11fd0*/  FMNMX.FTZ R23, R18, R23, !PT ;  /* 0x0000001712177209 */ /* 0x000fe20007810000 */
[----:B------:R-:W-:Y:S01]  /*11fe0*/  LDSM.16.MT88.4 R176, [R205+0x9880] ;  /* 0x00988000cdb0783b */ /* 0x000fe20000004200 */
[----:B------:R-:W-:Y:S02]  /*11ff0*/  FMNMX.FTZ R0, R5, R0, !PT ;  /* 0x0000000005007209 */ /* 0x000fe40007810000 */
[----:B------:R-:W-:Y:S01]  /*12000*/  FMNMX.FTZ R23, R4, R23, !PT ;  /* 0x0000001704177209 */ /* 0x000fe20007810000 */
[----:B------:R-:W-:Y:S01]  /*12010*/  LDSM.16.MT88.4 R172, [R204+0x9880] ;  /* 0x00988000ccac783b */ /* 0x000fe20000004200 */
[----:B------:R-:W-:-:S02]  /*12020*/  FMNMX.FTZ R0, R11, R0, !PT ;  /* 0x000000000b007209 */ /* 0x000fc40007810000 */
[----:B------:R-:W-:Y:S01]  /*12030*/  ISETP.GT.AND P0, PT, R25, 0x19, P1 ;  /* 0x000000191900780c */ /* 0x000fe20000f04270 */
[----:B------:R-:W-:Y:S01]  /*12040*/  LDSM.16.MT88.4 R168, [R211+0xa880] ;  /* 0x00a88000d3a8783b */ /* 0x000fe20000004200 */
[----:B------:R-:W-:Y:S02]  /*12050*/  FMNMX.FTZ R23, R12, R23, !PT ;  /* 0x000000170c177209 */ /* 0x000fe40007810000 */
[----:B------:R-:W-:Y:S01]  /*12060*/  ISETP.LT.OR P0, PT, R14, 0x1a, P0 ;  /* 0x0000001a0e00780c */ /* 0x000fe20000701670 */
[----:B------:R-:W1:Y:S01]  /*12070*/  SHFL.BFLY PT, R21, R0, 0x2, 0x1f ;  /* 0x0c401f0000157f89 */ /* 0x000e6200000e0000 */
[----:B------:R-:W-:Y:S02]  /*12080*/  FMNMX.FTZ R23, R16, R23, !PT ;  /* 0x0000001710177209 */ /* 0x000fe40007810000 */
[----:B----4-:R-:W-:Y:S01]  /*12090*/  FSEL R8, R22, -INF , !P0 ;  /* 0xff80000016087808 */ /* 0x010fe20004000000 */
[----:B------:R-:W-:Y:S01]  /*120a0*/  LDSM.16.MT88.4 R24, [R205+0x8080] ;  /* 0x00808000cd18783b */ /* 0x000fe20000004200 */
[----:B------:R-:W-:-:S03]  /*120b0*/  FMNMX.FTZ R23, R10, R23, !PT ;  /* 0x000000170a177209 */ /* 0x000fc60007810000 */
[----:B------:R-:W-:Y:S01]  /*120c0*/  LDSM.16.MT88.4 R164, [R206+0xa880] ;  /* 0x00a88000cea4783b */ /* 0x000fe20000004200 */
[----:B------:R-:W-:-:S03]  /*120d0*/  FMNMX.FTZ R22, R8, R23, !PT ;  /* 0x0000001708167209 */ /* 0x000fc60007810000 */
[----:B------:R-:W-:Y:S04]  /*120e0*/  LDSM.16.MT88.4 R160, [R205+0xa880] ;  /* 0x00a88000cda0783b */ /* 0x000fe80000004200 */
[----:B------:R-:W-:Y:S04]  /*120f0*/  LDSM.16.MT88.4 R156, [R204+0xa880] ;  /* 0x00a88000cc9c783b */ /* 0x000fe80000004200 */
[----:B------:R-:W-:Y:S01]  /*12100*/  LDSM.16.MT88.4 R152, [R211+0xb880] ;  /* 0x00b88000d398783b */ /* 0x000fe20000004200 */
[----:B-1----:R-:W-:-:S03]  /*12110*/  FMNMX.FTZ R23, R0, R21, !PT ;  /* 0x0000001500177209 */ /* 0x002fc60007810000 */
[----:B------:R-:W1:Y:S04]  /*12120*/  SHFL.BFLY PT, R21, R22, 0x2, 0x1f ;  /* 0x0c401f0016157f89 */ /* 0x000e6800000e0000 */
[----:B------:R-:W2:Y:S01]  /*12130*/  SHFL.BFLY PT, R0, R23, 0x1, 0x1f ;  /* 0x0c201f0017007f89 */ /* 0x000ea200000e0000 */
[----:B-1----:R-:W-:Y:S02]  /*12140*/  FMNMX.FTZ R21, R21, R22, !PT ;  /* 0x0000001615157209 */ /* 0x002fe40007810000 */
[----:B--2---:R-:W-:-:S03]  /*12150*/  FMNMX.FTZ R0, R23, R0, !PT ;  /* 0x0000000017007209 */ /* 0x004fc60007810000 */
[----:B------:R-:W1:Y:S01]  /*12160*/  SHFL.BFLY PT, R148, R21, 0x1, 0x1f ;  /* 0x0c201f0015947f89 */ /* 0x000e6200000e0000 */
        /* <DEDUP_REMOVED lines=8> */
[--C-:B------:R-:W-:Y:S01]  /*121f0*/  FFMA.FTZ R3, R7, c[0x0][0x2d0], -R14.reuse ;  /* 0x0000b40007037a23 */ /* 0x100fe2000001080e */
[----:B-1----:R-:W-:Y:S01]  /*12200*/  FMNMX.FTZ R148, R148, R21, !PT ;  /* 0x0000001594947209 */ /* 0x002fe20007810000 */
[----:B------:R-:W-:-:S02]  /*12210*/  FFMA.FTZ R232, R5, c[0x0][0x2d0], -R14 ;  /* 0x0000b40005e87a23 */ /* 0x000fc4000001080e */
[--C-:B------:R-:W-:Y:S01]  /*12220*/  FFMA.FTZ R234, R13, c[0x0][0x2d0], -R14.reuse ;  /* 0x0000b4000dea7a23 */ /* 0x100fe2000001080e */
[C---:B------:R-:W-:Y:S01]  /*12230*/  FSETP.NEU.FTZ.AND P0, PT, R148.reuse, -INF , PT ;  /* 0xff8000009400780b */ /* 0x040fe20003f1d000 */
[----:B------:R-:W-:Y:S01]  /*12240*/  FMUL.FTZ R15, R148, c[0x0][0x2d0] ;  /* 0x0000b400940f7a20 */ /* 0x000fe20000410000 */
[----:B------:R-:W-:Y:S01]  /*12250*/  MUFU.EX2 R224, R224 ;  /* 0x000000e000e07308 */ /* 0x000fe20000000800 */
[----:B------:R-:W-:-:S03]  /*12260*/  FFMA.FTZ R233, R11, c[0x0][0x2d0], -R14 ;  /* 0x0000b4000be97a23 */ /* 0x000fc6000001080e */
[----:B------:R-:W-:Y:S02]  /*12270*/  FSEL R9, R15, RZ, P0 ;  /* 0x000000ff0f097208 */ /* 0x000fe40000000000 */
[----:B------:R-:W-:Y:S02]  /*12280*/  PLOP3.LUT P0, PT, PT, PT, UP2, 0x40, 0x0 ;  /* 0x000000000000781c */ /* 0x000fe40003f0e828 */
[----:B------:R-:W1:Y:S01]  /*12290*/  MUFU.EX2 R223, R223 ;  /* 0x000000df00df7308 */ /* 0x000e620000000800 */
[--C-:B------:R-:W-:Y:S02]  /*122a0*/  FFMA.FTZ R231, R6, c[0x0][0x2d0], -R9.reuse ;  /* 0x0000b40006e77a23 */ /* 0x100fe40000010809 */
[--C-:B------:R-:W-:Y:S02]  /*122b0*/  FFMA.FTZ R230, R20, c[0x0][0x2d0], -R9.reuse ;  /* 0x0000b40014e67a23 */ /* 0x100fe40000010809 */
[--C-:B------:R-:W-:Y:S02]  /*122c0*/  FFMA.FTZ R151, R18, c[0x0][0x2d0], -R9.reuse ;  /* 0x0000b40012977a23 */ /* 0x100fe40000010809 */
[--C-:B------:R-:W-:Y:S01]  /*122d0*/  FFMA.FTZ R2, R4, c[0x0][0x2d0], -R9.reuse ;  /* 0x0000b40004027a23 */ /* 0x100fe20000010809 */
[----:B------:R-:W2:Y:S01]  /*122e0*/  MUFU.EX2 R149, R149 ;  /* 0x0000009500957308 */ /* 0x000ea20000000800 */
[----:B------:R-:W3:Y:S01]  /*122f0*/  LDSM.16.MT88.4 R4, [R204+0xb080] ;  /* 0x00b08000cc04783b */ /* 0x000ee20000004200 */
[----:B------:R-:W-:-:S02]  /*12300*/  FFMA.FTZ R235, R12, c[0x0][0x2d0], -R9 ;  /* 0x0000b4000ceb7a23 */ /* 0x000fc40000010809 */
[--C-:B------:R-:W-:Y:S01]  /*12310*/  FFMA.FTZ R236, R16, c[0x0][0x2d0], -R9.reuse ;  /* 0x0000b40010ec7a23 */ /* 0x100fe20000010809 */
[----:B------:R-:W4:Y:S01]  /*12320*/  LDSM.16.MT88.4 R12, [R211+0x8880] ;  /* 0x00888000d30c783b */ /* 0x000f220000004200 */
[--C-:B------:R-:W-:Y:S02]  /*12330*/  FFMA.FTZ R237, R10, c[0x0][0x2d0], -R9.reuse ;  /* 0x0000b4000aed7a23 */ /* 0x100fe40000010809 */
[----:B------:R-:W-:Y:S01]  /*12340*/  MUFU.EX2 R231, R231 ;  /* 0x000000e700e77308 */ /* 0x000fe20000000800 */
[----:B------:R-:W-:Y:S01]  /*12350*/  FFMA.FTZ R238, R8, c[0x0][0x2d0], -R9 ;  /* 0x0000b40008ee7a23 */ /* 0x000fe20000010809 */
[----:B-1----:R-:W-:Y:S01]  /*12360*/  F2FP.BF16.PACK_AB R128, R223, R224 ;  /* 0x000000e0df80723e */ /* 0x002fe200000010ff */
[----:B------:R-:W1:Y:S01]  /*12370*/  LDSM.16.MT88.4 R8, [R206+0x8880] ;  /* 0x00888000ce08783b */ /* 0x000e620000004200 */
[----:B------:R-:W-:-:S03]  /*12380*/  FADD.FTZ R223, R224, R223 ;  /* 0x000000dfe0df7221 */ /* 0x000fc60000010000 */
[----:B------:R-:W5:Y:S01]  /*12390*/  LDSM.16.MT88.4 R16, [R206+0xb880] ;  /* 0x00b88000ce10783b */ /* 0x000f620000004200 */
[----:B------:R-:W3:Y:S01]  /*123a0*/  MUFU.EX2 R230, R230 ;  /* 0x000000e600e67308 */ /* 0x000ee20000000800 */
[----:B--2---:R-:W-:Y:S01]  /*123b0*/  F2FP.BF16.PACK_AB R130, R149, R150 ;  /* 0x000000969582723e */ /* 0x004fe200000010ff */
[----:B------:R-:W-:-:S04]  /*123c0*/  FADD.FTZ R150, R150, R223 ;  /* 0x000000df96967221 */ /* 0x000fc80000010000 */
[----:B------:R-:W-:Y:S02]  /*123d0*/  FADD.FTZ R149, R149, R150 ;  /* 0x0000009695957221 */ /* 0x000fe40000010000 */
[----:B------:R-:W-:Y:S08]  /*123e0*/  MUFU.EX2 R151, R151 ;  /* 0x0000009700977308 */ /* 0x000ff00000000800 */
[----:B------:R-:W2:Y:S01]  /*123f0*/  MUFU.EX2 R2, R2 ;  /* 0x0000000200027308 */ /* 0x000ea20000000800 */
[----:B---3--:R-:W-:Y:S01]  /*12400*/  F2FP.BF16.PACK_AB R129, R230, R231 ;  /* 0x000000e7e681723e */ /* 0x008fe200000010ff */
[----:B------:R-:W-:-:S06]  /*12410*/  FADD.FTZ R230, R231, R230 ;  /* 0x000000e6e7e67221 */ /* 0x000fcc0000010000 */
[----:B------:R-:W-:Y:S01]  /*12420*/  MUFU.EX2 R234, R234 ;  /* 0x000000ea00ea7308 */ /* 0x000fe20000000800 */
[----:B--2---:R-:W-:-:S07]  /*12430*/  F2FP.BF16.PACK_AB R131, R2, R151 ;  /* 0x000000970283723e */ /* 0x004fce00000010ff */
[----:B------:R-:W2:Y:S01]  /*12440*/  MUFU.EX2 R3, R3 ;  /* 0x0000000300037308 */ /* 0x000ea20000000800 */
        /* <DEDUP_REMOVED lines=9> */
[----:B------:R-:W3:Y:S06]  /*124e0*/  MUFU.EX2 R236, R236 ;  /* 0x000000ec00ec7308 */ /* 0x000eec0000000800 */
[C---:B------:R-:W-:Y:S02]  /*124f0*/  HMMA.16816.F32.BF16 R20, R128.reuse, R24, RZ ;  /* 0x000000188014723c */ /* 0x040fe400000418ff */
        /* <DEDUP_REMOVED lines=28> */
[----:B--2---:R-:W-:Y:S01]  /*126c0*/  F2FP.BF16.PACK_AB R4, R3, R234 ;  /* 0x000000ea0304723e */ /* 0x004fe200000010ff */
[----:B------:R-:W-:Y:S01]  /*126d0*/  HMMA.16816.F32.BF16 R128, R128, R6, RZ ;  /* 0x000000068080723c */ /* 0x000fe200000418ff */
[----:B---3--:R-:W-:Y:S01]  /*126e0*/  F2FP.BF16.PACK_AB R5, R236, R235 ;  /* 0x000000ebec05723e */ /* 0x008fe200000010ff */
        /* <DEDUP_REMOVED lines=13> */
[C---:B------:R-:W-:Y:S08]  /*127c0*/  HMMA.16816.F32.BF16 R136, R4.reuse, R8, R136 ;  /* 0x000000080488723c */ /* 0x040ff00000041888 */
        /* <DEDUP_REMOVED lines=24> */
[C---:B-----5:R-:W-:Y:S08]  /*12950*/  HMMA.16816.F32.BF16 R108, R4.reuse, R16, R108 ;  /* 0x00000010046c723c */ /* 0x060ff0000004186c */
[C---:B------:R-:W-:Y:S08]  /*12960*/  HMMA.16816.F32.BF16 R112, R4.reuse, R18, R112 ;  /* 0x000000120470723c */ /* 0x040ff00000041870 */
[C---:B-1----:R-:W-:Y:S08]  /*12970*/  HMMA.16816.F32.BF16 R116, R4.reuse, R12, R116 ;  /* 0x0000000c0474723c */ /* 0x042ff00000041874 */
[C---:B------:R-:W-:Y:S08]  /*12980*/  HMMA.16816.F32.BF16 R120, R4.reuse, R14, R120 ;  /* 0x0000000e0478723c */ /* 0x040ff00000041878 */
[C---:B--2---:R-:W-:Y:S08]  /*12990*/  HMMA.16816.F32.BF16 R124, R4.reuse, R8, R124 ;  /* 0x00000008047c723c */ /* 0x044ff0000004187c */
[----:B------:R-:W-:Y:S01]  /*129a0*/  HMMA.16816.F32.BF16 R128, R4, R10, R128 ;  /* 0x0000000a0480723c */ /* 0x000fe20000041880 */
[----:B------:R-:W-:Y:S07]  /*129b0*/  @P0 BRA `(.L_x_462) ;  /* 0x0000018000000947 */ /* 0x000fee0003800000 */
[----:B------:R-:W-:Y:S01]  /*129c0*/  ISETP.LT.AND P0, PT, RZ, UR15, PT ;  /* 0x0000000fff007c0c */ /* 0x000fe2000bf01270 */
[----:B------:R-:W-:-:S12]  /*129d0*/  UIADD3 UR14, UR15, -0x1, URZ ;  /* 0xffffffff0f0e7890 */ /* 0x000fd8000fffe03f */
[----:B------:R-:W-:Y:S05]  /*129e0*/  @P0 BRA `(.L_x_463) ;  /* 0x000000a000000947 */ /* 0x000fea0003800000 */
[----:B------:R-:W-:Y:S02]  /*129f0*/  UMOV UR5, 0x1 ;  /* 0x0000000100057882 */ /* 0x000fe40000000000 */
[----:B------:R-:W-:Y:S02]  /*12a00*/  ULDC UR4, c[0x0][0x32c] ;  /* 0x0000cb0000047ab9 */ /* 0x000fe40000000800 */
[----:B------:R-:W-:Y:S02]  /*12a10*/  UISETP.NE.AND UP0, UPT, UR5, UR4, UPT ;  /* 0x000000040500728c */ /* 0x000fe4000bf05270 */
[----:B------:R-:W-:Y:S02]  /*12a20*/  UIADD3 UR14, -UR15, URZ, URZ ;  /* 0x0000003f0f0e7290 */ /* 0x000fe4000fffe13f */
[----:B------:R-:W-:Y:S02]  /*12a30*/  ULDC.64 UR4, c[0x0][0x330] ;  /* 0x0000cc0000047ab9 */ /* 0x000fe40000000a00 */
[----:B------:R-:W-:-:S07]  /*12a40*/  UIMAD.WIDE.U32 UR28, UR14, UR4, URZ ;  /* 0x000000040e1c72a5 */ /* 0x000fce000f8e003f */
[----:B------:R-:W-:Y:S02]  /*12a50*/  @UP0 UMOV UR15, UR29 ;  /* 0x0000001d000f0c82 */ /* 0x000fe40008000000 */
[----:B------:R-:W-:-:S04]  /*12a60*/  @UP0 USHF.R.U32.HI UR14, URZ, UR5, UR15 ;  /* 0x000000053f0e0299 */ /* 0x000fc8000801160f */
[----:B------:R-:W-:Y:S01]  /*12a70*/  ULOP3.LUT UR14, URZ, UR14, URZ, 0x33, !UPT ;  /* 0x0000000e3f0e7292 */ /* 0x000fe2000f8e333f */
[----:B------:R-:W-:Y:S05]  /*12a80*/  BRA `(.L_x_464) ;  /* 0x0000007000007947 */ /* 0x000fea0003800000 */
.L_x_463:
[----:B------:R-:W-:Y:S02]  /*12a90*/  UMOV UR5, 0x1 ;  /* 0x0000000100057882 */ /* 0x000fe40000000000 */
[----:B------:R-:W-:Y:S02]  /*12aa0*/  ULDC UR4, c[0x0][0x32c] ;  /* 0x0000cb0000047ab9 */ /* 0x000fe40000000800 */
[----:B------:R-:W-:-:S03]  /*12ab0*/  UISETP.NE.AND UP0, UPT, UR5, UR4, UPT ;  /* 0x000000040500728c */ /* 0x000fc6000bf05270 */
[----:B------:R-:W-:Y:S02]  /*12ac0*/  ULDC.64 UR4, c[0x0][0x330] ;  /* 0x0000cc0000047ab9 */ /* 0x000fe40000000a00 */
[----:B------:R-:W-:-:S07]  /*12ad0*/  UIMAD.WIDE.U32 UR28, UR14, UR4, URZ ;  /* 0x000000040e1c72a5 */ /* 0x000fce000f8e003f */
[----:B------:R-:W-:Y:S02]  /*12ae0*/  @UP0 UMOV UR15, UR29 ;  /* 0x0000001d000f0c82 */ /* 0x000fe40008000000 */
[----:B------:R-:W-:Y:S02]  /*12af0*/  @UP0 USHF.R.U32.HI UR14, URZ, UR5, UR15 ;  /* 0x000000053f0e0299 */ /* 0x000fe4000801160f */
.L_x_464:
[----:B------:R-:W-:Y:S02]  /*12b00*/  ULDC UR4, c[0x0][0x32c] ;  /* 0x0000cb0000047ab9 */ /* 0x000fe40000000800 */
[----:B------:R-:W-:-:S04]  /*12b10*/  UIMAD UR4, UR14, UR4, UR4 ;  /* 0x000000040e0472a4 */ /* 0x000fc8000f8e0204 */
[----:B------:R-:W-:-:S04]  /*12b20*/  UISETP.LT.AND UP0, UPT, UR9, UR4, UPT ;  /* 0x000000040900728c */ /* 0x000fc8000bf01270 */
[----:B------:R-:W-:-:S04]  /*12b30*/  USEL UR9, UR9, UR4, UP0 ;  /* 0x0000000409097287 */ /* 0x000fc80008000000 */
.L_x_462:
[----:B------:R-:W-:-:S04]  /*12b40*/  USHF.R.S32.HI UR4, URZ, 0x1f, UR9 ;  /* 0x0000001f3f047899 */ /* 0x000fc80008011409 */
[----:B------:R-:W-:-:S04]  /*12b50*/  ULEA.HI UR4, UR4, UR9, URZ, 0x5 ;  /* 0x0000000904047291 */ /* 0x000fc8000f8f283f */
[----:B------:R-:W-:-:S04]  /*12b60*/  USHF.R.S32.HI UR4, URZ, 0x5, UR4 ;  /* 0x000000053f047899 */ /* 0x000fc80008011404 */
[----:B------:R-:W-:-:S04]  /*12b70*/  UISETP.LT.AND UP0, UPT, UR8, UR4, UPT ;  /* 0x000000040800728c */ /* 0x000fc8000bf01270 */
[----:B------:R-:W-:-:S04]  /*12b80*/  USEL UR4, UR8, UR4, !UP0 ;  /* 0x0000000408047287 */ /* 0x000fc8000c000000 */
[----:B------:R-:W-:-:S06]  /*12b90*/  UISETP.GE.AND UP0, UPT, UR10, UR4, UPT ;  /* 0x000000040a00728c */ /* 0x000fcc000bf06270 */
[----:B------:R-:W-:-:S13]  /*12ba0*/  PLOP3.LUT P0, PT, PT, PT, UP0, 0x40, 0x0 ;  /* 0x000000000000781c */ /* 0x000fda0003f0e808 */
[----:B------:R-:W-:Y:S05]  /*12bb0*/  @P0 BRA `(.L_x_465) ;  /* 0x00002be000000947 */ /* 0x000fea0003800000 */
[----:B------:R-:W-:Y:S01]  /*12bc0*/  IMAD.MOV.U32 R3, RZ, RZ, R0 ;  /* 0x000000ffff037224 */ /* 0x000fe200078e0000 */
[----:B------:R-:W-:Y:S01]  /*12bd0*/  SHF.R.S32.HI R235, RZ, 0x1f, R228 ;  /* 0x0000001fffeb7819 */ /* 0x000fe200000114e4 */
[----:B------:R-:W-:Y:S01]  /*12be0*/  IMAD.MOV.U32 R2, RZ, RZ, R148 ;  /* 0x000000ffff027224 */ /* 0x000fe200078e0094 */
[----:B------:R-:W-:Y:S01]  /*12bf0*/  SHF.R.S32.HI R4, RZ, 0x1f, R227 ;  /* 0x0000001fff047819 */ /* 0x000fe200000114e3 */
[C---:B------:R-:W-:Y:S01]  /*12c00*/  IMAD.SHL.U32 R234, R228.reuse, 0x2, RZ ;  /* 0x00000002e4ea7824 */ /* 0x040fe200078e00ff */
[----:B------:R-:W-:Y:S01]  /*12c10*/  SHF.R.S32.HI R0, RZ, 0x1f, R225 ;  /* 0x0000001fff007819 */ /* 0x000fe200000114e1 */
[----:B------:R-:W-:Y:S01]  /*12c20*/  IMAD.SHL.U32 R232, R227, 0x2, RZ ;  /* 0x00000002e3e87824 */ /* 0x000fe200078e00ff */
[----:B------:R-:W-:Y:S01]  /*12c30*/  SHF.L.U64.HI R235, R228, 0x1, R235 ;  /* 0x00000001e4eb7819 */ /* 0x000fe200000102eb */
[----:B------:R-:W-:Y:S01]  /*12c40*/  IMAD.SHL.U32 R230, R225, 0x2, RZ ;  /* 0x00000002e1e67824 */ /* 0x000fe200078e00ff */
[----:B------:R-:W-:Y:S02]  /*12c50*/  SHF.L.U64.HI R233, R227, 0x1, R4 ;  /* 0x00000001e3e97819 */ /* 0x000fe40000010204 */
[----:B------:R-:W-:-:S02]  /*12c60*/  SHF.L.U64.HI R231, R225, 0x1, R0 ;  /* 0x00000001e1e77819 */ /* 0x000fc40000010200 */
.L_x_476:
[----:B------:R-:W-:Y:S04]  /*12c70*/  DEPBAR.LE SB0, 0x0 ;  /* 0x000080000000791a */ /* 0x000fe80000000000 */
[----:B------:R-:W-:Y:S01]  /*12c80*/  BAR.SYNC.DEFER_BLOCKING 0x0 ;  /* 0x0000000000007b1d */ /* 0x000fe20000010000 */
[----:B------:R-:W-:Y:S01]  /*12c90*/  UISETP.GT.AND UP0, UPT, UR8, UR10, UPT ;  /* 0x0000000a0800728c */ /* 0x000fe2000bf04270 */
[----:B------:R-:W-:Y:S05]  /*12ca0*/  ISETP.GE.AND P1, PT, R219, c[0x0][0x1d4], PT ;  /* 0x00007500db007a0c */ /* 0x000fea0003f26270 */
[----:B------:R-:W-:Y:S01]  /*12cb0*/  PLOP3.LUT P0, PT, PT, PT, UP0, 0x80, 0x0 ;  /* 0x000000000000781c */ /* 0x000fe20003f0f008 */
[----:B------:R1:W2:Y:S04]  /*12cc0*/  LDSM.16.M88.4 R148, [R214+0x10080] ;  /* 0x01008000d694783b */ /* 0x0002a80000000200 */
[----:B------:R1:W3:Y:S04]  /*12cd0*/  LDSM.16.M88.4 R152, [R213+0xc080] ;  /* 0x00c08000d598783b */ /* 0x0002e80000000200 */
[----:B------:R1:W4:Y:S04]  /*12ce0*/  LDSM.16.M88.4 R156, [R213+0xc880] ;  /* 0x00c88000d59c783b */ /* 0x0003280000000200 */
[----:B------:R1:W1:Y:S04]  /*12cf0*/  LDSM.16.M88.4 R160, [R210+0x10080] ;  /* 0x01008000d2a0783b */ /* 0x0002680000000200 */
[----:B------:R1:W1:Y:S04]  /*12d00*/  LDSM.16.M88.4 R164, [R212] ;  /* 0x00000000d4a4783b */ /* 0x0002680000000200 */
[----:B------:R1:W1:Y:S01]  /*12d10*/  LDSM.16.M88.4 R168, [R203] ;  /* 0x00000000cba8783b */ /* 0x0002620000000200 */
[----:B------:R-:W-:-:S05]  /*12d20*/  @P0 BRA `(.L_x_466) ;  /* 0x000001c000000947 */ /* 0x000fca0003800000 */
[----:B------:R-:W-:Y:S01]  /*12d30*/  SHF.R.S32.HI R4, RZ, 0x1f, R218 ;  /* 0x0000001fff047819 */ /* 0x000fe200000114da */
[----:B------:R-:W-:Y:S01]  /*12d40*/  IMAD.WIDE.U32 R6, R218, c[0x0][0x208], RZ ;  /* 0x00008200da067a25 */ /* 0x000fe200078e00ff */
[----:B------:R-:W-:Y:S03]  /*12d50*/  SHF.R.S32.HI R0, RZ, 0x1f, R217 ;  /* 0x0000001fff007819 */ /* 0x000fe600000114d9 */
[----:B------:R-:W-:Y:S02]  /*12d60*/  IMAD R4, R4, c[0x0][0x208], RZ ;  /* 0x0000820004047a24 */ /* 0x000fe400078e02ff */
[----:B------:R-:W-:Y:S02]  /*12d70*/  IMAD R0, R0, c[0x0][0x218], RZ ;  /* 0x0000860000007a24 */ /* 0x000fe400078e02ff */
[----:B------:R-:W-:Y:S02]  /*12d80*/  IMAD R4, R218, c[0x0][0x20c], R4 ;  /* 0x00008300da047a24 */ /* 0x000fe400078e0204 */
[----:B------:R-:W-:Y:S02]  /*12d90*/  IMAD R0, R217, c[0x0][0x21c], R0 ;  /* 0x00008700d9007a24 */ /* 0x000fe400078e0200 */
[----:B------:R-:W-:Y:S04]  /*12da0*/  IMAD.IADD R7, R7, 0x1, R4 ;  /* 0x0000000107077824 */ /* 0x000fe800078e0204 */
[----:B------:R-:W-:Y:S05]  /*12db0*/  IMAD.WIDE.U32 R6, R217, c[0x0][0x218], R6 ;  /* 0x00008600d9067a25 */ /* 0x000fea00078e0006 */
[----:B------:R-:W-:Y:S04]  /*12dc0*/  IADD3 R4, P0, R6, UR26, RZ ;  /* 0x0000001a06047c10 */ /* 0x000fe8000ff1e0ff */
[----:B------:R-:W-:Y:S02]  /*12dd0*/  IADD3.X R7, R7, UR12, R0, P0, !PT ;  /* 0x0000000c07077c10 */ /* 0x000fe400087fe400 */
[C---:B------:R-:W-:Y:S04]  /*12de0*/  LEA R13, P0, R4.reuse, c[0x0][0x1f8], 0x1 ;  /* 0x00007e00040d7a11 */ /* 0x040fe800078008ff */
[----:B------:R-:W-:Y:S01]  /*12df0*/  LEA.HI.X R12, R4, c[0x0][0x1fc], R7, 0x1, P0 ;  /* 0x00007f00040c7a11 */ /* 0x000fe200000f0c07 */
[----:B------:R-:W5:Y:S04]  /*12e00*/  SHFL.IDX PT, R5, R13, RZ, 0x181f ;  /* 0x00181fff0d057589 */ /* 0x000f6800000e0000 */
[----:B------:R-:W4:Y:S01]  /*12e10*/  SHFL.IDX PT, R0, R12, RZ, 0x181f ;  /* 0x00181fff0c007589 */ /* 0x000f2200000e0000 */
[C---:B-----5:R-:W-:Y:S05]  /*12e20*/  IADD3 R10, P0, R5.reuse, R230, RZ ;  /* 0x000000e6050a7210 */ /* 0x060fea0007f1e0ff */
[C---:B----4-:R-:W-:Y:S01]  /*12e30*/  IMAD.X R11, R0.reuse, 0x1, R231, P0 ;  /* 0x00000001000b7824 */ /* 0x050fe200000e06e7 */
        /* <DEDUP_REMOVED lines=10> */
[----:B------:R4:W-:Y:S03]  /*12ee0*/  LDGSTS.E.BYPASS.LTC128B.128 [R220+0xb080], [R4.64], !P3 ;  /* 0x0b08000004dc7fae */ /* 0x0009e6000d901d58 */
.L_x_466:
[C---:B--234-:R-:W-:Y:S01]  /*12ef0*/  HMMA.16816.F32.BF16 R4, R148.reuse, R152, RZ ;  /* 0x000000989404723c */ /* 0x05cfe200000418ff */
[----:B------:R-:W-:Y:S01]  /*12f00*/  LDSM.16.M88.4 R172, [R209+0x10080] ;  /* 0x01008000d1ac783b */ /* 0x000fe20000000200 */
[----:B------:R-:W-:Y:S05]  /*12f10*/  UISETP.GT.AND UP0, UPT, UR10, UR8, UPT ;  /* 0x000000080a00728c */ /* 0x000fea000bf04270 */
[----:B------:R-:W0:Y:S01]  /*12f20*/  LDGDEPBAR ;  /* 0x00000000000079af */ /* 0x000e220000000000 */
[C---:B------:R-:W-:Y:S01]  /*12f30*/  HMMA.16816.F32.BF16 R8, R148.reuse, R154, RZ ;  /* 0x0000009a9408723c */ /* 0x040fe200000418ff */
[----:B------:R-:W-:Y:S04]  /*12f40*/  PLOP3.LUT P0, PT, PT, PT, UP0, 0x40, 0x0 ;  /* 0x000000000000781c */ /* 0x000fe80003f0e808 */
[----:B------:R-:W2:Y:S03]  /*12f50*/  LDSM.16.M88.4 R176, [R208+0xc080] ;  /* 0x00c08000d0b0783b */ /* 0x000ea60000000200 */
[C---:B------:R-:W-:Y:S03]  /*12f60*/  HMMA.16816.F32.BF16 R12, R148.reuse, R156, RZ ;  /* 0x0000009c940c723c */ /* 0x040fe600000418ff */
[----:B------:R-:W-:Y:S05]  /*12f70*/  LDSM.16.M88.4 R152, [R207+0x10080] ;  /* 0x01008000cf98783b */ /* 0x000fea0000000200 */
[----:B------:R-:W-:Y:S01]  /*12f80*/  HMMA.16816.F32.BF16 R16, R148, R158, RZ ;  /* 0x0000009e9410723c */ /* 0x000fe200000418ff */
[----:B------:R-:W3:Y:S06]  /*12f90*/  LDSM.16.M88.4 R148, [R208+0xc880] ;  /* 0x00c88000d094783b */ /* 0x000eec0000000200 */
[----:B------:R-:W4:Y:S01]  /*12fa0*/  LDSM.16.M88.4 R156, [R202] ;  /* 0x00000000ca9c783b */ /* 0x000f220000000200 */
[C---:B-1----:R-:W-:Y:S08]  /*12fb0*/  HMMA.16816.F32.BF16 R4, R160.reuse, R164, R4 ;  /* 0x000000a4a004723c */ /* 0x042ff00000041804 */
[C---:B------:R-:W-:Y:S01]  /*12fc0*/  HMMA.16816.F32.BF16 R8, R160.reuse, R166, R8 ;  /* 0x000000a6a008723c */ /* 0x040fe20000041808 */
[----:B------:R-:W-:Y:S07]  /*12fd0*/  LDSM.16.M88.4 R164, [R214+0x14080] ;  /* 0x01408000d6a4783b */ /* 0x000fee0000000200 */
[C---:B------:R-:W-:Y:S08]  /*12fe0*/  HMMA.16816.F32.BF16 R12, R160.reuse, R168, R12 ;  /* 0x000000a8a00c723c */ /* 0x040ff0000004180c */
[----:B------:R-:W-:Y:S01]  /*12ff0*/  HMMA.16816.F32.BF16 R16, R160, R170, R16 ;  /* 0x000000aaa010723c */ /* 0x000fe20000041810 */
[----:B------:R-:W1:Y:S06]  /*13000*/  LDSM.16.M88.4 R160, [R202+0x800] ;  /* 0x00080000caa0783b */ /* 0x000e6c0000000200 */
[----:B------:R-:W5:Y:S01]  /*13010*/  LDSM.16.M88.4 R168, [R213+0xd080] ;  /* 0x00d08000d5a8783b */ /* 0x000f620000000200 */
[C---:B--2---:R-:W-:Y:S08]  /*13020*/  HMMA.16816.F32.BF16 R4, R172.reuse, R176, R4 ;  /* 0x000000b0ac04723c */ /* 0x044ff00000041804 */
[C---:B------:R-:W-:Y:S01]  /*13030*/  HMMA.16816.F32.BF16 R8, R172.reuse, R178, R8 ;  /* 0x000000b2ac08723c */ /* 0x040fe20000041808 */
[----:B------:R-:W-:Y:S07]  /*13040*/  LDSM.16.M88.4 R176, [R201] ;  /* 0x00000000c9b0783b */ /* 0x000fee0000000200 */
[C---:B---3--:R-:W-:Y:S08]  /*13050*/  HMMA.16816.F32.BF16 R12, R172.reuse, R148, R12 ;  /* 0x00000094ac0c723c */ /* 0x048ff0000004180c */
[----:B------:R-:W-:Y:S01]  /*13060*/  HMMA.16816.F32.BF16 R16, R172, R150, R16 ;  /* 0x00000096ac10723c */ /* 0x000fe20000041810 */
[----:B------:R-:W2:Y:S06]  /*13070*/  LDSM.16.M88.4 R148, [R213+0xd880] ;  /* 0x00d88000d594783b */ /* 0x000eac0000000200 */
[----:B------:R-:W3:Y:S01]  /*13080*/  LDSM.16.M88.4 R172, [R210+0x14080] ;  /* 0x01408000d2ac783b */ /* 0x000ee20000000200 */
[C---:B----4-:R-:W-:Y:S08]  /*13090*/  HMMA.16816.F32.BF16 R4, R152.reuse, R156, R4 ;  /* 0x0000009c9804723c */ /* 0x050ff00000041804 */
[C---:B------:R-:W-:Y:S01]  /*130a0*/  HMMA.16816.F32.BF16 R8, R152.reuse, R158, R8 ;  /* 0x0000009e9808723c */ /* 0x040fe20000041808 */
[----:B------:R-:W-:Y:S07]  /*130b0*/  LDSM.16.M88.4 R156, [R209+0x14080] ;  /* 0x01408000d19c783b */ /* 0x000fee0000000200 */
[C---:B-1----:R-:W-:Y:S08]  /*130c0*/  HMMA.16816.F32.BF16 R12, R152.reuse, R160, R12 ;  /* 0x000000a0980c723c */ /* 0x042ff0000004180c */
[----:B------:R-:W-:Y:S01]  /*130d0*/  HMMA.16816.F32.BF16 R16, R152, R162, R16 ;  /* 0x000000a29810723c */ /* 0x000fe20000041810 */
[----:B------:R-:W1:Y:S06]  /*130e0*/  LDSM.16.M88.4 R152, [R200] ;  /* 0x00000000c898783b */ /* 0x000e6c0000000200 */
[----:B------:R-:W4:Y:S01]  /*130f0*/  LDSM.16.M88.4 R160, [R208+0xd080] ;  /* 0x00d08000d0a0783b */ /* 0x000f220000000200 */
[C---:B-----5:R-:W-:Y:S08]  /*13100*/  HMMA.16816.F32.BF16 R4, R164.reuse, R168, R4 ;  /* 0x000000a8a404723c */ /* 0x060ff00000041804 */
[C---:B------:R-:W-:Y:S01]  /*13110*/  HMMA.16816.F32.BF16 R8, R164.reuse, R170, R8 ;  /* 0x000000aaa408723c */ /* 0x040fe20000041808 */
[----:B------:R-:W-:Y:S07]  /*13120*/  LDSM.16.M88.4 R168, [R202+0x1000] ;  /* 0x00100000caa8783b */ /* 0x000fee0000000200 */
[C---:B--2---:R-:W-:Y:S08]  /*13130*/  HMMA.16816.F32.BF16 R12, R164.reuse, R148, R12 ;  /* 0x00000094a40c723c */ /* 0x044ff0000004180c */
[----:B------:R-:W-:Y:S01]  /*13140*/  HMMA.16816.F32.BF16 R16, R164, R150, R16 ;  /* 0x00000096a410723c */ /* 0x000fe20000041810 */
[----:B------:R-:W2:Y:S06]  /*13150*/  LDSM.16.M88.4 R148, [R208+0xd880] ;  /* 0x00d88000d094783b */ /* 0x000eac0000000200 */
[----:B------:R-:W5:Y:S01]  /*13160*/  LDSM.16.M88.4 R164, [R207+0x14080] ;  /* 0x01408000cfa4783b */ /* 0x000f620000000200 */
[C---:B---3--:R-:W-:Y:S08]  /*13170*/  HMMA.16816.F32.BF16 R4, R172.reuse, R176, R4 ;  /* 0x000000b0ac04723c */ /* 0x048ff00000041804 */
[C---:B------:R-:W-:Y:S01]  /*13180*/  HMMA.16816.F32.BF16 R8, R172.reuse, R178, R8 ;  /* 0x000000b2ac08723c */ /* 0x040fe20000041808 */
[----:B------:R-:W-:Y:S07]  /*13190*/  LDSM.16.M88.4 R176, [R213+0xe080] ;  /* 0x00e08000d5b0783b */ /* 0x000fee0000000200 */
[C---:B-1----:R-:W-:Y:S08]  /*131a0*/  HMMA.16816.F32.BF16 R12, R172.reuse, R152, R12 ;  /* 0x00000098ac0c723c */ /* 0x042ff0000004180c */
[----:B------:R-:W-:Y:S01]  /*131b0*/  HMMA.16816.F32.BF16 R16, R172, R154, R16 ;  /* 0x0000009aac10723c */ /* 0x000fe20000041810 */
[----:B------:R-:W1:Y:S06]  /*131c0*/  LDSM.16.M88.4 R152, [R202+0x1800] ;  /* 0x00180000ca98783b */ /* 0x000e6c0000000200 */
[----:B------:R-:W3:Y:S01]  /*131d0*/  LDSM.16.M88.4 R172, [R214+0x18080] ;  /* 0x01808000d6ac783b */ /* 0x000ee20000000200 */
[C---:B----4-:R-:W-:Y:S08]  /*131e0*/  HMMA.16816.F32.BF16 R4, R156.reuse, R160, R4 ;  /* 0x000000a09c04723c */ /* 0x050ff00000041804 */
[C---:B------:R-:W-:Y:S01]  /*131f0*/  HMMA.16816.F32.BF16 R8, R156.reuse, R162, R8 ;  /* 0x000000a29c08723c */ /* 0x040fe20000041808 */
[----:B------:R-:W-:Y:S07]  /*13200*/  LDSM.16.M88.4 R160, [R199] ;  /* 0x00000000c7a0783b */ /* 0x000fee0000000200 */
[C---:B--2---:R-:W-:Y:S08]  /*13210*/  HMMA.16816.F32.BF16 R12, R156.reuse, R148, R12 ;  /* 0x000000949c0c723c */ /* 0x044ff0000004180c */
[----:B------:R-:W-:Y:S01]  /*13220*/  HMMA.16816.F32.BF16 R16, R156, R150, R16 ;  /* 0x000000969c10723c */ /* 0x000fe20000041810 */
[----:B------:R-:W2:Y:S06]  /*13230*/  LDSM.16.M88.4 R148, [R213+0xe880] ;  /* 0x00e88000d594783b */ /* 0x000eac0000000200 */
[----:B------:R-:W4:Y:S01]  /*13240*/  LDSM.16.M88.4 R156, [R210+0x18080] ;  /* 0x01808000d29c783b */ /* 0x000f220000000200 */
[C---:B-----5:R-:W-:Y:S08]  /*13250*/  HMMA.16816.F32.BF16 R4, R164.reuse, R168, R4 ;  /* 0x000000a8a404723c */ /* 0x060ff00000041804 */
[C---:B------:R-:W-:Y:S01]  /*13260*/  HMMA.16816.F32.BF16 R8, R164.reuse, R170, R8 ;  /* 0x000000aaa408723c */ /* 0x040fe20000041808 */
[----:B------:R-:W-:Y:S07]  /*13270*/  LDSM.16.M88.4 R168, [R208+0xe080] ;  /* 0x00e08000d0a8783b */ /* 0x000fee0000000200 */
[C---:B-1----:R-:W-:Y:S08]  /*13280*/  HMMA.16816.F32.BF16 R12, R164.reuse, R152, R12 ;  /* 0x00000098a40c723c */ /* 0x042ff0000004180c */
[----:B------:R-:W-:Y:S01]  /*13290*/  HMMA.16816.F32.BF16 R16, R164, R154, R16 ;  /* 0x0000009aa410723c */ /* 0x000fe20000041810 */
[----:B------:R-:W1:Y:S06]  /*132a0*/  LDSM.16.M88.4 R152, [R198] ;  /* 0x00000000c698783b */ /* 0x000e6c0000000200 */
[----:B------:R-:W5:Y:S01]  /*132b0*/  LDSM.16.M88.4 R164, [R209+0x18080] ;  /* 0x01808000d1a4783b */ /* 0x000f620000000200 */
[C---:B---3--:R-:W-:Y:S08]  /*132c0*/  HMMA.16816.F32.BF16 R4, R172.reuse, R176, R4 ;  /* 0x000000b0ac04723c */ /* 0x048ff00000041804 */
[C---:B------:R-:W-:Y:S01]  /*132d0*/  HMMA.16816.F32.BF16 R8, R172.reuse, R178, R8 ;  /* 0x000000b2ac08723c */ /* 0x040fe20000041808 */
[----:B------:R-:W-:Y:S07]  /*132e0*/  LDSM.16.M88.4 R176, [R202+0x2000] ;  /* 0x00200000cab0783b */ /* 0x000fee0000000200 */
[C---:B--2---:R-:W-:Y:S08]  /*132f0*/  HMMA.16816.F32.BF16 R12, R172.reuse, R148, R12 ;  /* 0x00000094ac0c723c */ /* 0x044ff0000004180c */
        /* <DEDUP_REMOVED lines=8> */
[----:B------:R-:W1:Y:S06]  /*13380*/  LDSM.16.M88.4 R152, [R202+0x2800] ;  /* 0x00280000ca98783b */ /* 0x000e6c0000000200 */
[----:B------:R-:W4:Y:S01]  /*13390*/  LDSM.16.M88.4 R156, [R214+0x1c080] ;  /* 0x01c08000d69c783b */ /* 0x000f220000000200 */
[C---:B-----5:R-:W-:Y:S08]  /*133a0*/  HMMA.16816.F32.BF16 R4, R164.reuse, R168, R4 ;  /* 0x000000a8a404723c */ /* 0x060ff00000041804 */
[C---:B------:R-:W-:Y:S01]  /*133b0*/  HMMA.16816.F32.BF16 R8, R164.reuse, R170, R8 ;  /* 0x000000aaa408723c */ /* 0x040fe20000041808 */
[----:B------:R-:W-:Y:S07]  /*133c0*/  LDSM.16.M88.4 R168, [R197] ;  /* 0x00000000c5a8783b */ /* 0x000fee0000000200 */
        /* <DEDUP_REMOVED lines=9> */
[----:B------:R-:W1:Y:S06]  /*13460*/  LDSM.16.M88.4 R152, [R196] ;  /* 0x00000000c498783b */ /* 0x000e6c0000000200 */
[----:B------:R-:W3:Y:S01]  /*13470*/  LDSM.16.M88.4 R172, [R209+0x1c080] ;  /* 0x01c08000d1ac783b */ /* 0x000ee20000000200 */
[C---:B----4-:R-:W-:Y:S08]  /*13480*/  HMMA.16816.F32.BF16 R4, R156.reuse, R160, R4 ;  /* 0x000000a09c04723c */ /* 0x050ff00000041804 */
[C---:B------:R-:W-:Y:S01]  /*13490*/  HMMA.16816.F32.BF16 R8, R156.reuse, R162, R8 ;  /* 0x000000a29c08723c */ /* 0x040fe20000041808 */
[----:B------:R-:W-:Y:S07]  /*134a0*/  LDSM.16.M88.4 R160, [R202+0x3000] ;  /* 0x00300000caa0783b */ /* 0x000fee0000000200 */
[C---:B--2---:R-:W-:Y:S08]  /*134b0*/  HMMA.16816.F32.BF16 R12, R156.reuse, R148, R12 ;  /* 0x000000949c0c723c */ /* 0x044ff0000004180c */
[----:B------:R-:W-:Y:S01]  /*134c0*/  HMMA.16816.F32.BF16 R16, R156, R150, R16 ;  /* 0x000000969c10723c */ /* 0x000fe20000041810 */
[----:B------:R-:W2:Y:S06]  /*134d0*/  LDSM.16.M88.4 R148, [R208+0xf880] ;  /* 0x00f88000d094783b */ /* 0x000eac0000000200 */
[----:B------:R-:W4:Y:S01]  /*134e0*/  LDSM.16.M88.4 R156, [R207+0x1c080] ;  /* 0x01c08000cf9c783b */ /* 0x000f220000000200 */
[C---:B-----5:R-:W-:Y:S08]  /*134f0*/  HMMA.16816.F32.BF16 R4, R164.reuse, R168, R4 ;  /* 0x000000a8a404723c */ /* 0x060ff00000041804 */
[C---:B------:R-:W-:Y:S08]  /*13500*/  HMMA.16816.F32.BF16 R8, R164.reuse, R170, R8 ;  /* 0x000000aaa408723c */ /* 0x040ff00000041808 */
[C---:B-1----:R-:W-:Y:S08]  /*13510*/  HMMA.16816.F32.BF16 R12, R164.reuse, R152, R12 ;  /* 0x00000098a40c723c */ /* 0x042ff0000004180c */
[----:B------:R-:W-:Y:S08]  /*13520*/  HMMA.16816.F32.BF16 R16, R164, R154, R16 ;  /* 0x0000009aa410723c */ /* 0x000ff00000041810 */
[C---:B---3--:R-:W-:Y:S08]  /*13530*/  HMMA.16816.F32.BF16 R4, R172.reuse, R176, R4 ;  /* 0x000000b0ac04723c */ /* 0x048ff00000041804 */
[C---:B------:R-:W-:Y:S08]  /*13540*/  HMMA.16816.F32.BF16 R8, R172.reuse, R178, R8 ;  /* 0x000000b2ac08723c */ /* 0x040ff00000041808 */
[C---:B--2---:R-:W-:Y:S08]  /*13550*/  HMMA.16816.F32.BF16 R12, R172.reuse, R148, R12 ;  /* 0x00000094ac0c723c */ /* 0x044ff0000004180c */
[----:B------:R-:W-:Y:S01]  /*13560*/  HMMA.16816.F32.BF16 R16, R172, R150, R16 ;  /* 0x00000096ac10723c */ /* 0x000fe20000041810 */
[----:B------:R-:W1:Y:S01]  /*13570*/  LDSM.16.M88.4 R148, [R202+0x3800] ;  /* 0x00380000ca94783b */ /* 0x000e620000000200 */
[----:B------:R-:W-:Y:S05]  /*13580*/  DEPBAR.LE SB0, 0x0 ;  /* 0x000080000000791a */ /* 0x000fea0000000000 */
[----:B------:R-:W-:Y:S01]  /*13590*/  BAR.SYNC.DEFER_BLOCKING 0x0 ;  /* 0x0000000000007b1d */ /* 0x000fe20000010000 */
[C---:B----4-:R-:W-:Y:S08]  /*135a0*/  HMMA.16816.F32.BF16 R4, R156.reuse, R160, R4 ;  /* 0x000000a09c04723c */ /* 0x050ff00000041804 */
        /* <DEDUP_REMOVED lines=17> */
[----:B------:R-:W4:Y:S01]  /*136c0*/  MUFU.TANH R181, R181 ;  /* 0x000000b500b57308 */ /* 0x000f220000002400 */
        /* <DEDUP_REMOVED lines=19> */
[----:B--234-:R-:W-:Y:S01]  /*13800*/  IMAD.MOV.U32 R217, RZ, RZ, RZ ;  /* 0x000000ffffd97224 */ /* 0x01cfe200078e00ff */
        /* <DEDUP_REMOVED lines=12> */
[----:B------:R-:W2:Y:S01]  /*138d0*/  @!P2 LDG.E R217, [R6.64] ;  /* 0x0000001806d9a981 */ /* 0x000ea2000c1e1900 */
[----:B------:R-:W-:Y:S04]  /*138e0*/  IMAD R218, R5, c[0x0][0x2b8], R218 ;  /* 0x0000ae0005da7a24 */ /* 0x000fe800078e02da */
[C---:B------:R-:W-:Y:S01]  /*138f0*/  IMAD.WIDE.U32 R8, R218.reuse, c[0x0][0x1e0], RZ ;  /* 0x00007800da087a25 */ /* 0x040fe200078e00ff */
[----:B------:R-:W-:Y:S05]  /*13900*/  SHF.R.S32.HI R5, RZ, 0x1f, R218 ;  /* 0x0000001fff057819 */ /* 0x000fea00000114da */
[----:B------:R-:W-:Y:S04]  /*13910*/  IMAD R5, R5, c[0x0][0x1e0], RZ ;  /* 0x0000780005057a24 */ /* 0x000fe800078e02ff */
[----:B------:R-:W-:Y:S04]  /*13920*/  IMAD R5, R218, c[0x0][0x1e4], R5 ;  /* 0x00007900da057a24 */ /* 0x000fe800078e0205 */
        /* <DEDUP_REMOVED lines=9> */
[----:B------:R-:W2:Y:S04]  /*139c0*/  SHFL.IDX PT, R5, R5, RZ, 0x181f ;  /* 0x00181fff05057589 */ /* 0x000ea800000e0000 */
[----:B------:R-:W3:Y:S01]  /*139d0*/  SHFL.IDX PT, R4, R4, RZ, 0x181f ;  /* 0x00181fff04047589 */ /* 0x000ee200000e0000 */
[C---:B--2---:R-:W-:Y:S05]  /*139e0*/  IADD3 R10, P0, R5.reuse, R230, RZ ;  /* 0x000000e6050a7210 */ /* 0x044fea0007f1e0ff */
[C---:B---3--:R-:W-:Y:S01]  /*139f0*/  IMAD.X R11, R4.reuse, 0x1, R231, P0 ;  /* 0x00000001040b7824 */ /* 0x048fe200000e06e7 */
        /* <DEDUP_REMOVED lines=11> */
.L_x_467:
[----:B--234-:R-:W-:Y:S01]  /*13ab0*/  PLOP3.LUT P0, PT, PT, PT, UP3, 0x80, 0x0 ;  /* 0x000000000000781c */ /* 0x01cfe20003f0f038 */
[----:B------:R-:W0:Y:S01]  /*13ac0*/  LDGDEPBAR ;  /* 0x00000000000079af */ /* 0x000e220000000000 */
[----:B------:R-:W-:Y:S01]  /*13ad0*/  IMAD.MOV.U32 R12, RZ, RZ, R221 ;  /* 0x000000ffff0c7224 */ /* 0x000fe200078e00dd */
[----:B------:R-:W-:Y:S06]  /*13ae0*/  USHF.L.U32 UR5, UR10, 0x5, URZ ;  /* 0x000000050a057899 */ /* 0x000fec000800063f */
[----:B------:R-:W-:Y:S04]  /*13af0*/  IMAD.U32 R5, RZ, RZ, UR5 ;  /* 0x00000005ff057e24 */ /* 0x000fe8000f8e00ff */
[----:B------:R-:W-:Y:S01]  /*13b00*/  @P0 IMAD.HI.U32 R4, R221, c[0x0][0x2c8], RZ ;  /* 0x0000b200dd040a27 */ /* 0x000fe200078e00ff */
[----:B------:R-:W-:Y:S02]  /*13b10*/  PLOP3.LUT P0, PT, PT, PT, UP3, 0x80, 0x0 ;  /* 0x000000000000781c */ /* 0x000fe40003f0f038 */
[----:B------:R-:W-:Y:S11]  /*13b20*/  IADD3 R7, -R222, 0x1, -R5 ;  /* 0x00000001de077810 */ /* 0x000ff60007ffe905 */
[----:B------:R-:W-:Y:S01]  /*13b30*/  @P0 SHF.R.U32.HI R12, RZ, c[0x0][0x2cc], R4 ;  /* 0x0000b300ff0c0a19 */ /* 0x000fe20000011604 */
[----:B------:R-:W-:Y:S01]  /*13b40*/  IMAD.U32 R4, RZ, RZ, UR20 ;  /* 0x00000014ff047e24 */ /* 0x000fe2000f8e00ff */
[----:B------:R-:W-:Y:S03]  /*13b50*/  PLOP3.LUT P0, PT, PT, PT, UP2, 0x40, 0x0 ;  /* 0x000000000000781c */ /* 0x000fe60003f0e828 */
[----:B------:R-:W2:Y:S01]  /*13b60*/  SHFL.IDX PT, R13, R12, RZ, 0x1c1f ;  /* 0x001c1fff0c0d7589 */ /* 0x000ea200000e0000 */
[----:B------:R-:W-:Y:S04]  /*13b70*/  IADD3 R4, -R4, UR11, R7 ;  /* 0x0000000b04047c10 */ /* 0x000fe8000fffe107 */
[C---:B------:R-:W-:Y:S02]  /*13b80*/  IADD3 R7, R4.reuse, c[0x0][0x328], RZ ;  /* 0x0000ca0004077a10 */ /* 0x040fe40007ffe0ff */
[----:B------:R-:W-:Y:S03]  /*13b90*/  IADD3 R4, R4, UR17, RZ ;  /* 0x0000001104047c10 */ /* 0x000fe6000fffe0ff */
[--C-:B--2---:R-:W-:Y:S02]  /*13ba0*/  IMAD.IADD R11, R7, 0x1, R13.reuse ;  /* 0x00000001070b7824 */ /* 0x104fe400078e020d */
        /* <DEDUP_REMOVED lines=9> */
[----:B------:R-:W-:Y:S05]  /*13c40*/  IMAD.MOV.U32 R6, RZ, RZ, c[0x0][0x32c] ;  /* 0x0000cb00ff067624 */ /* 0x000fea00078e00ff */
[----:B------:R-:W-:Y:S11]  /*13c50*/  ISETP.NE.AND P0, PT, R6, 0x1, PT ;  /* 0x000000010600780c */ /* 0x000ff60003f05270 */
[----:B------:R-:W-:Y:S02]  /*13c60*/  @!UPT UIADD3 URZ, URZ, URZ, URZ ;  /* 0x0000003f3f3ff290 */ /* 0x000fe4000fffe03f */
[----:B------:R-:W-:Y:S05]  /*13c70*/  @P0 IMAD.HI.U32 R6, R8, c[0x0][0x330], RZ ;  /* 0x0000cc0008060a27 */ /* 0x000fea00078e00ff */
[----:B------:R-:W-:Y:S04]  /*13c80*/  @P0 SHF.R.U32.HI R8, RZ, c[0x0][0x334], R6 ;  /* 0x0000cd00ff080a19 */ /* 0x000fe80000011606 */
[----:B------:R-:W-:Y:S01]  /*13c90*/  LOP3.LUT R8, RZ, R8, RZ, 0x33, !PT ;  /* 0x00000008ff087212 */ /* 0x000fe200078e33ff */
[----:B------:R-:W-:-:S05]  /*13ca0*/  BRA `(.L_x_471) ;  /* 0x0000005000007947 */ /* 0x000fca0003800000 */
.L_x_470:
[----:B------:R-:W-:Y:S04]  /*13cb0*/  MOV R6, c[0x0][0x32c] ;  /* 0x0000cb0000067a02 */ /* 0x000fe80000000f00 */
[----:B------:R-:W-:Y:S11]  /*13cc0*/  ISETP.NE.AND P0, PT, R6, 0x1, PT ;  /* 0x000000010600780c */ /* 0x000ff60003f05270 */
[----:B------:R-:W-:Y:S02]  /*13cd0*/  @!UPT UIADD3 URZ, URZ, URZ, URZ ;  /* 0x0000003f3f3ff290 */ /* 0x000fe4000fffe03f */
[----:B------:R-:W-:Y:S05]  /*13ce0*/  @P0 IMAD.HI.U32 R6, R8, c[0x0][0x330], RZ ;  /* 0x0000cc0008060a27 */ /* 0x000fea00078e00ff */
[----:B------:R-:W-:Y:S02]  /*13cf0*/  @P0 SHF.R.U32.HI R8, RZ, c[0x0][0x334], R6 ;  /* 0x0000cd00ff080a19 */ /* 0x000fe40000011606 */
.L_x_471:
[----:B------:R-:W-:Y:S05]  /*13d00*/  BSYNC B0 ;  /* 0x0000000000007941 */ /* 0x000fea0003800000 */
.L_x_469:
[----:B------:R-:W-:Y:S04]  /*13d10*/  IMAD R13, R8, c[0x0][0x32c], -R5 ;  /* 0x0000cb00080d7a24 */ /* 0x000fe800078e0a05 */
[----:B------:R-:W-:Y:S05]  /*13d20*/  IMAD.IADD R8, R13, 0x1, -R222 ;  /* 0x000000010d087824 */ /* 0x000fea00078e0ade */
[----:B------:R-:W-:Y:S02]  /*13d30*/  IADD3 R6, R8, c[0x0][0x32c], RZ ;  /* 0x0000cb0008067a10 */ /* 0x000fe40007ffe0ff */
[----:B------:R-:W-:Y:S02]  /*13d40*/  IMNMX R9, R9, R8, !PT ;  /* 0x0000000809097217 */ /* 0x000fe40007800200 */
[----:B------:R-:W-:Y:S02]  /*13d50*/  IMNMX R11, R11, R6, PT ;  /* 0x000000060b0b7217 */ /* 0x000fe40003800200 */
.L_x_468:
[----:B------:R-:W-:Y:S06]  /*13d60*/  UISETP.GT.AND UP0, UPT, UR10, -0x1, UPT ;  /* 0xffffffff0a00788c */ /* 0x000fec000bf04270 */
[----:B------:R-:W-:Y:S04]  /*13d70*/  PLOP3.LUT P0, PT, PT, PT, UP0, 0x80, 0x0 ;  /* 0x000000000000781c */ /* 0x000fe80003f0f008 */
[----:B------:R-:W-:Y:S04]  /*13d80*/  ISETP.GT.AND P0, PT, R9, RZ, P0 ;  /* 0x000000ff0900720c */ /* 0x000fe80000704270 */
[----:B------:R-:W-:Y:S04]  /*13d90*/  ISETP.LT.OR P0, PT, R11, 0x1, P0 ;  /* 0x000000010b00780c */ /* 0x000fe80000701670 */
[----:B------:R-:W-:Y:S02]  /*13da0*/  FSEL R10, R0, -INF , !P0 ;  /* 0xff800000000a7808 */ /* 0x000fe40004000000 */
[----:B------:R-:W-:Y:S01]  /*13db0*/  PLOP3.LUT P0, PT, PT, PT, UP0, 0x80, 0x0 ;  /* 0x000000000000781c */ /* 0x000fe20003f0f008 */
[----:B------:R-:W2:Y:S03]  /*13dc0*/  SHFL.IDX PT, R0, R12, 0x1, 0x1c1f ;  /* 0x003c1f000c007f89 */ /* 0x000ea600000e0000 */
[----:B------:R-:W-:Y:S04]  /*13dd0*/  ISETP.GT.AND P0, PT, R9, 0x1, P0 ;  /* 0x000000010900780c */ /* 0x000fe80000704270 */
[----:B------:R-:W-:Y:S04]  /*13de0*/  ISETP.LT.OR P0, PT, R11, 0x2, P0 ;  /* 0x000000020b00780c */ /* 0x000fe80000701670 */
[----:B-1----:R-:W-:Y:S02]  /*13df0*/  FSEL R182, R182, -INF , !P0 ;  /* 0xff800000b6b67808 */ /* 0x002fe40004000000 */
[----:B------:R-:W-:Y:S04]  /*13e00*/  PLOP3.LUT P0, PT, PT, PT, UP0, 0x80, 0x0 ;  /* 0x000000000000781c */ /* 0x000fe80003f0f008 */
[----:B------:R-:W-:Y:S04]  /*13e10*/  ISETP.GT.AND P0, PT, R9, 0x8, P0 ;  /* 0x000000080900780c */ /* 0x000fe80000704270 */
[----:B------:R-:W-:Y:S01]  /*13e20*/  ISETP.LT.OR P0, PT, R11, 0x9, P0 ;  /* 0x000000090b00780c */ /* 0x000fe20000701670 */
[--C-:B--2---:R-:W-:Y:S03]  /*13e30*/  IMAD.IADD R7, R7, 0x1, R0.reuse ;  /* 0x0000000107077824 */ /* 0x104fe600078e0200 */
[----:B------:R-:W-:Y:S01]  /*13e40*/  FSEL R8, R185, -INF , !P0 ;  /* 0xff800000b9087808 */ /* 0x000fe20004000000 */
[----:B------:R-:W-:Y:S01]  /*13e50*/  IMAD.IADD R4, R4, 0x1, R0 ;  /* 0x0000000104047824 */ /* 0x000fe200078e0200 */
[----:B------:R-:W-:Y:S04]  /*13e60*/  PLOP3.LUT P0, PT, PT, PT, UP0, 0x80, 0x0 ;  /* 0x000000000000781c */ /* 0x000fe80003f0f008 */
[----:B------:R-:W-:Y:S04]  /*13e70*/  ISETP.GT.AND P0, PT, R9, 0x9, P0 ;  /* 0x000000090900780c */ /* 0x000fe80000704270 */
[----:B------:R-:W-:Y:S04]  /*13e80*/  ISETP.LT.OR P0, PT, R11, 0xa, P0 ;  /* 0x0000000a0b00780c */ /* 0x000fe80000701670 */
[----:B------:R-:W-:Y:S02]  /*13e90*/  FSEL R6, R186, -INF , !P0 ;  /* 0xff800000ba067808 */ /* 0x000fe40004000000 */
        /* <DEDUP_REMOVED lines=16> */
[----:B------:R-:W-:Y:S11]  /*13fa0*/  PLOP3.LUT P0, PT, PT, PT, UP2, 0x40, 0x0 ;  /* 0x000000000000781c */ /* 0x000ff60003f0e828 */
[----:B------:R-:W-:Y:S02]  /*13fb0*/  @!UPT UIADD3 URZ, URZ, URZ, URZ ;  /* 0x0000003f3f3ff290 */ /* 0x000fe4000fffe03f */
        /* <DEDUP_REMOVED lines=15> */
.L_x_474:
[----:B------:R-:W-:Y:S04]  /*140b0*/  MOV R0, c[0x0][0x32c] ;  /* 0x0000cb0000007a02 */ /* 0x000fe80000000f00 */
[----:B------:R-:W-:Y:S11]  /*140c0*/  ISETP.NE.AND P0, PT, R0, 0x1, PT ;  /* 0x000000010000780c */ /* 0x000ff60003f05270 */
[----:B------:R-:W-:Y:S02]  /*140d0*/  @!UPT UIADD3 URZ, URZ, URZ, URZ ;  /* 0x0000003f3f3ff290 */ /* 0x000fe4000fffe03f */
[----:B------:R-:W-:Y:S05]  /*140e0*/  @P0 IMAD.HI.U32 R0, R12, c[0x0][0x330], RZ ;  /* 0x0000cc000c000a27 */ /* 0x000fea00078e00ff */
[----:B------:R-:W-:Y:S02]  /*140f0*/  @P0 SHF.R.U32.HI R12, RZ, c[0x0][0x334], R0 ;  /* 0x0000cd00ff0c0a19 */ /* 0x000fe40000011600 */
.L_x_475:
[----:B------:R-:W-:Y:S05]  /*14100*/  BSYNC B0 ;  /* 0x0000000000007941 */ /* 0x000fea0003800000 */
.L_x_473:
[----:B------:R-:W-:Y:S04]  /*14110*/  IMAD R5, R12, c[0x0][0x32c], -R5 ;  /* 0x0000cb000c057a24 */ /* 0x000fe800078e0a05 */
[----:B------:R-:W-:Y:S05]  /*14120*/  IMAD.IADD R5, R5, 0x1, -R222 ;  /* 0x0000000105057824 */ /* 0x000fea00078e0ade */
[----:B------:R-:W-:Y:S02]  /*14130*/  IADD3 R0, R5, c[0x0][0x32c], RZ ;  /* 0x0000cb0005007a10 */ /* 0x000fe40007ffe0ff */
[----:B------:R-:W-:Y:S02]  /*14140*/  IMNMX R4, R4, R5, !PT ;  /* 0x0000000504047217 */ /* 0x000fe40007800200 */
[----:B------:R-:W-:Y:S02]  /*14150*/  IMNMX R7, R7, R0, PT ;  /* 0x0000000007077217 */ /* 0x000fe40003800200 */
.L_x_472:
[----:B------:R-:W-:Y:S01]  /*14160*/  PLOP3.LUT P0, PT, PT, PT, UP0, 0x80, 0x0 ;  /* 0x000000000000781c */ /* 0x000fe20003f0f008 */
[----:B------:R-:W-:Y:S01]  /*14170*/  LDSM.16.MT88.4 R156, [R206+0x8080] ;  /* 0x00808000ce9c783b */ /* 0x000fe20000004200 */
[----:B------:R-:W-:Y:S02]  /*14180*/  FMNMX.FTZ R5, R10, R3, !PT ;  /* 0x000000030a057209 */ /* 0x000fe40007810000 */
[----:B------:R-:W-:Y:S02]  /*14190*/  ISETP.GT.AND P0, PT, R4, RZ, P0 ;  /* 0x000000ff0400720c */ /* 0x000fe40000704270 */
[----:B------:R-:W-:Y:S02]  /*141a0*/  FMNMX.FTZ R5, R182, R5, !PT ;  /* 0x00000005b6057209 */ /* 0x000fe40007810000 */
[C---:B------:R-:W-:Y:S01]  /*141b0*/  ISETP.LT.OR P0, PT, R7.reuse, 0x1, P0 ;  /* 0x000000010700780c */ /* 0x040fe20000701670 */
[----:B------:R-:W-:Y:S01]  /*141c0*/  LDSM.16.MT88.4 R172, [R204+0x9880] ;  /* 0x00988000ccac783b */ /* 0x000fe20000004200 */
[----:B------:R-:W-:Y:S02]  /*141d0*/  FMNMX.FTZ R5, R8, R5, !PT ;  /* 0x0000000508057209 */ /* 0x000fe40007810000 */
[----:B------:R-:W-:Y:S02]  /*141e0*/  FSEL R13, R180, -INF , !P0 ;  /* 0xff800000b40d7808 */ /* 0x000fe40004000000 */
[----:B------:R-:W-:Y:S02]  /*141f0*/  PLOP3.LUT P0, PT, PT, PT, UP0, 0x80, 0x0 ;  /* 0x000000000000781c */ /* 0x000fe40003f0f008 */
[----:B------:R-:W-:Y:S01]  /*14200*/  FMNMX.FTZ R5, R6, R5, !PT ;  /* 0x0000000506057209 */ /* 0x000fe20007810000 */
[----:B------:R-:W-:Y:S01]  /*14210*/  LDSM.16.MT88.4 R176, [R211+0xa880] ;  /* 0x00a88000d3b0783b */ /* 0x000fe20000004200 */
[----:B------:R-:W-:Y:S02]  /*14220*/  ISETP.GT.AND P0, PT, R4, 0x1, P0 ;  /* 0x000000010400780c */ /* 0x000fe40000704270 */
[----:B------:R-:W-:Y:S02]  /*14230*/  FMNMX.FTZ R5, R168, R5, !PT ;  /* 0x00000005a8057209 */ /* 0x000fe40007810000 */
[----:B------:R-:W-:Y:S02]  /*14240*/  ISETP.LT.OR P0, PT, R7, 0x2, P0 ;  /* 0x000000020700780c */ /* 0x000fe40000701670 */
[----:B------:R-:W-:Y:S01]  /*14250*/  FMNMX.FTZ R5, R166, R5, !PT ;  /* 0x00000005a6057209 */ /* 0x000fe20007810000 */
[----:B------:R-:W-:Y:S01]  /*14260*/  LDSM.16.MT88.4 R192, [R206+0xb880] ;  /* 0x00b88000cec0783b */ /* 0x000fe20000004200 */
[----:B------:R-:W-:Y:S02]  /*14270*/  FSEL R181, R181, -INF , !P0 ;  /* 0xff800000b5b57808 */ /* 0x000fe40004000000 */
[----:B------:R-:W-:Y:S02]  /*14280*/  PLOP3.LUT P0, PT, PT, PT, UP0, 0x80, 0x0 ;  /* 0x000000000000781c */ /* 0x000fe40003f0f008 */
[----:B------:R-:W-:Y:S02]  /*14290*/  FMNMX.FTZ R5, R164, R5, !PT ;  /* 0x00000005a4057209 */ /* 0x000fe40007810000 */
[----:B------:R-:W-:Y:S02]  /*142a0*/  ISETP.GT.AND P0, PT, R4, 0x8, P0 ;  /* 0x000000080400780c */ /* 0x000fe40000704270 */
[----:B------:R-:W-:Y:S02]  /*142b0*/  FMNMX.FTZ R0, R162, R5, !PT ;  /* 0x00000005a2007209 */ /* 0x000fe40007810000 */
[----:B------:R-:W-:Y:S02]  /*142c0*/  ISETP.LT.OR P0, PT, R7, 0x9, P0 ;  /* 0x000000090700780c */ /* 0x000fe40000701670 */
[----:B------:R-:W-:Y:S01]  /*142d0*/  FMNMX.FTZ R12, R13, R2, !PT ;  /* 0x000000020d0c7209 */ /* 0x000fe20007810000 */
[----:B------:R-:W1:Y:S01]  /*142e0*/  SHFL.BFLY PT, R5, R0, 0x2, 0x1f ;  /* 0x0c401f0000057f89 */ /* 0x000e6200000e0000 */
[----:B------:R-:W-:Y:S02]  /*142f0*/  FSEL R11, R184, -INF , !P0 ;  /* 0xff800000b80b7808 */ /* 0x000fe40004000000 */
[----:B------:R-:W-:Y:S02]  /*14300*/  PLOP3.LUT P0, PT, PT, PT, UP0, 0x80, 0x0 ;  /* 0x000000000000781c */ /* 0x000fe40003f0f008 */
[----:B------:R-:W-:Y:S02]  /*14310*/  FMNMX.FTZ R12, R181, R12, !PT ;  /* 0x0000000cb50c7209 */ /* 0x000fe40007810000 */
[C---:B------:R-:W-:Y:S01]  /*14320*/  ISETP.GT.AND P0, PT, R4.reuse, 0x9, P0 ;  /* 0x000000090400780c */ /* 0x040fe20000704270 */
[----:B------:R-:W-:Y:S01]  /*14330*/  LDSM.16.MT88.4 R184, [R204+0xa880] ;  /* 0x00a88000ccb8783b */ /* 0x000fe20000004200 */
[----:B------:R-:W-:Y:S02]  /*14340*/  FMNMX.FTZ R12, R11, R12, !PT ;  /* 0x0000000c0b0c7209 */ /* 0x000fe40007810000 */
[----:B------:R-:W-:Y:S04]  /*14350*/  ISETP.LT.OR P0, PT, R7, 0xa, P0 ;  /* 0x0000000a0700780c */ /* 0x000fe80000701670 */
[----:B------:R-:W-:Y:S02]  /*14360*/  FSEL R9, R183, -INF , !P0 ;  /* 0xff800000b7097808 */ /* 0x000fe40004000000 */
[----:B------:R-:W-:Y:S02]  /*14370*/  PLOP3.LUT P0, PT, PT, PT, UP0, 0x80, 0x0 ;  /* 0x000000000000781c */ /* 0x000fe40003f0f008 */
[----:B------:R-:W-:Y:S02]  /*14380*/  FMNMX.FTZ R14, R9, R12, !PT ;  /* 0x0000000c090e7209 */ /* 0x000fe40007810000 */
[C---:B------:R-:W-:Y:S04]  /*14390*/  ISETP.GT.AND P0, PT, R4.reuse, 0x10, P0 ;  /* 0x000000100400780c */ /* 0x040fe80000704270 */
[----:B------:R-:W-:Y:S04]  /*143a0*/  ISETP.LT.OR P0, PT, R7, 0x11, P0 ;  /* 0x000000110700780c */ /* 0x000fe80000701670 */
[----:B------:R-:W-:Y:S02]  /*143b0*/  FSEL R165, R189, -INF , !P0 ;  /* 0xff800000bda57808 */ /* 0x000fe40004000000 */
[----:B------:R-:W-:Y:S02]  /*143c0*/  PLOP3.LUT P0, PT, PT, PT, UP0, 0x80, 0x0 ;  /* 0x000000000000781c */ /* 0x000fe40003f0f008 */
[----:B------:R-:W-:Y:S02]  /*143d0*/  FMNMX.FTZ R14, R165, R14, !PT ;  /* 0x0000000ea50e7209 */ /* 0x000fe40007810000 */
[----:B------:R-:W-:Y:S04]  /*143e0*/  ISETP.GT.AND P0, PT, R4, 0x11, P0 ;  /* 0x000000110400780c */ /* 0x000fe80000704270 */
[C---:B------:R-:W-:Y:S04]  /*143f0*/  ISETP.LT.OR P0, PT, R7.reuse, 0x12, P0 ;  /* 0x000000120700780c */ /* 0x040fe80000701670 */
[----:B------:R-:W-:Y:S02]  /*14400*/  FSEL R163, R188, -INF , !P0 ;  /* 0xff800000bca37808 */ /* 0x000fe40004000000 */
[----:B------:R-:W-:Y:S04]  /*14410*/  PLOP3.LUT P0, PT, PT, PT, UP0, 0x80, 0x0 ;  /* 0x000000000000781c */ /* 0x000fe80003f0f008 */
[----:B------:R-:W-:Y:S02]  /*14420*/  ISETP.GT.AND P0, PT, R4, 0x18, P0 ;  /* 0x000000180400780c */ /* 0x000fe40000704270 */
[----:B-1----:R-:W-:Y:S02]  /*14430*/  FMNMX.FTZ R12, R0, R5, !PT ;  /* 0x00000005000c7209 */ /* 0x002fe40007810000 */
[----:B------:R-:W-:Y:S02]  /*14440*/  ISETP.LT.OR P0, PT, R7, 0x19, P0 ;  /* 0x000000190700780c */ /* 0x000fe40000701670 */
[----:B------:R-:W-:Y:S01]  /*14450*/  FMNMX.FTZ R0, R163, R14, !PT ;  /* 0x0000000ea3007209 */ /* 0x000fe20007810000 */
[----:B------:R-:W1:Y:S01]  /*14460*/  SHFL.BFLY PT, R15, R12, 0x1, 0x1f ;  /* 0x0c201f000c0f7f89 */ /* 0x000e6200000e0000 */
[----:B------:R-:W-:Y:S02]  /*14470*/  FSEL R161, R191, -INF , !P0 ;  /* 0xff800000bfa17808 */ /* 0x000fe40004000000 */
[----:B------:R-:W-:Y:S01]  /*14480*/  PLOP3.LUT P0, PT, PT, PT, UP0, 0x80, 0x0 ;  /* 0x000000000000781c */ /* 0x000fe20003f0f008 */
[----:B------:R-:W-:Y:S01]  /*14490*/  UISETP.GT.AND UP0, UPT, UR10, UR4, UPT ;  /* 0x000000040a00728c */ /* 0x000fe2000bf04270 */
[----:B------:R-:W-:Y:S01]  /*144a0*/  FMNMX.FTZ R0, R161, R0, !PT ;  /* 0x00000000a1007209 */ /* 0x000fe20007810000 */
[----:B------:R-:W-:Y:S01]  /*144b0*/  UIADD3 UR10, UR10, -0x1, URZ ;  /* 0xffffffff0a0a7890 */ /* 0x000fe2000fffe03f */
[----:B------:R-:W-:Y:S04]  /*144c0*/  ISETP.GT.AND P0, PT, R4, 0x19, P0 ;  /* 0x000000190400780c */ /* 0x000fe80000704270 */
[----:B------:R-:W-:Y:S04]  /*144d0*/  ISETP.LT.OR P0, PT, R7, 0x1a, P0 ;  /* 0x0000001a0700780c */ /* 0x000fe80000701670 */
[----:B------:R-:W-:Y:S02]  /*144e0*/  FSEL R149, R190, -INF , !P0 ;  /* 0xff800000be957808 */ /* 0x000fe40004000000 */
[----:B------:R-:W-:Y:S02]  /*144f0*/  LDSM.16.MT88.4 R188, [R211+0xb880] ;  /* 0x00b88000d3bc783b */ /* 0x000fe40000004200 */
[----:B------:R-:W-:Y:S02]  /*14500*/  FMNMX.FTZ R4, R149, R0, !PT ;  /* 0x0000000095047209 */ /* 0x000fe40007810000 */
[----:B-1----:R-:W-:Y:S04]  /*14510*/  FMNMX.FTZ R0, R12, R15, !PT ;  /* 0x0000000f0c007209 */ /* 0x002fe80007810000 */
[----:B------:R-:W1:Y:S01]  /*14520*/  SHFL.BFLY PT, R7, R4, 0x2, 0x1f ;  /* 0x0c401f0004077f89 */ /* 0x000e6200000e0000 */
[C---:B------:R-:W-:Y:S01]  /*14530*/  FSETP.NEU.FTZ.AND P0, PT, R0.reuse, -INF , PT ;  /* 0xff8000000000780b */ /* 0x040fe20003f1d000 */
[----:B------:R-:W-:Y:S05]  /*14540*/  FMUL.FTZ R167, R0, c[0x0][0x2d0] ;  /* 0x0000b40000a77a20 */ /* 0x000fea0000410000 */
[----:B------:R-:W-:Y:S05]  /*14550*/  FSEL R167, R167, RZ, P0 ;  /* 0x000000ffa7a77208 */ /* 0x000fea0000000000 */
[--C-:B------:R-:W-:Y:S02]  /*14560*/  FFMA.FTZ R151, R182, c[0x0][0x2d0], -R167.reuse ;  /* 0x0000b400b6977a23 */ /* 0x100fe400000108a7 */
[--C-:B------:R-:W-:Y:S02]  /*14570*/  FFMA.FTZ R236, R10, c[0x0][0x2d0], -R167.reuse ;  /* 0x0000b4000aec7a23 */ /* 0x100fe400000108a7 */
[--C-:B------:R-:W-:Y:S02]  /*14580*/  FFMA.FTZ R150, R8, c[0x0][0x2d0], -R167.reuse ;  /* 0x0000b40008967a23 */ /* 0x100fe400000108a7 */
[--C-:B------:R-:W-:Y:S01]  /*14590*/  FFMA.FTZ R237, R6, c[0x0][0x2d0], -R167.reuse ;  /* 0x0000b40006ed7a23 */ /* 0x100fe200000108a7 */
[----:B------:R-:W-:Y:S01]  /*145a0*/  MUFU.EX2 R151, R151 ;  /* 0x0000009700977308 */ /* 0x000fe20000000800 */
[--C-:B------:R-:W-:Y:S01]  /*145b0*/  FFMA.FTZ R242, R168, c[0x0][0x2d0], -R167.reuse ;  /* 0x0000b400a8f27a23 */ /* 0x100fe200000108a7 */
[----:B-1----:R-:W-:Y:S01]  /*145c0*/  FMNMX.FTZ R5, R4, R7, !PT ;  /* 0x0000000704057209 */ /* 0x002fe20007810000 */
[----:B------:R-:W-:Y:S01]  /*145d0*/  LDSM.16.MT88.4 R168, [R206+0x9880] ;  /* 0x00988000cea8783b */ /* 0x000fe20000004200 */
[----:B------:R-:W-:Y:S01]  /*145e0*/  FSEL R4, R0, RZ, P0 ;  /* 0x000000ff00047208 */ /* 0x000fe20000000000 */
[--C-:B------:R-:W-:Y:S02]  /*145f0*/  FFMA.FTZ R243, R166, c[0x0][0x2d0], -R167.reuse ;  /* 0x0000b400a6f37a23 */ /* 0x100fe400000108a7 */
[----:B------:R-:W-:Y:S02]  /*14600*/  FFMA.FTZ R244, R164, c[0x0][0x2d0], -R167 ;  /* 0x0000b400a4f47a23 */ /* 0x000fe400000108a7 */
[----:B------:R-:W-:Y:S01]  /*14610*/  FADD.FTZ R3, -R4, R3 ;  /* 0x0000000304037221 */ /* 0x000fe20000010100 */
[----:B------:R-:W1:Y:S01]  /*14620*/  MUFU.EX2 R236, R236 ;  /* 0x000000ec00ec7308 */ /* 0x000e620000000800 */
[----:B------:R-:W2:Y:S01]  /*14630*/  SHFL.BFLY PT, R148, R5, 0x1, 0x1f ;  /* 0x0c201f0005947f89 */ /* 0x000ea200000e0000 */
[----:B------:R-:W-:Y:S02]  /*14640*/  FFMA.FTZ R167, R162, c[0x0][0x2d0], -R167 ;  /* 0x0000b400a2a77a23 */ /* 0x000fe400000108a7 */
[----:B------:R-:W-:Y:S06]  /*14650*/  FMUL.FTZ R6, R3, c[0x0][0x2d0] ;  /* 0x0000b40003067a20 */ /* 0x000fec0000410000 */
[----:B------:R-:W3:Y:S10]  /*14660*/  MUFU.EX2 R3, R6 ;  /* 0x0000000600037308 */ /* 0x000ef40000000800 */
[----:B------:R-:W-:Y:S01]  /*14670*/  MUFU.EX2 R150, R150 ;  /* 0x0000009600967308 */ /* 0x000fe20000000800 */
[----:B-1----:R-:W-:Y:S02]  /*14680*/  F2FP.BF16.PACK_AB R152, R151, R236 ;  /* 0x000000ec9798723e */ /* 0x002fe400000010ff */
[----:B--2---:R-:W-:Y:S04]  /*14690*/  FMNMX.FTZ R148, R148, R5, !PT ;  /* 0x0000000594947209 */ /* 0x004fe80007810000 */
[C---:B------:R-:W-:Y:S01]  /*146a0*/  FSETP.NEU.FTZ.AND P0, PT, R148.reuse, -INF , PT ;  /* 0xff8000009400780b */ /* 0x040fe20003f1d000 */
[C---:B------:R-:W-:Y:S02]  /*146b0*/  FMUL.FTZ R160, R148.reuse, c[0x0][0x2d0] ;  /* 0x0000b40094a07a20 */ /* 0x040fe40000410000 */
[----:B------:R-:W1:Y:S01]  /*146c0*/  MUFU.EX2 R237, R237 ;  /* 0x000000ed00ed7308 */ /* 0x000e620000000800 */
[----:B------:R-:W-:Y:S01]  /*146d0*/  FSEL R5, R148, RZ, P0 ;  /* 0x000000ff94057208 */ /* 0x000fe20000000000 */
[C---:B---3--:R-:W-:Y:S01]  /*146e0*/  FMUL.FTZ R4, R3.reuse, R144 ;  /* 0x0000009003047220 */ /* 0x048fe20000410000 */
[----:B------:R-:W-:Y:S01]  /*146f0*/  FSEL R160, R160, RZ, P0 ;  /* 0x000000ffa0a07208 */ /* 0x000fe20000000000 */
[----:B------:R-:W-:Y:S01]  /*14700*/  FMUL.FTZ R8, R3, R140 ;  /* 0x0000008c03087220 */ /* 0x000fe20000410000 */
[----:B------:R-:W-:Y:S01]  /*14710*/  PLOP3.LUT P0, PT, PT, PT, UP0, 0x80, 0x0 ;  /* 0x000000000000781c */ /* 0x000fe20003f0f008 */
[----:B------:R-:W-:Y:S02]  /*14720*/  FADD.FTZ R5, -R5, R2 ;  /* 0x0000000205057221 */ /* 0x000fe40000010100 */
[--C-:B------:R-:W-:Y:S02]  /*14730*/  FFMA.FTZ R241, R13, c[0x0][0x2d0], -R160.reuse ;  /* 0x0000b4000df17a23 */ /* 0x100fe400000108a0 */
[----:B------:R2:W-:Y:S01]  /*14740*/  MUFU.EX2 R245, R167 ;  /* 0x000000a700f57308 */ /* 0x0005e20000000800 */
[----:B------:R-:W3:Y:S01]  /*14750*/  LDSM.16.MT88.4 R12, [R211+0x8080] ;  /* 0x00808000d30c783b */ /* 0x000ee20000004200 */
[--C-:B------:R-:W-:Y:S02]  /*14760*/  FFMA.FTZ R240, R181, c[0x0][0x2d0], -R160.reuse ;  /* 0x0000b400b5f07a23 */ /* 0x100fe400000108a0 */
[--C-:B------:R-:W-:Y:S02]  /*14770*/  FFMA.FTZ R239, R11, c[0x0][0x2d0], -R160.reuse ;  /* 0x0000b4000bef7a23 */ /* 0x100fe400000108a0 */
[--C-:B------:R-:W-:Y:S02]  /*14780*/  FFMA.FTZ R238, R9, c[0x0][0x2d0], -R160.reuse ;  /* 0x0000b40009ee7a23 */ /* 0x100fe400000108a0 */
[----:B------:R-:W-:Y:S01]  /*14790*/  FMUL.FTZ R2, R5, c[0x0][0x2d0] ;  /* 0x0000b40005027a20 */ /* 0x000fe20000410000 */
[----:B------:R-:W-:Y:S01]  /*147a0*/  LDSM.16.MT88.4 R180, [R206+0xa880] ;  /* 0x00a88000ceb4783b */ /* 0x000fe20000004200 */
[----:B------:R-:W-:Y:S01]  /*147b0*/  MUFU.EX2 R241, R241 ;  /* 0x000000f100f17308 */ /* 0x000fe20000000800 */
[C---:B------:R-:W-:Y:S02]  /*147c0*/  FMUL.FTZ R5, R3.reuse, R145 ;  /* 0x0000009103057220 */ /* 0x040fe40000410000 */
[----:B------:R-:W-:Y:S01]  /*147d0*/  FMUL.FTZ R9, R3, R141 ;  /* 0x0000008d03097220 */ /* 0x000fe20000410000 */
[----:B-1----:R-:W-:Y:S01]  /*147e0*/  F2FP.BF16.PACK_AB R154, R237, R150 ;  /* 0x00000096ed9a723e */ /* 0x002fe200000010ff */
[C---:B------:R-:W-:Y:S02]  /*147f0*/  FMUL.FTZ R16, R3.reuse, R132 ;  /* 0x0000008403107220 */ /* 0x040fe40000410000 */
[----:B------:R-:W-:Y:S02]  /*14800*/  FMUL.FTZ R17, R3, R133 ;  /* 0x0000008503117220 */ /* 0x000fe40000410000 */
[--C-:B------:R-:W-:Y:S01]  /*14810*/  FFMA.FTZ R246, R165, c[0x0][0x2d0], -R160.reuse ;  /* 0x0000b400a5f67a23 */ /* 0x100fe200000108a0 */
[----:B------:R-:W1:Y:S01]  /*14820*/  MUFU.EX2 R2, R2 ;  /* 0x0000000200027308 */ /* 0x000e620000000800 */
[--C-:B------:R-:W-:Y:S02]  /*14830*/  FFMA.FTZ R247, R163, c[0x0][0x2d0], -R160.reuse ;  /* 0x0000b400a3f77a23 */ /* 0x100fe400000108a0 */
[--C-:B------:R-:W-:Y:S01]  /*14840*/  FFMA.FTZ R248, R161, c[0x0][0x2d0], -R160.reuse ;  /* 0x0000b400a1f87a23 */ /* 0x100fe200000108a0 */
[----:B--2---:R-:W-:Y:S01]  /*14850*/  LDSM.16.MT88.4 R164, [R204+0x8880] ;  /* 0x00888000cca4783b */ /* 0x004fe20000004200 */
[----:B------:R-:W-:Y:S02]  /*14860*/  FFMA.FTZ R160, R149, c[0x0][0x2d0], -R160 ;  /* 0x0000b40095a07a23 */ /* 0x000fe400000108a0 */
[C---:B------:R-:W-:Y:S02]  /*14870*/  FMUL.FTZ R28, R3.reuse, R28 ;  /* 0x0000001c031c7220 */ /* 0x040fe40000410000 */
[C---:B------:R-:W-:Y:S01]  /*14880*/  FMUL.FTZ R29, R3.reuse, R29 ;  /* 0x0000001d031d7220 */ /* 0x040fe20000410000 */
[----:B------:R-:W2:Y:S01]  /*14890*/  MUFU.EX2 R240, R240 ;  /* 0x000000f000f07308 */ /* 0x000ea20000000800 */
        /* <DEDUP_REMOVED lines=8> */
[C---:B-1----:R-:W-:Y:S02]  /*14920*/  FMUL.FTZ R6, R2.reuse, R146 ;  /* 0x0000009202067220 */ /* 0x042fe40000410000 */
[C---:B------:R-:W-:Y:S02]  /*14930*/  FMUL.FTZ R7, R2.reuse, R147 ;  /* 0x0000009302077220 */ /* 0x040fe40000410000 */
[----:B------:R-:W1:Y:S01]  /*14940*/  LDSM.16.MT88.4 R144, [R205+0x8080] ;  /* 0x00808000cd90783b */ /* 0x000e620000004200 */
[----:B------:R-:W4:Y:S01]  /*14950*/  MUFU.EX2 R238, R238 ;  /* 0x000000ee00ee7308 */ /* 0x000f220000000800 */
[C---:B------:R-:W-:Y:S02]  /*14960*/  FMUL.FTZ R10, R2.reuse, R142 ;  /* 0x0000008e020a7220 */ /* 0x040fe40000410000 */
[----:B------:R-:W-:Y:S01]  /*14970*/  FMUL.FTZ R11, R2, R143 ;  /* 0x0000008f020b7220 */ /* 0x000fe20000410000 */
[----:B--2---:R-:W-:Y:S01]  /*14980*/  F2FP.BF16.PACK_AB R153, R240, R241 ;  /* 0x000000f1f099723e */ /* 0x004fe200000010ff */
[C---:B------:R-:W-:Y:S02]  /*14990*/  FMUL.FTZ R18, R2.reuse, R134 ;  /* 0x0000008602127220 */ /* 0x040fe40000410000 */
[C---:B------:R-:W-:Y:S01]  /*149a0*/  FMUL.FTZ R19, R2.reuse, R135 ;  /* 0x0000008702137220 */ /* 0x040fe20000410000 */
[----:B------:R-:W-:Y:S01]  /*149b0*/  LDSM.16.MT88.4 R140, [R206+0x9080] ;  /* 0x00908000ce8c783b */ /* 0x000fe20000004200 */
[C---:B------:R-:W-:Y:S01]  /*149c0*/  FMUL.FTZ R30, R2.reuse, R30 ;  /* 0x0000001e021e7220 */ /* 0x040fe20000410000 */
[----:B------:R2:W-:Y:S01]  /*149d0*/  MUFU.EX2 R149, R160 ;  /* 0x000000a000957308 */ /* 0x0005e20000000800 */
[C---:B------:R-:W-:Y:S02]  /*149e0*/  FMUL.FTZ R31, R2.reuse, R31 ;  /* 0x0000001f021f7220 */ /* 0x040fe40000410000 */
[C---:B------:R-:W-:Y:S02]  /*149f0*/  FMUL.FTZ R34, R2.reuse, R34 ;  /* 0x0000002202227220 */ /* 0x040fe40000410000 */
[C---:B------:R-:W-:Y:S01]  /*14a00*/  FMUL.FTZ R35, R2.reuse, R35 ;  /* 0x0000002302237220 */ /* 0x040fe20000410000 */
[----:B------:R-:W-:Y:S01]  /*14a10*/  LDSM.16.MT88.4 R132, [R211+0x9080] ;  /* 0x00908000d384783b */ /* 0x000fe20000004200 */
[C---:B------:R-:W-:Y:S02]  /*14a20*/  FMUL.FTZ R38, R2.reuse, R38 ;  /* 0x0000002602267220 */ /* 0x040fe40000410000 */
[C---:B------:R-:W-:Y:S01]  /*14a30*/  FMUL.FTZ R39, R2.reuse, R39 ;  /* 0x0000002702277220 */ /* 0x040fe20000410000 */
[----:B------:R-:W-:Y:S01]  /*14a40*/  MUFU.EX2 R242, R242 ;  /* 0x000000f200f27308 */ /* 0x000fe20000000800 */
[C---:B------:R-:W-:Y:S02]  /*14a50*/  FMUL.FTZ R42, R2.reuse, R42 ;  /* 0x0000002a022a7220 */ /* 0x040fe40000410000 */
[----:B------:R-:W-:Y:S01]  /*14a60*/  FMUL.FTZ R43, R2, R43 ;  /* 0x0000002b022b7220 */ /* 0x000fe20000410000 */
[----:B----4-:R-:W-:Y:S01]  /*14a70*/  F2FP.BF16.PACK_AB R155, R238, R239 ;  /* 0x000000efee9b723e */ /* 0x010fe200000010ff */
[C---:B------:R-:W-:Y:S02]  /*14a80*/  FMUL.FTZ R45, R3.reuse, R45 ;  /* 0x0000002d032d7220 */ /* 0x040fe40000410000 */
[C---:B------:R-:W-:Y:S02]  /*14a90*/  FMUL.FTZ R46, R2.reuse, R46 ;  /* 0x0000002e022e7220 */ /* 0x040fe40000410000 */
[C---:B------:R-:W-:Y:S01]  /*14aa0*/  FMUL.FTZ R47, R2.reuse, R47 ;  /* 0x0000002f022f7220 */ /* 0x040fe20000410000 */
[----:B------:R-:W4:Y:S01]  /*14ab0*/  MUFU.EX2 R243, R243 ;  /* 0x000000f300f37308 */ /* 0x000f220000000800 */
[C---:B---3--:R-:W-:Y:S01]  /*14ac0*/  HMMA.16816.F32.BF16 R4, R152.reuse, R12, R4 ;  /* 0x0000000c9804723c */ /* 0x048fe20000041804 */
[----:B--2---:R-:W-:Y:S04]  /*14ad0*/  LDSM.16.MT88.4 R160, [R205+0x8880] ;  /* 0x00888000cda0783b */ /* 0x004fe80000004200 */
[C---:B------:R-:W-:Y:S02]  /*14ae0*/  FMUL.FTZ R48, R3.reuse, R48 ;  /* 0x0000003003307220 */ /* 0x040fe40000410000 */
[C---:B------:R-:W-:Y:S01]  /*14af0*/  FMUL.FTZ R12, R3.reuse, R136 ;  /* 0x00000088030c7220 */ /* 0x040fe20000410000 */
[C---:B------:R-:W-:Y:S01]  /*14b00*/  HMMA.16816.F32.BF16 R8, R152.reuse, R14, R8 ;  /* 0x0000000e9808723c */ /* 0x040fe20000041808 */
[----:B------:R-:W2:Y:S03]  /*14b10*/  MUFU.EX2 R244, R244 ;  /* 0x000000f400f47308 */ /* 0x000ea60000000800 */
[C---:B------:R-:W-:Y:S02]  /*14b20*/  FMUL.FTZ R13, R3.reuse, R137 ;  /* 0x00000089030d7220 */ /* 0x040fe40000410000 */
[C---:B------:R-:W-:Y:S02]  /*14b30*/  FMUL.FTZ R20, R3.reuse, R20 ;  /* 0x0000001403147220 */ /* 0x040fe40000410000 */
[C---:B------:R-:W-:Y:S03]  /*14b40*/  FMUL.FTZ R14, R2.reuse, R138 ;  /* 0x0000008a020e7220 */ /* 0x040fe60000410000 */
[----:B------:R-:W-:Y:S01]  /*14b50*/  MUFU.EX2 R246, R246 ;  /* 0x000000f600f67308 */ /* 0x000fe20000000800 */
[C---:B------:R-:W-:Y:S02]  /*14b60*/  FMUL.FTZ R15, R2.reuse, R139 ;  /* 0x0000008b020f7220 */ /* 0x040fe40000410000 */
[----:B------:R-:W3:Y:S01]  /*14b70*/  LDSM.16.MT88.4 R136, [R204+0x8080] ;  /* 0x00808000cc88783b */ /* 0x000ee20000004200 */
[C---:B------:R-:W-:Y:S02]  /*14b80*/  FMUL.FTZ R49, R3.reuse, R49 ;  /* 0x0000003103317220 */ /* 0x040fe40000410000 */
[C---:B------:R-:W-:Y:S02]  /*14b90*/  FMUL.FTZ R50, R2.reuse, R50 ;  /* 0x0000003202327220 */ /* 0x040fe40000410000 */
[C---:B------:R-:W-:Y:S02]  /*14ba0*/  HMMA.16816.F32.BF16 R12, R152.reuse, R156, R12 ;  /* 0x0000009c980c723c */ /* 0x040fe4000004180c */
[----:B------:R-:W5:Y:S01]  /*14bb0*/  MUFU.EX2 R247, R247 ;  /* 0x000000f700f77308 */ /* 0x000f620000000800 */
[C---:B------:R-:W-:Y:S02]  /*14bc0*/  FMUL.FTZ R51, R2.reuse, R51 ;  /* 0x0000003302337220 */ /* 0x040fe40000410000 */
[C---:B------:R-:W-:Y:S02]  /*14bd0*/  FMUL.FTZ R52, R3.reuse, R52 ;  /* 0x0000003403347220 */ /* 0x040fe40000410000 */
[C---:B------:R-:W-:Y:S01]  /*14be0*/  FMUL.FTZ R53, R3.reuse, R53 ;  /* 0x0000003503357220 */ /* 0x040fe20000410000 */
[C---:B------:R-:W-:Y:S01]  /*14bf0*/  HMMA.16816.F32.BF16 R16, R152.reuse, R158, R16 ;  /* 0x0000009e9810723c */ /* 0x040fe20000041810 */
[----:B------:R-:W-:Y:S03]  /*14c00*/  LDSM.16.MT88.4 R156, [R206+0x8880] ;  /* 0x00888000ce9c783b */ /* 0x000fe60000004200 */
[C---:B------:R-:W-:Y:S01]  /*14c10*/  FMUL.FTZ R21, R3.reuse, R21 ;  /* 0x0000001503157220 */ /* 0x040fe20000410000 */
[----:B------:R-:W2:Y:S01]  /*14c20*/  MUFU.EX2 R248, R248 ;  /* 0x000000f800f87308 */ /* 0x000ea20000000800 */
[C---:B------:R-:W-:Y:S02]  /*14c30*/  FMUL.FTZ R22, R2.reuse, R22 ;  /* 0x0000001602167220 */ /* 0x040fe40000410000 */
[C---:B------:R-:W-:Y:S04]  /*14c40*/  FMUL.FTZ R23, R2.reuse, R23 ;  /* 0x0000001702177220 */ /* 0x040fe80000410000 */
[C---:B------:R-:W-:Y:S02]  /*14c50*/  FMUL.FTZ R54, R2.reuse, R54 ;  /* 0x0000003602367220 */ /* 0x040fe40000410000 */
[C---:B------:R-:W-:Y:S01]  /*14c60*/  FMUL.FTZ R55, R2.reuse, R55 ;  /* 0x0000003702377220 */ /* 0x040fe20000410000 */
[C---:B-1----:R-:W-:Y:S03]  /*14c70*/  HMMA.16816.F32.BF16 R20, R152.reuse, R144, R20 ;  /* 0x000000909814723c */ /* 0x042fe60000041814 */
[C---:B------:R-:W-:Y:S02]  /*14c80*/  FMUL.FTZ R24, R3.reuse, R24 ;  /* 0x0000001803187220 */ /* 0x040fe40000410000 */
[C---:B------:R-:W-:Y:S02]  /*14c90*/  FMUL.FTZ R25, R3.reuse, R25 ;  /* 0x0000001903197220 */ /* 0x040fe40000410000 */
[C---:B------:R-:W-:Y:S02]  /*14ca0*/  FMUL.FTZ R26, R2.reuse, R26 ;  /* 0x0000001a021a7220 */ /* 0x040fe40000410000 */
[C---:B------:R-:W-:Y:S03]  /*14cb0*/  FMUL.FTZ R27, R2.reuse, R27 ;  /* 0x0000001b021b7220 */ /* 0x040fe60000410000 */
[C---:B------:R-:W-:Y:S02]  /*14cc0*/  FMUL.FTZ R56, R3.reuse, R56 ;  /* 0x0000003803387220 */ /* 0x040fe40000410000 */
[C---:B------:R-:W-:Y:S02]  /*14cd0*/  FMUL.FTZ R57, R3.reuse, R57 ;  /* 0x0000003903397220 */ /* 0x040fe40000410000 */
[C---:B------:R-:W-:Y:S03]  /*14ce0*/  HMMA.16816.F32.BF16 R24, R152.reuse, R146, R24 ;  /* 0x000000929818723c */ /* 0x040fe60000041818 */
[C---:B------:R-:W-:Y:S02]  /*14cf0*/  FMUL.FTZ R58, R2.reuse, R58 ;  /* 0x0000003a023a7220 */ /* 0x040fe40000410000 */
[C---:B------:R-:W-:Y:S02]  /*14d00*/  FMUL.FTZ R59, R2.reuse, R59 ;  /* 0x0000003b023b7220 */ /* 0x040fe40000410000 */
[C---:B------:R-:W-:Y:S01]  /*14d10*/  FMUL.FTZ R60, R3.reuse, R60 ;  /* 0x0000003c033c7220 */ /* 0x040fe20000410000 */
[C---:B---3--:R-:W-:Y:S04]  /*14d20*/  HMMA.16816.F32.BF16 R28, R152.reuse, R136, R28 ;  /* 0x00000088981c723c */ /* 0x048fe8000004181c */
[C---:B------:R-:W-:Y:S02]  /*14d30*/  FMUL.FTZ R61, R3.reuse, R61 ;  /* 0x0000003d033d7220 */ /* 0x040fe40000410000 */
[C---:B------:R-:W-:Y:S02]  /*14d40*/  FMUL.FTZ R62, R2.reuse, R62 ;  /* 0x0000003e023e7220 */ /* 0x040fe40000410000 */
[C---:B------:R-:W-:Y:S01]  /*14d50*/  HMMA.16816.F32.BF16 R32, R152.reuse, R138, R32 ;  /* 0x0000008a9820723c */ /* 0x040fe20000041820 */
[----:B------:R-:W1:Y:S03]  /*14d60*/  LDSM.16.MT88.4 R136, [R205+0x9080] ;  /* 0x00908000cd88783b */ /* 0x000e660000004200 */
[C---:B------:R-:W-:Y:S02]  /*14d70*/  FMUL.FTZ R63, R2.reuse, R63 ;  /* 0x0000003f023f7220 */ /* 0x040fe40000410000 */
[C---:B------:R-:W-:Y:S02]  /*14d80*/  FMUL.FTZ R64, R3.reuse, R64 ;  /* 0x0000004003407220 */ /* 0x040fe40000410000 */
[C---:B------:R-:W-:Y:S04]  /*14d90*/  HMMA.16816.F32.BF16 R36, R152.reuse, R132, R36 ;  /* 0x000000849824723c */ /* 0x040fe80000041824 */
[C---:B------:R-:W-:Y:S02]  /*14da0*/  FMUL.FTZ R65, R3.reuse, R65 ;  /* 0x0000004103417220 */ /* 0x040fe40000410000 */
[C---:B------:R-:W-:Y:S02]  /*14db0*/  FMUL.FTZ R66, R2.reuse, R66 ;  /* 0x0000004202427220 */ /* 0x040fe40000410000 */
[C---:B------:R-:W-:Y:S01]  /*14dc0*/  HMMA.16816.F32.BF16 R40, R152.reuse, R134, R40 ;  /* 0x000000869828723c */ /* 0x040fe20000041828 */
[----:B------:R-:W3:Y:S03]  /*14dd0*/  LDSM.16.MT88.4 R132, [R204+0x9080] ;  /* 0x00908000cc84783b */ /* 0x000ee60000004200 */
[C---:B------:R-:W-:Y:S02]  /*14de0*/  FMUL.FTZ R67, R2.reuse, R67 ;  /* 0x0000004302437220 */ /* 0x040fe40000410000 */
[C---:B------:R-:W-:Y:S02]  /*14df0*/  FMUL.FTZ R68, R3.reuse, R68 ;  /* 0x0000004403447220 */ /* 0x040fe40000410000 */
[C---:B------:R-:W-:Y:S04]  /*14e00*/  HMMA.16816.F32.BF16 R44, R152.reuse, R140, R44 ;  /* 0x0000008c982c723c */ /* 0x040fe8000004182c */
[C---:B------:R-:W-:Y:S02]  /*14e10*/  FMUL.FTZ R69, R3.reuse, R69 ;  /* 0x0000004503457220 */ /* 0x040fe40000410000 */
[C---:B------:R-:W-:Y:S02]  /*14e20*/  FMUL.FTZ R70, R2.reuse, R70 ;  /* 0x0000004602467220 */ /* 0x040fe40000410000 */
[C---:B------:R-:W-:Y:S01]  /*14e30*/  HMMA.16816.F32.BF16 R48, R152.reuse, R142, R48 ;  /* 0x0000008e9830723c */ /* 0x040fe20000041830 */
[----:B------:R-:W2:Y:S03]  /*14e40*/  LDSM.16.MT88.4 R140, [R211+0xa080] ;  /* 0x00a08000d38c783b */ /* 0x000ea60000004200 */
[C---:B------:R-:W-:Y:S02]  /*14e50*/  FMUL.FTZ R71, R2.reuse, R71 ;  /* 0x0000004702477220 */ /* 0x040fe40000410000 */
[C---:B------:R-:W-:Y:S02]  /*14e60*/  FMUL.FTZ R72, R3.reuse, R72 ;  /* 0x0000004803487220 */ /* 0x040fe40000410000 */
[C---:B------:R-:W-:Y:S01]  /*14e70*/  FMUL.FTZ R73, R3.reuse, R73 ;  /* 0x0000004903497220 */ /* 0x040fe20000410000 */
[C---:B-1----:R-:W-:Y:S03]  /*14e80*/  HMMA.16816.F32.BF16 R52, R152.reuse, R136, R52 ;  /* 0x000000889834723c */ /* 0x042fe60000041834 */
[C---:B------:R-:W-:Y:S02]  /*14e90*/  FMUL.FTZ R74, R2.reuse, R74 ;  /* 0x0000004a024a7220 */ /* 0x040fe40000410000 */
[C---:B------:R-:W-:Y:S02]  /*14ea0*/  FMUL.FTZ R75, R2.reuse, R75 ;  /* 0x0000004b024b7220 */ /* 0x040fe40000410000 */
[C---:B------:R-:W-:Y:S01]  /*14eb0*/  FMUL.FTZ R76, R3.reuse, R76 ;  /* 0x0000004c034c7220 */ /* 0x040fe20000410000 */
[C---:B------:R-:W-:Y:S01]  /*14ec0*/  HMMA.16816.F32.BF16 R56, R152.reuse, R138, R56 ;  /* 0x0000008a9838723c */ /* 0x040fe20000041838 */
[----:B------:R-:W1:Y:S03]  /*14ed0*/  LDSM.16.MT88.4 R136, [R206+0xa080] ;  /* 0x00a08000ce88783b */ /* 0x000e660000004200 */
[C---:B------:R-:W-:Y:S02]  /*14ee0*/  FMUL.FTZ R77, R3.reuse, R77 ;  /* 0x0000004d034d7220 */ /* 0x040fe40000410000 */
[C---:B------:R-:W-:Y:S02]  /*14ef0*/  FMUL.FTZ R78, R2.reuse, R78 ;  /* 0x0000004e024e7220 */ /* 0x040fe40000410000 */
[C---:B---3--:R-:W-:Y:S04]  /*14f00*/  HMMA.16816.F32.BF16 R60, R152.reuse, R132, R60 ;  /* 0x00000084983c723c */ /* 0x048fe8000004183c */
[C---:B------:R-:W-:Y:S02]  /*14f10*/  FMUL.FTZ R79, R2.reuse, R79 ;  /* 0x0000004f024f7220 */ /* 0x040fe40000410000 */
[C---:B------:R-:W-:Y:S02]  /*14f20*/  FMUL.FTZ R80, R3.reuse, R80 ;  /* 0x0000005003507220 */ /* 0x040fe40000410000 */
[C---:B------:R-:W-:Y:S01]  /*14f30*/  HMMA.16816.F32.BF16 R64, R152.reuse, R134, R64 ;  /* 0x000000869840723c */ /* 0x040fe20000041840 */
[----:B------:R-:W3:Y:S03]  /*14f40*/  LDSM.16.MT88.4 R132, [R205+0xa080] ;  /* 0x00a08000cd84783b */ /* 0x000ee60000004200 */
[C---:B------:R-:W-:Y:S02]  /*14f50*/  FMUL.FTZ R81, R3.reuse, R81 ;  /* 0x0000005103517220 */ /* 0x040fe40000410000 */
[C---:B------:R-:W-:Y:S02]  /*14f60*/  FMUL.FTZ R82, R2.reuse, R82 ;  /* 0x0000005202527220 */ /* 0x040fe40000410000 */
[C---:B--2---:R-:W-:Y:S04]  /*14f70*/  HMMA.16816.F32.BF16 R68, R152.reuse, R140, R68 ;  /* 0x0000008c9844723c */ /* 0x044fe80000041844 */
        /* <DEDUP_REMOVED lines=22> */
[C---:B------:R-:W-:Y:S03]  /*150e0*/  FMUL.FTZ R97, R3.reuse, R97 ;  /* 0x0000006103617220 */ /* 0x040fe60000410000 */
[C---:B--2---:R-:W-:Y:S03]  /*150f0*/  HMMA.16816.F32.BF16 R92, R152.reuse, R140, R92 ;  /* 0x0000008c985c723c */ /* 0x044fe6000004185c */
[C---:B------:R-:W-:Y:S02]  /*15100*/  FMUL.FTZ R98, R2.reuse, R98 ;  /* 0x0000006202627220 */ /* 0x040fe40000410000 */
[C---:B------:R-:W-:Y:S02]  /*15110*/  FMUL.FTZ R99, R2.reuse, R99 ;  /* 0x0000006302637220 */ /* 0x040fe40000410000 */
[C---:B------:R-:W-:Y:S02]  /*15120*/  FMUL.FTZ R100, R3.reuse, R100 ;  /* 0x0000006403647220 */ /* 0x040fe40000410000 */
[C---:B------:R-:W-:Y:S03]  /*15130*/  FMUL.FTZ R101, R3.reuse, R101 ;  /* 0x0000006503657220 */ /* 0x040fe60000410000 */
[C---:B------:R-:W-:Y:S01]  /*15140*/  HMMA.16816.F32.BF16 R96, R152.reuse, R142, R96 ;  /* 0x0000008e9860723c */ /* 0x040fe20000041860 */
[----:B------:R-:W2:Y:S02]  /*15150*/  LDSM.16.MT88.4 R140, [R205+0xb080] ;  /* 0x00b08000cd8c783b */ /* 0x000ea40000004200 */
[C---:B------:R-:W-:Y:S02]  /*15160*/  FMUL.FTZ R102, R2.reuse, R102 ;  /* 0x0000006602667220 */ /* 0x040fe40000410000 */
[C---:B------:R-:W-:Y:S02]  /*15170*/  FMUL.FTZ R103, R2.reuse, R103 ;  /* 0x0000006702677220 */ /* 0x040fe40000410000 */
[C---:B------:R-:W-:Y:S02]  /*15180*/  FMUL.FTZ R104, R3.reuse, R104 ;  /* 0x0000006803687220 */ /* 0x040fe40000410000 */
[C---:B------:R-:W-:Y:S03]  /*15190*/  FMUL.FTZ R105, R3.reuse, R105 ;  /* 0x0000006903697220 */ /* 0x040fe60000410000 */
[C---:B-1----:R-:W-:Y:S03]  /*151a0*/  HMMA.16816.F32.BF16 R100, R152.reuse, R136, R100 ;  /* 0x000000889864723c */ /* 0x042fe60000041864 */
[C---:B------:R-:W-:Y:S02]  /*151b0*/  FMUL.FTZ R106, R2.reuse, R106 ;  /* 0x0000006a026a7220 */ /* 0x040fe40000410000 */
[C---:B------:R-:W-:Y:S02]  /*151c0*/  FMUL.FTZ R107, R2.reuse, R107 ;  /* 0x0000006b026b7220 */ /* 0x040fe40000410000 */
[C---:B------:R-:W-:Y:S02]  /*151d0*/  FMUL.FTZ R108, R3.reuse, R108 ;  /* 0x0000006c036c7220 */ /* 0x040fe40000410000 */
[C---:B------:R-:W-:Y:S03]  /*151e0*/  FMUL.FTZ R109, R3.reuse, R109 ;  /* 0x0000006d036d7220 */ /* 0x040fe60000410000 */
[C---:B------:R-:W-:Y:S01]  /*151f0*/  HMMA.16816.F32.BF16 R104, R152.reuse, R138, R104 ;  /* 0x0000008a9868723c */ /* 0x040fe20000041868 */
[----:B------:R-:W1:Y:S02]  /*15200*/  LDSM.16.MT88.4 R136, [R204+0xb080] ;  /* 0x00b08000cc88783b */ /* 0x000e640000004200 */
[C---:B------:R-:W-:Y:S02]  /*15210*/  FMUL.FTZ R110, R2.reuse, R110 ;  /* 0x0000006e026e7220 */ /* 0x040fe40000410000 */
[C---:B------:R-:W-:Y:S02]  /*15220*/  FMUL.FTZ R111, R2.reuse, R111 ;  /* 0x0000006f026f7220 */ /* 0x040fe40000410000 */
[C---:B------:R-:W-:Y:S02]  /*15230*/  FMUL.FTZ R112, R3.reuse, R112 ;  /* 0x0000007003707220 */ /* 0x040fe40000410000 */
[C---:B------:R-:W-:Y:S03]  /*15240*/  FMUL.FTZ R113, R3.reuse, R113 ;  /* 0x0000007103717220 */ /* 0x040fe60000410000 */
[C---:B---3--:R-:W-:Y:S03]  /*15250*/  HMMA.16816.F32.BF16 R108, R152.reuse, R132, R108 ;  /* 0x00000084986c723c */ /* 0x048fe6000004186c */
[C---:B------:R-:W-:Y:S02]  /*15260*/  FMUL.FTZ R114, R2.reuse, R114 ;  /* 0x0000007202727220 */ /* 0x040fe40000410000 */
[C---:B------:R-:W-:Y:S02]  /*15270*/  FMUL.FTZ R115, R2.reuse, R115 ;  /* 0x0000007302737220 */ /* 0x040fe40000410000 */
[C---:B------:R-:W-:Y:S02]  /*15280*/  FMUL.FTZ R116, R3.reuse, R116 ;  /* 0x0000007403747220 */ /* 0x040fe40000410000 */
[C---:B------:R-:W-:Y:S03]  /*15290*/  FMUL.FTZ R117, R3.reuse, R117 ;  /* 0x0000007503757220 */ /* 0x040fe60000410000 */
[C---:B------:R-:W-:Y:S01]  /*152a0*/  HMMA.16816.F32.BF16 R112, R152.reuse, R134, R112 ;  /* 0x000000869870723c */ /* 0x040fe20000041870 */
[----:B------:R-:W3:Y:S02]  /*152b0*/  LDSM.16.MT88.4 R132, [R211+0x8880] ;  /* 0x00888000d384783b */ /* 0x000ee40000004200 */
[C---:B------:R-:W-:Y:S02]  /*152c0*/  FMUL.FTZ R118, R2.reuse, R118 ;  /* 0x0000007602767220 */ /* 0x040fe40000410000 */
        /* <DEDUP_REMOVED lines=8> */
[C---:B------:R-:W-:Y:S03]  /*15350*/  HMMA.16816.F32.BF16 R120, R152.reuse, R142, R120 ;  /* 0x0000008e9878723c */ /* 0x040fe60000041878 */
[C---:B------:R-:W-:Y:S02]  /*15360*/  FMUL.FTZ R126, R2.reuse, R126 ;  /* 0x0000007e027e7220 */ /* 0x040fe40000410000 */
[C---:B------:R-:W-:Y:S02]  /*15370*/  FMUL.FTZ R127, R2.reuse, R127 ;  /* 0x0000007f027f7220 */ /* 0x040fe40000410000 */
[C---:B------:R-:W-:Y:S02]  /*15380*/  FMUL.FTZ R128, R3.reuse, R128 ;  /* 0x0000008003807220 */ /* 0x040fe40000410000 */
[C---:B------:R-:W-:Y:S03]  /*15390*/  FMUL.FTZ R129, R3.reuse, R129 ;  /* 0x0000008103817220 */ /* 0x040fe60000410000 */
[C---:B-1----:R-:W-:Y:S03]  /*153a0*/  HMMA.16816.F32.BF16 R124, R152.reuse, R136, R124 ;  /* 0x00000088987c723c */ /* 0x042fe6000004187c */
[C---:B------:R-:W-:Y:S02]  /*153b0*/  FMUL.FTZ R130, R2.reuse, R130 ;  /* 0x0000008202827220 */ /* 0x040fe40000410000 */
[C---:B------:R-:W-:Y:S02]  /*153c0*/  FMUL.FTZ R131, R2.reuse, R131 ;  /* 0x0000008302837220 */ /* 0x040fe40000410000 */
[----:B------:R-:W-:Y:S02]  /*153d0*/  FFMA.FTZ R236, R3, R224, R236 ;  /* 0x000000e003ec7223 */ /* 0x000fe400000100ec */
[----:B------:R-:W-:Y:S03]  /*153e0*/  FFMA.FTZ R241, R2, R223, R241 ;  /* 0x000000df02f17223 */ /* 0x000fe600000100f1 */
[----:B------:R-:W-:Y:S03]  /*153f0*/  HMMA.16816.F32.BF16 R128, R152, R138, R128 ;  /* 0x0000008a9880723c */ /* 0x000fe60000041880 */
[----:B------:R-:W-:Y:S01]  /*15400*/  MOV R2, R148 ;  /* 0x0000009400027202 */ /* 0x000fe20000000f00 */
[----:B------:R-:W-:Y:S02]  /*15410*/  FADD.FTZ R151, R151, R236 ;  /* 0x000000ec97977221 */ /* 0x000fe40000010000 */
[----:B------:R-:W-:Y:S01]  /*15420*/  FADD.FTZ R240, R240, R241 ;  /* 0x000000f1f0f07221 */ /* 0x000fe20000010000 */
[----:B----4-:R-:W-:Y:S01]  /*15430*/  F2FP.BF16.PACK_AB R152, R243, R242 ;  /* 0x000000f2f398723e */ /* 0x010fe200000010ff */
[----:B------:R-:W-:Y:S01]  /*15440*/  FADD.FTZ R150, R150, R151 ;  /* 0x0000009796967221 */ /* 0x000fe20000010000 */
[----:B------:R-:W-:Y:S03]  /*15450*/  F2FP.BF16.PACK_AB R154, R245, R244 ;  /* 0x000000f4f59a723e */ /* 0x000fe600000010ff */
[----:B-----5:R-:W-:Y:S01]  /*15460*/  F2FP.BF16.PACK_AB R153, R247, R246 ;  /* 0x000000f6f799723e */ /* 0x020fe200000010ff */
[----:B------:R-:W-:Y:S01]  /*15470*/  FADD.FTZ R3, R239, R240 ;  /* 0x000000f0ef037221 */ /* 0x000fe20000010000 */
[----:B------:R-:W-:Y:S01]  /*15480*/  F2FP.BF16.PACK_AB R155, R149, R248 ;  /* 0x000000f8959b723e */ /* 0x000fe200000010ff */
[----:B------:R-:W-:Y:S02]  /*15490*/  FADD.FTZ R237, R237, R150 ;  /* 0x00000096eded7221 */ /* 0x000fe40000010000 */
[----:B------:R-:W-:Y:S02]  /*154a0*/  FADD.FTZ R3, R238, R3 ;  /* 0x00000003ee037221 */ /* 0x000fe40000010000 */
[----:B------:R-:W-:Y:S02]  /*154b0*/  FADD.FTZ R242, R242, R237 ;  /* 0x000000edf2f27221 */ /* 0x000fe40000010000 */
[C---:B---3--:R-:W-:Y:S01]  /*154c0*/  HMMA.16816.F32.BF16 R144, R152.reuse, R132, R4 ;  /* 0x000000849890723c */ /* 0x048fe20000041804 */
[----:B------:R-:W1:Y:S02]  /*154d0*/  LDSM.16.MT88.4 R4, [R211+0x9880] ;  /* 0x00988000d304783b */ /* 0x000e640000004200 */
[----:B------:R-:W-:Y:S01]  /*154e0*/  FADD.FTZ R246, R246, R3 ;  /* 0x00000003f6f67221 */ /* 0x000fe20000010000 */
[----:B------:R-:W-:Y:S01]  /*154f0*/  MOV R3, R0 ;  /* 0x0000000000037202 */ /* 0x000fe20000000f00 */
[----:B------:R-:W-:Y:S02]  /*15500*/  FADD.FTZ R243, R243, R242 ;  /* 0x000000f2f3f37221 */ /* 0x000fe40000010000 */
[----:B------:R-:W-:Y:S01]  /*15510*/  FADD.FTZ R247, R247, R246 ;  /* 0x000000f6f7f77221 */ /* 0x000fe20000010000 */
[C---:B------:R-:W-:Y:S01]  /*15520*/  HMMA.16816.F32.BF16 R140, R152.reuse, R134, R8 ;  /* 0x00000086988c723c */ /* 0x040fe20000041808 */
[----:B------:R-:W2:Y:S03]  /*15530*/  LDSM.16.MT88.4 R8, [R205+0x9880] ;  /* 0x00988000cd08783b */ /* 0x000ea60000004200 */
[----:B------:R-:W-:Y:S02]  /*15540*/  FADD.FTZ R224, R244, R243 ;  /* 0x000000f3f4e07221 */ /* 0x000fe40000010000 */
[----:B------:R-:W-:Y:S02]  /*15550*/  FADD.FTZ R248, R248, R247 ;  /* 0x000000f7f8f87221 */ /* 0x000fe40000010000 */
[C---:B------:R-:W-:Y:S01]  /*15560*/  HMMA.16816.F32.BF16 R136, R152.reuse, R156, R12 ;  /* 0x0000009c9888723c */ /* 0x040fe2000004180c */
[----:B------:R-:W3:Y:S03]  /*15570*/  LDSM.16.MT88.4 R12, [R205+0xa880] ;  /* 0x00a88000cd0c783b */ /* 0x000ee60000004200 */
[----:B------:R-:W-:Y:S02]  /*15580*/  FADD.FTZ R224, R245, R224 ;  /* 0x000000e0f5e07221 */ /* 0x000fe40000010000 */
[----:B------:R-:W-:Y:S02]  /*15590*/  FADD.FTZ R223, R149, R248 ;  /* 0x000000f895df7221 */ /* 0x000fe40000010000 */
[C---:B------:R-:W-:Y:S01]  /*155a0*/  HMMA.16816.F32.BF16 R132, R152.reuse, R158, R16 ;  /* 0x0000009e9884723c */ /* 0x040fe20000041810 */
[----:B------:R-:W4:Y:S07]  /*155b0*/  LDSM.16.MT88.4 R16, [R205+0xb880] ;  /* 0x00b88000cd10783b */ /* 0x000f2e0000004200 */
[C---:B------:R-:W-:Y:S01]  /*155c0*/  HMMA.16816.F32.BF16 R20, R152.reuse, R160, R20 ;  /* 0x000000a09814723c */ /* 0x040fe20000041814 */
[----:B------:R-:W5:Y:S07]  /*155d0*/  LDSM.16.MT88.4 R156, [R204+0xb880] ;  /* 0x00b88000cc9c783b */ /* 0x000f6e0000004200 */
[C---:B------:R-:W-:Y:S08]  /*155e0*/  HMMA.16816.F32.BF16 R24, R152.reuse, R162, R24 ;  /* 0x000000a29818723c */ /* 0x040ff00000041818 */
[C---:B------:R-:W-:Y:S08]  /*155f0*/  HMMA.16816.F32.BF16 R28, R152.reuse, R164, R28 ;  /* 0x000000a4981c723c */ /* 0x040ff0000004181c */
[C---:B------:R-:W-:Y:S08]  /*15600*/  HMMA.16816.F32.BF16 R32, R152.reuse, R166, R32 ;  /* 0x000000a69820723c */ /* 0x040ff00000041820 */
[C---:B-1----:R-:W-:Y:S08]  /*15610*/  HMMA.16816.F32.BF16 R36, R152.reuse, R4, R36 ;  /* 0x000000049824723c */ /* 0x042ff00000041824 */
[C---:B------:R-:W-:Y:S08]  /*15620*/  HMMA.16816.F32.BF16 R40, R152.reuse, R6, R40 ;  /* 0x000000069828723c */ /* 0x040ff00000041828 */
[C---:B------:R-:W-:Y:S08]  /*15630*/  HMMA.16816.F32.BF16 R44, R152.reuse, R168, R44 ;  /* 0x000000a8982c723c */ /* 0x040ff0000004182c */
[C---:B------:R-:W-:Y:S08]  /*15640*/  HMMA.16816.F32.BF16 R48, R152.reuse, R170, R48 ;  /* 0x000000aa9830723c */ /* 0x040ff00000041830 */
[C---:B--2---:R-:W-:Y:S08]  /*15650*/  HMMA.16816.F32.BF16 R52, R152.reuse, R8, R52 ;  /* 0x000000089834723c */ /* 0x044ff00000041834 */
        /* <DEDUP_REMOVED lines=20> */
.L_x_465:
[----:B------:R-:W1:Y:S01]  /*157a0*/  S2UR UR9, SR_CTAID.X ;  /* 0x00000000000979c3 */ /* 0x000e620000002500 */
[----:B------:R-:W-:Y:S01]  /*157b0*/  ULDC.64 UR4, c[0x0][0x2c8] ;  /* 0x0000b20000047ab9 */ /* 0x000fe20000000a00 */
[----:B------:R-:W-:Y:S01]  /*157c0*/  PLOP3.LUT P0, PT, PT, PT, UP2, 0x40, 0x0 ;  /* 0x000000000000781c */ /* 0x000fe20003f0e828 */
[----:B-1----:R-:W-:-:S04]  /*157d0*/  ULEA UR9, UR9, 0x7f, 0x7 ;  /* 0x0000007f09097891 */ /* 0x002fc8000f8e383f */
[----:B------:R-:W-:Y:S02]  /*157e0*/  UIMAD.WIDE.U32 UR28, UR9, UR4, URZ ;  /* 0x00000004091c72a5 */ /* 0x000fe4000f8e003f */
[----:B------:R-:W-:Y:S02]  /*157f0*/  UIADD3 UR4, UR11, 0x1, -UR20 ;  /* 0x000000010b047890 */ /* 0x000fe4000fffe814 */
[----:B------:R-:W-:-:S03]  /*15800*/  UMOV UR14, UR9 ;  /* 0x00000009000e7c82 */ /* 0x000fc60008000000 */
[----:B------:R-:W-:Y:S02]  /*15810*/  @UP3 UMOV UR9, UR29 ;  /* 0x0000001d00093c82 */ /* 0x000fe40008000000 */
[----:B------:R-:W-:-:S03]  /*15820*/  @UP3 USHF.R.U32.HI UR14, URZ, UR5, UR9 ;  /* 0x000000053f0e3299 */ /* 0x000fc60008011609 */
[----:B------:R-:W-:Y:S02]  /*15830*/  ULDC UR9, c[0x0][0x324] ;  /* 0x0000c90000097ab9 */ /* 0x000fe40000000800 */
[----:B------:R-:W-:-:S04]  /*15840*/  UIADD3 UR14, UR14, UR4, URZ ;  /* 0x000000040e0e7290 */ /* 0x000fc8000fffe03f */
        /* <DEDUP_REMOVED lines=15> */
.L_x_478:
[----:B------:R-:W-:Y:S02]  /*15940*/  UMOV UR5, 0x1 ;  /* 0x0000000100057882 */ /* 0x000fe40000000000 */
[----:B------:R-:W-:Y:S02]  /*15950*/  ULDC UR4, c[0x0][0x32c] ;  /* 0x0000cb0000047ab9 */ /* 0x000fe40000000800 */
[----:B------:R-:W-:-:S03]  /*15960*/  UISETP.NE.AND UP0, UPT, UR5, UR4, UPT ;  /* 0x000000040500728c */ /* 0x000fc6000bf05270 */
[----:B------:R-:W-:Y:S02]  /*15970*/  ULDC.64 UR4, c[0x0][0x330] ;  /* 0x0000cc0000047ab9 */ /* 0x000fe40000000a00 */
[----:B------:R-:W-:-:S07]  /*15980*/  UIMAD.WIDE.U32 UR28, UR14, UR4, URZ ;  /* 0x000000040e1c72a5 */ /* 0x000fce000f8e003f */
[----:B------:R-:W-:Y:S02]  /*15990*/  @UP0 UMOV UR15, UR29 ;  /* 0x0000001d000f0c82 */ /* 0x000fe40008000000 */
[----:B------:R-:W-:Y:S02]  /*159a0*/  @UP0 USHF.R.U32.HI UR14, URZ, UR5, UR15 ;  /* 0x000000053f0e0299 */ /* 0x000fe4000801160f */
.L_x_479:
[----:B------:R-:W-:Y:S02]  /*159b0*/  ULDC UR4, c[0x0][0x32c] ;  /* 0x0000cb0000047ab9 */ /* 0x000fe40000000800 */
[----:B------:R-:W-:-:S04]  /*159c0*/  UIMAD UR4, UR14, UR4, URZ ;  /* 0x000000040e0472a4 */ /* 0x000fc8000f8e023f */
[----:B------:R-:W-:-:S04]  /*159d0*/  UISETP.LT.AND UP0, UPT, UR9, UR4, UPT ;  /* 0x000000040900728c */ /* 0x000fc8000bf01270 */
[----:B------:R-:W-:-:S04]  /*159e0*/  USEL UR9, UR9, UR4, !UP0 ;  /* 0x0000000409097287 */ /* 0x000fc8000c000000 */
.L_x_477:
[----:B------:R-:W-:-:S04]  /*159f0*/  UIADD3 UR9, UR9, 0x1f, URZ ;  /* 0x0000001f09097890 */ /* 0x000fc8000fffe03f */
        /* <DEDUP_REMOVED lines=14> */
[C---:B------:R-:W-:Y:S01]  /*15ae0*/  IMAD.SHL.U32 R231, R228.reuse, 0x2, RZ ;  /* 0x00000002e4e77824 */ /* 0x040fe200078e00ff */
[----:B------:R-:W-:Y:S01]  /*15af0*/  SHF.L.U64.HI R235, R227, 0x1, R2 ;  /* 0x00000001e3eb7819 */ /* 0x000fe20000010202 */
[C---:B------:R-:W-:Y:S01]  /*15b00*/  IMAD.SHL.U32 R230, R225.reuse, 0x2, RZ ;  /* 0x00000002e1e67824 */ /* 0x040fe200078e00ff */
[----:B------:R-:W-:Y:S02]  /*15b10*/  SHF.L.U64.HI R233, R225, 0x1, R0 ;  /* 0x00000001e1e97819 */ /* 0x000fe40000010200 */
[----:B------:R-:W-:-:S02]  /*15b20*/  SHF.L.U64.HI R232, R228, 0x1, R5 ;  /* 0x00000001e4e87819 */ /* 0x000fc40000010205 */
.L_x_483:
        /* <DEDUP_REMOVED lines=24> */
[----:B------:R-:W-:Y:S02]  /*15cb0*/  LEA.HI.X R12, R0, c[0x0][0x1fc], R5, 0x1, P0 ;  /* 0x00007f00000c7a11 */ /* 0x000fe400000f0c05 */
        /* <DEDUP_REMOVED lines=15> */
.L_x_481:
        /* <DEDUP_REMOVED lines=134> */
[----:B------:R1:W1:Y:S10]  /*16610*/  MUFU.TANH R169, R10 ;  /* 0x0000000a00a97308 */ /* 0x0002740000002400 */
[----:B------:R-:W1:Y:S10]  /*16620*/  MUFU.TANH R9, R9 ;  /* 0x0000000900097308 */ /* 0x000e740000002400 */
[----:B------:R-:W1:Y:S10]  /*16630*/  MUFU.TANH R166, R166 ;  /* 0x000000a600a67308 */ /* 0x000e740000002400 */
[----:B------:R1:W1:Y:S10]  /*16640*/  MUFU.TANH R164, R13 ;  /* 0x0000000d00a47308 */ /* 0x0002740000002400 */
[----:B------:R1:W1:Y:S10]  /*16650*/  MUFU.TANH R167, R14 ;  /* 0x0000000e00a77308 */ /* 0x0002740000002400 */
[----:B------:R1:W1:Y:S10]  /*16660*/  MUFU.TANH R165, R15 ;  /* 0x0000000f00a57308 */ /* 0x0002740000002400 */
[----:B------:R-:W1:Y:S10]  /*16670*/  MUFU.TANH R162, R162 ;  /* 0x000000a200a27308 */ /* 0x000e740000002400 */
[----:B------:R1:W1:Y:S10]  /*16680*/  MUFU.TANH R161, R17 ;  /* 0x0000001100a17308 */ /* 0x0002740000002400 */
[----:B------:R1:W1:Y:S10]  /*16690*/  MUFU.TANH R151, R18 ;  /* 0x0000001200977308 */ /* 0x0002740000002400 */
[----:B------:R1:W1:Y:S01]  /*166a0*/  MUFU.TANH R150, R19 ;  /* 0x0000001300967308 */ /* 0x0002620000002400 */
        /* <DEDUP_REMOVED lines=21> */
[----:B-12---:R-:W-:Y:S03]  /*16800*/  SHF.R.S32.HI R10, RZ, 0x1f, R217 ;  /* 0x0000001fff0a7819 */ /* 0x006fe600000114d9 */
        /* <DEDUP_REMOVED lines=22> */
.L_x_482:
[----:B-1234-:R-:W-:Y:S01]  /*16970*/  FMNMX.FTZ R5, R158, R3, !PT ;  /* 0x000000039e057209 */ /* 0x01efe20007810000 */
[----:B------:R-:W-:Y:S01]  /*16980*/  LDSM.16.MT88.4 R12, [R211+0x8080] ;  /* 0x00808000d30c783b */ /* 0x000fe20000004200 */
[----:B------:R-:W-:Y:S01]  /*16990*/  FMNMX.FTZ R0, R168, R149, !PT ;  /* 0x00000095a8007209 */ /* 0x000fe20007810000 */
[----:B------:R-:W-:Y:S01]  /*169a0*/  UISETP.GT.AND UP0, UPT, UR10, UR4, UPT ;  /* 0x000000040a00728c */ /* 0x000fe2000bf04270 */
[----:B------:R-:W-:Y:S01]  /*169b0*/  FMNMX.FTZ R5, R170, R5, !PT ;  /* 0x00000005aa057209 */ /* 0x000fe20007810000 */
[----:B------:R-:W-:Y:S01]  /*169c0*/  UIADD3 UR10, UR10, -0x1, URZ ;  /* 0xffffffff0a0a7890 */ /* 0x000fe2000fffe03f */
        /* <DEDUP_REMOVED lines=16> */
[----:B------:R-:W-:Y:S01]  /*16ad0*/  PLOP3.LUT P0, PT, PT, PT, UP0, 0x80, 0x0 ;  /* 0x000000000000781c */ /* 0x000fe20003f0f008 */
[----:B------:R-:W1:Y:S08]  /*16ae0*/  SHFL.BFLY PT, R11, R10, 0x2, 0x1f ;  /* 0x0c401f000a0b7f89 */ /* 0x000e7000000e0000 */
[----:B------:R-:W2:Y:S08]  /*16af0*/  SHFL.BFLY PT, R7, R4, 0x2, 0x1f ;  /* 0x0c401f0004077f89 */ /* 0x000eb000000e0000 */
        /* <DEDUP_REMOVED lines=9> */
[C---:B------:R-:W-:Y:S02]  /*16b90*/  FADD.FTZ R2, -R0.reuse, R3 ;  /* 0x0000000300027221 */ /* 0x040fe40000010100 */
[----:B------:R-:W-:Y:S01]  /*16ba0*/  FMUL.FTZ R163, R0, c[0x0][0x2d0] ;  /* 0x0000b40000a37a20 */ /* 0x000fe20000410000 */
[----:B--2---:R-:W-:Y:S01]  /*16bb0*/  FMNMX.FTZ R148, R148, R5, !PT ;  /* 0x0000000594947209 */ /* 0x004fe20007810000 */
[----:B------:R-:W-:Y:S02]  /*16bc0*/  FMUL.FTZ R3, R2, c[0x0][0x2d0] ;  /* 0x0000b40002037a20 */ /* 0x000fe40000410000 */
[----:B------:R-:W-:Y:S02]  /*16bd0*/  FFMA.FTZ R242, R158, c[0x0][0x2d0], -R163 ;  /* 0x0000b4009ef27a23 */ /* 0x000fe400000108a3 */
[C---:B------:R-:W-:Y:S02]  /*16be0*/  FMUL.FTZ R160, R148.reuse, c[0x0][0x2d0] ;  /* 0x0000b40094a07a20 */ /* 0x040fe40000410000 */
[----:B------:R-:W-:Y:S01]  /*16bf0*/  FADD.FTZ R2, -R148, R149 ;  /* 0x0000009594027221 */ /* 0x000fe20000010100 */
[----:B------:R-:W1:Y:S01]  /*16c00*/  MUFU.EX2 R3, R3 ;  /* 0x0000000300037308 */ /* 0x000e620000000800 */
[--C-:B------:R-:W-:Y:S02]  /*16c10*/  FFMA.FTZ R241, R170, c[0x0][0x2d0], -R163.reuse ;  /* 0x0000b400aaf17a23 */ /* 0x100fe400000108a3 */
[--C-:B------:R-:W-:Y:S02]  /*16c20*/  FFMA.FTZ R240, R172, c[0x0][0x2d0], -R163.reuse ;  /* 0x0000b400acf07a23 */ /* 0x100fe400000108a3 */
[--C-:B------:R-:W-:Y:S01]  /*16c30*/  FFMA.FTZ R238, R168, c[0x0][0x2d0], -R160.reuse ;  /* 0x0000b400a8ee7a23 */ /* 0x100fe200000108a0 */
[----:B------:R-:W-:Y:S01]  /*16c40*/  LDSM.16.MT88.4 R172, [R204+0x9880] ;  /* 0x00988000ccac783b */ /* 0x000fe20000004200 */
[--C-:B------:R-:W-:Y:S02]  /*16c50*/  FFMA.FTZ R237, R159, c[0x0][0x2d0], -R160.reuse ;  /* 0x0000b4009fed7a23 */ /* 0x100fe400000108a0 */
[--C-:B------:R-:W-:Y:S01]  /*16c60*/  FFMA.FTZ R236, R169, c[0x0][0x2d0], -R160.reuse ;  /* 0x0000b400a9ec7a23 */ /* 0x100fe200000108a0 */
[----:B------:R-:W-:Y:S01]  /*16c70*/  MUFU.EX2 R242, R242 ;  /* 0x000000f200f27308 */ /* 0x000fe20000000800 */
[--C-:B------:R-:W-:Y:S02]  /*16c80*/  FFMA.FTZ R239, R8, c[0x0][0x2d0], -R163.reuse ;  /* 0x0000b40008ef7a23 */ /* 0x100fe400000108a3 */
[--C-:B------:R-:W-:Y:S01]  /*16c90*/  FFMA.FTZ R149, R9, c[0x0][0x2d0], -R160.reuse ;  /* 0x0000b40009957a23 */ /* 0x100fe200000108a0 */
[----:B------:R-:W2:Y:S01]  /*16ca0*/  LDSM.16.MT88.4 R156, [R205+0x8080] ;  /* 0x00808000cd9c783b */ /* 0x000ea20000004200 */
[----:B------:R-:W-:Y:S02]  /*16cb0*/  FMUL.FTZ R4, R2, c[0x0][0x2d0] ;  /* 0x0000b40002047a20 */ /* 0x000fe40000410000 */
[--C-:B------:R-:W-:Y:S02]  /*16cc0*/  FFMA.FTZ R243, R166, c[0x0][0x2d0], -R163.reuse ;  /* 0x0000b400a6f37a23 */ /* 0x100fe400000108a3 */
[--C-:B------:R-:W-:Y:S01]  /*16cd0*/  FFMA.FTZ R244, R164, c[0x0][0x2d0], -R163.reuse ;  /* 0x0000b400a4f47a23 */ /* 0x100fe200000108a3 */
[----:B------:R3:W4:Y:S01]  /*16ce0*/  MUFU.EX2 R2, R4 ;  /* 0x0000000400027308 */ /* 0x0007220000000800 */
[--C-:B------:R-:W-:Y:S01]  /*16cf0*/  FFMA.FTZ R245, R167, c[0x0][0x2d0], -R160.reuse ;  /* 0x0000b400a7f57a23 */ /* 0x100fe200000108a0 */
[----:B------:R-:W-:Y:S01]  /*16d00*/  LDSM.16.MT88.4 R168, [R206+0x9880] ;  /* 0x00988000cea8783b */ /* 0x000fe20000004200 */
[--C-:B------:R-:W-:Y:S02]  /*16d10*/  FFMA.FTZ R246, R165, c[0x0][0x2d0], -R160.reuse ;  /* 0x0000b400a5f67a23 */ /* 0x100fe400000108a0 */
[C---:B-1----:R-:W-:Y:S02]  /*16d20*/  FMUL.FTZ R5, R3.reuse, R145 ;  /* 0x0000009103057220 */ /* 0x042fe40000410000 */
[C---:B------:R-:W-:Y:S02]  /*16d30*/  FMUL.FTZ R8, R3.reuse, R140 ;  /* 0x0000008c03087220 */ /* 0x040fe40000410000 */
[C---:B------:R-:W-:Y:S01]  /*16d40*/  FMUL.FTZ R9, R3.reuse, R141 ;  /* 0x0000008d03097220 */ /* 0x040fe20000410000 */
[----:B------:R-:W1:Y:S01]  /*16d50*/  MUFU.EX2 R241, R241 ;  /* 0x000000f100f17308 */ /* 0x000e620000000800 */
[----:B------:R-:W-:Y:S01]  /*16d60*/  LDSM.16.MT88.4 R164, [R204+0x8880] ;  /* 0x00888000cca4783b */ /* 0x000fe20000004200 */
[C---:B------:R-:W-:Y:S02]  /*16d70*/  FMUL.FTZ R16, R3.reuse, R132 ;  /* 0x0000008403107220 */ /* 0x040fe40000410000 */
[----:B------:R-:W-:Y:S02]  /*16d80*/  FMUL.FTZ R17, R3, R133 ;  /* 0x0000008503117220 */ /* 0x000fe40000410000 */
[--C-:B------:R-:W-:Y:S02]  /*16d90*/  FFMA.FTZ R247, R162, c[0x0][0x2d0], -R163.reuse ;  /* 0x0000b400a2f77a23 */ /* 0x100fe400000108a3 */
[----:B------:R-:W-:Y:S02]  /*16da0*/  FFMA.FTZ R163, R161, c[0x0][0x2d0], -R163 ;  /* 0x0000b400a1a37a23 */ /* 0x000fe400000108a3 */
[----:B------:R-:W-:Y:S01]  /*16db0*/  MUFU.EX2 R240, R240 ;  /* 0x000000f000f07308 */ /* 0x000fe20000000800 */
[C---:B------:R-:W-:Y:S02]  /*16dc0*/  FMUL.FTZ R20, R3.reuse, R20 ;  /* 0x0000001403147220 */ /* 0x040fe40000410000 */
[C---:B------:R-:W-:Y:S02]  /*16dd0*/  FMUL.FTZ R21, R3.reuse, R21 ;  /* 0x0000001503157220 */ /* 0x040fe40000410000 */
[----:B---3--:R-:W-:Y:S02]  /*16de0*/  FMUL.FTZ R4, R3, R144 ;  /* 0x0000009003047220 */ /* 0x008fe40000410000 */
[C---:B----4-:R-:W-:Y:S02]  /*16df0*/  FMUL.FTZ R6, R2.reuse, R146 ;  /* 0x0000009202067220 */ /* 0x050fe40000410000 */
[C---:B------:R-:W-:Y:S01]  /*16e00*/  FMUL.FTZ R7, R2.reuse, R147 ;  /* 0x0000009302077220 */ /* 0x040fe20000410000 */
[----:B------:R-:W3:Y:S01]  /*16e10*/  MUFU.EX2 R239, R239 ;  /* 0x000000ef00ef7308 */ /* 0x000ee20000000800 */
[C---:B------:R-:W-:Y:S02]  /*16e20*/  FMUL.FTZ R10, R2.reuse, R142 ;  /* 0x0000008e020a7220 */ /* 0x040fe40000410000 */
[C---:B------:R-:W-:Y:S01]  /*16e30*/  FMUL.FTZ R11, R2.reuse, R143 ;  /* 0x0000008f020b7220 */ /* 0x040fe20000410000 */
[----:B-1----:R-:W-:Y:S01]  /*16e40*/  F2FP.BF16.PACK_AB R144, R241, R242 ;  /* 0x000000f2f190723e */ /* 0x002fe200000010ff */
[----:B------:R-:W-:Y:S01]  /*16e50*/  LDSM.16.MT88.4 R140, [R206+0x9080] ;  /* 0x00908000ce8c783b */ /* 0x000fe20000004200 */
[C---:B------:R-:W-:Y:S02]  /*16e60*/  FMUL.FTZ R18, R2.reuse, R134 ;  /* 0x0000008602127220 */ /* 0x040fe40000410000 */
[C---:B------:R-:W-:Y:S02]  /*16e70*/  FMUL.FTZ R19, R2.reuse, R135 ;  /* 0x0000008702137220 */ /* 0x040fe40000410000 */
[----:B------:R-:W-:Y:S01]  /*16e80*/  MUFU.EX2 R238, R238 ;  /* 0x000000ee00ee7308 */ /* 0x000fe20000000800 */
[C---:B------:R-:W-:Y:S02]  /*16e90*/  FMUL.FTZ R22, R2.reuse, R22 ;  /* 0x0000001602167220 */ /* 0x040fe40000410000 */
[----:B------:R-:W-:Y:S01]  /*16ea0*/  LDSM.16.MT88.4 R132, [R211+0x9080] ;  /* 0x00908000d384783b */ /* 0x000fe20000004200 */
[C---:B------:R-:W-:Y:S02]  /*16eb0*/  FMUL.FTZ R23, R2.reuse, R23 ;  /* 0x0000001702177220 */ /* 0x040fe40000410000 */
[C---:B------:R-:W-:Y:S02]  /*16ec0*/  FMUL.FTZ R24, R3.reuse, R24 ;  /* 0x0000001803187220 */ /* 0x040fe40000410000 */
[----:B------:R-:W-:Y:S02]  /*16ed0*/  FMUL.FTZ R25, R3, R25 ;  /* 0x0000001903197220 */ /* 0x000fe40000410000 */
[----:B------:R-:W1:Y:S01]  /*16ee0*/  MUFU.EX2 R237, R237 ;  /* 0x000000ed00ed7308 */ /* 0x000e620000000800 */
[C---:B------:R-:W-:Y:S02]  /*16ef0*/  FMUL.FTZ R26, R2.reuse, R26 ;  /* 0x0000001a021a7220 */ /* 0x040fe40000410000 */
[C---:B------:R-:W-:Y:S01]  /*16f00*/  FMUL.FTZ R27, R2.reuse, R27 ;  /* 0x0000001b021b7220 */ /* 0x040fe20000410000 */
[----:B---3--:R-:W-:Y:S01]  /*16f10*/  F2FP.BF16.PACK_AB R146, R239, R240 ;  /* 0x000000f0ef92723e */ /* 0x008fe200000010ff */
        /* <DEDUP_REMOVED lines=11> */
[----:B------:R-:W-:Y:S01]  /*16fd0*/  FMUL.FTZ R37, R3, R37 ;  /* 0x0000002503257220 */ /* 0x000fe20000410000 */
[----:B-1----:R-:W-:Y:S01]  /*16fe0*/  F2FP.BF16.PACK_AB R145, R237, R238 ;  /* 0x000000eeed91723e */ /* 0x002fe200000010ff */
        /* <DEDUP_REMOVED lines=8> */
[----:B------:R-:W-:Y:S01]  /*17070*/  FMUL.FTZ R45, R3, R45 ;  /* 0x0000002d032d7220 */ /* 0x000fe20000410000 */
[----:B------:R-:W-:Y:S01]  /*17080*/  MUFU.EX2 R243, R243 ;  /* 0x000000f300f37308 */ /* 0x000fe20000000800 */
[C---:B------:R-:W-:Y:S02]  /*17090*/  FMUL.FTZ R46, R2.reuse, R46 ;  /* 0x0000002e022e7220 */ /* 0x040fe40000410000 */
[C---:B------:R-:W-:Y:S01]  /*170a0*/  FMUL.FTZ R47, R2.reuse, R47 ;  /* 0x0000002f022f7220 */ /* 0x040fe20000410000 */
[----:B---3--:R-:W-:Y:S01]  /*170b0*/  F2FP.BF16.PACK_AB R147, R149, R236 ;  /* 0x000000ec9593723e */ /* 0x008fe200000010ff */
[C---:B------:R-:W-:Y:S02]  /*170c0*/  FMUL.FTZ R48, R3.reuse, R48 ;  /* 0x0000003003307220 */ /* 0x040fe40000410000 */
[C---:B------:R-:W-:Y:S02]  /*170d0*/  FMUL.FTZ R49, R3.reuse, R49 ;  /* 0x0000003103317220 */ /* 0x040fe40000410000 */
[C---:B------:R-:W-:Y:S01]  /*170e0*/  FMUL.FTZ R50, R2.reuse, R50 ;  /* 0x0000003202327220 */ /* 0x040fe20000410000 */
[----:B------:R-:W1:Y:S01]  /*170f0*/  MUFU.EX2 R244, R244 ;  /* 0x000000f400f47308 */ /* 0x000e620000000800 */
[C---:B------:R-:W-:Y:S05]  /*17100*/  HMMA.16816.F32.BF16 R4, R144.reuse, R12, R4 ;  /* 0x0000000c9004723c */ /* 0x040fea0000041804 */
[C---:B------:R-:W-:Y:S02]  /*17110*/  FMUL.FTZ R51, R2.reuse, R51 ;  /* 0x0000003302337220 */ /* 0x040fe40000410000 */
[C---:B------:R-:W-:Y:S01]  /*17120*/  FMUL.FTZ R12, R3.reuse, R136 ;  /* 0x00000088030c7220 */ /* 0x040fe20000410000 */
[C---:B------:R-:W-:Y:S01]  /*17130*/  HMMA.16816.F32.BF16 R8, R144.reuse, R14, R8 ;  /* 0x0000000e9008723c */ /* 0x040fe20000041808 */
[----:B------:R-:W-:Y:S03]  /*17140*/  MUFU.EX2 R245, R245 ;  /* 0x000000f500f57308 */ /* 0x000fe60000000800 */
[C---:B------:R-:W-:Y:S02]  /*17150*/  FMUL.FTZ R13, R3.reuse, R137 ;  /* 0x00000089030d7220 */ /* 0x040fe40000410000 */
[C---:B------:R-:W-:Y:S02]  /*17160*/  FMUL.FTZ R52, R3.reuse, R52 ;  /* 0x0000003403347220 */ /* 0x040fe40000410000 */
[C---:B------:R-:W-:Y:S03]  /*17170*/  FMUL.FTZ R14, R2.reuse, R138 ;  /* 0x0000008a020e7220 */ /* 0x040fe60000410000 */
[----:B------:R-:W3:Y:S01]  /*17180*/  MUFU.EX2 R246, R246 ;  /* 0x000000f600f67308 */ /* 0x000ee20000000800 */
[C---:B------:R-:W-:Y:S02]  /*17190*/  FMUL.FTZ R15, R2.reuse, R139 ;  /* 0x0000008b020f7220 */ /* 0x040fe40000410000 */
[----:B------:R-:W4:Y:S01]  /*171a0*/  LDSM.16.MT88.4 R136, [R204+0x8080] ;  /* 0x00808000cc88783b */ /* 0x000f220000004200 */
[C---:B------:R-:W-:Y:S02]  /*171b0*/  FMUL.FTZ R53, R3.reuse, R53 ;  /* 0x0000003503357220 */ /* 0x040fe40000410000 */
[C---:B------:R-:W-:Y:S02]  /*171c0*/  FMUL.FTZ R54, R2.reuse, R54 ;  /* 0x0000003602367220 */ /* 0x040fe40000410000 */
[C---:B------:R-:W-:Y:S02]  /*171d0*/  HMMA.16816.F32.BF16 R12, R144.reuse, R152, R12 ;  /* 0x00000098900c723c */ /* 0x040fe4000004180c */
[----:B------:R-:W5:Y:S01]  /*171e0*/  MUFU.EX2 R247, R247 ;  /* 0x000000f700f77308 */ /* 0x000f620000000800 */
[C---:B------:R-:W-:Y:S02]  /*171f0*/  FMUL.FTZ R55, R2.reuse, R55 ;  /* 0x0000003702377220 */ /* 0x040fe40000410000 */
[C---:B------:R-:W-:Y:S02]  /*17200*/  FMUL.FTZ R56, R3.reuse, R56 ;  /* 0x0000003803387220 */ /* 0x040fe40000410000 */
[C---:B------:R-:W-:Y:S01]  /*17210*/  FMUL.FTZ R57, R3.reuse, R57 ;  /* 0x0000003903397220 */ /* 0x040fe20000410000 */
[C---:B------:R-:W-:Y:S04]  /*17220*/  HMMA.16816.F32.BF16 R16, R144.reuse, R154, R16 ;  /* 0x0000009a9010723c */ /* 0x040fe80000041810 */
[----:B------:R-:W-:Y:S01]  /*17230*/  FMUL.FTZ R58, R2, R58 ;  /* 0x0000003a023a7220 */ /* 0x000fe20000410000 */
[----:B-1----:R-:W-:Y:S01]  /*17240*/  F2FP.BF16.PACK_AB R152, R244, R243 ;  /* 0x000000f3f498723e */ /* 0x002fe200000010ff */
[----:B------:R-:W-:Y:S02]  /*17250*/  FMUL.FTZ R59, R2, R59 ;  /* 0x0000003b023b7220 */ /* 0x000fe40000410000 */
[C---:B--2---:R-:W-:Y:S04]  /*17260*/  HMMA.16816.F32.BF16 R20, R144.reuse, R156, R20 ;  /* 0x0000009c9014723c */ /* 0x044fe80000041814 */
[C---:B------:R-:W-:Y:S01]  /*17270*/  FMUL.FTZ R60, R3.reuse, R60 ;  /* 0x0000003c033c7220 */ /* 0x040fe20000410000 */
[----:B---3--:R-:W-:Y:S01]  /*17280*/  F2FP.BF16.PACK_AB R153, R246, R245 ;  /* 0x000000f5f699723e */ /* 0x008fe200000010ff */
[C---:B------:R-:W-:Y:S02]  /*17290*/  FMUL.FTZ R61, R3.reuse, R61 ;  /* 0x0000003d033d7220 */ /* 0x040fe40000410000 */
[C---:B------:R-:W-:Y:S01]  /*172a0*/  HMMA.16816.F32.BF16 R24, R144.reuse, R158, R24 ;  /* 0x0000009e9018723c */ /* 0x040fe20000041818 */
[----:B------:R-:W-:Y:S03]  /*172b0*/  LDSM.16.MT88.4 R156, [R206+0x8880] ;  /* 0x00888000ce9c783b */ /* 0x000fe60000004200 */
[----:B------:R-:W-:Y:S01]  /*172c0*/  FMUL.FTZ R62, R2, R62 ;  /* 0x0000003e023e7220 */ /* 0x000fe20000410000 */
[----:B-----5:R-:W-:Y:S01]  /*172d0*/  F2FP.BF16.PACK_AB R154, R248, R247 ;  /* 0x000000f7f89a723e */ /* 0x020fe200000010ff */
[C---:B------:R-:W-:Y:S02]  /*172e0*/  FMUL.FTZ R63, R2.reuse, R63 ;  /* 0x0000003f023f7220 */ /* 0x040fe40000410000 */
[C---:B------:R-:W-:Y:S01]  /*172f0*/  FMUL.FTZ R64, R3.reuse, R64 ;  /* 0x0000004003407220 */ /* 0x040fe20000410000 */
[C---:B----4-:R-:W-:Y:S03]  /*17300*/  HMMA.16816.F32.BF16 R28, R144.reuse, R136, R28 ;  /* 0x00000088901c723c */ /* 0x050fe6000004181c */
[C---:B------:R-:W-:Y:S02]  /*17310*/  FMUL.FTZ R65, R3.reuse, R65 ;  /* 0x0000004103417220 */ /* 0x040fe40000410000 */
[C---:B------:R-:W-:Y:S02]  /*17320*/  FMUL.FTZ R66, R2.reuse, R66 ;  /* 0x0000004202427220 */ /* 0x040fe40000410000 */
[C---:B------:R-:W-:Y:S01]  /*17330*/  FMUL.FTZ R67, R2.reuse, R67 ;  /* 0x0000004302437220 */ /* 0x040fe20000410000 */
        /* <DEDUP_REMOVED lines=68> */
[C---:B------:R-:W-:Y:S02]  /*17780*/  FMUL.FTZ R109, R3.reuse, R109 ;  /* 0x0000006d036d7220 */ /* 0x040fe40000410000 */
[C---:B------:R-:W-:Y:S01]  /*17790*/  FMUL.FTZ R110, R2.reuse, R110 ;  /* 0x0000006e026e7220 */ /* 0x040fe20000410000 */
[C---:B------:R-:W-:Y:S01]  /*177a0*/  HMMA.16816.F32.BF16 R104, R144.reuse, R138, R104 ;  /* 0x0000008a9068723c */ /* 0x040fe20000041868 */
[----:B------:R-:W1:Y:S02]  /*177b0*/  LDSM.16.MT88.4 R136, [R204+0xb080] ;  /* 0x00b08000cc88783b */ /* 0x000e640000004200 */
[C---:B------:R-:W-:Y:S02]  /*177c0*/  FMUL.FTZ R111, R2.reuse, R111 ;  /* 0x0000006f026f7220 */ /* 0x040fe40000410000 */
[C---:B------:R-:W-:Y:S02]  /*177d0*/  FMUL.FTZ R112, R3.reuse, R112 ;  /* 0x0000007003707220 */ /* 0x040fe40000410000 */
[----:B------:R-:W-:Y:S02]  /*177e0*/  FMUL.FTZ R113, R3, R113 ;  /* 0x0000007103717220 */ /* 0x000fe40000410000 */
[C---:B------:R-:W-:Y:S01]  /*177f0*/  FMUL.FTZ R114, R2.reuse, R114 ;  /* 0x0000007202727220 */ /* 0x040fe20000410000 */
[C---:B--2---:R-:W-:Y:S03]  /*17800*/  HMMA.16816.F32.BF16 R108, R144.reuse, R132, R108 ;  /* 0x00000084906c723c */ /* 0x044fe6000004186c */
[----:B------:R-:W-:Y:S02]  /*17810*/  FMUL.FTZ R115, R2, R115 ;  /* 0x0000007302737220 */ /* 0x000fe40000410000 */
[--C-:B------:R-:W-:Y:S02]  /*17820*/  FFMA.FTZ R151, R151, c[0x0][0x2d0], -R160.reuse ;  /* 0x0000b40097977a23 */ /* 0x100fe400000108a0 */
[----:B------:R-:W-:Y:S02]  /*17830*/  FFMA.FTZ R160, R150, c[0x0][0x2d0], -R160 ;  /* 0x0000b40096a07a23 */ /* 0x000fe400000108a0 */
[C---:B------:R-:W-:Y:S01]  /*17840*/  FMUL.FTZ R116, R3.reuse, R116 ;  /* 0x0000007403747220 */ /* 0x040fe20000410000 */
[C---:B------:R-:W-:Y:S01]  /*17850*/  HMMA.16816.F32.BF16 R112, R144.reuse, R134, R112 ;  /* 0x000000869070723c */ /* 0x040fe20000041870 */
[----:B------:R-:W2:Y:S01]  /*17860*/  LDSM.16.MT88.4 R132, [R211+0x8880] ;  /* 0x00888000d384783b */ /* 0x000ea20000004200 */
[----:B------:R4:W-:Y:S01]  /*17870*/  MUFU.EX2 R150, R160 ;  /* 0x000000a000967308 */ /* 0x0009e20000000800 */
[C---:B------:R-:W-:Y:S02]  /*17880*/  FMUL.FTZ R117, R3.reuse, R117 ;  /* 0x0000007503757220 */ /* 0x040fe40000410000 */
[C---:B------:R-:W-:Y:S02]  /*17890*/  FMUL.FTZ R118, R2.reuse, R118 ;  /* 0x0000007602767220 */ /* 0x040fe40000410000 */
[C---:B------:R-:W-:Y:S02]  /*178a0*/  FMUL.FTZ R119, R2.reuse, R119 ;  /* 0x0000007702777220 */ /* 0x040fe40000410000 */
[C---:B------:R-:W-:Y:S03]  /*178b0*/  FMUL.FTZ R120, R3.reuse, R120 ;  /* 0x0000007803787220 */ /* 0x040fe60000410000 */
[----:B------:R-:W5:Y:S01]  /*178c0*/  MUFU.EX2 R151, R151 ;  /* 0x0000009700977308 */ /* 0x000f620000000800 */
[C---:B------:R-:W-:Y:S01]  /*178d0*/  FMUL.FTZ R121, R3.reuse, R121 ;  /* 0x0000007903797220 */ /* 0x040fe20000410000 */
[C---:B---3--:R-:W-:Y:S03]  /*178e0*/  HMMA.16816.F32.BF16 R116, R144.reuse, R140, R116 ;  /* 0x0000008c9074723c */ /* 0x048fe60000041874 */
[C---:B------:R-:W-:Y:S02]  /*178f0*/  FMUL.FTZ R122, R2.reuse, R122 ;  /* 0x0000007a027a7220 */ /* 0x040fe40000410000 */
[C---:B------:R-:W-:Y:S02]  /*17900*/  FMUL.FTZ R123, R2.reuse, R123 ;  /* 0x0000007b027b7220 */ /* 0x040fe40000410000 */
[C---:B------:R-:W-:Y:S02]  /*17910*/  FMUL.FTZ R124, R3.reuse, R124 ;  /* 0x0000007c037c7220 */ /* 0x040fe40000410000 */
[C---:B------:R-:W-:Y:S03]  /*17920*/  FMUL.FTZ R125, R3.reuse, R125 ;  /* 0x0000007d037d7220 */ /* 0x040fe60000410000 */
[C---:B------:R-:W-:Y:S01]  /*17930*/  HMMA.16816.F32.BF16 R120, R144.reuse, R142, R120 ;  /* 0x0000008e9078723c */ /* 0x040fe20000041878 */
[----:B----4-:R-:W3:Y:S02]  /*17940*/  LDSM.16.MT88.4 R160, [R205+0x8880] ;  /* 0x00888000cda0783b */ /* 0x010ee40000004200 */
[C---:B------:R-:W-:Y:S02]  /*17950*/  FMUL.FTZ R126, R2.reuse, R126 ;  /* 0x0000007e027e7220 */ /* 0x040fe40000410000 */
[C---:B------:R-:W-:Y:S02]  /*17960*/  FMUL.FTZ R127, R2.reuse, R127 ;  /* 0x0000007f027f7220 */ /* 0x040fe40000410000 */
[C---:B------:R-:W-:Y:S02]  /*17970*/  FMUL.FTZ R128, R3.reuse, R128 ;  /* 0x0000008003807220 */ /* 0x040fe40000410000 */
[C---:B------:R-:W-:Y:S03]  /*17980*/  FMUL.FTZ R129, R3.reuse, R129 ;  /* 0x0000008103817220 */ /* 0x040fe60000410000 */
[C---:B-1----:R-:W-:Y:S03]  /*17990*/  HMMA.16816.F32.BF16 R124, R144.reuse, R136, R124 ;  /* 0x00000088907c723c */ /* 0x042fe6000004187c */
[----:B------:R-:W-:Y:S01]  /*179a0*/  FMUL.FTZ R130, R2, R130 ;  /* 0x0000008202827220 */ /* 0x000fe20000410000 */
[----:B-----5:R-:W-:Y:S01]  /*179b0*/  F2FP.BF16.PACK_AB R155, R150, R151 ;  /* 0x00000097969b723e */ /* 0x020fe200000010ff */
[C---:B------:R-:W-:Y:S02]  /*179c0*/  FMUL.FTZ R131, R2.reuse, R131 ;  /* 0x0000008302837220 */ /* 0x040fe40000410000 */
[----:B------:R-:W-:Y:S01]  /*179d0*/  FFMA.FTZ R242, R3, R224, R242 ;  /* 0x000000e003f27223 */ /* 0x000fe200000100f2 */
[----:B------:R-:W-:Y:S01]  /*179e0*/  MOV R3, R0 ;  /* 0x0000000000037202 */ /* 0x000fe20000000f00 */
[----:B------:R-:W-:Y:S03]  /*179f0*/  FFMA.FTZ R238, R2, R223, R238 ;  /* 0x000000df02ee7223 */ /* 0x000fe600000100ee */
[----:B------:R-:W-:Y:S03]  /*17a00*/  HMMA.16816.F32.BF16 R128, R144, R138, R128 ;  /* 0x0000008a9080723c */ /* 0x000fe60000041880 */
[----:B------:R-:W-:Y:S02]  /*17a10*/  FADD.FTZ R241, R241, R242 ;  /* 0x000000f2f1f17221 */ /* 0x000fe40000010000 */
[----:B------:R-:W-:Y:S02]  /*17a20*/  FADD.FTZ R237, R237, R238 ;  /* 0x000000eeeded7221 */ /* 0x000fe40000010000 */
[----:B------:R-:W-:Y:S01]  /*17a30*/  FADD.FTZ R240, R240, R241 ;  /* 0x000000f1f0f07221 */ /* 0x000fe20000010000 */
[C---:B--2---:R-:W-:Y:S01]  /*17a40*/  HMMA.16816.F32.BF16 R144, R152.reuse, R132, R4 ;  /* 0x000000849890723c */ /* 0x044fe20000041804 */
[----:B------:R-:W1:Y:S04]  /*17a50*/  LDSM.16.MT88.4 R4, [R211+0x9880] ;  /* 0x00988000d304783b */ /* 0x000e680000004200 */
[----:B------:R-:W-:Y:S02]  /*17a60*/  FADD.FTZ R2, R236, R237 ;  /* 0x000000edec027221 */ /* 0x000fe40000010000 */
[----:B------:R-:W-:Y:S01]  /*17a70*/  FADD.FTZ R240, R239, R240 ;  /* 0x000000f0eff07221 */ /* 0x000fe20000010000 */
[C---:B------:R-:W-:Y:S01]  /*17a80*/  HMMA.16816.F32.BF16 R140, R152.reuse, R134, R8 ;  /* 0x00000086988c723c */ /* 0x040fe20000041808 */
[----:B------:R-:W2:Y:S03]  /*17a90*/  LDSM.16.MT88.4 R8, [R205+0x9880] ;  /* 0x00988000cd08783b */ /* 0x000ea60000004200 */
[----:B------:R-:W-:Y:S01]  /*17aa0*/  FADD.FTZ R2, R149, R2 ;  /* 0x0000000295027221 */ /* 0x000fe20000010000 */
[----:B------:R-:W-:Y:S01]  /*17ab0*/  MOV R149, R148 ;  /* 0x0000009400957202 */ /* 0x000fe20000000f00 */
[----:B------:R-:W-:Y:S02]  /*17ac0*/  FADD.FTZ R243, R243, R240 ;  /* 0x000000f0f3f37221 */ /* 0x000fe40000010000 */
[C---:B------:R-:W-:Y:S01]  /*17ad0*/  HMMA.16816.F32.BF16 R136, R152.reuse, R156, R12 ;  /* 0x0000009c9888723c */ /* 0x040fe2000004180c */
[----:B------:R-:W4:Y:S03]  /*17ae0*/  LDSM.16.MT88.4 R12, [R205+0xa880] ;  /* 0x00a88000cd0c783b */ /* 0x000f260000004200 */
[----:B------:R-:W-:Y:S02]  /*17af0*/  FADD.FTZ R245, R245, R2 ;  /* 0x00000002f5f57221 */ /* 0x000fe40000010000 */
[----:B------:R-:W-:Y:S02]  /*17b00*/  FADD.FTZ R244, R244, R243 ;  /* 0x000000f3f4f47221 */ /* 0x000fe40000010000 */
[C---:B------:R-:W-:Y:S01]  /*17b10*/  HMMA.16816.F32.BF16 R132, R152.reuse, R158, R16 ;  /* 0x0000009e9884723c */ /* 0x040fe20000041810 */
[----:B------:R-:W5:Y:S03]  /*17b20*/  LDSM.16.MT88.4 R16, [R205+0xb880] ;  /* 0x00b88000cd10783b */ /* 0x000f660000004200 */
[----:B------:R-:W-:Y:S02]  /*17b30*/  FADD.FTZ R246, R246, R245 ;  /* 0x000000f5f6f67221 */ /* 0x000fe40000010000 */
[----:B------:R-:W-:Y:S02]  /*17b40*/  FADD.FTZ R247, R247, R244 ;  /* 0x000000f4f7f77221 */ /* 0x000fe40000010000 */
[C---:B---3--:R-:W-:Y:S01]  /*17b50*/  HMMA.16816.F32.BF16 R20, R152.reuse, R160, R20 ;  /* 0x000000a09814723c */ /* 0x048fe20000041814 */
[----:B------:R-:W3:Y:S03]  /*17b60*/  LDSM.16.MT88.4 R156, [R204+0xb880] ;  /* 0x00b88000cc9c783b */ /* 0x000ee60000004200 */
[----:B------:R-:W-:Y:S02]  /*17b70*/  FADD.FTZ R151, R151, R246 ;  /* 0x000000f697977221 */ /* 0x000fe40000010000 */
[----:B------:R-:W-:Y:S02]  /*17b80*/  FADD.FTZ R224, R248, R247 ;  /* 0x000000f7f8e07221 */ /* 0x000fe40000010000 */
[C---:B------:R-:W-:Y:S04]  /*17b90*/  HMMA.16816.F32.BF16 R24, R152.reuse, R162, R24 ;  /* 0x000000a29818723c */ /* 0x040fe80000041818 */
[----:B------:R-:W-:Y:S04]  /*17ba0*/  FADD.FTZ R223, R150, R151 ;  /* 0x0000009796df7221 */ /* 0x000fe80000010000 */
        /* <DEDUP_REMOVED lines=24> */
[C---:B---3--:R-:W-:Y:S08]  /*17d30*/  HMMA.16816.F32.BF16 R124, R152.reuse, R156, R124 ;  /* 0x0000009c987c723c */ /* 0x048ff0000004187c */
[----:B------:R-:W-:Y:S01]  /*17d40*/  HMMA.16816.F32.BF16 R128, R152, R158, R128 ;  /* 0x0000009e9880723c */ /* 0x000fe20000041880 */
[----:B------:R-:W-:-:S07]  /*17d50*/  @P0 BRA `(.L_x_483) ;  /* 0xffffddd000000947 */ /* 0x000fce000383ffff */
.L_x_480:
[----:B------:R-:W-:-:S06]  /*17d60*/  UISETP.GE.AND UP0, UPT, UR10, UR8, UPT ;  /* 0x000000080a00728c */ /* 0x000fcc000bf06270 */
[----:B------:R-:W-:-:S13]  /*17d70*/  PLOP3.LUT P0, PT, PT, PT, UP0, 0x40, 0x0 ;  /* 0x000000000000781c */ /* 0x000fda0003f0e808 */
[----:B------:R-:W-:Y:S05]  /*17d80*/  @P0 BRA `(.L_x_484) ;  /* 0x00002c0000000947 */ /* 0x000fea0003800000 */
[----:B------:R-:W-:Y:S01]  /*17d90*/  IMAD.MOV.U32 R3, RZ, RZ, R0 ;  /* 0x000000ffff037224 */ /* 0x000fe200078e0000 */
[----:B------:R-:W-:Y:S01]  /*17da0*/  SHF.R.S32.HI R5, RZ, 0x1f, R228 ;  /* 0x0000001fff057819 */ /* 0x000fe200000114e4 */
[----:B------:R-:W-:Y:S01]  /*17db0*/  IMAD.SHL.U32 R231, R226, 0x2, RZ ;  /* 0x00000002e2e77824 */ /* 0x000fe200078e00ff */
[----:B------:R-:W-:Y:S01]  /*17dc0*/  SHF.R.S32.HI R230, RZ, 0x1f, R225 ;  /* 0x0000001fffe67819 */ /* 0x000fe200000114e1 */
[----:B------:R-:W-:Y:S01]  /*17dd0*/  IMAD.SHL.U32 R232, R228, 0x2, RZ ;  /* 0x00000002e4e87824 */ /* 0x000fe200078e00ff */
[----:B------:R-:W-:Y:S01]  /*17de0*/  SHF.R.S32.HI R0, RZ, 0x1f, R227 ;  /* 0x0000001fff007819 */ /* 0x000fe200000114e3 */
[----:B------:R-:W-:Y:S01]  /*17df0*/  IMAD.MOV.U32 R2, RZ, RZ, R148 ;  /* 0x000000ffff027224 */ /* 0x000fe200078e0094 */
[----:B------:R-:W-:Y:S02]  /*17e00*/  SHF.L.U64.HI R229, R226, 0x1, R229 ;  /* 0x00000001e2e57819 */ /* 0x000fe400000102e5 */
[----:B------:R-:W-:Y:S02]  /*17e10*/  SHF.L.U64.HI R226, R228, 0x1, R5 ;  /* 0x00000001e4e27819 */ /* 0x000fe40000010205 */
[C---:B------:R-:W-:Y:S01]  /*17e20*/  SHF.L.U64.HI R230, R225.reuse, 0x1, R230 ;  /* 0x00000001e1e67819 */ /* 0x040fe200000102e6 */
[----:B------:R-:W-:Y:S01]  /*17e30*/  IMAD.SHL.U32 R225, R225, 0x2, RZ ;  /* 0x00000002e1e17824 */ /* 0x000fe200078e00ff */
[C---:B------:R-:W-:Y:S01]  /*17e40*/  SHF.L.U64.HI R228, R227.reuse, 0x1, R0 ;  /* 0x00000001e3e47819 */ /* 0x040fe20000010200 */
[----:B------:R-:W-:-:S02]  /*17e50*/  IMAD.SHL.U32 R227, R227, 0x2, RZ ;  /* 0x00000002e3e37824 */ /* 0x000fc400078e00ff */
.L_x_494:
[----:B------:R-:W-:Y:S01]  /*17e60*/  SHF.R.S32.HI R5, RZ, 0x1f, R218 ;  /* 0x0000001fff057819 */ /* 0x000fe200000114da */
[C---:B------:R-:W-:Y:S01]  /*17e70*/  IMAD.WIDE.U32 R6, R218.reuse, c[0x0][0x208], RZ ;  /* 0x00008200da067a25 */ /* 0x040fe200078e00ff */
[----:B------:R-:W-:Y:S04]  /*17e80*/  DEPBAR.LE SB0, 0x0 ;  /* 0x000080000000791a */ /* 0x000fe80000000000 */
[----:B------:R-:W-:Y:S01]  /*17e90*/  IMAD R5, R5, c[0x0][0x208], RZ ;  /* 0x0000820005057a24 */ /* 0x000fe200078e02ff */
[----:B------:R-:W-:Y:S01]  /*17ea0*/  BAR.SYNC.DEFER_BLOCKING 0x0 ;  /* 0x0000000000007b1d */ /* 0x000fe20000010000 */
[----:B------:R-:W-:Y:S01]  /*17eb0*/  SHF.R.S32.HI R4, RZ, 0x1f, R217 ;  /* 0x0000001fff047819 */ /* 0x000fe200000114d9 */
[----:B------:R-:W-:Y:S01]  /*17ec0*/  UISETP.GT.AND UP0, UPT, UR10, UR8, UPT ;  /* 0x000000080a00728c */ /* 0x000fe2000bf04270 */
[----:B------:R-:W-:Y:S01]  /*17ed0*/  IMAD R5, R218, c[0x0][0x20c], R5 ;  /* 0x00008300da057a24 */ /* 0x000fe200078e0205 */
[----:B------:R-:W-:Y:S02]  /*17ee0*/  ISETP.GE.AND P1, PT, R219, c[0x0][0x1d4], PT ;  /* 0x00007500db007a0c */ /* 0x000fe40003f26270 */
[----:B------:R-:W-:Y:S02]  /*17ef0*/  IMAD R4, R4, c[0x0][0x218], RZ ;  /* 0x0000860004047a24 */ /* 0x000fe400078e02ff */
[----:B------:R-:W-:Y:S02]  /*17f00*/  IADD3 R7, R7, R5, RZ ;  /* 0x0000000507077210 */ /* 0x000fe40007ffe0ff */
[C---:B------:R-:W-:Y:S03]  /*17f10*/  IMAD R4, R217.reuse, c[0x0][0x21c], R4 ;  /* 0x00008700d9047a24 */ /* 0x040fe600078e0204 */
[----:B------:R-:W-:Y:S05]  /*17f20*/  IMAD.WIDE.U32 R6, R217, c[0x0][0x218], R6 ;  /* 0x00008600d9067a25 */ /* 0x000fea00078e0006 */
[----:B------:R-:W-:Y:S04]  /*17f30*/  IADD3 R0, P0, R6, UR26, RZ ;  /* 0x0000001a06007c10 */ /* 0x000fe8000ff1e0ff */
[----:B------:R-:W-:Y:S02]  /*17f40*/  IADD3.X R7, R7, UR12, R4, P0, !PT ;  /* 0x0000000c07077c10 */ /* 0x000fe400087fe404 */
[C---:B------:R-:W-:Y:S01]  /*17f50*/  LEA R180, P0, R0.reuse, c[0x0][0x1f8], 0x1 ;  /* 0x00007e0000b47a11 */ /* 0x040fe200078008ff */
[----:B------:R-:W-:Y:S03]  /*17f60*/  LDSM.16.M88.4 R16, [R214+0x10080] ;  /* 0x01008000d610783b */ /* 0x000fe60000000200 */
[----:B------:R-:W-:Y:S02]  /*17f70*/  LEA.HI.X R5, R0, c[0x0][0x1fc], R7, 0x1, P0 ;  /* 0x00007f0000057a11 */ /* 0x000fe400000f0c07 */
[----:B------:R-:W1:Y:S05]  /*17f80*/  SHFL.IDX PT, R180, R180, RZ, 0x181f ;  /* 0x00181fffb4b47589 */ /* 0x000e6a00000e0000 */
[----:B------:R-:W-:Y:S05]  /*17f90*/  LDSM.16.M88.4 R8, [R213+0xc080] ;  /* 0x00c08000d508783b */ /* 0x000fea0000000200 */
[----:B------:R-:W2:Y:S05]  /*17fa0*/  SHFL.IDX PT, R5, R5, RZ, 0x181f ;  /* 0x00181fff05057589 */ /* 0x000eaa00000e0000 */
[----:B------:R-:W3:Y:S05]  /*17fb0*/  LDSM.16.M88.4 R148, [R213+0xc880] ;  /* 0x00c88000d594783b */ /* 0x000eea0000000200 */
[----:B------:R-:W-:Y:S05]  /*17fc0*/  LDSM.16.M88.4 R152, [R210+0x10080] ;  /* 0x01008000d298783b */ /* 0x000fea0000000200 */
[----:B------:R-:W4:Y:S05]  /*17fd0*/  LDSM.16.M88.4 R156, [R212] ;  /* 0x00000000d49c783b */ /* 0x000f2a0000000200 */
[----:B------:R-:W5:Y:S01]  /*17fe0*/  LDSM.16.M88.4 R160, [R203] ;  /* 0x00000000cba0783b */ /* 0x000f620000000200 */
[C---:B-1----:R-:W-:Y:S04]  /*17ff0*/  IADD3 R172, P0, R180.reuse, R225, RZ ;  /* 0x000000e1b4ac7210 */ /* 0x042fe80007f1e0ff */
[C---:B--2---:R-:W-:Y:S02]  /*18000*/  IADD3.X R173, R5.reuse, R230, RZ, P0, !PT ;  /* 0x000000e605ad7210 */ /* 0x044fe400007fe4ff */
[C---:B------:R-:W-:Y:S03]  /*18010*/  IADD3 R176, P0, R180.reuse, R232, RZ ;  /* 0x000000e8b4b07210 */ /* 0x040fe60007f1e0ff */
[----:B------:R-:W-:Y:S01]  /*18020*/  @!PT LDS RZ, [RZ] ;  /* 0x00000000fffff984 */ /* 0x000fe20000000800 */
[----:B------:R-:W-:Y:S01]  /*18030*/  @!PT LDS RZ, [RZ] ;  /* 0x00000000fffff984 */ /* 0x000fe20000000800 */
[----:B------:R-:W-:Y:S01]  /*18040*/  @!PT LDS RZ, [RZ] ;  /* 0x00000000fffff984 */ /* 0x000fe20000000800 */
[----:B------:R1:W-:Y:S01]  /*18050*/  LDGSTS.E.BYPASS.LTC128B.128 [R220+0x8080], [R172.64], !P5 ;  /* 0x08080000acdc7fae */ /* 0x0003e2000e901d58 */
[C---:B------:R-:W-:Y:S02]  /*18060*/  IADD3.X R177, R5.reuse, R226, RZ, P0, !PT ;  /* 0x000000e205b17210 */ /* 0x040fe400007fe4ff */
[C---:B------:R-:W-:Y:S03]  /*18070*/  IADD3 R182, P0, R180.reuse, R227, RZ ;  /* 0x000000e3b4b67210 */ /* 0x040fe60007f1e0ff */
[----:B------:R2:W-:Y:S01]  /*18080*/  LDGSTS.E.BYPASS.LTC128B.128 [R220+0x9080], [R176.64], !P1 ;  /* 0x09080000b0dc7fae */ /* 0x0005e2000c901d58 */
[C---:B------:R-:W-:Y:S02]  /*18090*/  IADD3.X R183, R5.reuse, R228, RZ, P0, !PT ;  /* 0x000000e405b77210 */ /* 0x040fe400007fe4ff */
[----:B------:R-:W-:Y:S03]  /*180a0*/  IADD3 R180, P0, R180, R231, RZ ;  /* 0x000000e7b4b47210 */ /* 0x000fe60007f1e0ff */
[----:B------:R1:W-:Y:S01]  /*180b0*/  LDGSTS.E.BYPASS.LTC128B.128 [R220+0xa080], [R182.64], !P4 ;  /* 0x0a080000b6dc7fae */ /* 0x0003e2000e101d58 */
[----:B------:R-:W-:Y:S02]  /*180c0*/  IADD3.X R181, R5, R229, RZ, P0, !PT ;  /* 0x000000e505b57210 */ /* 0x000fe400007fe4ff */
[C---:B------:R-:W-:Y:S01]  /*180d0*/  HMMA.16816.F32.BF16 R4, R16.reuse, R8, RZ ;  /* 0x000000081004723c */ /* 0x040fe200000418ff */
[----:B------:R-:W-:Y:S02]  /*180e0*/  PLOP3.LUT P0, PT, PT, PT, UP0, 0x40, 0x0 ;  /* 0x000000000000781c */ /* 0x000fe40003f0e808 */
[----:B------:R1:W-:Y:S05]  /*180f0*/  LDGSTS.E.BYPASS.LTC128B.128 [R220+0xb080], [R180.64], !P3 ;  /* 0x0b080000b4dc7fae */ /* 0x0003ea000d901d58 */
[C---:B------:R-:W-:Y:S01]  /*18100*/  HMMA.16816.F32.BF16 R8, R16.reuse, R10, RZ ;  /* 0x0000000a1008723c */ /* 0x040fe200000418ff */
[----:B------:R-:W-:Y:S05]  /*18110*/  LDSM.16.M88.4 R164, [R209+0x10080] ;  /* 0x01008000d1a4783b */ /* 0x000fea0000000200 */
[----:B------:R-:W0:Y:S02]  /*18120*/  LDGDEPBAR ;  /* 0x00000000000079af */ /* 0x000e240000000000 */
[C---:B---3--:R-:W-:Y:S03]  /*18130*/  HMMA.16816.F32.BF16 R12, R16.reuse, R148, RZ ;  /* 0x00000094100c723c */ /* 0x048fe600000418ff */
[----:B------:R-:W3:Y:S05]  /*18140*/  LDSM.16.M88.4 R168, [R208+0xc080] ;  /* 0x00c08000d0a8783b */ /* 0x000eea0000000200 */
[----:B------:R-:W-:Y:S01]  /*18150*/  HMMA.16816.F32.BF16 R16, R16, R150, RZ ;  /* 0x000000961010723c */ /* 0x000fe200000418ff */
[----:B------:R-:W3:Y:S05]  /*18160*/  LDSM.16.M88.4 R148, [R208+0xc880] ;  /* 0x00c88000d094783b */ /* 0x000eea0000000200 */
[----:B-1----:R-:W-:Y:S02]  /*18170*/  LDSM.16.M88.4 R172, [R207+0x10080] ;  /* 0x01008000cfac783b */ /* 0x002fe40000000200 */
[C---:B----4-:R-:W-:Y:S03]  /*18180*/  HMMA.16816.F32.BF16 R4, R152.reuse, R156, R4 ;  /* 0x0000009c9804723c */ /* 0x050fe60000041804 */
[----:B--2---:R-:W1:Y:S05]  /*18190*/  LDSM.16.M88.4 R176, [R202] ;  /* 0x00000000cab0783b */ /* 0x004e6a0000000200 */
[C---:B------:R-:W-:Y:S01]  /*181a0*/  HMMA.16816.F32.BF16 R8, R152.reuse, R158, R8 ;  /* 0x0000009e9808723c */ /* 0x040fe20000041808 */
[----:B------:R-:W-:Y:S07]  /*181b0*/  LDSM.16.M88.4 R156, [R214+0x14080] ;  /* 0x01408000d69c783b */ /* 0x000fee0000000200 */
[C---:B-----5:R-:W-:Y:S08]  /*181c0*/  HMMA.16816.F32.BF16 R12, R152.reuse, R160, R12 ;  /* 0x000000a0980c723c */ /* 0x060ff0000004180c */
[----:B------:R-:W-:Y:S01]  /*181d0*/  HMMA.16816.F32.BF16 R16, R152, R162, R16 ;  /* 0x000000a29810723c */ /* 0x000fe20000041810 */
[----:B------:R-:W2:Y:S05]  /*181e0*/  LDSM.16.M88.4 R152, [R202+0x800] ;  /* 0x00080000ca98783b */ /* 0x000eaa0000000200 */
[----:B------:R-:W4:Y:S02]  /*181f0*/  LDSM.16.M88.4 R160, [R213+0xd080] ;  /* 0x00d08000d5a0783b */ /* 0x000f240000000200 */
[C---:B---3--:R-:W-:Y:S08]  /*18200*/  HMMA.16816.F32.BF16 R4, R164.reuse, R168, R4 ;  /* 0x000000a8a404723c */ /* 0x048ff00000041804 */
[C---:B------:R-:W-:Y:S01]  /*18210*/  HMMA.16816.F32.BF16 R8, R164.reuse, R170, R8 ;  /* 0x000000aaa408723c */ /* 0x040fe20000041808 */
[----:B------:R-:W-:Y:S07]  /*18220*/  LDSM.16.M88.4 R168, [R201] ;  /* 0x00000000c9a8783b */ /* 0x000fee0000000200 */
[C---:B------:R-:W-:Y:S08]  /*18230*/  HMMA.16816.F32.BF16 R12, R164.reuse, R148, R12 ;  /* 0x00000094a40c723c */ /* 0x040ff0000004180c */
[----:B------:R-:W-:Y:S01]  /*18240*/  HMMA.16816.F32.BF16 R16, R164, R150, R16 ;  /* 0x00000096a410723c */ /* 0x000fe20000041810 */
[----:B------:R-:W3:Y:S05]  /*18250*/  LDSM.16.M88.4 R148, [R213+0xd880] ;  /* 0x00d88000d594783b */ /* 0x000eea0000000200 */
[----:B------:R-:W5:Y:S02]  /*18260*/  LDSM.16.M88.4 R164, [R210+0x14080] ;  /* 0x01408000d2a4783b */ /* 0x000f640000000200 */
[C---:B-1----:R-:W-:Y:S08]  /*18270*/  HMMA.16816.F32.BF16 R4, R172.reuse, R176, R4 ;  /* 0x000000b0ac04723c */ /* 0x042ff00000041804 */
[C---:B------:R-:W-:Y:S01]  /*18280*/  HMMA.16816.F32.BF16 R8, R172.reuse, R178, R8 ;  /* 0x000000b2ac08723c */ /* 0x040fe20000041808 */
[----:B------:R-:W-:Y:S07]  /*18290*/  LDSM.16.M88.4 R176, [R208+0xd080] ;  /* 0x00d08000d0b0783b */ /* 0x000fee0000000200 */
[C---:B--2---:R-:W-:Y:S08]  /*182a0*/  HMMA.16816.F32.BF16 R12, R172.reuse, R152, R12 ;  /* 0x00000098ac0c723c */ /* 0x044ff0000004180c */
[----:B------:R-:W-:Y:S01]  /*182b0*/  HMMA.16816.F32.BF16 R16, R172, R154, R16 ;  /* 0x0000009aac10723c */ /* 0x000fe20000041810 */
[----:B------:R-:W1:Y:S05]  /*182c0*/  LDSM.16.M88.4 R152, [R200] ;  /* 0x00000000c898783b */ /* 0x000e6a0000000200 */
[----:B------:R-:W2:Y:S02]  /*182d0*/  LDSM.16.M88.4 R172, [R209+0x14080] ;  /* 0x01408000d1ac783b */ /* 0x000ea40000000200 */
[C---:B----4-:R-:W-:Y:S08]  /*182e0*/  HMMA.16816.F32.BF16 R4, R156.reuse, R160, R4 ;  /* 0x000000a09c04723c */ /* 0x050ff00000041804 */
[C---:B------:R-:W-:Y:S01]  /*182f0*/  HMMA.16816.F32.BF16 R8, R156.reuse, R162, R8 ;  /* 0x000000a29c08723c */ /* 0x040fe20000041808 */
[----:B------:R-:W-:Y:S07]  /*18300*/  LDSM.16.M88.4 R160, [R202+0x1000] ;  /* 0x00100000caa0783b */ /* 0x000fee0000000200 */
[C---:B---3--:R-:W-:Y:S08]  /*18310*/  HMMA.16816.F32.BF16 R12, R156.reuse, R148, R12 ;  /* 0x000000949c0c723c */ /* 0x048ff0000004180c */
[----:B------:R-:W-:Y:S01]  /*18320*/  HMMA.16816.F32.BF16 R16, R156, R150, R16 ;  /* 0x000000969c10723c */ /* 0x000fe20000041810 */
[----:B------:R-:W3:Y:S05]  /*18330*/  LDSM.16.M88.4 R148, [R208+0xd880] ;  /* 0x00d88000d094783b */ /* 0x000eea0000000200 */
[----:B------:R-:W4:Y:S02]  /*18340*/  LDSM.16.M88.4 R156, [R207+0x14080] ;  /* 0x01408000cf9c783b */ /* 0x000f240000000200 */
[C---:B-----5:R-:W-:Y:S08]  /*18350*/  HMMA.16816.F32.BF16 R4, R164.reuse, R168, R4 ;  /* 0x000000a8a404723c */ /* 0x060ff00000041804 */
[C---:B------:R-:W-:Y:S01]  /*18360*/  HMMA.16816.F32.BF16 R8, R164.reuse, R170, R8 ;  /* 0x000000aaa408723c */ /* 0x040fe20000041808 */
[----:B------:R-:W-:Y:S07]  /*18370*/  LDSM.16.M88.4 R168, [R213+0xe080] ;  /* 0x00e08000d5a8783b */ /* 0x000fee0000000200 */
[C---:B-1----:R-:W-:Y:S08]  /*18380*/  HMMA.16816.F32.BF16 R12, R164.reuse, R152, R12 ;  /* 0x00000098a40c723c */ /* 0x042ff0000004180c */
[----:B------:R-:W-:Y:S01]  /*18390*/  HMMA.16816.F32.BF16 R16, R164, R154, R16 ;  /* 0x0000009aa410723c */ /* 0x000fe20000041810 */
[----:B------:R-:W1:Y:S05]  /*183a0*/  LDSM.16.M88.4 R152, [R202+0x1800] ;  /* 0x00180000ca98783b */ /* 0x000e6a0000000200 */
[----:B------:R-:W5:Y:S02]  /*183b0*/  LDSM.16.M88.4 R164, [R214+0x18080] ;  /* 0x01808000d6a4783b */ /* 0x000f640000000200 */
[C---:B--2---:R-:W-:Y:S08]  /*183c0*/  HMMA.16816.F32.BF16 R4, R172.reuse, R176, R4 ;  /* 0x000000b0ac04723c */ /* 0x044ff00000041804 */
[C---:B------:R-:W-:Y:S01]  /*183d0*/  HMMA.16816.F32.BF16 R8, R172.reuse, R178, R8 ;  /* 0x000000b2ac08723c */ /* 0x040fe20000041808 */
[----:B------:R-:W-:Y:S07]  /*183e0*/  LDSM.16.M88.4 R176, [R199] ;  /* 0x00000000c7b0783b */ /* 0x000fee0000000200 */
[C---:B---3--:R-:W-:Y:S08]  /*183f0*/  HMMA.16816.F32.BF16 R12, R172.reuse, R148, R12 ;  /* 0x00000094ac0c723c */ /* 0x048ff0000004180c */
[----:B------:R-:W-:Y:S01]  /*18400*/  HMMA.16816.F32.BF16 R16, R172, R150, R16 ;  /* 0x00000096ac10723c */ /* 0x000fe20000041810 */
[----:B------:R-:W2:Y:S05]  /*18410*/  LDSM.16.M88.4 R148, [R213+0xe880] ;  /* 0x00e88000d594783b */ /* 0x000eaa0000000200 */
[----:B------:R-:W3:Y:S02]  /*18420*/  LDSM.16.M88.4 R172, [R210+0x18080] ;  /* 0x01808000d2ac783b */ /* 0x000ee40000000200 */
[C---:B----4-:R-:W-:Y:S08]  /*18430*/  HMMA.16816.F32.BF16 R4, R156.reuse, R160, R4 ;  /* 0x000000a09c04723c */ /* 0x050ff00000041804 */
[C---:B------:R-:W-:Y:S01]  /*18440*/  HMMA.16816.F32.BF16 R8, R156.reuse, R162, R8 ;  /* 0x000000a29c08723c */ /* 0x040fe20000041808 */
[----:B------:R-:W-:Y:S07]  /*18450*/  LDSM.16.M88.4 R160, [R208+0xe080] ;  /* 0x00e08000d0a0783b */ /* 0x000fee0000000200 */
[C---:B-1----:R-:W-:Y:S08]  /*18460*/  HMMA.16816.F32.BF16 R12, R156.reuse, R152, R12 ;  /* 0x000000989c0c723c */ /* 0x042ff0000004180c */
[----:B------:R-:W-:Y:S01]  /*18470*/  HMMA.16816.F32.BF16 R16, R156, R154, R16 ;  /* 0x0000009a9c10723c */ /* 0x000fe20000041810 */
[----:B------:R-:W1:Y:S05]  /*18480*/  LDSM.16.M88.4 R152, [R198] ;  /* 0x00000000c698783b */ /* 0x000e6a0000000200 */
[----:B------:R-:W4:Y:S02]  /*18490*/  LDSM.16.M88.4 R156, [R209+0x18080] ;  /* 0x01808000d19c783b */ /* 0x000f240000000200 */
[C---:B-----5:R-:W-:Y:S08]  /*184a0*/  HMMA.16816.F32.BF16 R4, R164.reuse, R168, R4 ;  /* 0x000000a8a404723c */ /* 0x060ff00000041804 */
[C---:B------:R-:W-:Y:S01]  /*184b0*/  HMMA.16816.F32.BF16 R8, R164.reuse, R170, R8 ;  /* 0x000000aaa408723c */ /* 0x040fe20000041808 */
[----:B------:R-:W-:Y:S07]  /*184c0*/  LDSM.16.M88.4 R168, [R202+0x2000] ;  /* 0x00200000caa8783b */ /* 0x000fee0000000200 */
[C---:B--2---:R-:W-:Y:S08]  /*184d0*/  HMMA.16816.F32.BF16 R12, R164.reuse, R148, R12 ;  /* 0x00000094a40c723c */ /* 0x044ff0000004180c */
[----:B------:R-:W-:Y:S01]  /*184e0*/  HMMA.16816.F32.BF16 R16, R164, R150, R16 ;  /* 0x00000096a410723c */ /* 0x000fe20000041810 */
[----:B------:R-:W2:Y:S05]  /*184f0*/  LDSM.16.M88.4 R148, [R208+0xe880] ;  /* 0x00e88000d094783b */ /* 0x000eaa0000000200 */
[----:B------:R-:W5:Y:S02]  /*18500*/  LDSM.16.M88.4 R164, [R207+0x18080] ;  /* 0x01808000cfa4783b */ /* 0x000f640000000200 */
[C---:B---3--:R-:W-:Y:S08]  /*18510*/  HMMA.16816.F32.BF16 R4, R172.reuse, R176, R4 ;  /* 0x000000b0ac04723c */ /* 0x048ff00000041804 */
[C---:B------:R-:W-:Y:S01]  /*18520*/  HMMA.16816.F32.BF16 R8, R172.reuse, R178, R8 ;  /* 0x000000b2ac08723c */ /* 0x040fe20000041808 */
[----:B------:R-:W-:Y:S07]  /*18530*/  LDSM.16.M88.4 R176, [R213+0xf080] ;  /* 0x00f08000d5b0783b */ /* 0x000fee0000000200 */
[C---:B-1----:R-:W-:Y:S08]  /*18540*/  HMMA.16816.F32.BF16 R12, R172.reuse, R152, R12 ;  /* 0x00000098ac0c723c */ /* 0x042ff0000004180c */
[----:B------:R-:W-:Y:S01]  /*18550*/  HMMA.16816.F32.BF16 R16, R172, R154, R16 ;  /* 0x0000009aac10723c */ /* 0x000fe20000041810 */
[----:B------:R-:W1:Y:S05]  /*18560*/  LDSM.16.M88.4 R152, [R202+0x2800] ;  /* 0x00280000ca98783b */ /* 0x000e6a0000000200 */
[----:B------:R-:W3:Y:S02]  /*18570*/  LDSM.16.M88.4 R172, [R214+0x1c080] ;  /* 0x01c08000d6ac783b */ /* 0x000ee40000000200 */
[C---:B----4-:R-:W-:Y:S08]  /*18580*/  HMMA.16816.F32.BF16 R4, R156.reuse, R160, R4 ;  /* 0x000000a09c04723c */ /* 0x050ff00000041804 */
[C---:B------:R-:W-:Y:S01]  /*18590*/  HMMA.16816.F32.BF16 R8, R156.reuse, R162, R8 ;  /* 0x000000a29c08723c */ /* 0x040fe20000041808 */
[----:B------:R-:W-:Y:S07]  /*185a0*/  LDSM.16.M88.4 R160, [R197] ;  /* 0x00000000c5a0783b */ /* 0x000fee0000000200 */
[C---:B--2---:R-:W-:Y:S08]  /*185b0*/  HMMA.16816.F32.BF16 R12, R156.reuse, R148, R12 ;  /* 0x000000949c0c723c */ /* 0x044ff0000004180c */
[----:B------:R-:W-:Y:S01]  /*185c0*/  HMMA.16816.F32.BF16 R16, R156, R150, R16 ;  /* 0x000000969c10723c */ /* 0x000fe20000041810 */
[----:B------:R-:W2:Y:S05]  /*185d0*/  LDSM.16.M88.4 R148, [R213+0xf880] ;  /* 0x00f88000d594783b */ /* 0x000eaa0000000200 */
[----:B------:R-:W4:Y:S02]  /*185e0*/  LDSM.16.M88.4 R156, [R210+0x1c080] ;  /* 0x01c08000d29c783b */ /* 0x000f240000000200 */
[C---:B-----5:R-:W-:Y:S08]  /*185f0*/  HMMA.16816.F32.BF16 R4, R164.reuse, R168, R4 ;  /* 0x000000a8a404723c */ /* 0x060ff00000041804 */
[C---:B------:R-:W-:Y:S01]  /*18600*/  HMMA.16816.F32.BF16 R8, R164.reuse, R170, R8 ;  /* 0x000000aaa408723c */ /* 0x040fe20000041808 */
[----:B------:R-:W-:Y:S07]  /*18610*/  LDSM.16.M88.4 R168, [R208+0xf080] ;  /* 0x00f08000d0a8783b */ /* 0x000fee0000000200 */
[C---:B-1----:R-:W-:Y:S08]  /*18620*/  HMMA.16816.F32.BF16 R12, R164.reuse, R152, R12 ;  /* 0x00000098a40c723c */ /* 0x042ff0000004180c */
[----:B------:R-:W-:Y:S01]  /*18630*/  HMMA.16816.F32.BF16 R16, R164, R154, R16 ;  /* 0x0000009aa410723c */ /* 0x000fe20000041810 */
[----:B------:R-:W1:Y:S05]  /*18640*/  LDSM.16.M88.4 R152, [R196] ;  /* 0x00000000c498783b */ /* 0x000e6a0000000200 */
[----:B------:R-:W5:Y:S02]  /*18650*/  LDSM.16.M88.4 R164, [R209+0x1c080] ;  /* 0x01c08000d1a4783b */ /* 0x000f640000000200 */
[C---:B---3--:R-:W-:Y:S08]  /*18660*/  HMMA.16816.F32.BF16 R4, R172.reuse, R176, R4 ;  /* 0x000000b0ac04723c */ /* 0x048ff00000041804 */
[C---:B------:R-:W-:Y:S01]  /*18670*/  HMMA.16816.F32.BF16 R8, R172.reuse, R178, R8 ;  /* 0x000000b2ac08723c */ /* 0x040fe20000041808 */
[----:B------:R-:W-:Y:S07]  /*18680*/  LDSM.16.M88.4 R176, [R202+0x3000] ;  /* 0x00300000cab0783b */ /* 0x000fee0000000200 */
[C---:B--2---:R-:W-:Y:S08]  /*18690*/  HMMA.16816.F32.BF16 R12, R172.reuse, R148, R12 ;  /* 0x00000094ac0c723c */ /* 0x044ff0000004180c */
[----:B------:R-:W-:Y:S01]  /*186a0*/  HMMA.16816.F32.BF16 R16, R172, R150, R16 ;  /* 0x00000096ac10723c */ /* 0x000fe20000041810 */
[----:B------:R-:W2:Y:S05]  /*186b0*/  LDSM.16.M88.4 R148, [R208+0xf880] ;  /* 0x00f88000d094783b */ /* 0x000eaa0000000200 */
[----:B------:R-:W3:Y:S02]  /*186c0*/  LDSM.16.M88.4 R172, [R207+0x1c080] ;  /* 0x01c08000cfac783b */ /* 0x000ee40000000200 */
[C---:B----4-:R-:W-:Y:S08]  /*186d0*/  HMMA.16816.F32.BF16 R4, R156.reuse, R160, R4 ;  /* 0x000000a09c04723c */ /* 0x050ff00000041804 */
[C---:B------:R-:W-:Y:S08]  /*186e0*/  HMMA.16816.F32.BF16 R8, R156.reuse, R162, R8 ;  /* 0x000000a29c08723c */ /* 0x040ff00000041808 */
[C---:B-1----:R-:W-:Y:S08]  /*186f0*/  HMMA.16816.F32.BF16 R12, R156.reuse, R152, R12 ;  /* 0x000000989c0c723c */ /* 0x042ff0000004180c */
[----:B------:R-:W-:Y:S08]  /*18700*/  HMMA.16816.F32.BF16 R16, R156, R154, R16 ;  /* 0x0000009a9c10723c */ /* 0x000ff00000041810 */
[C---:B-----5:R-:W-:Y:S08]  /*18710*/  HMMA.16816.F32.BF16 R4, R164.reuse, R168, R4 ;  /* 0x000000a8a404723c */ /* 0x060ff00000041804 */
[C---:B------:R-:W-:Y:S08]  /*18720*/  HMMA.16816.F32.BF16 R8, R164.reuse, R170, R8 ;  /* 0x000000aaa408723c */ /* 0x040ff00000041808 */
[C---:B--2---:R-:W-:Y:S08]  /*18730*/  HMMA.16816.F32.BF16 R12, R164.reuse, R148, R12 ;  /* 0x00000094a40c723c */ /* 0x044ff0000004180c */
[----:B------:R-:W-:Y:S01]  /*18740*/  HMMA.16816.F32.BF16 R16, R164, R150, R16 ;  /* 0x00000096a410723c */ /* 0x000fe20000041810 */
[----:B------:R-:W1:Y:S01]  /*18750*/  LDSM.16.M88.4 R148, [R202+0x3800] ;  /* 0x00380000ca94783b */ /* 0x000e620000000200 */
[----:B------:R-:W-:Y:S04]  /*18760*/  DEPBAR.LE SB0, 0x0 ;  /* 0x000080000000791a */ /* 0x000fe80000000000 */
[----:B------:R-:W-:Y:S02]  /*18770*/  BAR.SYNC.DEFER_BLOCKING 0x0 ;  /* 0x0000000000007b1d */ /* 0x000fe40000010000 */
[C---:B---3--:R-:W-:Y:S08]  /*18780*/  HMMA.16816.F32.BF16 R4, R172.reuse, R176, R4 ;  /* 0x000000b0ac04723c */ /* 0x048ff00000041804 */
        /* <DEDUP_REMOVED lines=14> */
[----:B------:R3:W4:Y:S06]  /*18870*/  MUFU.TANH R4, R154 ;  /* 0x0000009a00047308 */ /* 0x00072c0000002400 */
[----:B------:R-:W-:Y:S02]  /*18880*/  FMUL.FTZ R168, R12, c[0x0][0x320] ;  /* 0x0000c8000ca87a20 */ /* 0x000fe40000410000 */
[----:B------:R-:W-:Y:S02]  /*18890*/  FMUL.FTZ R13, R13, c[0x0][0x320] ;  /* 0x0000c8000d0d7a20 */ /* 0x000fe40000410000 */
[----:B------:R3:W1:Y:S01]  /*188a0*/  MUFU.TANH R5, R153 ;  /* 0x0000009900057308 */ /* 0x0006620000002400 */
        /* <DEDUP_REMOVED lines=19> */
[----:B--2-4-:R-:W-:Y:S01]  /*189e0*/  IMAD.MOV.U32 R217, RZ, RZ, RZ ;  /* 0x000000ffffd97224 */ /* 0x014fe200078e00ff */
[----:B------:R-:W-:Y:S01]  /*189f0*/  ULEA UR4, UR10, UR16, 0x5 ;  /* 0x000000100a047291 */ /* 0x000fe2000f8e283f */
[----:B------:R-:W-:Y:S05]  /*18a00*/  ISETP.NE.AND P6, PT, R215, 0x1, PT ;  /* 0x00000001d700780c */ /* 0x000fea0003fc5270 */
[----:B------:R-:W-:Y:S05]  /*18a10*/  IMAD.U32 R11, RZ, RZ, UR4 ;  /* 0x00000004ff0b7e24 */ /* 0x000fea000f8e00ff */
[----:B------:R-:W-:Y:S05]  /*18a20*/  IADD3 R218, R11, -0x20, R216 ;  /* 0xffffffe00bda7810 */ /* 0x000fea0007ffe0d8 */
[----:B------:R-:W-:Y:S04]  /*18a30*/  @P6 IMAD.HI.U32 R11, R218, c[0x0][0x2bc], RZ ;  /* 0x0000af00da0b6a27 */ /* 0x000fe800078e00ff */
[----:B------:R-:W-:Y:S01]  /*18a40*/  IMAD.MOV.U32 R10, RZ, RZ, R218 ;  /* 0x000000ffff0a7224 */ /* 0x000fe200078e00da */
[----:B------:R-:W-:Y:S04]  /*18a50*/  @P6 SHF.R.U32.HI R10, RZ, c[0x0][0x2c0], R11 ;  /* 0x0000b000ff0a6a19 */ /* 0x000fe8000001160b */
[C---:B---3--:R-:W-:Y:S04]  /*18a60*/  @!P2 IADD3 R14, P0, R10.reuse, UR18, RZ ;  /* 0x000000120a0eac10 */ /* 0x048fe8000ff1e0ff */
[----:B------:R-:W-:Y:S02]  /*18a70*/  @!P2 LEA.HI.X.SX32 R11, R10, UR6, 0x1, P0 ;  /* 0x000000060a0bac11 */ /* 0x000fe400080f0eff */
[C---:B------:R-:W-:Y:S04]  /*18a80*/  @!P2 LEA R12, P0, R14.reuse, c[0x0][0x2a0], 0x2 ;  /* 0x0000a8000e0caa11 */ /* 0x040fe800078010ff */
[----:B------:R-:W-:Y:S01]  /*18a90*/  @!P2 LEA.HI.X R13, R14, c[0x0][0x2a4], R11, 0x2, P0 ;  /* 0x0000a9000e0daa11 */ /* 0x000fe200000f140b */
[----:B------:R-:W-:Y:S04]  /*18aa0*/  IMAD.MOV R11, RZ, RZ, -R10 ;  /* 0x000000ffff0b7224 */ /* 0x000fe800078e0a0a */
[----:B------:R2:W3:Y:S01]  /*18ab0*/  @!P2 LDG.E R217, [R12.64] ;  /* 0x000000180cd9a981 */ /* 0x0004e2000c1e1900 */
[----:B------:R-:W-:Y:S05]  /*18ac0*/  IMAD R218, R11, c[0x0][0x2b8], R218 ;  /* 0x0000ae000bda7a24 */ /* 0x000fea00078e02da */
[----:B------:R-:W-:Y:S05]  /*18ad0*/  SHF.R.S32.HI R11, RZ, 0x1f, R218 ;  /* 0x0000001fff0b7819 */ /* 0x000fea00000114da */
[----:B------:R-:W-:Y:S04]  /*18ae0*/  IMAD R11, R11, c[0x0][0x1e0], RZ ;  /* 0x000078000b0b7a24 */ /* 0x000fe800078e02ff */
[C---:B------:R-:W-:Y:S02]  /*18af0*/  IMAD R11, R218.reuse, c[0x0][0x1e4], R11 ;  /* 0x00007900da0b7a24 */ /* 0x040fe400078e020b */
[----:B--2---:R-:W-:Y:S04]  /*18b00*/  IMAD.WIDE.U32 R12, R218, c[0x0][0x1e0], RZ ;  /* 0x00007800da0c7a25 */ /* 0x004fe800078e00ff */
[----:B------:R-:W-:Y:S01]  /*18b10*/  IMAD.IADD R13, R13, 0x1, R11 ;  /* 0x000000010d0d7824 */ /* 0x000fe200078e020b */
[----:B---3--:R-:W-:Y:S03]  /*18b20*/  SHF.R.S32.HI R10, RZ, 0x1f, R217 ;  /* 0x0000001fff0a7819 */ /* 0x008fe600000114d9 */
        /* <DEDUP_REMOVED lines=15> */
[C---:B------:R-:W-:Y:S04]  /*18c20*/  IADD3 R12, P0, R10.reuse, R227, RZ ;  /* 0x000000e30a0c7210 */ /* 0x040fe80007f1e0ff */
[----:B------:R2:W-:Y:S01]  /*18c30*/  LDGSTS.E.BYPASS.LTC128B.128 [R220+0xd080], [R14.64], !P1 ;  /* 0x0d0800000edc7fae */ /* 0x0005e2000c901d58 */
[C---:B------:R-:W-:Y:S01]  /*18c40*/  IMAD.X R13, R11.reuse, 0x1, R228, P0 ;  /* 0x000000010b0d7824 */ /* 0x040fe200000e06e4 */
[----:B------:R-:W-:Y:S04]  /*18c50*/  IADD3 R10, P0, R10, R231, RZ ;  /* 0x000000e70a0a7210 */ /* 0x000fe80007f1e0ff */
[----:B------:R2:W-:Y:S01]  /*18c60*/  LDGSTS.E.BYPASS.LTC128B.128 [R220+0xe080], [R12.64], !P4 ;  /* 0x0e0800000cdc7fae */ /* 0x0005e2000e101d58 */
[----:B------:R-:W-:Y:S05]  /*18c70*/  IMAD.X R11, R11, 0x1, R229, P0 ;  /* 0x000000010b0b7824 */ /* 0x000fea00000e06e5 */
[----:B------:R2:W-:Y:S03]  /*18c80*/  LDGSTS.E.BYPASS.LTC128B.128 [R220+0xf080], [R10.64], !P3 ;  /* 0x0f0800000adc7fae */ /* 0x0005e6000d901d58 */
.L_x_485:
[----:B--2-4-:R-:W-:Y:S01]  /*18c90*/  PLOP3.LUT P0, PT, PT, PT, UP3, 0x80, 0x0 ;  /* 0x000000000000781c */ /* 0x014fe20003f0f038 */
[----:B------:R-:W0:Y:S01]  /*18ca0*/  LDGDEPBAR ;  /* 0x00000000000079af */ /* 0x000e220000000000 */
[----:B---3--:R-:W-:Y:S01]  /*18cb0*/  IMAD.MOV.U32 R17, RZ, RZ, R221 ;  /* 0x000000ffff117224 */ /* 0x008fe200078e00dd */
[----:B------:R-:W-:Y:S01]  /*18cc0*/  USHF.L.U32 UR4, UR10, 0x5, URZ ;  /* 0x000000050a047899 */ /* 0x000fe2000800063f */
[----:B------:R-:W-:Y:S05]  /*18cd0*/  IMAD.U32 R13, RZ, RZ, UR20 ;  /* 0x00000014ff0d7e24 */ /* 0x000fea000f8e00ff */
[----:B------:R-:W-:Y:S04]  /*18ce0*/  IMAD.U32 R11, RZ, RZ, UR4 ;  /* 0x00000004ff0b7e24 */ /* 0x000fe8000f8e00ff */
[----:B------:R-:W-:Y:S01]  /*18cf0*/  @P0 IMAD.HI.U32 R10, R221, c[0x0][0x2c8], RZ ;  /* 0x0000b200dd0a0a27 */ /* 0x000fe200078e00ff */
[----:B------:R-:W-:Y:S11]  /*18d00*/  PLOP3.LUT P0, PT, PT, PT, UP3, 0x80, 0x0 ;  /* 0x000000000000781c */ /* 0x000ff60003f0f038 */
[----:B------:R-:W-:Y:S02]  /*18d10*/  @!UPT UIADD3 URZ, URZ, URZ, URZ ;  /* 0x0000003f3f3ff290 */ /* 0x000fe4000fffe03f */
[----:B------:R-:W-:Y:S02]  /*18d20*/  @P0 SHF.R.U32.HI R17, RZ, c[0x0][0x2cc], R10 ;  /* 0x0000b300ff110a19 */ /* 0x000fe4000001160a */
[----:B------:R-:W-:Y:S02]  /*18d30*/  PLOP3.LUT P0, PT, PT, PT, UP2, 0x40, 0x0 ;  /* 0x000000000000781c */ /* 0x000fe40003f0e828 */
[----:B------:R-:W-:Y:S01]  /*18d40*/  IADD3 R10, -R222, 0x1, -R11 ;  /* 0x00000001de0a7810 */ /* 0x000fe20007ffe90b */
[----:B------:R-:W2:Y:S03]  /*18d50*/  SHFL.IDX PT, R19, R17, RZ, 0x1c1f ;  /* 0x001c1fff11137589 */ /* 0x000ea600000e0000 */
        /* <DEDUP_REMOVED lines=20> */
.L_x_488:
[----:B------:R-:W-:Y:S04]  /*18ea0*/  MOV R10, c[0x0][0x32c] ;  /* 0x0000cb00000a7a02 */ /* 0x000fe80000000f00 */
[----:B------:R-:W-:Y:S11]  /*18eb0*/  ISETP.NE.AND P0, PT, R10, 0x1, PT ;  /* 0x000000010a00780c */ /* 0x000ff60003f05270 */
[----:B------:R-:W-:Y:S02]  /*18ec0*/  @!UPT UIADD3 URZ, URZ, URZ, URZ ;  /* 0x0000003f3f3ff290 */ /* 0x000fe4000fffe03f */
[----:B------:R-:W-:Y:S05]  /*18ed0*/  @P0 IMAD.HI.U32 R10, R12, c[0x0][0x330], RZ ;  /* 0x0000cc000c0a0a27 */ /* 0x000fea00078e00ff */
[----:B------:R-:W-:Y:S02]  /*18ee0*/  @P0 SHF.R.U32.HI R12, RZ, c[0x0][0x334], R10 ;  /* 0x0000cd00ff0c0a19 */ /* 0x000fe4000001160a */
.L_x_489:
[----:B------:R-:W-:Y:S05]  /*18ef0*/  BSYNC B0 ;  /* 0x0000000000007941 */ /* 0x000fea0003800000 */
.L_x_487:
[----:B------:R-:W-:Y:S04]  /*18f00*/  IMAD R19, R12, c[0x0][0x32c], -R11 ;  /* 0x0000cb000c137a24 */ /* 0x000fe800078e0a0b */
[----:B------:R-:W-:Y:S05]  /*18f10*/  IMAD.IADD R10, R19, 0x1, -R222 ;  /* 0x00000001130a7824 */ /* 0x000fea00078e0ade */
[----:B------:R-:W-:Y:S02]  /*18f20*/  IADD3 R19, R10, c[0x0][0x32c], RZ ;  /* 0x0000cb000a137a10 */ /* 0x000fe40007ffe0ff */
[----:B------:R-:W-:Y:S02]  /*18f30*/  IMNMX R15, R15, R10, !PT ;  /* 0x0000000a0f0f7217 */ /* 0x000fe40007800200 */
[----:B------:R-:W-:Y:S02]  /*18f40*/  IMNMX R16, R16, R19, PT ;  /* 0x0000001310107217 */ /* 0x000fe40003800200 */
.L_x_486:
[----:B------:R-:W-:Y:S06]  /*18f50*/  UISETP.GT.AND UP0, UPT, UR10, -0x1, UPT ;  /* 0xffffffff0a00788c */ /* 0x000fec000bf04270 */
[----:B------:R-:W-:Y:S04]  /*18f60*/  PLOP3.LUT P0, PT, PT, PT, UP0, 0x80, 0x0 ;  /* 0x000000000000781c */ /* 0x000fe80003f0f008 */
[C---:B------:R-:W-:Y:S04]  /*18f70*/  ISETP.GT.AND P0, PT, R15.reuse, RZ, P0 ;  /* 0x000000ff0f00720c */ /* 0x040fe80000704270 */
[----:B------:R-:W-:Y:S04]  /*18f80*/  ISETP.LT.OR P0, PT, R16, 0x1, P0 ;  /* 0x000000011000780c */ /* 0x000fe80000701670 */
[----:B------:R-:W-:Y:S02]  /*18f90*/  FSEL R12, R0, -INF , !P0 ;  /* 0xff800000000c7808 */ /* 0x000fe40004000000 */
[----:B------:R-:W-:Y:S04]  /*18fa0*/  PLOP3.LUT P0, PT, PT, PT, UP0, 0x80, 0x0 ;  /* 0x000000000000781c */ /* 0x000fe80003f0f008 */
[C---:B------:R-:W-:Y:S04]  /*18fb0*/  ISETP.GT.AND P0, PT, R15.reuse, 0x1, P0 ;  /* 0x000000010f00780c */ /* 0x040fe80000704270 */
[----:B------:R-:W-:Y:S04]  /*18fc0*/  ISETP.LT.OR P0, PT, R16, 0x2, P0 ;  /* 0x000000021000780c */ /* 0x000fe80000701670 */
[----:B-1----:R-:W-:Y:S02]  /*18fd0*/  FSEL R152, R152, -INF , !P0 ;  /* 0xff80000098987808 */ /* 0x002fe40004000000 */
[----:B------:R-:W-:Y:S04]  /*18fe0*/  PLOP3.LUT P0, PT, PT, PT, UP0, 0x80, 0x0 ;  /* 0x000000000000781c */ /* 0x000fe80003f0f008 */
        /* <DEDUP_REMOVED lines=10> */
[----:B------:R-:W-:Y:S01]  /*19090*/  ISETP.LT.OR P0, PT, R16, 0x11, P0 ;  /* 0x000000111000780c */ /* 0x000fe20000701670 */
[--C-:B-1----:R-:W-:Y:S03]  /*190a0*/  IMAD.IADD R14, R14, 0x1, R7.reuse ;  /* 0x000000010e0e7824 */ /* 0x102fe600078e0207 */
[----:B------:R-:W-:Y:S01]  /*190b0*/  FSEL R168, R168, -INF , !P0 ;  /* 0xff800000a8a87808 */ /* 0x000fe20004000000 */
[----:B------:R-:W-:Y:S01]  /*190c0*/  IMAD.IADD R0, R13, 0x1, R7 ;  /* 0x000000010d007824 */ /* 0x000fe200078e0207 */
        /* <DEDUP_REMOVED lines=29> */
.L_x_492:
[----:B------:R-:W-:Y:S04]  /*192a0*/  MOV R7, c[0x0][0x32c] ;  /* 0x0000cb0000077a02 */ /* 0x000fe80000000f00 */
[----:B------:R-:W-:Y:S11]  /*192b0*/  ISETP.NE.AND P0, PT, R7, 0x1, PT ;  /* 0x000000010700780c */ /* 0x000ff60003f05270 */
[----:B------:R-:W-:Y:S02]  /*192c0*/  @!UPT UIADD3 URZ, URZ, URZ, URZ ;  /* 0x0000003f3f3ff290 */ /* 0x000fe4000fffe03f */
[----:B------:R-:W-:Y:S05]  /*192d0*/  @P0 IMAD.HI.U32 R7, R16, c[0x0][0x330], RZ ;  /* 0x0000cc0010070a27 */ /* 0x000fea00078e00ff */
[----:B------:R-:W-:Y:S02]  /*192e0*/  @P0 SHF.R.U32.HI R16, RZ, c[0x0][0x334], R7 ;  /* 0x0000cd00ff100a19 */ /* 0x000fe40000011607 */
.L_x_493:
[----:B------:R-:W-:Y:S05]  /*192f0*/  BSYNC B0 ;  /* 0x0000000000007941 */ /* 0x000fea0003800000 */
.L_x_491:
[----:B------:R-:W-:Y:S04]  /*19300*/  IMAD R11, R16, c[0x0][0x32c], -R11 ;  /* 0x0000cb00100b7a24 */ /* 0x000fe800078e0a0b */
[----:B------:R-:W-:Y:S05]  /*19310*/  IMAD.IADD R11, R11, 0x1, -R222 ;  /* 0x000000010b0b7824 */ /* 0x000fea00078e0ade */
[----:B------:R-:W-:Y:S02]  /*19320*/  IADD3 R7, R11, c[0x0][0x32c], RZ ;  /* 0x0000cb000b077a10 */ /* 0x000fe40007ffe0ff */
[----:B------:R-:W-:Y:S02]  /*19330*/  IMNMX R0, R0, R11, !PT ;  /* 0x0000000b00007217 */ /* 0x000fe40007800200 */
[----:B------:R-:W-:Y:S02]  /*19340*/  IMNMX R14, R14, R7, PT ;  /* 0x000000070e0e7217 */ /* 0x000fe40003800200 */
.L_x_490:
[----:B------:R-:W-:Y:S01]  /*19350*/  PLOP3.LUT P0, PT, PT, PT, UP0, 0x80, 0x0 ;  /* 0x000000000000781c */ /* 0x000fe20003f0f008 */
[----:B------:R-:W-:Y:S03]  /*19360*/  LDSM.16.MT88.4 R156, [R206+0x8080] ;  /* 0x00808000ce9c783b */ /* 0x000fe60000004200 */
[----:B------:R-:W-:Y:S04]  /*19370*/  ISETP.GT.AND P0, PT, R0, RZ, P0 ;  /* 0x000000ff0000720c */ /* 0x000fe80000704270 */
[----:B------:R-:W-:Y:S01]  /*19380*/  ISETP.LT.OR P0, PT, R14, 0x1, P0 ;  /* 0x000000010e00780c */ /* 0x000fe20000701670 */
[----:B------:R-:W-:Y:S03]  /*19390*/  LDSM.16.MT88.4 R172, [R204+0x9880] ;  /* 0x00988000ccac783b */ /* 0x000fe60000004200 */
[----:B------:R-:W-:Y:S02]  /*193a0*/  FSEL R15, R4, -INF , !P0 ;  /* 0xff800000040f7808 */ /* 0x000fe40004000000 */
[----:B------:R-:W-:Y:S03]  /*193b0*/  PLOP3.LUT P0, PT, PT, PT, UP0, 0x80, 0x0 ;  /* 0x000000000000781c */ /* 0x000fe60003f0f008 */
[----:B------:R-:W-:Y:S01]  /*193c0*/  LDSM.16.MT88.4 R176, [R211+0xa880] ;  /* 0x00a88000d3b0783b */ /* 0x000fe20000004200 */
[----:B------:R-:W-:Y:S04]  /*193d0*/  ISETP.GT.AND P0, PT, R0, 0x1, P0 ;  /* 0x000000010000780c */ /* 0x000fe80000704270 */
[----:B------:R-:W-:Y:S03]  /*193e0*/  ISETP.LT.OR P0, PT, R14, 0x2, P0 ;  /* 0x000000020e00780c */ /* 0x000fe60000701670 */
[----:B------:R-:W-:Y:S01]  /*193f0*/  LDSM.16.MT88.4 R180, [R206+0xa880] ;  /* 0x00a88000ceb4783b */ /* 0x000fe20000004200 */
[----:B------:R-:W-:Y:S02]  /*19400*/  FSEL R13, R5, -INF , !P0 ;  /* 0xff800000050d7808 */ /* 0x000fe40004000000 */
[----:B------:R-:W-:Y:S02]  /*19410*/  PLOP3.LUT P0, PT, PT, PT, UP0, 0x80, 0x0 ;  /* 0x000000000000781c */ /* 0x000fe40003f0f008 */
[----:B------:R-:W-:Y:S02]  /*19420*/  FMNMX.FTZ R5, R12, R3, !PT ;  /* 0x000000030c057209 */ /* 0x000fe40007810000 */
[----:B------:R-:W-:Y:S01]  /*19430*/  ISETP.GT.AND P0, PT, R0, 0x8, P0 ;  /* 0x000000080000780c */ /* 0x000fe20000704270 */
[----:B------:R-:W-:Y:S01]  /*19440*/  LDSM.16.MT88.4 R184, [R204+0xa880] ;  /* 0x00a88000ccb8783b */ /* 0x000fe20000004200 */
[----:B------:R-:W-:Y:S02]  /*19450*/  FMNMX.FTZ R5, R152, R5, !PT ;  /* 0x0000000598057209 */ /* 0x000fe40007810000 */
[----:B------:R-:W-:Y:S02]  /*19460*/  ISETP.LT.OR P0, PT, R14, 0x9, P0 ;  /* 0x000000090e00780c */ /* 0x000fe40000701670 */
[----:B------:R-:W-:Y:S02]  /*19470*/  FMNMX.FTZ R5, R10, R5, !PT ;  /* 0x000000050a057209 */ /* 0x000fe40007810000 */
[----:B------:R-:W-:Y:S01]  /*19480*/  FSEL R11, R6, -INF , !P0 ;  /* 0xff800000060b7808 */ /* 0x000fe20004000000 */
[----:B------:R-:W-:Y:S01]  /*19490*/  LDSM.16.MT88.4 R188, [R211+0xb880] ;  /* 0x00b88000d3bc783b */ /* 0x000fe20000004200 */
[----:B------:R-:W-:Y:S02]  /*194a0*/  PLOP3.LUT P0, PT, PT, PT, UP0, 0x80, 0x0 ;  /* 0x000000000000781c */ /* 0x000fe40003f0f008 */
[----:B------:R-:W-:Y:S02]  /*194b0*/  FMNMX.FTZ R5, R8, R5, !PT ;  /* 0x0000000508057209 */ /* 0x000fe40007810000 */
[----:B------:R-:W-:Y:S02]  /*194c0*/  ISETP.GT.AND P0, PT, R0, 0x9, P0 ;  /* 0x000000090000780c */ /* 0x000fe40000704270 */
[----:B------:R-:W-:Y:S01]  /*194d0*/  FMNMX.FTZ R5, R168, R5, !PT ;  /* 0x00000005a8057209 */ /* 0x000fe20007810000 */
[----:B------:R-:W-:Y:S01]  /*194e0*/  LDSM.16.MT88.4 R192, [R206+0xb880] ;  /* 0x00b88000cec0783b */ /* 0x000fe20000004200 */
[----:B------:R-:W-:Y:S02]  /*194f0*/  ISETP.LT.OR P0, PT, R14, 0xa, P0 ;  /* 0x0000000a0e00780c */ /* 0x000fe40000701670 */
[----:B------:R-:W-:Y:S02]  /*19500*/  FMNMX.FTZ R5, R166, R5, !PT ;  /* 0x00000005a6057209 */ /* 0x000fe40007810000 */
        /* <DEDUP_REMOVED lines=11> */
[----:B------:R-:W-:Y:S02]  /*195c0*/  ISETP.GT.AND P0, PT, R0, 0x11, P0 ;  /* 0x000000110000780c */ /* 0x000fe40000704270 */
[----:B------:R-:W-:Y:S02]  /*195d0*/  FMNMX.FTZ R6, R11, R6, !PT ;  /* 0x000000060b067209 */ /* 0x000fe40007810000 */
[----:B------:R-:W-:Y:S02]  /*195e0*/  ISETP.LT.OR P0, PT, R14, 0x12, P0 ;  /* 0x000000120e00780c */ /* 0x000fe40000701670 */
[----:B------:R-:W-:Y:S02]  /*195f0*/  FMNMX.FTZ R16, R9, R6, !PT ;  /* 0x0000000609107209 */ /* 0x000fe40007810000 */
[----:B------:R-:W-:Y:S02]  /*19600*/  FSEL R163, R163, -INF , !P0 ;  /* 0xff800000a3a37808 */ /* 0x000fe40004000000 */
[----:B------:R-:W-:Y:S04]  /*19610*/  PLOP3.LUT P0, PT, PT, PT, UP0, 0x80, 0x0 ;  /* 0x000000000000781c */ /* 0x000fe80003f0f008 */
[----:B------:R-:W-:Y:S02]  /*19620*/  ISETP.GT.AND P0, PT, R0, 0x18, P0 ;  /* 0x000000180000780c */ /* 0x000fe40000704270 */
[----:B-1----:R-:W-:Y:S02]  /*19630*/  FMNMX.FTZ R6, R4, R5, !PT ;  /* 0x0000000504067209 */ /* 0x002fe40007810000 */
[----:B------:R-:W-:Y:S03]  /*19640*/  ISETP.LT.OR P0, PT, R14, 0x19, P0 ;  /* 0x000000190e00780c */ /* 0x000fe60000701670 */
[----:B------:R-:W1:Y:S01]  /*19650*/  SHFL.BFLY PT, R17, R6, 0x1, 0x1f ;  /* 0x0c201f0006117f89 */ /* 0x000e6200000e0000 */
[----:B------:R-:W-:Y:S02]  /*19660*/  FSEL R161, R161, -INF , !P0 ;  /* 0xff800000a1a17808 */ /* 0x000fe40004000000 */
[----:B------:R-:W-:Y:S01]  /*19670*/  PLOP3.LUT P0, PT, PT, PT, UP0, 0x80, 0x0 ;  /* 0x000000000000781c */ /* 0x000fe20003f0f008 */
[----:B------:R-:W-:Y:S02]  /*19680*/  UISETP.GT.AND UP0, UPT, UR10, UR8, UPT ;  /* 0x000000080a00728c */ /* 0x000fe4000bf04270 */
[----:B------:R-:W-:Y:S01]  /*19690*/  UIADD3 UR10, UR10, -0x1, URZ ;  /* 0xffffffff0a0a7890 */ /* 0x000fe2000fffe03f */
[----:B------:R-:W-:Y:S02]  /*196a0*/  ISETP.GT.AND P0, PT, R0, 0x19, P0 ;  /* 0x000000190000780c */ /* 0x000fe40000704270 */
[----:B------:R-:W-:Y:S02]  /*196b0*/  FMNMX.FTZ R0, R165, R16, !PT ;  /* 0x00000010a5007209 */ /* 0x000fe40007810000 */
[----:B------:R-:W-:Y:S02]  /*196c0*/  ISETP.LT.OR P0, PT, R14, 0x1a, P0 ;  /* 0x0000001a0e00780c */ /* 0x000fe40000701670 */
[----:B------:R-:W-:Y:S02]  /*196d0*/  FMNMX.FTZ R0, R163, R0, !PT ;  /* 0x00000000a3007209 */ /* 0x000fe40007810000 */
[----:B------:R-:W-:Y:S02]  /*196e0*/  FSEL R149, R149, -INF , !P0 ;  /* 0xff80000095957808 */ /* 0x000fe40004000000 */
[----:B------:R-:W-:Y:S04]  /*196f0*/  FMNMX.FTZ R0, R161, R0, !PT ;  /* 0x00000000a1007209 */ /* 0x000fe80007810000 */
[----:B------:R-:W-:Y:S02]  /*19700*/  FMNMX.FTZ R4, R149, R0, !PT ;  /* 0x0000000095047209 */ /* 0x000fe40007810000 */
[----:B-1----:R-:W-:Y:S03]  /*19710*/  FMNMX.FTZ R0, R6, R17, !PT ;  /* 0x0000001106007209 */ /* 0x002fe60007810000 */
        /* <DEDUP_REMOVED lines=9> */
[--C-:B------:R-:W-:Y:S02]  /*197b0*/  FFMA.FTZ R239, R168, c[0x0][0x2d0], -R167.reuse ;  /* 0x0000b400a8ef7a23 */ /* 0x100fe400000108a7 */
[----:B------:R-:W-:Y:S01]  /*197c0*/  LDSM.16.MT88.4 R168, [R206+0x9880] ;  /* 0x00988000cea8783b */ /* 0x000fe20000004200 */
[----:B-1----:R-:W-:Y:S01]  /*197d0*/  FMNMX.FTZ R5, R4, R7, !PT ;  /* 0x0000000704057209 */ /* 0x002fe20007810000 */
[--C-:B------:R-:W-:Y:S01]  /*197e0*/  FFMA.FTZ R240, R166, c[0x0][0x2d0], -R167.reuse ;  /* 0x0000b400a6f07a23 */ /* 0x100fe200000108a7 */
[----:B------:R-:W-:Y:S01]  /*197f0*/  FSEL R4, R0, RZ, P0 ;  /* 0x000000ff00047208 */ /* 0x000fe20000000000 */
[--C-:B------:R-:W-:Y:S02]  /*19800*/  FFMA.FTZ R241, R164, c[0x0][0x2d0], -R167.reuse ;  /* 0x0000b400a4f17a23 */ /* 0x100fe400000108a7 */
[----:B------:R-:W-:Y:S01]  /*19810*/  FFMA.FTZ R167, R162, c[0x0][0x2d0], -R167 ;  /* 0x0000b400a2a77a23 */ /* 0x000fe200000108a7 */
[----:B------:R-:W1:Y:S01]  /*19820*/  MUFU.EX2 R151, R151 ;  /* 0x0000009700977308 */ /* 0x000e620000000800 */
[----:B------:R-:W2:Y:S01]  /*19830*/  SHFL.BFLY PT, R148, R5, 0x1, 0x1f ;  /* 0x0c201f0005947f89 */ /* 0x000ea200000e0000 */
[----:B------:R-:W-:Y:S04]  /*19840*/  FADD.FTZ R4, -R4, R3 ;  /* 0x0000000304047221 */ /* 0x000fe80000010100 */
[----:B------:R-:W-:Y:S04]  /*19850*/  FMUL.FTZ R3, R4, c[0x0][0x2d0] ;  /* 0x0000b40004037a20 */ /* 0x000fe80000410000 */
[----:B------:R-:W-:Y:S10]  /*19860*/  MUFU.EX2 R150, R150 ;  /* 0x0000009600967308 */ /* 0x000ff40000000800 */
[----:B------:R-:W3:Y:S01]  /*19870*/  MUFU.EX2 R3, R3 ;  /* 0x0000000300037308 */ /* 0x000ee20000000800 */
[----:B-1----:R-:W-:Y:S02]  /*19880*/  F2FP.BF16.PACK_AB R152, R151, R234 ;  /* 0x000000ea9798723e */ /* 0x002fe400000010ff */
[----:B--2---:R-:W-:Y:S04]  /*19890*/  FMNMX.FTZ R148, R148, R5, !PT ;  /* 0x0000000594947209 */ /* 0x004fe80007810000 */
[C---:B------:R-:W-:Y:S01]  /*198a0*/  FSETP.NEU.FTZ.AND P0, PT, R148.reuse, -INF , PT ;  /* 0xff8000009400780b */ /* 0x040fe20003f1d000 */
[C---:B------:R-:W-:Y:S02]  /*198b0*/  FMUL.FTZ R160, R148.reuse, c[0x0][0x2d0] ;  /* 0x0000b40094a07a20 */ /* 0x040fe40000410000 */
[----:B------:R-:W1:Y:S01]  /*198c0*/  MUFU.EX2 R233, R233 ;  /* 0x000000e900e97308 */ /* 0x000e620000000800 */
[----:B------:R-:W-:Y:S02]  /*198d0*/  FSEL R5, R148, RZ, P0 ;  /* 0x000000ff94057208 */ /* 0x000fe40000000000 */
[----:B------:R-:W-:Y:S02]  /*198e0*/  FSEL R160, R160, RZ, P0 ;  /* 0x000000ffa0a07208 */ /* 0x000fe40000000000 */
[----:B------:R-:W-:Y:S01]  /*198f0*/  PLOP3.LUT P0, PT, PT, PT, UP0, 0x80, 0x0 ;  /* 0x000000000000781c */ /* 0x000fe20003f0f008 */
[----:B------:R-:W-:Y:S02]  /*19900*/  FADD.FTZ R5, -R5, R2 ;  /* 0x0000000205057221 */ /* 0x000fe40000010100 */
[--C-:B------:R-:W-:Y:S02]  /*19910*/  FFMA.FTZ R238, R15, c[0x0][0x2d0], -R160.reuse ;  /* 0x0000b4000fee7a23 */ /* 0x100fe400000108a0 */
[----:B------:R2:W-:Y:S01]  /*19920*/  MUFU.EX2 R242, R167 ;  /* 0x000000a700f27308 */ /* 0x0005e20000000800 */
[--C-:B------:R-:W-:Y:S02]  /*19930*/  FFMA.FTZ R237, R13, c[0x0][0x2d0], -R160.reuse ;  /* 0x0000b4000ded7a23 */ /* 0x100fe400000108a0 */
[----:B------:R-:W4:Y:S01]  /*19940*/  LDSM.16.MT88.4 R12, [R211+0x8080] ;  /* 0x00808000d30c783b */ /* 0x000f220000004200 */
[--C-:B------:R-:W-:Y:S02]  /*19950*/  FFMA.FTZ R236, R11, c[0x0][0x2d0], -R160.reuse ;  /* 0x0000b4000bec7a23 */ /* 0x100fe400000108a0 */
[--C-:B------:R-:W-:Y:S02]  /*19960*/  FFMA.FTZ R235, R9, c[0x0][0x2d0], -R160.reuse ;  /* 0x0000b40009eb7a23 */ /* 0x100fe400000108a0 */
[----:B------:R-:W-:Y:S02]  /*19970*/  FMUL.FTZ R2, R5, c[0x0][0x2d0] ;  /* 0x0000b40005027a20 */ /* 0x000fe40000410000 */
[----:B------:R-:W-:Y:S01]  /*19980*/  MUFU.EX2 R238, R238 ;  /* 0x000000ee00ee7308 */ /* 0x000fe20000000800 */
[C---:B---3--:R-:W-:Y:S02]  /*19990*/  FMUL.FTZ R4, R3.reuse, R144 ;  /* 0x0000009003047220 */ /* 0x048fe40000410000 */
[----:B------:R-:W-:Y:S01]  /*199a0*/  FMUL.FTZ R5, R3, R145 ;  /* 0x0000009103057220 */ /* 0x000fe20000410000 */
[----:B-1----:R-:W-:Y:S01]  /*199b0*/  F2FP.BF16.PACK_AB R154, R233, R150 ;  /* 0x00000096e99a723e */ /* 0x002fe200000010ff */
[C---:B------:R-:W-:Y:S02]  /*199c0*/  FMUL.FTZ R8, R3.reuse, R140 ;  /* 0x0000008c03087220 */ /* 0x040fe40000410000 */
[C---:B------:R-:W-:Y:S02]  /*199d0*/  FMUL.FTZ R9, R3.reuse, R141 ;  /* 0x0000008d03097220 */ /* 0x040fe40000410000 */
[C---:B------:R-:W-:Y:S01]  /*199e0*/  FMUL.FTZ R16, R3.reuse, R132 ;  /* 0x0000008403107220 */ /* 0x040fe20000410000 */
[----:B------:R-:W1:Y:S01]  /*199f0*/  MUFU.EX2 R2, R2 ;  /* 0x0000000200027308 */ /* 0x000e620000000800 */
[----:B------:R-:W-:Y:S02]  /*19a00*/  FMUL.FTZ R17, R3, R133 ;  /* 0x0000008503117220 */ /* 0x000fe40000410000 */
[--C-:B------:R-:W-:Y:S02]  /*19a10*/  FFMA.FTZ R243, R165, c[0x0][0x2d0], -R160.reuse ;  /* 0x0000b400a5f37a23 */ /* 0x100fe400000108a0 */
[----:B--2---:R-:W-:Y:S01]  /*19a20*/  LDSM.16.MT88.4 R164, [R204+0x8880] ;  /* 0x00888000cca4783b */ /* 0x004fe20000004200 */
[--C-:B------:R-:W-:Y:S02]  /*19a30*/  FFMA.FTZ R244, R163, c[0x0][0x2d0], -R160.reuse ;  /* 0x0000b400a3f47a23 */ /* 0x100fe400000108a0 */
[--C-:B------:R-:W-:Y:S02]  /*19a40*/  FFMA.FTZ R245, R161, c[0x0][0x2d0], -R160.reuse ;  /* 0x0000b400a1f57a23 */ /* 0x100fe400000108a0 */
[----:B------:R-:W2:Y:S01]  /*19a50*/  MUFU.EX2 R237, R237 ;  /* 0x000000ed00ed7308 */ /* 0x000ea20000000800 */
[----:B------:R-:W-:Y:S02]  /*19a60*/  FFMA.FTZ R160, R149, c[0x0][0x2d0], -R160 ;  /* 0x0000b40095a07a23 */ /* 0x000fe400000108a0 */
[C---:B------:R-:W-:Y:S02]  /*19a70*/  FMUL.FTZ R28, R3.reuse, R28 ;  /* 0x0000001c031c7220 */ /* 0x040fe40000410000 */
[C---:B------:R-:W-:Y:S02]  /*19a80*/  FMUL.FTZ R29, R3.reuse, R29 ;  /* 0x0000001d031d7220 */ /* 0x040fe40000410000 */
[C---:B------:R-:W-:Y:S02]  /*19a90*/  FMUL.FTZ R32, R3.reuse, R32 ;  /* 0x0000002003207220 */ /* 0x040fe40000410000 */
[C---:B------:R-:W-:Y:S01]  /*19aa0*/  FMUL.FTZ R33, R3.reuse, R33 ;  /* 0x0000002103217220 */ /* 0x040fe20000410000 */
[----:B------:R-:W-:Y:S01]  /*19ab0*/  MUFU.EX2 R236, R236 ;  /* 0x000000ec00ec7308 */ /* 0x000fe20000000800 */
[C---:B------:R-:W-:Y:S02]  /*19ac0*/  FMUL.FTZ R36, R3.reuse, R36 ;  /* 0x0000002403247220 */ /* 0x040fe40000410000 */
[----:B------:R-:W-:Y:S02]  /*19ad0*/  FMUL.FTZ R37, R3, R37 ;  /* 0x0000002503257220 */ /* 0x000fe40000410000 */
[C---:B-1----:R-:W-:Y:S02]  /*19ae0*/  FMUL.FTZ R6, R2.reuse, R146 ;  /* 0x0000009202067220 */ /* 0x042fe40000410000 */
[C---:B------:R-:W-:Y:S02]  /*19af0*/  FMUL.FTZ R7, R2.reuse, R147 ;  /* 0x0000009302077220 */ /* 0x040fe40000410000 */
[----:B------:R-:W1:Y:S01]  /*19b00*/  LDSM.16.MT88.4 R144, [R205+0x8080] ;  /* 0x00808000cd90783b */ /* 0x000e620000004200 */
[----:B------:R-:W3:Y:S01]  /*19b10*/  MUFU.EX2 R235, R235 ;  /* 0x000000eb00eb7308 */ /* 0x000ee20000000800 */
[C---:B------:R-:W-:Y:S02]  /*19b20*/  FMUL.FTZ R10, R2.reuse, R142 ;  /* 0x0000008e020a7220 */ /* 0x040fe40000410000 */
[C---:B------:R-:W-:Y:S01]  /*19b30*/  FMUL.FTZ R11, R2.reuse, R143 ;  /* 0x0000008f020b7220 */ /* 0x040fe20000410000 */
        /* <DEDUP_REMOVED lines=15> */
[----:B---3--:R-:W-:Y:S01]  /*19c30*/  F2FP.BF16.PACK_AB R155, R235, R236 ;  /* 0x000000eceb9b723e */ /* 0x008fe200000010ff */
[C---:B------:R-:W-:Y:S02]  /*19c40*/  FMUL.FTZ R42, R2.reuse, R42 ;  /* 0x0000002a022a7220 */ /* 0x040fe40000410000 */
[C---:B------:R-:W-:Y:S02]  /*19c50*/  FMUL.FTZ R43, R2.reuse, R43 ;  /* 0x0000002b022b7220 */ /* 0x040fe40000410000 */
[C---:B------:R-:W-:Y:S01]  /*19c60*/  FMUL.FTZ R44, R3.reuse, R44 ;  /* 0x0000002c032c7220 */ /* 0x040fe20000410000 */
[----:B------:R-:W3:Y:S01]  /*19c70*/  MUFU.EX2 R240, R240 ;  /* 0x000000f000f07308 */ /* 0x000ee20000000800 */
[C---:B----4-:R-:W-:Y:S01]  /*19c80*/  HMMA.16816.F32.BF16 R4, R152.reuse, R12, R4 ;  /* 0x0000000c9804723c */ /* 0x050fe20000041804 */
        /* <DEDUP_REMOVED lines=37> */
[C---:B----4-:R-:W-:Y:S04]  /*19ee0*/  HMMA.16816.F32.BF16 R28, R152.reuse, R136, R28 ;  /* 0x00000088981c723c */ /* 0x050fe8000004181c */
        /* <DEDUP_REMOVED lines=10> */
[----:B------:R-:W4:Y:S03]  /*19f90*/  LDSM.16.MT88.4 R132, [R204+0x9080] ;  /* 0x00908000cc84783b */ /* 0x000f260000004200 */
        /* <DEDUP_REMOVED lines=18> */
[C---:B----4-:R-:W-:Y:S04]  /*1a0c0*/  HMMA.16816.F32.BF16 R60, R152.reuse, R132, R60 ;  /* 0x00000084983c723c */ /* 0x050fe8000004183c */
[C---:B------:R-:W-:Y:S02]  /*1a0d0*/  FMUL.FTZ R76, R3.reuse, R76 ;  /* 0x0000004c034c7220 */ /* 0x040fe40000410000 */
[C---:B------:R-:W-:Y:S02]  /*1a0e0*/  FMUL.FTZ R77, R3.reuse, R77 ;  /* 0x0000004d034d7220 */ /* 0x040fe40000410000 */
[C---:B------:R-:W-:Y:S01]  /*1a0f0*/  HMMA.16816.F32.BF16 R64, R152.reuse, R134, R64 ;  /* 0x000000869840723c */ /* 0x040fe20000041840 */
[----:B------:R-:W4:Y:S03]  /*1a100*/  LDSM.16.MT88.4 R132, [R205+0xa080] ;  /* 0x00a08000cd84783b */ /* 0x000f260000004200 */
        /* <DEDUP_REMOVED lines=21> */
[C---:B------:R-:W-:Y:S04]  /*1a260*/  FMUL.FTZ R92, R3.reuse, R92 ;  /* 0x0000005c035c7220 */ /* 0x040fe80000410000 */
[C---:B------:R-:W-:Y:S01]  /*1a270*/  FMUL.FTZ R93, R3.reuse, R93 ;  /* 0x0000005d035d7220 */ /* 0x040fe20000410000 */
[C---:B------:R-:W-:Y:S01]  /*1a280*/  HMMA.16816.F32.BF16 R88, R152.reuse, R134, R88 ;  /* 0x000000869858723c */ /* 0x040fe20000041858 */
[----:B------:R-:W4:Y:S02]  /*1a290*/  LDSM.16.MT88.4 R132, [R206+0xb080] ;  /* 0x00b08000ce84783b */ /* 0x000f240000004200 */
        /* <DEDUP_REMOVED lines=26> */
[C---:B----4-:R-:W-:Y:S03]  /*1a440*/  HMMA.16816.F32.BF16 R108, R152.reuse, R132, R108 ;  /* 0x00000084986c723c */ /* 0x050fe6000004186c */
[C---:B------:R-:W-:Y:S02]  /*1a450*/  FMUL.FTZ R114, R2.reuse, R114 ;  /* 0x0000007202727220 */ /* 0x040fe40000410000 */
[C---:B------:R-:W-:Y:S02]  /*1a460*/  FMUL.FTZ R115, R2.reuse, R115 ;  /* 0x0000007302737220 */ /* 0x040fe40000410000 */
[C---:B------:R-:W-:Y:S02]  /*1a470*/  FMUL.FTZ R116, R3.reuse, R116 ;  /* 0x0000007403747220 */ /* 0x040fe40000410000 */
[C---:B------:R-:W-:Y:S03]  /*1a480*/  FMUL.FTZ R117, R3.reuse, R117 ;  /* 0x0000007503757220 */ /* 0x040fe60000410000 */
        /* <DEDUP_REMOVED lines=19> */
[----:B------:R-:W-:Y:S01]  /*1a5c0*/  FFMA.FTZ R234, R3, R224, R234 ;  /* 0x000000e003ea7223 */ /* 0x000fe200000100ea */
[----:B------:R-:W-:Y:S01]  /*1a5d0*/  MOV R3, R0 ;  /* 0x0000000000037202 */ /* 0x000fe20000000f00 */
[----:B------:R-:W-:Y:S03]  /*1a5e0*/  FFMA.FTZ R238, R2, R223, R238 ;  /* 0x000000df02ee7223 */ /* 0x000fe600000100ee */
[----:B------:R-:W-:Y:S03]  /*1a5f0*/  HMMA.16816.F32.BF16 R128, R152, R138, R128 ;  /* 0x0000008a9880723c */ /* 0x000fe60000041880 */
[----:B------:R-:W-:Y:S02]  /*1a600*/  FADD.FTZ R151, R151, R234 ;  /* 0x000000ea97977221 */ /* 0x000fe40000010000 */
[----:B------:R-:W-:Y:S02]  /*1a610*/  FADD.FTZ R237, R237, R238 ;  /* 0x000000eeeded7221 */ /* 0x000fe40000010000 */
[----:B---3--:R-:W-:Y:S01]  /*1a620*/  F2FP.BF16.PACK_AB R152, R240, R239 ;  /* 0x000000eff098723e */ /* 0x008fe200000010ff */
        /* <DEDUP_REMOVED lines=8> */
[C---:B----4-:R-:W-:Y:S01]  /*1a6b0*/  HMMA.16816.F32.BF16 R144, R152.reuse, R132, R4 ;  /* 0x000000849890723c */ /* 0x050fe20000041804 */
        /* <DEDUP_REMOVED lines=45> */
.L_x_484:
[----:B------:R-:W1:Y:S01]  /*1a990*/  SHFL.BFLY PT, R3, R224, 0x2, 0x1f ;  /* 0x0c401f00e0037f89 */ /* 0x000e6200000e0000 */
[----:B------:R-:W-:-:S02]  /*1a9a0*/  MOV R4, RZ ;  /* 0x000000ff00047202 */ /* 0x000fc40000000f00 */
[----:B------:R-:W-:Y:S01]  /*1a9b0*/  MOV R8, 0xff800000 ;  /* 0xff80000000087802 */ /* 0x000fe20000000f00 */
[----:B------:R-:W2:Y:S01]  /*1a9c0*/  SHFL.BFLY PT, R2, R223, 0x2, 0x1f ;  /* 0x0c401f00df027f89 */ /* 0x000ea200000e0000 */
[----:B------:R-:W-:Y:S01]  /*1a9d0*/  PLOP3.LUT P2, PT, PT, PT, PT, 0x8, 0x0 ;  /* 0x000000000000781c */ /* 0x000fe20003f4e170 */
[----:B-1----:R-:W-:Y:S01]  /*1a9e0*/  FADD.FTZ R6, R3, R224 ;  /* 0x000000e003067221 */ /* 0x002fe20000010000 */
[----:B------:R-:W-:Y:S01]  /*1a9f0*/  MOV R3, RZ ;  /* 0x000000ff00037202 */ /* 0x000fe20000000f00 */
        /* <DEDUP_REMOVED lines=148> */
.L_x_382:
        /* <DEDUP_REMOVED lines=178> */
[----:B------:R-:W4:Y:S02]  /*1be60*/  @P0 LDG.E R12, [R10.64] ;  /* 0x000000180a0c0981 */ /* 0x000f24000c1e1900 */
[----:B------:R-:W-:-:S03]  /*1be70*/  ULDC.64 UR4, c[0x0][0x508] ;  /* 0x0001420000047ab9 */ /* 0x000fc60000000a00 */
[----:B------:R-:W-:-:S05]  /*1be80*/  PLOP3.LUT P1, PT, PT, PT, UP0, 0x80, 0x0 ;  /* 0x000000000000781c */ /* 0x000fca0003f2f008 */
[----:B------:R-:W-:Y:S01]  /*1be90*/  @UP0 UIMAD.WIDE UR4, UR21, UR6, UR4 ;  /* 0x00000006150402a5 */ /* 0x000fe2000f8e0204 */
[----:B------:R-:W-:-:S05]  /*1bea0*/  IMAD.MOV.U32 R4, RZ, RZ, c[0x0][0x388] ;  /* 0x0000e200ff047624 */ /* 0x000fca00078e00ff */
[----:B------:R-:W-:Y:S02]  /*1beb0*/  IMAD.U32 R14, RZ, RZ, UR4 ;  /* 0x00000004ff0e7e24 */ /* 0x000fe4000f8e00ff */
[----:B--2---:R-:W-:-:S05]  /*1bec0*/  IMAD.U32 R15, RZ, RZ, UR5 ;  /* 0x00000005ff0f7e24 */ /* 0x004fca000f8e00ff */
[----:B------:R3:W5:Y:S01]  /*1bed0*/  @P1 LDG.E R4, [R14.64] ;  /* 0x000000180e041981 */ /* 0x000762000c1e1900 */
[----:B------:R-:W-:Y:S02]  /*1bee0*/  UMOV UR18, URZ ;  /* 0x0000003f00127c82 */ /* 0x000fe40008000000 */
[----:B------:R-:W-:Y:S01]  /*1bef0*/  UMOV UR19, URZ ;  /* 0x0000003f00137c82 */ /* 0x000fe20008000000 */
[----:B----4-:R-:W1:Y:S02]  /*1bf00*/  @P0 R2UR UR5, R12 ;  /* 0x000000000c0503c2 */ /* 0x010e6400000e0000 */
[----:B-1----:R-:W-:Y:S02]  /*1bf10*/  @UP1 USHF.R.S32.HI UR4, URZ, 0x1f, UR5 ;  /* 0x0000001f3f041899 */ /* 0x002fe40008011405 */
[----:B------:R-:W-:-:S05]  /*1bf20*/  @UP1 UMOV UR18, UR5 ;  /* 0x0000000500121c82 */ /* 0x000fca0008000000 */
[----:B------:R-:W-:Y:S01]  /*1bf30*/  @UP1 UMOV UR19, UR4 ;  /* 0x0000000400131c82 */ /* 0x000fe20008000000 */
[----:B------:R-:W-:Y:S05]  /*1bf40*/  @P1 BRA `(.L_x_496) ;  /* 0x0000004000001947 */ /* 0x000fea0003800000 */
[----:B---3--:R-:W-:Y:S05]  /*1bf50*/  @!P0 BRA `(.L_x_496) ;  /* 0x0000003000008947 */ /* 0x008fea0003800000 */
[----:B-----5:R-:W2:Y:S04]  /*1bf60*/  LDG.E R4, [R10.64] ;  /* 0x000000180a047981 */ /* 0x020ea8000c1e1900 */
[----:B------:R-:W2:Y:S02]  /*1bf70*/  LDG.E R3, [R10.64+0x4] ;  /* 0x000004180a037981 */ /* 0x000ea4000c1e1900 */
[----:B--2---:R-:W-:Y:S02]  /*1bf80*/  IADD3 R4, -R4, R3, RZ ;  /* 0x0000000304047210 */ /* 0x004fe40007ffe1ff */
.L_x_496:
[----:B---3--:R-:W-:Y:S01]  /*1bf90*/  SHF.R.S32.HI R3, RZ, 0x1f, R2 ;  /* 0x0000001fff037819 */ /* 0x008fe20000011402 */
[----:B------:R-:W1:Y:S01]  /*1bfa0*/  S2R R75, SR_CTAID.X ;  /* 0x00000000004b7919 */ /* 0x000e620000002500 */
[----:B------:R-:W-:Y:S01]  /*1bfb0*/  LOP3.LUT R11, R7, 0xffffffe0, RZ, 0xc0, !PT ;  /* 0xffffffe0070b7812 */ /* 0x000fe200078ec0ff */
[----:B------:R-:W-:Y:S01]  /*1bfc0*/  IMAD.MOV.U32 R10, RZ, RZ, c[0x0][0x4e8] ;  /* 0x00013a00ff0a7624 */ /* 0x000fe200078e00ff */
[----:B------:R-:W-:Y:S01]  /*1bfd0*/  LEA.HI R3, R3, R2, RZ, 0x3 ;  /* 0x0000000203037211 */ /* 0x000fe200078f18ff */
[----:B------:R-:W-:Y:S01]  /*1bfe0*/  ULDC.64 UR6, c[0x0][0x490] ;  /* 0x0001240000067ab9 */ /* 0x000fe20000000a00 */
[-C--:B------:R-:W-:Y:S01]  /*1bff0*/  LEA.HI R16, R5, R0.reuse, RZ, 0x3 ;  /* 0x0000000005107211 */ /* 0x080fe200078f18ff */
[----:B------:R-:W-:Y:S01]  /*1c000*/  USHF.R.S32.HI UR12, URZ, 0x1f, UR21 ;  /* 0x0000001f3f0c7899 */ /* 0x000fe20008011415 */
[----:B------:R-:W-:Y:S01]  /*1c010*/  LOP3.LUT R7, R3, 0xffffff8, RZ, 0xc0, !PT ;  /* 0x0ffffff803077812 */ /* 0x000fe200078ec0ff */
[----:B------:R-:W-:Y:S01]  /*1c020*/  IMAD.IADD R3, R0, 0x1, -R11 ;  /* 0x0000000100037824 */ /* 0x000fe200078e0a0b */
        /* <DEDUP_REMOVED lines=91> */
[----:B------:R-:W-:-:S03]  /*1c5e0*/  IADD3 R21, R21, R22, RZ ;  /* 0x0000001615157210 */ /* 0x000fc60007ffe0ff */
[----:B-1----:R1:W-:Y:S01]  /*1c5f0*/  @!P1 ST.E [R12.64], R6 ;  /* 0x000000060c009985 */ /* 0x0023e2000c101918 */
[----:B--2---:R-:W-:-:S03]  /*1c600*/  IMAD.SHL.U32 R14, R5, 0x8, RZ ;  /* 0x00000008050e7824 */ /* 0x004fc600078e00ff */
[----:B---3--:R1:W-:Y:S01]  /*1c610*/  @!P0 ST.E [R10.64], R8 ;  /* 0x000000080a008985 */ /* 0x0083e2000c101918 */
[----:B------:R-:W-:Y:S01]  /*1c620*/  IMAD R5, R4, c[0x0][0x3d8], RZ ;  /* 0x0000f60004057a24 */ /* 0x000fe200078e02ff */
[----:B------:R-:W-:-:S03]  /*1c630*/  LOP3.LUT R14, R3, 0x7ffffe00, R14, 0xf8, !PT ;  /* 0x7ffffe00030e7812 */ /* 0x000fc600078ef80e */
[C---:B------:R-:W-:Y:S02]  /*1c640*/  IMAD R3, R18.reuse, c[0x0][0x3dc], R5 ;  /* 0x0000f70012037a24 */ /* 0x040fe400078e0205 */
[----:B------:R-:W-:-:S04]  /*1c650*/  IMAD.WIDE.U32 R18, R18, c[0x0][0x3d8], R20 ;  /* 0x0000f60012127a25 */ /* 0x000fc800078e0014 */
[----:B------:R-:W-:Y:S01]  /*1c660*/  IMAD.SHL.U32 R76, R14, 0x2, RZ ;  /* 0x000000020e4c7824 */ /* 0x000fe200078e00ff */
[----:B------:R-:W-:Y:S01]  /*1c670*/  LEA R74, P0, R18, c[0x0][0x380], 0x1 ;  /* 0x0000e000124a7a11 */ /* 0x000fe200078008ff */
[----:B------:R-:W-:-:S03]  /*1c680*/  IMAD.IADD R3, R19, 0x1, R3 ;  /* 0x0000000113037824 */ /* 0x000fc600078e0203 */
        /* <DEDUP_REMOVED lines=45> */
.L_x_498:
[----:B--234-:R-:W-:Y:S05]  /*1c960*/  BSYNC B0 ;  /* 0x0000000000007941 */ /* 0x01cfea0003800000 */
.L_x_497:
        /* <DEDUP_REMOVED lines=30> */
.L_x_500:
[----:B------:R-:W-:Y:S05]  /*1cb50*/  BSYNC B0 ;  /* 0x0000000000007941 */ /* 0x000fea0003800000 */
.L_x_499:
        /* <DEDUP_REMOVED lines=30> */
.L_x_502:
[----:B------:R-:W-:Y:S05]  /*1cd40*/  BSYNC B0 ;  /* 0x0000000000007941 */ /* 0x000fea0003800000 */
.L_x_501:
        /* <DEDUP_REMOVED lines=31> */
.L_x_495:
        /* <DEDUP_REMOVED lines=28> */
[----:B-----5:R-:W2:Y:S04]  /*1d100*/  LDG.E R4, [R6.64] ;  /* 0x0000001806047981 */ /* 0x020ea8000c1e1900 */
[----:B------:R-:W2:Y:S02]  /*1d110*/  LDG.E R3, [R6.64+0x4] ;  /* 0x0000041806037981 */ /* 0x000ea4000c1e1900 */
[----:B--2---:R-:W-:Y:S02]  /*1d120*/  IADD3 R4, -R4, R3, RZ ;  /* 0x0000000304047210 */ /* 0x004fe40007ffe1ff */
.L_x_503:
        /* <DEDUP_REMOVED lines=38> */
[----:B------:R-:W-:Y:S01]  /*1d390*/  LEA R2, P0, R6, c[0x0][0x450], 0x2 ;  /* 0x0001140006027a11 */ /* 0x000fe200078010ff */
[----:B------:R-:W-:-:S03]  /*1d3a0*/  IMAD.MOV.U32 R5, RZ, RZ, -0x800000 ;  /* 0xff800000ff057424 */ /* 0x000fc600078e00ff */
[----:B------:R-:W-:-:S04]  /*1d3b0*/  IADD3 R3, R7, R0, RZ ;  /* 0x0000000007037210 */ /* 0x000fc80007ffe0ff */
[----:B------:R-:W-:-:S05]  /*1d3c0*/  LEA.HI.X R3, R6, c[0x0][0x454], R3, 0x2, P0 ;  /* 0x0001150006037a11 */ /* 0x000fca00000f1403 */
[----:B------:R1:W-:Y:S02]  /*1d3d0*/  STG.E [R2.64], R5 ;  /* 0x0000000502007986 */ /* 0x0003e4000c101918 */
.L_x_505:
[----:B------:R-:W-:Y:S05]  /*1d3e0*/  BSYNC B0 ;  /* 0x0000000000007941 */ /* 0x000fea0003800000 */
.L_x_504:
        /* <DEDUP_REMOVED lines=8> */
[----:B------:R-:W-:Y:S01]  /*1d470*/  ISETP.NE.AND P0, PT, R2, 0x1, PT ;  /* 0x000000010200780c */ /* 0x000fe20003f05270 */
[----:B------:R-:W-:Y:S01]  /*1d480*/  UIMAD UR7, UR10, UR5, UR7 ;  /* 0x000000050a0772a4 */ /* 0x000fe2000f8e0207 */
[----:B------:R-:W-:Y:S01]  /*1d490*/  LOP3.LUT R6, R0, 0xfffffff8, RZ, 0xc0, !PT ;  /* 0xfffffff800067812 */ /* 0x000fe200078ec0ff */
[----:B------:R-:W-:Y:S01]  /*1d4a0*/  BSSY B0, `(.L_x_506) ;  /* 0x0000042000007945 */ /* 0x000fe20003800000 */
[----:B------:R-:W-:Y:S01]  /*1d4b0*/  SHF.R.S32.HI R0, RZ, 0x3, R0 ;  /* 0x00000003ff007819 */ /* 0x000fe20000011400 */
[----:B------:R-:W-:-:S02]  /*1d4c0*/  ULDC.64 UR4, c[0x0][0x3e8] ;  /* 0x0000fa0000047ab9 */ /* 0x000fc40000000a00 */
[----:B------:R-:W-:Y:S01]  /*1d4d0*/  IMAD.IADD R9, R9, 0x1, -R6 ;  /* 0x0000000109097824 */ /* 0x000fe200078e0a06 */
[----:B------:R-:W-:Y:S02]  /*1d4e0*/  UIADD3 UR15, UR15, UR7, URZ ;  /* 0x000000070f0f7290 */ /* 0x000fe4000fffe03f */
        /* <DEDUP_REMOVED lines=61> */
.L_x_507:
[----:B------:R-:W-:Y:S05]  /*1d8c0*/  BSYNC B0 ;  /* 0x0000000000007941 */ /* 0x000fea0003800000 */
.L_x_506:
        /* <DEDUP_REMOVED lines=27> */
.L_x_509:
[----:B------:R-:W-:Y:S05]  /*1da80*/  BSYNC B0 ;  /* 0x0000000000007941 */ /* 0x000fea0003800000 */
.L_x_508:
        /* <DEDUP_REMOVED lines=27> */
.L_x_511:
[----:B------:R-:W-:Y:S05]  /*1dc40*/  BSYNC B0 ;  /* 0x0000000000007941 */ /* 0x000fea0003800000 */
.L_x_510:
        /* <DEDUP_REMOVED lines=22> */
[----:B--2---:R-:W-:-:S04]  /*1ddb0*/  SHF.R.S32.HI R5, RZ, 0x1f, R6 ;  /* 0x0000001fff057819 */ /* 0x004fc80000011406 */
[----:B------:R-:W-:-:S04]  /*1ddc0*/  LEA.HI R5, R5, R6, RZ, 0x3 ;  /* 0x0000000605057211 */ /* 0x000fc800078f18ff */
[----:B------:R-:W-:-:S05]  /*1ddd0*/  LOP3.LUT R5, R5, 0xfffffff8, RZ, 0xc0, !PT ;  /* 0xfffffff805057812 */ /* 0x000fca00078ec0ff */
[----:B------:R-:W-:-:S05]  /*1dde0*/  IMAD.WIDE R2, R5, 0x2, R2 ;  /* 0x0000000205027825 */ /* 0x000fca00078e0202 */
[----:B------:R-:W-:Y:S01]  /*1ddf0*/  ST.E.128 [R2.64], RZ ;  /* 0x000000ff02007985 */ /* 0x000fe2000c101d18 */
[----:B------:R-:W-:Y:S05]  /*1de00*/  EXIT ;  /* 0x000000000000794d */ /* 0x000fea0003800000 */
.L_x_512:
        /* <DEDUP_REMOVED lines=15> */
.L_x_1773:


//--------------------- .text._ZN7cutlass13device_kernelIN5flash19enable_sm80_to_sm89INS1_16FlashAttnFwdSm80INS1_25CollectiveMainloopFwdSm80ILi8ELi1ELb1EN4cute5tupleIJNS5_1CILi128EEENS7_ILi64EEENS7_ILi256EEEEEELi256ENS_10bfloat16_tEfNS_4arch4Sm80ELb1ELb0ELb1ELb0ELb1ELb0ELb1ELb0EEENS1_21CollectiveEpilogueFwdINS6_IJS8_SA_S9_EEENS6_IJNS7_ILi1EEESI_SI_EEESC_SE_Li256ELb0ELb1ELb0ELb0EEENS1_30DynamicPersistentTileSchedulerILi256ELi256ELb0ELb1ELb0EEEEEEEEEvNT_6ParamsE --------------------------
	.section	.text._ZN7cutlass13device_kernelIN5flash19enable_sm80_to_sm89INS1_16FlashAttnFwdSm80INS1_25CollectiveMainloopFwdSm80ILi8ELi1ELb1EN4cute5tupleIJNS5_1CILi128EEENS7_ILi64EEENS7_ILi256EEEEEELi256ENS_10bfloat16_tEfNS_4arch4Sm80ELb1ELb0ELb1ELb0ELb1ELb0ELb1ELb0EEENS1_21CollectiveEpilogueFwdINS6_IJS8_SA_S9_EEENS6_IJNS7_ILi1EEESI_SI_EEESC_SE_Li256ELb0ELb1ELb0ELb0EEENS1_30DynamicPersistentTileSchedulerILi256ELi256ELb0ELb1ELb0EEEEEEEEEvNT_6ParamsE,"ax",@progbits
	.sectioninfo	@"SHI_REGISTERS=255"
	.align	128
.text._ZN7cutlass13device_kernelIN5flash19enable_sm80_to_sm89INS1_16FlashAttnFwdSm80INS1_25CollectiveMainloopFwdSm80ILi8ELi1ELb1EN4cute5tupleIJNS5_1CILi128EEENS7_ILi64EEENS7_ILi256EEEEEELi256ENS_10bfloat16_tEfNS_4arch4Sm80ELb1ELb0ELb1ELb0ELb1ELb0ELb1ELb0EEENS1_21CollectiveEpilogueFwdINS6_IJS8_SA_S9_EEENS6_IJNS7_ILi1EEESI_SI_EEESC_SE_Li256ELb0ELb1ELb0ELb0EEENS1_30DynamicPersistentTileSchedulerILi256ELi256ELb0ELb1ELb0EEEEEEEEEvNT_6ParamsE:
        .type           _ZN7cutlass13device_kernelIN5flash19enable_sm80_to_sm89INS1_16FlashAttnFwdSm80INS1_25CollectiveMainloopFwdSm80ILi8ELi1ELb1EN4cute5tupleIJNS5_1CILi128EEENS7_ILi64EEENS7_ILi256EEEEEELi256ENS_10bfloat16_tEfNS_4arch4Sm80ELb1ELb0ELb1ELb0ELb1ELb0ELb1ELb0EEENS1_21CollectiveEpilogueFwdINS6_IJS8_SA_S9_EEENS6_IJNS7_ILi1EEESI_SI_EEESC_SE_Li256ELb0ELb1ELb0ELb0EEENS1_30DynamicPersistentTileSchedulerILi256ELi256ELb0ELb1ELb0EEEEEEEEEvNT_6ParamsE,@function
        .size           _ZN7cutlass13device_kernelIN5flash19enable_sm80_to_sm89INS1_16FlashAttnFwdSm80INS1_25CollectiveMainloopFwdSm80ILi8ELi1ELb1EN4cute5tupleIJNS5_1CILi128EEENS7_ILi64EEENS7_ILi256EEEEEELi256ENS_10bfloat16_tEfNS_4arch4Sm80ELb1ELb0ELb1ELb0ELb1ELb0ELb1ELb0EEENS1_21CollectiveEpilogueFwdINS6_IJS8_SA_S9_EEENS6_IJNS7_ILi1EEESI_SI_EEESC_SE_Li256ELb0ELb1ELb0ELb0EEENS1_30DynamicPersistentTileSchedulerILi256ELi256ELb0ELb1ELb0EEEEEEEEEvNT_6ParamsE,(.L_x_1774 - _ZN7cutlass13device_kernelIN5flash19enable_sm80_to_sm89INS1_16FlashAttnFwdSm80INS1_25CollectiveMainloopFwdSm80ILi8ELi1ELb1EN4cute5tupleIJNS5_1CILi128EEENS7_ILi64EEENS7_ILi256EEEEEELi256ENS_10bfloat16_tEfNS_4arch4Sm80ELb1ELb0ELb1ELb0ELb1ELb0ELb1ELb0EEENS1_21CollectiveEpilogueFwdINS6_IJS8_SA_S9_EEENS6_IJNS7_ILi1EEESI_SI_EEESC_SE_Li256ELb0ELb1ELb0ELb0EEENS1_30DynamicPersistentTileSchedulerILi256ELi256ELb0ELb1ELb0EEEEEEEEEvNT_6ParamsE)
        .other          _ZN7cutlass13device_kernelIN5flash19enable_sm80_to_sm89INS1_16FlashAttnFwdSm80INS1_25CollectiveMainloopFwdSm80ILi8ELi1ELb1EN4cute5tupleIJNS5_1CILi128EEENS7_ILi64EEENS7_ILi256EEEEEELi256ENS_10bfloat16_tEfNS_4arch4Sm80ELb1ELb0ELb1ELb0ELb1ELb0ELb1ELb0EEENS1_21CollectiveEpilogueFwdINS6_IJS8_SA_S9_EEENS6_IJNS7_ILi1EEESI_SI_EEESC_SE_Li256ELb0ELb1ELb0ELb0EEENS1_30DynamicPersistentTileSchedulerILi256ELi256ELb0ELb1ELb0EEEEEEEEEvNT_6ParamsE,@"STO_CUDA_ENTRY STV_DEFAULT"
_ZN7cutlass13device_kernelIN5flash19enable_sm80_to_sm89INS1_16FlashAttnFwdSm80INS1_25CollectiveMainloopFwdSm80ILi8ELi1ELb1EN4cute5tupleIJNS5_1CILi128EEENS7_ILi64EEENS7_ILi256EEEEEELi256ENS_10bfloat16_tEfNS_4arch4Sm80ELb1ELb0ELb1ELb0ELb1ELb0ELb1ELb0EEENS1_21CollectiveEpilogueFwdINS6_IJS8_SA_S9_EEENS6_IJNS7_ILi1EEESI_SI_EEESC_SE_Li256ELb0ELb1ELb0ELb0EEENS1_30DynamicPersistentTileSchedulerILi256ELi256ELb0ELb1ELb0EEEEEEEEEvNT_6ParamsE:
[----:B------:R-:W-:-:S03]  /*0000*/  MOV R1, c[0x0][0x28] ;  /* 0x00000a0000017a02 */ /* 0x000fc60000000f00 */
[----:B------:R-:W1:Y:S01]  /*0010*/  S2R R22, SR_TID.X ;  /* 0x0000000000167919 */ /* 0x000e620000002100 */
[----:B------:R-:W-:-:S03]  /*0020*/  IADD3 R1, R1, -0x130, RZ ;  /* 0xfffffed001017810 */ /* 0x000fc60007ffe0ff */
[----:B------:R-:W2:Y:S01]  /*0030*/  S2R R16, SR_CTAID.X ;  /* 0x0000000000107919 */ /* 0x000ea20000002500 */
[----:B-1----:R-:W-:-:S05]  /*0040*/  SHF.R.U32.HI R2, RZ, 0x5, R22 ;  /* 0x00000005ff027819 */ /* 0x002fca0000011616 */
[----:B------:R-:W1:Y:S02]  /*0050*/  SHFL.IDX PT, R0, R2, RZ, 0x1f ;  /* 0x00001fff02007589 */ /* 0x000e6400000e0000 */
[----:B-1----:R-:W-:Y:S02]  /*0060*/  ISETP.GE.AND P0, PT, R0, 0x1, PT ;  /* 0x000000010000780c */ /* 0x002fe40003f06270 */
[----:B------:R1:W-:Y:S11]  /*0070*/  STL [R1+0xf8], R0 ;  /* 0x0000f80001007387 */ /* 0x0003f60000100800 */
[----:B------:R-:W-:Y:S06]  /*0080*/  @P0 BAR.ARV 0x4, 0x100 ;  /* 0x0104000000000b1d */ /* 0x000fec0000002000 */
[----:B--2---:R-:W-:-:S13]  /*0090*/  ISETP.GE.AND P0, PT, R16, c[0x0][0x538], PT ;  /* 0x00014e0010007a0c */ /* 0x004fda0003f06270 */
[----:B------:R-:W-:Y:S05]  /*00a0*/  @P0 EXIT ;  /* 0x000000000000094d */ /* 0x000fea0003800000 */
[----:B-1----:R-:W-:Y:S01]  /*00b0*/  SHF.R.S32.HI R14, RZ, 0x1f, R22 ;  /* 0x0000001fff0e7819 */ /* 0x002fe20000011416 */
[----:B------:R-:W-:Y:S01]  /*00c0*/  IMAD.MOV.U32 R15, RZ, RZ, 0x20 ;  /* 0x00000020ff0f7424 */ /* 0x000fe200078e00ff */
[----:B------:R-:W-:Y:S02]  /*00d0*/  ULDC.64 UR6, c[0x0][0x118] ;  /* 0x0000460000067ab9 */ /* 0x000fe40000000a00 */
[CC--:B------:R-:W-:Y:S02]  /*00e0*/  LEA.HI R2, R14.reuse, R22.reuse, RZ, 0x4 ;  /* 0x000000160e027211 */ /* 0x0c0fe400078f20ff */
[----:B------:R-:W-:Y:S02]  /*00f0*/  LEA.HI R11, R14, R22, RZ, 0x2 ;  /* 0x000000160e0b7211 */ /* 0x000fe400078f10ff */
[----:B------:R-:W-:Y:S02]  /*0100*/  SHF.R.S32.HI R3, RZ, 0x4, R2 ;  /* 0x00000004ff037819 */ /* 0x000fe40000011402 */
[----:B------:R-:W-:-:S02]  /*0110*/  SHF.R.S32.HI R8, RZ, 0x2, R11 ;  /* 0x00000002ff087819 */ /* 0x000fc4000001140b */
[----:B------:R-:W-:Y:S02]  /*0120*/  LEA.HI R0, R2, R3, RZ, 0x1 ;  /* 0x0000000302007211 */ /* 0x000fe400078f08ff */
[----:B------:R-:W-:Y:S02]  /*0130*/  SHF.R.S32.HI R4, RZ, 0x1f, R11 ;  /* 0x0000001fff047819 */ /* 0x000fe4000001140b */
[----:B------:R-:W-:Y:S02]  /*0140*/  LOP3.LUT R0, R0, 0xfffffffe, RZ, 0xc0, !PT ;  /* 0xfffffffe00007812 */ /* 0x000fe400078ec0ff */
[CC--:B------:R-:W-:Y:S02]  /*0150*/  LEA.HI R9, R14.reuse, R22.reuse, RZ, 0x3 ;  /* 0x000000160e097211 */ /* 0x0c0fe400078f18ff */
[----:B------:R-:W-:Y:S01]  /*0160*/  LEA.HI R7, R14, R22, RZ, 0x5 ;  /* 0x000000160e077211 */ /* 0x000fe200078f28ff */
[----:B------:R-:W-:Y:S01]  /*0170*/  IMAD.IADD R12, R3, 0x1, -R0 ;  /* 0x00000001030c7824 */ /* 0x000fe200078e0a00 */
[----:B------:R-:W-:-:S02]  /*0180*/  LOP3.LUT R0, R2, 0xfffffff0, RZ, 0xc0, !PT ;  /* 0xfffffff002007812 */ /* 0x000fc400078ec0ff */
[----:B------:R-:W-:Y:S02]  /*0190*/  LEA.HI R3, R4, R8, RZ, 0x3 ;  /* 0x0000000804037211 */ /* 0x000fe400078f18ff */
[----:B------:R-:W-:Y:S01]  /*01a0*/  SHF.R.S32.HI R21, RZ, 0x3, R9 ;  /* 0x00000003ff157819 */ /* 0x000fe20000011409 */
[C---:B------:R-:W-:Y:S01]  /*01b0*/  IMAD.IADD R2, R22.reuse, 0x1, -R0 ;  /* 0x0000000116027824 */ /* 0x040fe200078e0a00 */
[----:B------:R-:W-:Y:S02]  /*01c0*/  LOP3.LUT R4, R9, 0xfffffff8, RZ, 0xc0, !PT ;  /* 0xfffffff809047812 */ /* 0x000fe400078ec0ff */
[----:B------:R-:W-:Y:S01]  /*01d0*/  LOP3.LUT R0, R3, 0xfffffff8, RZ, 0xc0, !PT ;  /* 0xfffffff803007812 */ /* 0x000fe200078ec0ff */
[----:B------:R-:W-:Y:S02]  /*01e0*/  IMAD.SHL.U32 R3, R21, 0x40, RZ ;  /* 0x0000004015037824 */ /* 0x000fe400078e00ff */
[----:B------:R-:W-:Y:S01]  /*01f0*/  IMAD.IADD R20, R22, 0x1, -R4 ;  /* 0x0000000116147824 */ /* 0x000fe200078e0a04 */
[----:B------:R-:W-:Y:S01]  /*0200*/  SHF.R.S32.HI R4, RZ, 0x1f, R2 ;  /* 0x0000001fff047819 */ /* 0x000fe20000011402 */
[----:B------:R-:W-:Y:S01]  /*0210*/  IMAD.IADD R8, R8, 0x1, -R0 ;  /* 0x0000000108087824 */ /* 0x000fe200078e0a00 */
[----:B------:R-:W-:Y:S01]  /*0220*/  LOP3.LUT R0, R3, 0x1c0, RZ, 0xc0, !PT ;  /* 0x000001c003007812 */ /* 0x000fe200078ec0ff */
[----:B------:R-:W-:Y:S01]  /*0230*/  IMAD.SHL.U32 R19, R20, 0x8, RZ ;  /* 0x0000000814137824 */ /* 0x000fe200078e00ff */
[----:B------:R-:W-:Y:S01]  /*0240*/  LEA.HI R13, R4, R2, RZ, 0x3 ;  /* 0x00000002040d7211 */ /* 0x000fe200078f18ff */
[----:B------:R-:W-:Y:S01]  /*0250*/  IMAD.SHL.U32 R6, R20, 0x40, RZ ;  /* 0x0000004014067824 */ /* 0x000fe200078e00ff */
[----:B------:R-:W-:-:S02]  /*0260*/  SHF.R.U32.HI R5, RZ, 0x3, R0 ;  /* 0x00000003ff057819 */ /* 0x000fc40000011600 */
[----:B------:R-:W-:Y:S01]  /*0270*/  LOP3.LUT R3, R0, 0x38, R19, 0xf8, !PT ;  /* 0x0000003800037812 */ /* 0x000fe200078ef813 */
[----:B------:R-:W-:Y:S01]  /*0280*/  STL [R1+0x54], R19 ;  /* 0x0000541301007387 */ /* 0x000fe20000100800 */
[----:B------:R-:W-:Y:S02]  /*0290*/  LOP3.LUT R4, R13, 0xfffffff8, RZ, 0xc0, !PT ;  /* 0xfffffff80d047812 */ /* 0x000fe400078ec0ff */
[----:B------:R-:W-:Y:S02]  /*02a0*/  LOP3.LUT R10, R3, R5, RZ, 0x3c, !PT ;  /* 0x00000005030a7212 */ /* 0x000fe400078e3cff */
[----:B------:R-:W-:Y:S02]  /*02b0*/  LOP3.LUT R3, R7, 0xffffffe0, RZ, 0xc0, !PT ;  /* 0xffffffe007037812 */ /* 0x000fe400078ec0ff */
[----:B------:R-:W-:Y:S01]  /*02c0*/  LOP3.LUT R0, R6, 0x1c0, RZ, 0xc0, !PT ;  /* 0x000001c006007812 */ /* 0x000fe200078ec0ff */
[----:B------:R-:W-:Y:S01]  /*02d0*/  IMAD.IADD R6, R2, 0x1, -R4 ;  /* 0x0000000102067824 */ /* 0x000fe200078e0a04 */
[----:B------:R-:W-:Y:S01]  /*02e0*/  LOP3.LUT R5, R8, 0x1, RZ, 0xc0, !PT ;  /* 0x0000000108057812 */ /* 0x000fe200078ec0ff */
[----:B------:R-:W-:Y:S01]  /*02f0*/  IMAD.IADD R18, R22, 0x1, -R3 ;  /* 0x0000000116127824 */ /* 0x000fe200078e0a03 */
[----:B------:R-:W-:-:S02]  /*0300*/  LOP3.LUT R4, R0, 0x8, R9, 0xf8, !PT ;  /* 0x0000000800047812 */ /* 0x000fc400078ef809 */
[----:B------:R-:W-:Y:S02]  /*0310*/  SHF.R.U32.HI R2, RZ, 0x3, R0 ;  /* 0x00000003ff027819 */ /* 0x000fe40000011600 */
[--C-:B------:R-:W-:Y:S02]  /*0320*/  SHF.R.S32.HI R9, RZ, 0x5, R7.reuse ;  /* 0x00000005ff097819 */ /* 0x100fe40000011407 */
[----:B------:R-:W-:Y:S02]  /*0330*/  SHF.R.S32.HI R0, RZ, 0x1f, R7 ;  /* 0x0000001fff007819 */ /* 0x000fe40000011407 */
[----:B------:R-:W-:Y:S02]  /*0340*/  LOP3.LUT R252, R4, R2, RZ, 0x3c, !PT ;  /* 0x0000000204fc7212 */ /* 0x000fe400078e3cff */
[----:B------:R-:W-:Y:S02]  /*0350*/  LEA.HI R0, R0, R9, RZ, 0x3 ;  /* 0x0000000900007211 */ /* 0x000fe400078f18ff */
[----:B------:R-:W-:Y:S01]  /*0360*/  SHF.R.S32.HI R3, RZ, 0x1f, R18 ;  /* 0x0000001fff037819 */ /* 0x000fe20000011412 */
[----:B------:R-:W-:Y:S01]  /*0370*/  IMAD R252, R12, 0x200, R252 ;  /* 0x000002000cfc7824 */ /* 0x000fe200078e02fc */
[----:B------:R-:W-:-:S02]  /*0380*/  LOP3.LUT R2, R11, 0xfffffffc, RZ, 0xc0, !PT ;  /* 0xfffffffc0b027812 */ /* 0x000fc400078ec0ff */
[----:B------:R-:W-:Y:S02]  /*0390*/  LOP3.LUT R0, R0, 0xffffff8, RZ, 0xc0, !PT ;  /* 0x0ffffff800007812 */ /* 0x000fe400078ec0ff */
[----:B------:R-:W-:Y:S01]  /*03a0*/  LEA.HI R11, R3, R18, RZ, 0x2 ;  /* 0x00000012030b7211 */ /* 0x000fe200078f10ff */
[----:B------:R-:W-:Y:S01]  /*03b0*/  IMAD.IADD R2, R22, 0x1, -R2 ;  /* 0x0000000116027824 */ /* 0x000fe200078e0a02 */
[----:B------:R-:W-:Y:S01]  /*03c0*/  LEA.HI R7, R14, R22, RZ, 0x6 ;  /* 0x000000160e077211 */ /* 0x000fe200078f30ff */
[----:B------:R-:W-:Y:S01]  /*03d0*/  IMAD.IADD R4, R9, 0x1, -R0 ;  /* 0x0000000109047824 */ /* 0x000fe200078e0a00 */
[----:B------:R-:W-:Y:S02]  /*03e0*/  SHF.R.S32.HI R3, RZ, 0x2, R11 ;  /* 0x00000002ff037819 */ /* 0x000fe4000001140b */
[----:B------:R-:W-:Y:S01]  /*03f0*/  LEA.HI R0, R2, R2, RZ, 0x1 ;  /* 0x0000000202007211 */ /* 0x000fe200078f08ff */
[----:B------:R-:W-:Y:S01]  /*0400*/  IMAD.SHL.U32 R7, R7, 0x8, RZ ;  /* 0x0000000807077824 */ /* 0x000fe200078e00ff */
[----:B------:R-:W-:Y:S01]  /*0410*/  ISETP.NE.U32.AND P4, PT, R5, 0x1, PT ;  /* 0x000000010500780c */ /* 0x000fe20003f85070 */
[----:B------:R-:W-:Y:S01]  /*0420*/  IMAD R17, R4, 0x10, R3 ;  /* 0x0000001004117824 */ /* 0x000fe200078e0203 */
[----:B------:R-:W-:Y:S01]  /*0430*/  LOP3.LUT R3, R0, 0x1ffffffe, RZ, 0xc0, !PT ;  /* 0x1ffffffe00037812 */ /* 0x000fe200078ec0ff */
[----:B------:R-:W-:Y:S01]  /*0440*/  IMAD.SHL.U32 R0, R6, 0x40, RZ ;  /* 0x0000004006007824 */ /* 0x000fe200078e00ff */
[C---:B------:R-:W-:Y:S01]  /*0450*/  R2P PR, R8.reuse, 0x6 ;  /* 0x0000000608007804 */ /* 0x040fe20000000000 */
[----:B------:R-:W-:Y:S01]  /*0460*/  IMAD.SHL.U32 R4, R8, 0x40, RZ ;  /* 0x0000004008047824 */ /* 0x000fe200078e00ff */
[----:B------:R-:W-:Y:S01]  /*0470*/  LOP3.LUT R10, R10, 0x7ffffe00, R7, 0xf8, !PT ;  /* 0x7ffffe000a0a7812 */ /* 0x000fe200078ef807 */
[----:B------:R-:W-:Y:S01]  /*0480*/  IMAD.SHL.U32 R5, R12, 0x8, RZ ;  /* 0x000000080c057824 */ /* 0x000fe200078e00ff */
[----:B------:R-:W-:Y:S01]  /*0490*/  LOP3.LUT R0, R0, 0x1c0, RZ, 0xc0, !PT ;  /* 0x000001c000007812 */ /* 0x000fe200078ec0ff */
[----:B------:R-:W-:Y:S01]  /*04a0*/  IMAD.IADD R8, R2, 0x1, -R3 ;  /* 0x0000000102087824 */ /* 0x000fe200078e0a03 */
[----:B------:R-:W-:Y:S01]  /*04b0*/  LOP3.LUT R3, R4, 0x1c0, RZ, 0xc0, !PT ;  /* 0x000001c004037812 */ /* 0x000fe200078ec0ff */
[----:B------:R-:W-:Y:S01]  /*04c0*/  IMAD.MOV.U32 R7, RZ, RZ, 0x10 ;  /* 0x00000010ff077424 */ /* 0x000fe200078e00ff */
[C---:B------:R-:W-:Y:S01]  /*04d0*/  LOP3.LUT P3, RZ, R6.reuse, 0x2, RZ, 0xc0, !PT ;  /* 0x0000000206ff7812 */ /* 0x040fe2000786c0ff */
[----:B------:R-:W-:Y:S01]  /*04e0*/  STL [R1+0xfc], R17 ;  /* 0x0000fc1101007387 */ /* 0x000fe20000100800 */
[----:B------:R-:W-:Y:S01]  /*04f0*/  LOP3.LUT P0, RZ, R6, 0x4, RZ, 0xc0, !PT ;  /* 0x0000000406ff7812 */ /* 0x000fe2000780c0ff */
[----:B------:R-:W-:Y:S01]  /*0500*/  IMAD R6, R9, 0x200, R2 ;  /* 0x0000020009067824 */ /* 0x000fe200078e0202 */
[----:B------:R-:W-:Y:S01]  /*0510*/  LOP3.LUT R5, R0, 0x8, R5, 0xf8, !PT ;  /* 0x0000000800057812 */ /* 0x000fe200078ef805 */
[----:B------:R-:W-:Y:S01]  /*0520*/  STL [R1+0xc4], R16 ;  /* 0x0000c41001007387 */ /* 0x000fe20000100800 */
[----:B------:R-:W-:Y:S01]  /*0530*/  SHF.R.U32.HI R2, RZ, 0x3, R0 ;  /* 0x00000003ff027819 */ /* 0x000fe20000011600 */
[----:B------:R-:W-:Y:S01]  /*0540*/  IMAD.MOV.U32 R12, RZ, RZ, 0x40 ;  /* 0x00000040ff0c7424 */ /* 0x000fe200078e00ff */
[----:B------:R-:W-:Y:S01]  /*0550*/  LEA.HI R0, R3, R3, RZ, 0x1d ;  /* 0x0000000303007211 */ /* 0x000fe200078fe8ff */
[----:B------:R-:W-:Y:S01]  /*0560*/  IMAD.SHL.U32 R10, R10, 0x2, RZ ;  /* 0x000000020a0a7824 */ /* 0x000fe200078e00ff */
[----:B------:R-:W-:-:S02]  /*0570*/  SEL R3, R7, 0xfffffff0, !P3 ;  /* 0xfffffff007037807 */ /* 0x000fc40005800000 */
[----:B------:R-:W-:Y:S01]  /*0580*/  SEL R4, R15, 0xffffffe0, !P0 ;  /* 0xffffffe00f047807 */ /* 0x000fe20004000000 */
[----:B------:R-:W-:Y:S01]  /*0590*/  IMAD.U32 R7, R6, 0x2, R0 ;  /* 0x0000000206077824 */ /* 0x000fe200078e0000 */
[----:B------:R-:W-:Y:S01]  /*05a0*/  LOP3.LUT R2, R5, R2, RZ, 0x3c, !PT ;  /* 0x0000000205027212 */ /* 0x000fe200078e3cff */
[----:B------:R-:W-:Y:S01]  /*05b0*/  IMAD.SHL.U32 R5, R13, 0x40, RZ ;  /* 0x000000400d057824 */ /* 0x000fe200078e00ff */
[----:B------:R-:W-:Y:S01]  /*05c0*/  LEA.HI R0, R14, R22, RZ, 0x7 ;  /* 0x000000160e007211 */ /* 0x000fe200078f38ff */
[----:B------:R-:W-:Y:S01]  /*05d0*/  IMAD.IADD R4, R3, 0x1, R4 ;  /* 0x0000000103047824 */ /* 0x000fe200078e0204 */
[----:B------:R-:W-:Y:S02]  /*05e0*/  IADD3 R6, R19, 0x40, RZ ;  /* 0x0000004013067810 */ /* 0x000fe40007ffe0ff */
[----:B------:R-:W-:Y:S02]  /*05f0*/  LOP3.LUT R3, R2, 0x7ffffe00, R5, 0xf8, !PT ;  /* 0x7ffffe0002037812 */ /* 0x000fe400078ef805 */
[----:B------:R-:W-:Y:S01]  /*0600*/  SHF.R.S32.HI R2, RZ, 0x7, R0 ;  /* 0x00000007ff027819 */ /* 0x000fe20000011400 */
[----:B------:R-:W-:Y:S01]  /*0610*/  IMAD R0, R20, 0x20, R21 ;  /* 0x0000002014007824 */ /* 0x000fe200078e0215 */
[----:B------:R-:W-:-:S02]  /*0620*/  SHF.R.S32.HI R13, RZ, 0x1f, R19 ;  /* 0x0000001fff0d7819 */ /* 0x000fc40000011413 */
[C---:B------:R-:W-:Y:S02]  /*0630*/  IADD3 R5, R19.reuse, 0x80, RZ ;  /* 0x0000008013057810 */ /* 0x040fe40007ffe0ff */
[----:B------:R-:W-:Y:S01]  /*0640*/  IADD3 R2, R19, 0xc0, RZ ;  /* 0x000000c013027810 */ /* 0x000fe20007ffe0ff */
[----:B------:R1:W-:Y:S01]  /*0650*/  STL [R1+0x7c], R0 ;  /* 0x00007c0001007387 */ /* 0x0003e20000100800 */
[----:B------:R-:W-:Y:S02]  /*0660*/  LEA R7, R7, 0x80, 0x1 ;  /* 0x0000008007077811 */ /* 0x000fe400078e08ff */
[----:B------:R-:W-:Y:S01]  /*0670*/  LEA R252, R252, 0x10100, 0x1 ;  /* 0x00010100fcfc7811 */ /* 0x000fe200078e08ff */
[----:B------:R2:W-:Y:S04]  /*0680*/  STL [R1+0x6c], R6 ;  /* 0x00006c0601007387 */ /* 0x0005e80000100800 */
[----:B------:R-:W-:Y:S04]  /*0690*/  STL [R1+0xf4], R13 ;  /* 0x0000f40d01007387 */ /* 0x000fe80000100800 */
[----:B------:R3:W-:Y:S04]  /*06a0*/  STL [R1+0x68], R5 ;  /* 0x0000680501007387 */ /* 0x0007e80000100800 */
[----:B------:R4:W-:Y:S01]  /*06b0*/  STL [R1+0x70], R2 ;  /* 0x0000700201007387 */ /* 0x0009e20000100800 */
[----:B-1----:R-:W-:-:S02]  /*06c0*/  LOP3.LUT R0, R11, 0x7ffffffc, RZ, 0xc0, !PT ;  /* 0x7ffffffc0b007812 */ /* 0x002fc400078ec0ff */
[----:B--2---:R-:W-:-:S03]  /*06d0*/  SHF.R.S32.HI R6, RZ, 0x1f, R6 ;  /* 0x0000001fff067819 */ /* 0x004fc60000011406 */
[----:B------:R-:W-:Y:S02]  /*06e0*/  IMAD.IADD R0, R18, 0x1, -R0 ;  /* 0x0000000112007824 */ /* 0x000fe400078e0a00 */
[----:B------:R1:W-:Y:S01]  /*06f0*/  STL [R1+0xf0], R6 ;  /* 0x0000f00601007387 */ /* 0x0003e20000100800 */
[----:B---3--:R-:W-:Y:S02]  /*0700*/  SHF.R.S32.HI R5, RZ, 0x1f, R5 ;  /* 0x0000001fff057819 */ /* 0x008fe40000011405 */
[----:B----4-:R-:W-:-:S03]  /*0710*/  SHF.R.S32.HI R2, RZ, 0x1f, R2 ;  /* 0x0000001fff027819 */ /* 0x010fc60000011402 */
[----:B------:R2:W-:Y:S04]  /*0720*/  STL [R1+0xec], R5 ;  /* 0x0000ec0501007387 */ /* 0x0005e80000100800 */
[----:B------:R3:W-:Y:S04]  /*0730*/  STL [R1+0xe8], R2 ;  /* 0x0000e80201007387 */ /* 0x0007e80000100800 */
[----:B------:R4:W-:Y:S01]  /*0740*/  STL [R1+0x4c], R10 ;  /* 0x00004c0a01007387 */ /* 0x0009e20000100800 */
[----:B-1----:R-:W-:Y:S02]  /*0750*/  SEL R6, R12, 0xffffffc0, !P2 ;  /* 0xffffffc00c067807 */ /* 0x002fe40005000000 */
[----:B--2---:R-:W-:Y:S01]  /*0760*/  SEL R5, R15, 0xffffffe0, !P1 ;  /* 0xffffffe00f057807 */ /* 0x004fe20004800000 */
[----:B---3--:R-:W-:-:S02]  /*0770*/  IMAD.SHL.U32 R2, R0, 0x2, RZ ;  /* 0x0000000200027824 */ /* 0x008fc400078e00ff */
[----:B------:R-:W-:Y:S02]  /*0780*/  IMAD R0, R8, 0x8, R17 ;  /* 0x0000000808007824 */ /* 0x000fe400078e0211 */
[C---:B------:R-:W-:Y:S01]  /*0790*/  IMAD.IADD R11, R7.reuse, 0x1, R5 ;  /* 0x00000001070b7824 */ /* 0x040fe200078e0205 */
[----:B------:R1:W-:Y:S01]  /*07a0*/  STL [R1+0xc0], R2 ;  /* 0x0000c00201007387 */ /* 0x0003e20000100800 */
[C---:B----4-:R-:W-:Y:S01]  /*07b0*/  IADD3 R10, R7.reuse, -0x10, RZ ;  /* 0xfffffff0070a7810 */ /* 0x050fe20007ffe0ff */
[C---:B------:R-:W-:Y:S01]  /*07c0*/  IMAD.IADD R8, R7.reuse, 0x1, R6 ;  /* 0x0000000107087824 */ /* 0x040fe200078e0206 */
[----:B------:R-:W-:Y:S01]  /*07d0*/  @P4 IADD3 R10, R7, 0x10, RZ ;  /* 0x00000010070a4810 */ /* 0x000fe20007ffe0ff */
[----:B------:R2:W-:Y:S04]  /*07e0*/  STL [R1+0xc8], R7 ;  /* 0x0000c80701007387 */ /* 0x0005e80000100800 */
[----:B------:R3:W-:Y:S04]  /*07f0*/  STL [R1+0xbc], R0 ;  /* 0x0000bc0001007387 */ /* 0x0007e80000100800 */
[----:B------:R-:W-:Y:S04]  /*0800*/  STL [R1+0xd4], R11 ;  /* 0x0000d40b01007387 */ /* 0x000fe80000100800 */
[----:B------:R4:W-:Y:S04]  /*0810*/  STL [R1+0xe4], R8 ;  /* 0x0000e40801007387 */ /* 0x0009e80000100800 */
[----:B------:R-:W-:Y:S01]  /*0820*/  STL [R1+0xcc], R10 ;  /* 0x0000cc0a01007387 */ /* 0x000fe20000100800 */
[----:B-1----:R-:W-:-:S02]  /*0830*/  SEL R2, R15, 0xffffffe0, !P3 ;  /* 0xffffffe00f027807 */ /* 0x002fc40005800000 */
[----:B--2---:R-:W-:Y:S01]  /*0840*/  LEA R7, R3, 0x100, 0x1 ;  /* 0x0000010003077811 */ /* 0x004fe200078e08ff */
[----:B------:R-:W-:Y:S01]  /*0850*/  IMAD.IADD R3, R11, 0x1, R6 ;  /* 0x000000010b037824 */ /* 0x000fe200078e0206 */
[----:B---3--:R-:W-:-:S04]  /*0860*/  SEL R0, R12, 0xffffffc0, !P0 ;  /* 0xffffffc00c007807 */ /* 0x008fc80004000000 */
[----:B------:R1:W-:Y:S04]  /*0870*/  STL [R1+0xe0], R3 ;  /* 0x0000e00301007387 */ /* 0x0003e80000100800 */
[----:B------:R-:W-:Y:S01]  /*0880*/  STL [R1+0x28], R7 ;  /* 0x0000280701007387 */ /* 0x000fe20000100800 */
[----:B----4-:R-:W-:Y:S02]  /*0890*/  IMAD.IADD R8, R5, 0x1, R10 ;  /* 0x0000000105087824 */ /* 0x010fe400078e020a */
[--C-:B------:R-:W-:Y:S02]  /*08a0*/  IMAD R5, R9, 0x800, R7.reuse ;  /* 0x0000080009057824 */ /* 0x100fe400078e0207 */
[----:B------:R-:W-:Y:S01]  /*08b0*/  IMAD R9, R4, 0x2, R7 ;  /* 0x0000000204097824 */ /* 0x000fe200078e0207 */
[----:B------:R-:W-:Y:S01]  /*08c0*/  IADD3 R4, R0, R7, R2 ;  /* 0x0000000700047210 */ /* 0x000fe20007ffe002 */
[----:B-1----:R-:W-:-:S02]  /*08d0*/  IMAD.IADD R3, R6, 0x1, R10 ;  /* 0x0000000106037824 */ /* 0x002fc400078e020a */
[----:B------:R-:W-:-:S03]  /*08e0*/  IMAD.IADD R6, R8, 0x1, R6 ;  /* 0x0000000108067824 */ /* 0x000fc600078e0206 */
[----:B------:R1:W-:Y:S04]  /*08f0*/  STL [R1+0xdc], R3 ;  /* 0x0000dc0301007387 */ /* 0x0003e80000100800 */
[----:B------:R-:W-:Y:S04]  /*0900*/  STL [R1+0xd0], R8 ;  /* 0x0000d00801007387 */ /* 0x000fe80000100800 */
[----:B------:R-:W-:Y:S04]  /*0910*/  STL [R1+0x38], R9 ;  /* 0x0000380901007387 */ /* 0x000fe80000100800 */
[----:B------:R-:W-:Y:S01]  /*0920*/  STL [R1+0x3c], R5 ;  /* 0x00003c0501007387 */ /* 0x000fe20000100800 */
[----:B-1----:R-:W-:-:S05]  /*0930*/  IMAD.IADD R3, R7, 0x1, R2 ;  /* 0x0000000107037824 */ /* 0x002fca00078e0202 */
[----:B------:R1:W-:Y:S04]  /*0940*/  STL [R1+0x30], R3 ;  /* 0x0000300301007387 */ /* 0x0003e80000100800 */
[----:B------:R2:W-:Y:S04]  /*0950*/  STL [R1+0x34], R4 ;  /* 0x0000340401007387 */ /* 0x0005e80000100800 */
[----:B------:R3:W-:Y:S01]  /*0960*/  STL [R1+0xd8], R6 ;  /* 0x0000d80601007387 */ /* 0x0007e20000100800 */
[--C-:B-1----:R-:W-:Y:S02]  /*0970*/  IMAD.IADD R3, R2, 0x1, R5.reuse ;  /* 0x0000000102037824 */ /* 0x102fe400078e0205 */
[----:B------:R-:W-:-:S02]  /*0980*/  IMAD.IADD R2, R0, 0x1, R5 ;  /* 0x0000000100027824 */ /* 0x000fc400078e0205 */
[----:B--2---:R-:W-:Y:S01]  /*0990*/  IMAD.IADD R4, R7, 0x1, R0 ;  /* 0x0000000107047824 */ /* 0x004fe200078e0200 */
[----:B------:R3:W-:Y:S01]  /*09a0*/  STL [R1+0x40], R3 ;  /* 0x0000400301007387 */ /* 0x0007e20000100800 */
[----:B------:R-:W-:-:S03]  /*09b0*/  IMAD.IADD R0, R0, 0x1, R3 ;  /* 0x0000000100007824 */ /* 0x000fc600078e0203 */
[----:B------:R3:W-:Y:S04]  /*09c0*/  STL [R1+0x2c], R4 ;  /* 0x00002c0401007387 */ /* 0x0007e80000100800 */
[----:B------:R3:W-:Y:S04]  /*09d0*/  STL [R1+0x48], R2 ;  /* 0x0000480201007387 */ /* 0x0007e80000100800 */
[----:B------:R3:W-:Y:S02]  /*09e0*/  STL [R1+0x44], R0 ;  /* 0x0000440001007387 */ /* 0x0007e40000100800 */
.L_x_574:
[----:B---3--:R-:W2:Y:S01]  /*09f0*/  LDL R4, [R1+0xc4] ;  /* 0x0000c40001047983 */ /* 0x008ea20000100800 */
[----:B------:R-:W-:Y:S01]  /*0a00*/  IMAD.MOV.U32 R0, RZ, RZ, c[0x0][0x560] ;  /* 0x00015800ff007624 */ /* 0x000fe200078e00ff */
[----:B------:R-:W-:Y:S01]  /*0a10*/  YIELD ;  /* 0x0000000000007946 */ /* 0x000fe20003800000 */
[----:B------:R-:W-:Y:S03]  /*0a20*/  BSSY B0, `(.L_x_513) ;  /* 0x0000016000007945 */ /* 0x000fe60003800000 */
[----:B------:R-:W-:-:S13]  /*0a30*/  ISETP.NE.AND P0, PT, R0, 0x1, PT ;  /* 0x000000010000780c */ /* 0x000fda0003f05270 */
[----:B--2---:R-:W-:Y:S01]  /*0a40*/  @P0 IMAD.HI.U32 R0, R4, c[0x0][0x564], RZ ;  /* 0x0001590004000a27 */ /* 0x004fe200078e00ff */
[----:B------:R-:W-:-:S04]  /*0a50*/  MOV R3, R4 ;  /* 0x0000000400037202 */ /* 0x000fc80000000f00 */
[----:B------:R-:W-:-:S04]  /*0a60*/  @P0 SHF.R.U32.HI R3, RZ, c[0x0][0x568], R0 ;  /* 0x00015a00ff030a19 */ /* 0x000fc80000011600 */
[----:B------:R-:W-:Y:S01]  /*0a70*/  ISETP.GE.AND P0, PT, R3, c[0x0][0x578], PT ;  /* 0x00015e0003007a0c */ /* 0x000fe20003f06270 */
[----:B------:R-:W-:-:S04]  /*0a80*/  IMAD.MOV R2, RZ, RZ, -R3 ;  /* 0x000000ffff027224 */ /* 0x000fc800078e0a03 */
[----:B------:R-:W-:-:S08]  /*0a90*/  IMAD R2, R2, c[0x0][0x560], R4 ;  /* 0x0001580002027a24 */ /* 0x000fd000078e0204 */
[----:B------:R-:W-:Y:S05]  /*0aa0*/  @!P0 BRA `(.L_x_514) ;  /* 0x0000007000008947 */ /* 0x000fea0003800000 */
[----:B------:R-:W-:-:S04]  /*0ab0*/  MOV R0, c[0x0][0x56c] ;  /* 0x00015b0000007a02 */ /* 0x000fc80000000f00 */
[----:B------:R-:W-:Y:S02]  /*0ac0*/  ISETP.NE.AND P0, PT, R0, 0x1, PT ;  /* 0x000000010000780c */ /* 0x000fe40003f05270 */
[----:B------:R-:W-:-:S11]  /*0ad0*/  MOV R0, R2 ;  /* 0x0000000200007202 */ /* 0x000fd60000000f00 */
[----:B------:R-:W-:-:S05]  /*0ae0*/  @P0 IMAD.HI.U32 R4, R2, c[0x0][0x570], RZ ;  /* 0x00015c0002040a27 */ /* 0x000fca00078e00ff */
[----:B------:R-:W-:-:S05]  /*0af0*/  @P0 SHF.R.U32.HI R0, RZ, c[0x0][0x574], R4 ;  /* 0x00015d00ff000a19 */ /* 0x000fca0000011604 */
[----:B------:R-:W-:Y:S01]  /*0b00*/  IMAD R4, R0, c[0x0][0x56c], RZ ;  /* 0x00015b0000047a24 */ /* 0x000fe200078e02ff */
[----:B------:R-:W-:Y:S05]  /*0b10*/  BRA `(.L_x_515) ;  /* 0x0000006000007947 */ /* 0x000fea0003800000 */
.L_x_514:
[----:B------:R-:W-:-:S04]  /*0b20*/  MOV R0, c[0x0][0x554] ;  /* 0x0001550000007a02 */ /* 0x000fc80000000f00 */
[----:B------:R-:W-:Y:S02]  /*0b30*/  ISETP.NE.AND P0, PT, R0, 0x1, PT ;  /* 0x000000010000780c */ /* 0x000fe40003f05270 */
[----:B------:R-:W-:-:S11]  /*0b40*/  MOV R0, R2 ;  /* 0x0000000200007202 */ /* 0x000fd60000000f00 */
[----:B------:R-:W-:-:S05]  /*0b50*/  @P0 IMAD.HI.U32 R4, R2, c[0x0][0x558], RZ ;  /* 0x0001560002040a27 */ /* 0x000fca00078e00ff */
[----:B------:R-:W-:-:S05]  /*0b60*/  @P0 SHF.R.U32.HI R0, RZ, c[0x0][0x55c], R4 ;  /* 0x00015700ff000a19 */ /* 0x000fca0000011604 */
[----:B------:R-:W-:Y:S02]  /*0b70*/  IMAD R4, R0, c[0x0][0x554], RZ ;  /* 0x0001550000047a24 */ /* 0x000fe400078e02ff */
.L_x_515:
[----:B------:R-:W-:Y:S05]  /*0b80*/  BSYNC B0 ;  /* 0x0000000000007941 */ /* 0x000fea0003800000 */
.L_x_513:
[----:B------:R-:W-:Y:S01]  /*0b90*/  IMAD.MOV.U32 R5, RZ, RZ, c[0x0][0x548] ;  /* 0x00015200ff057624 */ /* 0x000fe200078e00ff */
[----:B------:R-:W-:Y:S01]  /*0ba0*/  ISETP.NE.U32.AND P0, PT, RZ, c[0x0][0x370], PT ;  /* 0x0000dc00ff007a0c */ /* 0x000fe20003f05070 */
[----:B------:R-:W-:Y:S01]  /*0bb0*/  IMAD.IADD R4, R2, 0x1, -R4 ;  /* 0x0000000102047824 */ /* 0x000fe200078e0a04 */
[----:B------:R-:W-:Y:S02]  /*0bc0*/  CS2R R114, SRZ ;  /* 0x0000000000727805 */ /* 0x000fe4000001ff00 */
[----:B------:R-:W-:Y:S01]  /*0bd0*/  ISETP.NE.AND P1, PT, R5, 0x1, PT ;  /* 0x000000010500780c */ /* 0x000fe20003f25270 */
[----:B------:R-:W-:Y:S01]  /*0be0*/  IMAD R4, R3, c[0x0][0x554], R4 ;  /* 0x0001550003047a24 */ /* 0x000fe200078e0204 */
[----:B------:R-:W-:-:S04]  /*0bf0*/  ISETP.NE.AND.EX P0, PT, RZ, c[0x0][0x374], PT, P0 ;  /* 0x0000dd00ff007a0c */ /* 0x000fc80003f05300 */
[----:B------:R-:W-:-:S07]  /*0c00*/  MOV R16, R4 ;  /* 0x0000000400107202 */ /* 0x000fce0000000f00 */
[----:B------:R-:W-:-:S04]  /*0c10*/  @P1 IMAD.HI.U32 R2, R4, c[0x0][0x54c], RZ ;  /* 0x0001530004021a27 */ /* 0x000fc800078e00ff */
[----:B------:R-:W-:Y:S01]  /*0c20*/  @P0 IMAD.MOV.U32 R3, RZ, RZ, 0x4 ;  /* 0x00000004ff030424 */ /* 0x000fe200078e00ff */
[----:B------:R-:W-:-:S05]  /*0c30*/  @P1 SHF.R.U32.HI R16, RZ, c[0x0][0x550], R2 ;  /* 0x00015400ff101a19 */ /* 0x000fca0000011602 */
[----:B------:R-:W-:Y:S01]  /*0c40*/  @P0 IMAD.WIDE R2, R16, R3, c[0x0][0x370] ;  /* 0x0000dc0010020625 */ /* 0x000fe200078e0203 */
[----:B------:R-:W-:Y:S01]  /*0c50*/  LOP3.LUT R0, R0, 0x1ffffff, RZ, 0x3c, !PT ;  /* 0x01ffffff00007812 */ /* 0x000fe200078e3cff */
[----:B------:R1:W-:Y:S04]  /*0c60*/  STL [R1+0xb4], R16 ;  /* 0x0000b41001007387 */ /* 0x0003e80000100800 */
[----:B------:R2:W3:Y:S01]  /*0c70*/  @P0 LDG.E R115, [R2.64] ;  /* 0x0000000602730981 */ /* 0x0004e2000c1e1900 */
[----:B------:R-:W-:Y:S01]  /*0c80*/  IMAD.MOV.U32 R51, RZ, RZ, c[0x0][0x2c4] ;  /* 0x0000b100ff337624 */ /* 0x000fe200078e00ff */
[----:B------:R-:W-:Y:S01]  /*0c90*/  IADD3 R0, R0, c[0x0][0x53c], RZ ;  /* 0x00014f0000007a10 */ /* 0x000fe20007ffe0ff */
[----:B------:R-:W-:Y:S01]  /*0ca0*/  IMAD.MOV.U32 R46, RZ, RZ, 0x40 ;  /* 0x00000040ff2e7424 */ /* 0x000fe200078e00ff */
[----:B------:R-:W-:Y:S01]  /*0cb0*/  CS2R R130, SRZ ;  /* 0x0000000000827805 */ /* 0x000fe2000001ff00 */
[----:B------:R-:W-:Y:S01]  /*0cc0*/  CS2R R128, SRZ ;  /* 0x0000000000807805 */ /* 0x000fe2000001ff00 */
[----:B------:R-:W-:Y:S01]  /*0cd0*/  ISETP.NE.AND P2, PT, R51, 0x1, PT ;  /* 0x000000013300780c */ /* 0x000fe20003f45270 */
[----:B------:R-:W-:Y:S01]  /*0ce0*/  CS2R R126, SRZ ;  /* 0x00000000007e7805 */ /* 0x000fe2000001ff00 */
[----:B------:R-:W-:Y:S01]  /*0cf0*/  SHF.L.U32 R50, R0, 0x7, RZ ;  /* 0x0000000700327819 */ /* 0x000fe200000006ff */
[----:B------:R-:W-:Y:S01]  /*0d00*/  CS2R R124, SRZ ;  /* 0x00000000007c7805 */ /* 0x000fe2000001ff00 */
[----:B------:R-:W-:Y:S01]  /*0d10*/  IADD3 R5, R46, -c[0x0][0x168], RZ ;  /* 0x80005a002e057a10 */ /* 0x000fe20007ffe0ff */
[----:B------:R-:W-:Y:S01]  /*0d20*/  IMAD.MOV.U32 R122, RZ, RZ, RZ ;  /* 0x000000ffff7a7224 */ /* 0x000fe200078e00ff */
[----:B------:R-:W-:Y:S01]  /*0d30*/  IADD3 R0, R50, 0x7f, RZ ;  /* 0x0000007f32007810 */ /* 0x000fe20007ffe0ff */
[----:B------:R1:W-:Y:S01]  /*0d40*/  STL [R1+0xb0], R50 ;  /* 0x0000b03201007387 */ /* 0x0003e20000100800 */
[----:B------:R-:W-:Y:S01]  /*0d50*/  CS2R R120, SRZ ;  /* 0x0000000000787805 */ /* 0x000fe2000001ff00 */
[----:B------:R-:W-:Y:S01]  /*0d60*/  CS2R R6, SRZ ;  /* 0x0000000000067805 */ /* 0x000fe2000001ff00 */
[----:B------:R-:W-:Y:S01]  /*0d70*/  MOV R118, RZ ;  /* 0x000000ff00767202 */ /* 0x000fe20000000f00 */
[----:B------:R-:W-:Y:S01]  /*0d80*/  CS2R R116, SRZ ;  /* 0x0000000000747805 */ /* 0x000fe2000001ff00 */
[----:B------:R-:W-:Y:S01]  /*0d90*/  CS2R R8, SRZ ;  /* 0x0000000000087805 */ /* 0x000fe2000001ff00 */
[----:B------:R-:W-:Y:S01]  /*0da0*/  CS2R R112, SRZ ;  /* 0x0000000000707805 */ /* 0x000fe2000001ff00 */
[----:B------:R-:W-:Y:S01]  /*0db0*/  CS2R R10, SRZ ;  /* 0x00000000000a7805 */ /* 0x000fe2000001ff00 */
[----:B------:R-:W-:Y:S01]  /*0dc0*/  IMAD.MOV.U32 R110, RZ, RZ, RZ ;  /* 0x000000ffff6e7224 */ /* 0x000fe200078e00ff */
[----:B------:R-:W-:Y:S01]  /*0dd0*/  CS2R R108, SRZ ;  /* 0x00000000006c7805 */ /* 0x000fe2000001ff00 */
[----:B------:R-:W-:Y:S01]  /*0de0*/  CS2R R12, SRZ ;  /* 0x00000000000c7805 */ /* 0x000fe2000001ff00 */
[----:B------:R-:W-:Y:S01]  /*0df0*/  IMAD.MOV.U32 R106, RZ, RZ, RZ ;  /* 0x000000ffff6a7224 */ /* 0x000fe200078e00ff */
[----:B------:R-:W-:Y:S01]  /*0e00*/  CS2R R104, SRZ ;  /* 0x0000000000687805 */ /* 0x000fe2000001ff00 */
[----:B--2---:R-:W-:Y:S01]  /*0e10*/  IMAD.MOV.U32 R2, RZ, RZ, c[0x0][0x2ac] ;  /* 0x0000ab00ff027624 */ /* 0x004fe200078e00ff */
[----:B------:R-:W-:Y:S01]  /*0e20*/  CS2R R14, SRZ ;  /* 0x00000000000e7805 */ /* 0x000fe2000001ff00 */
[----:B------:R-:W-:Y:S01]  /*0e30*/  @P2 IMAD.HI.U32 R3, R0, c[0x0][0x2c8], RZ ;  /* 0x0000b20000032a27 */ /* 0x000fe200078e00ff */
[----:B------:R-:W-:Y:S01]  /*0e40*/  MOV R102, RZ ;  /* 0x000000ff00667202 */ /* 0x000fe20000000f00 */
[----:B------:R-:W-:Y:S01]  /*0e50*/  CS2R R100, SRZ ;  /* 0x0000000000647805 */ /* 0x000fe2000001ff00 */
[----:B------:R-:W-:Y:S01]  /*0e60*/  CS2R R96, SRZ ;  /* 0x0000000000607805 */ /* 0x000fe2000001ff00 */
[C---:B------:R-:W-:Y:S01]  /*0e70*/  IMAD R48, R2.reuse, c[0x0][0x1d0], RZ ;  /* 0x0000740002307a24 */ /* 0x040fe200078e02ff */
[----:B------:R-:W-:Y:S01]  /*0e80*/  @P2 SHF.R.U32.HI R0, RZ, c[0x0][0x2cc], R3 ;  /* 0x0000b300ff002a19 */ /* 0x000fe20000011603 */
[----:B------:R-:W-:Y:S01]  /*0e90*/  IMAD R2, R2, c[0x0][0x1d0], R5 ;  /* 0x0000740002027a24 */ /* 0x000fe200078e0205 */
[----:B------:R-:W-:Y:S01]  /*0ea0*/  CS2R R18, SRZ ;  /* 0x0000000000127805 */ /* 0x000fe2000001ff00 */
[----:B------:R-:W-:Y:S01]  /*0eb0*/  IMAD.MOV.U32 R17, RZ, RZ, RZ ;  /* 0x000000ffff117224 */ /* 0x000fe200078e00ff */
[----:B------:R-:W-:Y:S01]  /*0ec0*/  IADD3 R5, R48, 0x3f, RZ ;  /* 0x0000003f30057810 */ /* 0x000fe20007ffe0ff */
[----:B------:R-:W-:Y:S01]  /*0ed0*/  IMAD.MOV.U32 R98, RZ, RZ, RZ ;  /* 0x000000ffff627224 */ /* 0x000fe200078e00ff */
[----:B------:R-:W-:Y:S01]  /*0ee0*/  IADD3 R0, R2, R0, RZ ;  /* 0x0000000002007210 */ /* 0x000fe20007ffe0ff */
[----:B------:R-:W-:Y:S01]  /*0ef0*/  CS2R R92, SRZ ;  /* 0x00000000005c7805 */ /* 0x000fe2000001ff00 */
[----:B------:R-:W-:Y:S01]  /*0f00*/  SHF.R.S32.HI R2, RZ, 0x1f, R5 ;  /* 0x0000001fff027819 */ /* 0x000fe20000011405 */
[----:B------:R-:W-:Y:S01]  /*0f10*/  CS2R R20, SRZ ;  /* 0x0000000000147805 */ /* 0x000fe2000001ff00 */
[----:B------:R-:W-:Y:S01]  /*0f20*/  SHF.R.S32.HI R3, RZ, 0x1f, R0 ;  /* 0x0000001fff037819 */ /* 0x000fe20000011400 */
[----:B------:R-:W-:Y:S01]  /*0f30*/  IMAD.MOV.U32 R90, RZ, RZ, RZ ;  /* 0x000000ffff5a7224 */ /* 0x000fe200078e00ff */
[----:B------:R-:W-:Y:S01]  /*0f40*/  LEA.HI R2, R2, R5, RZ, 0x6 ;  /* 0x0000000502027211 */ /* 0x000fe200078f30ff */
[----:B------:R-:W-:Y:S01]  /*0f50*/  CS2R R88, SRZ ;  /* 0x0000000000587805 */ /* 0x000fe2000001ff00 */
[----:B------:R-:W-:Y:S01]  /*0f60*/  LEA.HI R3, R3, R0, RZ, 0x6 ;  /* 0x0000000003037211 */ /* 0x000fe200078f30ff */
[----:B------:R-:W-:Y:S01]  /*0f70*/  IMAD.MOV R0, RZ, RZ, -R16 ;  /* 0x000000ffff007224 */ /* 0x000fe200078e0a10 */
[----:B------:R-:W-:Y:S01]  /*0f80*/  SHF.R.S32.HI R2, RZ, 0x6, R2 ;  /* 0x00000006ff027819 */ /* 0x000fe20000011402 */
[----:B------:R-:W-:Y:S01]  /*0f90*/  CS2R R22, SRZ ;  /* 0x0000000000167805 */ /* 0x000fe2000001ff00 */
[----:B------:R-:W-:Y:S01]  /*0fa0*/  SHF.R.S32.HI R3, RZ, 0x6, R3 ;  /* 0x00000006ff037819 */ /* 0x000fe20000011403 */
[----:B------:R-:W-:Y:S01]  /*0fb0*/  IMAD R47, R0, c[0x0][0x548], R4 ;  /* 0x00015200002f7a24 */ /* 0x000fe200078e0204 */
[----:B------:R-:W-:Y:S01]  /*0fc0*/  PRMT R0, RZ, 0x7610, R0 ;  /* 0x00007610ff007816 */ /* 0x000fe20000000000 */
[----:B------:R-:W-:Y:S01]  /*0fd0*/  CS2R R4, SRZ ;  /* 0x0000000000047805 */ /* 0x000fe2000001ff00 */
[----:B------:R-:W-:Y:S01]  /*0fe0*/  IMNMX R111, R2, R3, PT ;  /* 0x00000003026f7217 */ /* 0x000fe20003800200 */
[----:B------:R-:W-:Y:S01]  /*0ff0*/  IMAD.MOV.U32 R86, RZ, RZ, RZ ;  /* 0x000000ffff567224 */ /* 0x000fe200078e00ff */
[----:B------:R1:W-:Y:S01]  /*1000*/  STL [R1+0xb8], R47 ;  /* 0x0000b82f01007387 */ /* 0x0003e20000100800 */
[----:B------:R-:W-:Y:S01]  /*1010*/  MOV R94, RZ ;  /* 0x000000ff005e7202 */ /* 0x000fe20000000f00 */
[----:B------:R-:W-:Y:S01]  /*1020*/  CS2R R84, SRZ ;  /* 0x0000000000547805 */ /* 0x000fe2000001ff00 */
[----:B------:R-:W-:Y:S01]  /*1030*/  ISETP.GE.AND P0, PT, R111, 0x1, PT ;  /* 0x000000016f00780c */ /* 0x000fe20003f06270 */
[----:B------:R1:W-:Y:S01]  /*1040*/  STL [R1+0x50], R111 ;  /* 0x0000506f01007387 */ /* 0x0003e20000100800 */
[----:B------:R-:W-:Y:S01]  /*1050*/  CS2R R24, SRZ ;  /* 0x0000000000187805 */ /* 0x000fe2000001ff00 */
[----:B------:R-:W-:Y:S01]  /*1060*/  MOV R82, RZ ;  /* 0x000000ff00527202 */ /* 0x000fe20000000f00 */
[----:B------:R-:W-:Y:S01]  /*1070*/  CS2R R26, SRZ ;  /* 0x00000000001a7805 */ /* 0x000fe2000001ff00 */
[----:B------:R-:W-:Y:S01]  /*1080*/  IMAD.MOV.U32 R80, RZ, RZ, RZ ;  /* 0x000000ffff507224 */ /* 0x000fe200078e00ff */
[----:B------:R-:W-:Y:S01]  /*1090*/  CS2R R28, SRZ ;  /* 0x00000000001c7805 */ /* 0x000fe2000001ff00 */
[----:B------:R-:W-:Y:S01]  /*10a0*/  IMAD.MOV.U32 R78, RZ, RZ, RZ ;  /* 0x000000ffff4e7224 */ /* 0x000fe200078e00ff */
[----:B------:R-:W-:Y:S01]  /*10b0*/  MOV R76, RZ ;  /* 0x000000ff004c7202 */ /* 0x000fe20000000f00 */
[----:B------:R-:W-:Y:S01]  /*10c0*/  IMAD.MOV.U32 R74, RZ, RZ, RZ ;  /* 0x000000ffff4a7224 */ /* 0x000fe200078e00ff */
[----:B------:R-:W-:Y:S01]  /*10d0*/  CS2R R30, SRZ ;  /* 0x00000000001e7805 */ /* 0x000fe2000001ff00 */
[----:B------:R-:W-:Y:S01]  /*10e0*/  IMAD.MOV.U32 R72, RZ, RZ, RZ ;  /* 0x000000ffff487224 */ /* 0x000fe200078e00ff */
[----:B------:R-:W-:Y:S01]  /*10f0*/  MOV R70, RZ ;  /* 0x000000ff00467202 */ /* 0x000fe20000000f00 */
[----:B------:R-:W-:Y:S01]  /*1100*/  CS2R R32, SRZ ;  /* 0x0000000000207805 */ /* 0x000fe2000001ff00 */
[----:B------:R-:W-:Y:S01]  /*1110*/  IMAD.MOV.U32 R68, RZ, RZ, RZ ;  /* 0x000000ffff447224 */ /* 0x000fe200078e00ff */
        /* <DEDUP_REMOVED lines=13> */
[----:B------:R-:W-:Y:S01]  /*11f0*/  CS2R R136, SRZ ;  /* 0x0000000000887805 */ /* 0x000fe2000001ff00 */
[----:B------:R-:W-:Y:S01]  /*1200*/  IMAD.MOV.U32 R138, RZ, RZ, RZ ;  /* 0x000000ffff8a7224 */ /* 0x000fe200078e00ff */
[----:B------:R-:W-:Y:S01]  /*1210*/  CS2R R142, SRZ ;  /* 0x00000000008e7805 */ /* 0x000fe2000001ff00 */
[----:B------:R-:W-:Y:S01]  /*1220*/  CS2R R140, SRZ ;  /* 0x00000000008c7805 */ /* 0x000fe2000001ff00 */
[----:B------:R-:W-:Y:S01]  /*1230*/  MOV R53, RZ ;  /* 0x000000ff00357202 */ /* 0x000fe20000000f00 */
[----:B------:R-:W-:Y:S01]  /*1240*/  IMAD.MOV.U32 R146, RZ, RZ, RZ ;  /* 0x000000ffff927224 */ /* 0x000fe200078e00ff */
[----:B------:R-:W-:Y:S01]  /*1250*/  CS2R R144, SRZ ;  /* 0x0000000000907805 */ /* 0x000fe2000001ff00 */
        /* <DEDUP_REMOVED lines=13> */
[----:B---3--:R1:W-:Y:S01]  /*1330*/  STL [R1+0x84], R115 ;  /* 0x0000847301007387 */ /* 0x0083e20000100800 */
[----:B------:R-:W-:Y:S05]  /*1340*/  @!P0 BRA `(.L_x_516) ;  /* 0x0000d9b000008947 */ /* 0x000fea0003800000 */
[----:B------:R-:W-:-:S04]  /*1350*/  ISETP.NE.U32.AND P0, PT, RZ, c[0x0][0x340], PT ;  /* 0x0000d000ff007a0c */ /* 0x000fc80003f05070 */
[----:B------:R-:W-:-:S13]  /*1360*/  ISETP.NE.AND.EX P0, PT, RZ, c[0x0][0x344], PT, P0 ;  /* 0x0000d100ff007a0c */ /* 0x000fda0003f05300 */
[----:B------:R-:W-:-:S04]  /*1370*/  @P0 IMAD.MOV.U32 R2, RZ, RZ, 0x4 ;  /* 0x00000004ff020424 */ /* 0x000fc800078e00ff */
[----:B------:R-:W-:-:S05]  /*1380*/  @P0 IMAD.WIDE R2, R16, R2, c[0x0][0x340] ;  /* 0x0000d00010020625 */ /* 0x000fca00078e0202 */
[----:B------:R2:W5:Y:S01]  /*1390*/  @P0 LDG.E R0, [R2.64] ;  /* 0x0000000602000981 */ /* 0x000562000c1e1900 */
[----:B------:R-:W-:Y:S01]  /*13a0*/  WARPSYNC 0xffffffff ;  /* 0xffffffff00007948 */ /* 0x000fe20003800000 */
[----:B------:R-:W-:-:S03]  /*13b0*/  @!P0 MOV R0, R16 ;  /* 0x0000001000008202 */ /* 0x000fc60000000f00 */
[----:B--2---:R-:W2:Y:S01]  /*13c0*/  LDL R107, [R1+0x7c] ;  /* 0x00007c00016b7983 */ /* 0x004ea20000100800 */
[----:B-----5:R-:W-:Y:S01]  /*13d0*/  SHF.R.S32.HI R3, RZ, 0x1f, R0 ;  /* 0x0000001fff037819 */ /* 0x020fe20000011400 */
[----:B------:R-:W-:-:S04]  /*13e0*/  IMAD.WIDE.U32 R102, R0, c[0x0][0x2b0], RZ ;  /* 0x0000ac0000667a25 */ /* 0x000fc800078e00ff */
[----:B------:R-:W-:Y:S01]  /*13f0*/  IMAD.MOV.U32 R101, RZ, RZ, c[0x0][0x2b8] ;  /* 0x0000ae00ff657624 */ /* 0x000fe200078e00ff */
[----:B------:R-:W-:Y:S01]  /*1400*/  STL.64 [R1+0x98], R102 ;  /* 0x0000986601007387 */ /* 0x000fe20000100a00 */
[----:B------:R-:W-:-:S03]  /*1410*/  IMAD.MOV.U32 R25, RZ, RZ, RZ ;  /* 0x000000ffff197224 */ /* 0x000fc600078e00ff */
[----:B------:R-:W-:Y:S02]  /*1420*/  ISETP.NE.AND P1, PT, R101, 0x1, PT ;  /* 0x000000016500780c */ /* 0x000fe40003f25270 */
[----:B------:R-:W-:-:S05]  /*1430*/  SHF.R.S32.HI R24, RZ, 0x1f, R47 ;  /* 0x0000001fff187819 */ /* 0x000fca000001142f */
[----:B------:R-:W-:Y:S01]  /*1440*/  IMAD R5, R24, c[0x0][0x1b8], RZ ;  /* 0x00006e0018057a24 */ /* 0x000fe200078e02ff */
[----:B------:R-:W-:-:S03]  /*1450*/  SHF.R.S32.HI R6, RZ, 0x1f, R16 ;  /* 0x0000001fff067819 */ /* 0x000fc60000011410 */
[----:B------:R-:W-:Y:S01]  /*1460*/  IMAD R5, R47, c[0x0][0x1bc], R5 ;  /* 0x00006f002f057a24 */ /* 0x000fe200078e0205 */
[----:B------:R-:W3:Y:S04]  /*1470*/  S2R R52, SR_TID.X ;  /* 0x0000000000347919 */ /* 0x000ee80000002100 */
[----:B------:R-:W-:Y:S01]  /*1480*/  BAR.SYNC.DEFER_BLOCKING 0x0 ;  /* 0x0000000000007b1d */ /* 0x000fe20000010000 */
[----:B--2---:R-:W-:-:S05]  /*1490*/  IMAD R2, R111, 0x40, R107 ;  /* 0x000000406f027824 */ /* 0x004fca00078e026b */
[----:B------:R-:W-:-:S04]  /*14a0*/  IADD3 R2, R2, -0x40, RZ ;  /* 0xffffffc002027810 */ /* 0x000fc80007ffe0ff */
[C---:B------:R-:W-:Y:S01]  /*14b0*/  ISETP.GE.AND P0, PT, R2.reuse, R48, PT ;  /* 0x000000300200720c */ /* 0x040fe20003f06270 */
[----:B------:R-:W-:Y:S02]  /*14c0*/  IMAD.IADD R22, R2, 0x1, R115 ;  /* 0x0000000102167824 */ /* 0x000fe400078e0273 */
[----:B------:R-:W-:Y:S01]  /*14d0*/  IMAD R2, R3, c[0x0][0x2b0], RZ ;  /* 0x0000ac0003027a24 */ /* 0x000fe200078e02ff */
[----:B------:R-:W-:Y:S01]  /*14e0*/  ISETP.GT.OR P0, PT, R107, 0x3f, P0 ;  /* 0x0000003f6b00780c */ /* 0x000fe20000704670 */
[----:B------:R-:W-:-:S04]  /*14f0*/  @P1 IMAD.HI.U32 R3, R22, c[0x0][0x2bc], RZ ;  /* 0x0000af0016031a27 */ /* 0x000fc800078e00ff */
[----:B------:R-:W-:Y:S02]  /*1500*/  IMAD R2, R0, c[0x0][0x2b4], R2 ;  /* 0x0000ad0000027a24 */ /* 0x000fe400078e0202 */
[----:B------:R-:W-:Y:S01]  /*1510*/  IMAD.MOV.U32 R21, RZ, RZ, R22 ;  /* 0x000000ffff157224 */ /* 0x000fe200078e0016 */
[----:B------:R-:W-:Y:S01]  /*1520*/  @P1 SHF.R.U32.HI R21, RZ, c[0x0][0x2c0], R3 ;  /* 0x0000b000ff151a19 */ /* 0x000fe20000011603 */
[----:B------:R-:W-:-:S04]  /*1530*/  IMAD.IADD R100, R103, 0x1, R2 ;  /* 0x0000000167647824 */ /* 0x000fc800078e0202 */
[C---:B------:R-:W-:Y:S01]  /*1540*/  @!P0 IADD3 R0, P1, R21.reuse, R102, RZ ;  /* 0x0000006615008210 */ /* 0x040fe20007f3e0ff */
[----:B------:R-:W-:Y:S03]  /*1550*/  STL [R1+0xa8], R100 ;  /* 0x0000a86401007387 */ /* 0x000fe60000100800 */
[----:B------:R-:W-:Y:S01]  /*1560*/  @!P0 LEA.HI.X.SX32 R3, R21, R100, 0x1, P1 ;  /* 0x0000006415038211 */ /* 0x000fe200008f0eff */
[----:B------:R-:W2:Y:S01]  /*1570*/  LDL R41, [R1+0x6c] ;  /* 0x00006c0001297983 */ /* 0x000ea20000100800 */
[----:B------:R-:W-:-:S03]  /*1580*/  @!P0 LEA R2, P1, R0, c[0x0][0x2a0], 0x2 ;  /* 0x0000a80000028a11 */ /* 0x000fc600078210ff */
[----:B------:R-:W4:Y:S01]  /*1590*/  LDL R30, [R1+0xf0] ;  /* 0x0000f000011e7983 */ /* 0x000f220000100800 */
[----:B------:R-:W-:-:S03]  /*15a0*/  @!P0 LEA.HI.X R3, R0, c[0x0][0x2a4], R3, 0x2, P1 ;  /* 0x0000a90000038a11 */ /* 0x000fc600008f1403 */
[----:B------:R-:W4:Y:S04]  /*15b0*/  LDL R45, [R1+0x70] ;  /* 0x00007000012d7983 */ /* 0x000f280000100800 */
[----:B------:R-:W4:Y:S04]  /*15c0*/  LDL R28, [R1+0xe8] ;  /* 0x0000e800011c7983 */ /* 0x000f280000100800 */
[----:B------:R-:W4:Y:S04]  /*15d0*/  LDL R31, [R1+0x54] ;  /* 0x00005400011f7983 */ /* 0x000f280000100800 */
[----:B------:R-:W4:Y:S04]  /*15e0*/  LDL R40, [R1+0x68] ;  /* 0x0000680001287983 */ /* 0x000f280000100800 */
[----:B------:R-:W4:Y:S04]  /*15f0*/  LDL R32, [R1+0xf4] ;  /* 0x0000f40001207983 */ /* 0x000f280000100800 */
[----:B------:R-:W4:Y:S04]  /*1600*/  LDL R29, [R1+0xec] ;  /* 0x0000ec00011d7983 */ /* 0x000f280000100800 */
[----:B------:R-:W4:Y:S04]  /*1610*/  LDL R44, [R1+0x4c] ;  /* 0x00004c00012c7983 */ /* 0x000f280000100800 */
[----:B------:R1:W4:Y:S01]  /*1620*/  @!P0 LDG.E R25, [R2.64] ;  /* 0x0000000602198981 */ /* 0x000322000c1e1900 */
[----:B------:R-:W-:-:S04]  /*1630*/  IMAD.IADD R4, R107, 0x1, R50 ;  /* 0x000000016b047824 */ /* 0x000fc800078e0232 */
[----:B------:R-:W-:-:S04]  /*1640*/  @P2 IMAD.HI.U32 R7, R4, c[0x0][0x2c8], RZ ;  /* 0x0000b20004072a27 */ /* 0x000fc800078e00ff */
[----:B------:R-:W-:Y:S01]  /*1650*/  IMAD.MOV.U32 R0, RZ, RZ, R4 ;  /* 0x000000ffff007224 */ /* 0x000fe200078e0004 */
[----:B------:R-:W-:-:S04]  /*1660*/  @P2 SHF.R.U32.HI R0, RZ, c[0x0][0x2cc], R7 ;  /* 0x0000b300ff002a19 */ /* 0x000fc80000011607 */
[----:B------:R-:W-:Y:S01]  /*1670*/  SHF.R.S32.HI R7, RZ, 0x1f, R0 ;  /* 0x0000001fff077819 */ /* 0x000fe20000011400 */
[----:B-1----:R-:W-:-:S04]  /*1680*/  IMAD.WIDE.U32 R2, R47, c[0x0][0x1b8], RZ ;  /* 0x00006e002f027a25 */ /* 0x002fc800078e00ff */
[----:B------:R-:W-:Y:S02]  /*1690*/  IMAD.IADD R3, R3, 0x1, R5 ;  /* 0x0000000103037824 */ /* 0x000fe400078e0205 */
[----:B------:R-:W-:Y:S02]  /*16a0*/  IMAD R5, R6, c[0x0][0x1c0], RZ ;  /* 0x0000700006057a24 */ /* 0x000fe400078e02ff */
[----:B------:R-:W-:-:S04]  /*16b0*/  IMAD.WIDE.U32 R2, R16, c[0x0][0x1c0], R2 ;  /* 0x0000700010027a25 */ /* 0x000fc800078e0002 */
[----:B------:R-:W-:Y:S02]  /*16c0*/  IMAD R6, R16, c[0x0][0x1c4], R5 ;  /* 0x0000710010067a24 */ /* 0x000fe400078e0205 */
[----:B------:R-:W-:-:S04]  /*16d0*/  IMAD.MOV R5, RZ, RZ, -R0 ;  /* 0x000000ffff057224 */ /* 0x000fc800078e0a00 */
[----:B------:R-:W-:Y:S02]  /*16e0*/  IMAD R4, R5, c[0x0][0x2c4], R4 ;  /* 0x0000b10005047a24 */ /* 0x000fe400078e0204 */
[----:B------:R-:W-:Y:S02]  /*16f0*/  IMAD R5, R7, c[0x0][0x1b0], RZ ;  /* 0x00006c0007057a24 */ /* 0x000fe400078e02ff */
[----:B------:R-:W-:Y:S02]  /*1700*/  IMAD.IADD R3, R3, 0x1, R6 ;  /* 0x0000000103037824 */ /* 0x000fe400078e0206 */
[C---:B------:R-:W-:Y:S01]  /*1710*/  IMAD R6, R0.reuse, c[0x0][0x1b4], R5 ;  /* 0x00006d0000067a24 */ /* 0x040fe200078e0205 */
[----:B------:R-:W-:Y:S01]  /*1720*/  SHF.R.S32.HI R5, RZ, 0x1f, R4 ;  /* 0x0000001fff057819 */ /* 0x000fe20000011404 */
[----:B------:R-:W-:-:S04]  /*1730*/  IMAD.WIDE.U32 R2, R0, c[0x0][0x1b0], R2 ;  /* 0x00006c0000027a25 */ /* 0x000fc800078e0002 */
[----:B------:R-:W-:Y:S02]  /*1740*/  IMAD R0, R5, c[0x0][0x1a8], RZ ;  /* 0x00006a0005007a24 */ /* 0x000fe400078e02ff */
[----:B------:R-:W-:Y:S02]  /*1750*/  IMAD.IADD R3, R3, 0x1, R6 ;  /* 0x0000000103037824 */ /* 0x000fe400078e0206 */
[C---:B------:R-:W-:Y:S02]  /*1760*/  IMAD R0, R4.reuse, c[0x0][0x1ac], R0 ;  /* 0x00006b0004007a24 */ /* 0x040fe400078e0200 */
[----:B------:R-:W-:Y:S01]  /*1770*/  IMAD.WIDE.U32 R2, R4, c[0x0][0x1a8], R2 ;  /* 0x00006a0004027a25 */ /* 0x000fe200078e0002 */
[----:B---3--:R-:W-:-:S03]  /*1780*/  SHF.R.S32.HI R27, RZ, 0x1f, R52 ;  /* 0x0000001fff1b7819 */ /* 0x008fc60000011434 */
[----:B------:R-:W-:Y:S01]  /*1790*/  IMAD.IADD R0, R3, 0x1, R0 ;  /* 0x0000000103007824 */ /* 0x000fe200078e0200 */
[C---:B------:R-:W-:Y:S02]  /*17a0*/  LEA R17, P0, R2.reuse, c[0x0][0x160], 0x1 ;  /* 0x0000580002117a11 */ /* 0x040fe400078008ff */
[----:B------:R-:W-:Y:S02]  /*17b0*/  LEA.HI R27, R27, R52, RZ, 0x3 ;  /* 0x000000341b1b7211 */ /* 0x000fe400078f18ff */
[----:B------:R-:W-:Y:S01]  /*17c0*/  LEA.HI.X R16, R2, c[0x0][0x164], R0, 0x1, P0 ;  /* 0x0000590002107a11 */ /* 0x000fe200000f0c00 */
[----:B------:R-:W2:Y:S01]  /*17d0*/  SHFL.IDX PT, R3, R17, RZ, 0x181f ;  /* 0x00181fff11037589 */ /* 0x000ea200000e0000 */
[----:B------:R-:W-:Y:S01]  /*17e0*/  SHF.R.S32.HI R27, RZ, 0x3, R27 ;  /* 0x00000003ff1b7819 */ /* 0x000fe2000001141b */
[----:B------:R-:W-:Y:S02]  /*17f0*/  IMAD R23, R51, c[0x0][0x168], RZ ;  /* 0x00005a0033177a24 */ /* 0x000fe400078e02ff */
[----:B------:R-:W4:Y:S02]  /*1800*/  SHFL.IDX PT, R4, R16, RZ, 0x181f ;  /* 0x00181fff10047589 */ /* 0x000f2400000e0000 */
[----:B------:R-:W-:-:S05]  /*1810*/  IMAD.IADD R20, R27, 0x1, R50 ;  /* 0x000000011b147824 */ /* 0x000fca00078e0232 */
[C---:B------:R-:W-:Y:S01]  /*1820*/  ISETP.GE.AND P0, PT, R20.reuse, R23, PT ;  /* 0x000000171400720c */ /* 0x040fe20003f06270 */
[----:B------:R-:W1:Y:S01]  /*1830*/  SHFL.IDX PT, R0, R17, 0x1, 0x181f ;  /* 0x00381f0011007f89 */ /* 0x000e6200000e0000 */
[----:B------:R-:W-:-:S03]  /*1840*/  IADD3 R5, R20, 0x20, RZ ;  /* 0x0000002014057810 */ /* 0x000fc60007ffe0ff */
[----:B------:R-:W3:Y:S01]  /*1850*/  SHFL.IDX PT, R2, R16, 0x1, 0x181f ;  /* 0x00381f0010027f89 */ /* 0x000ee200000e0000 */
[----:B------:R-:W-:Y:S01]  /*1860*/  ISETP.GE.AND P1, PT, R5, R23, PT ;  /* 0x000000170500720c */ /* 0x000fe20003f26270 */
[----:B------:R-:W-:-:S06]  /*1870*/  IMAD.WIDE.U32 R98, R47, c[0x0][0x1e8], RZ ;  /* 0x00007a002f627a25 */ /* 0x000fcc00078e00ff */
[----:B--2---:R-:W-:-:S04]  /*1880*/  @!P0 LEA R10, P3, R41, R3, 0x1 ;  /* 0x00000003290a8211 */ /* 0x004fc800078608ff */
[-C--:B----4-:R-:W-:Y:S02]  /*1890*/  @!P0 LEA.HI.X R11, R41, R4.reuse, R30, 0x1, P3 ;  /* 0x00000004290b8211 */ /* 0x090fe400018f0c1e */
[-C--:B------:R-:W-:Y:S02]  /*18a0*/  @!P0 LEA R6, P3, R45, R3.reuse, 0x1 ;  /* 0x000000032d068211 */ /* 0x080fe400078608ff */
[----:B------:R-:W-:Y:S02]  /*18b0*/  ISETP.GE.AND P4, PT, R41, c[0x0][0x198], PT ;  /* 0x0000660029007a0c */ /* 0x000fe40003f86270 */
[----:B------:R-:W-:Y:S02]  /*18c0*/  @!P0 LEA.HI.X R7, R45, R4, R28, 0x1, P3 ;  /* 0x000000042d078211 */ /* 0x000fe400018f0c1c */
[C---:B------:R-:W-:Y:S02]  /*18d0*/  ISETP.GE.AND P3, PT, R31.reuse, c[0x0][0x198], PT ;  /* 0x000066001f007a0c */ /* 0x040fe40003f66270 */
[----:B------:R-:W-:-:S02]  /*18e0*/  @!P0 LEA R12, P2, R31, R3, 0x1 ;  /* 0x000000031f0c8211 */ /* 0x000fc400078408ff */
[C---:B------:R-:W-:Y:S02]  /*18f0*/  ISETP.GE.AND P5, PT, R40.reuse, c[0x0][0x198], PT ;  /* 0x0000660028007a0c */ /* 0x040fe40003fa6270 */
[----:B------:R-:W-:Y:S02]  /*1900*/  ISETP.GE.AND P6, PT, R45, c[0x0][0x198], PT ;  /* 0x000066002d007a0c */ /* 0x000fe40003fc6270 */
[----:B------:R-:W-:Y:S02]  /*1910*/  @!P0 LEA.HI.X R13, R31, R4, R32, 0x1, P2 ;  /* 0x000000041f0d8211 */ /* 0x000fe400010f0c20 */
[----:B------:R-:W-:-:S04]  /*1920*/  @!P0 LEA R8, P2, R40, R3, 0x1 ;  /* 0x0000000328088211 */ /* 0x000fc800078408ff */
[----:B------:R-:W-:Y:S01]  /*1930*/  @!P0 LEA.HI.X R9, R40, R4, R29, 0x1, P2 ;  /* 0x0000000428098211 */ /* 0x000fe200010f0c1d */
[----:B------:R2:W-:Y:S04]  /*1940*/  @!P0 LDGSTS.E.BYPASS.LTC128B.128 [R44+0x100], [R12.64], !P3 ;  /* 0x001000000c2c8fae */ /* 0x0005e8000d901d46 */
[----:B------:R4:W-:Y:S04]  /*1950*/  @!P0 LDGSTS.E.BYPASS.LTC128B.128 [R44+0x4100], [R10.64], !P4 ;  /* 0x041000000a2c8fae */ /* 0x0009e8000e101d46 */
[----:B------:R2:W-:Y:S04]  /*1960*/  @!P0 LDGSTS.E.BYPASS.LTC128B.128 [R44+0x8100], [R8.64], !P5 ;  /* 0x08100000082c8fae */ /* 0x0005e8000e901d46 */
[----:B------:R4:W-:Y:S01]  /*1970*/  @!P0 LDGSTS.E.BYPASS.LTC128B.128 [R44+0xc100], [R6.64], !P6 ;  /* 0x0c100000062c8fae */ /* 0x0009e2000f101d46 */
[----:B-1----:R-:W-:-:S04]  /*1980*/  @!P1 LEA R18, P2, R31, R0, 0x1 ;  /* 0x000000001f129211 */ /* 0x002fc800078408ff */
[----:B---3--:R-:W-:Y:S02]  /*1990*/  @!P1 LEA.HI.X R19, R31, R2, R32, 0x1, P2 ;  /* 0x000000021f139211 */ /* 0x008fe400010f0c20 */
[----:B------:R-:W-:-:S03]  /*19a0*/  IADD3 R3, R20, 0x40, RZ ;  /* 0x0000004014037810 */ /* 0x000fc60007ffe0ff */
[----:B------:R1:W-:Y:S01]  /*19b0*/  @!P1 LDGSTS.E.BYPASS.LTC128B.128 [R44+0x1100], [R18.64], !P3 ;  /* 0x01100000122c9fae */ /* 0x0003e2000d901d46 */
[----:B--2---:R-:W-:-:S04]  /*19c0*/  @!P1 LEA R8, P0, R41, R0, 0x1 ;  /* 0x0000000029089211 */ /* 0x004fc800078008ff */
[----:B------:R-:W-:Y:S02]  /*19d0*/  @!P1 LEA.HI.X R9, R41, R2, R30, 0x1, P0 ;  /* 0x0000000229099211 */ /* 0x000fe400000f0c1e */
[----:B----4-:R-:W-:-:S03]  /*19e0*/  @!P1 LEA R6, P0, R40, R0, 0x1 ;  /* 0x0000000028069211 */ /* 0x010fc600078008ff */
[----:B------:R2:W-:Y:S01]  /*19f0*/  @!P1 LDGSTS.E.BYPASS.LTC128B.128 [R44+0x5100], [R8.64], !P4 ;  /* 0x05100000082c9fae */ /* 0x0005e2000e101d46 */
[----:B------:R-:W-:Y:S02]  /*1a00*/  @!P1 LEA.HI.X R7, R40, R2, R29, 0x1, P0 ;  /* 0x0000000228079211 */ /* 0x000fe400000f0c1d */
[C---:B------:R-:W-:Y:S02]  /*1a10*/  @!P1 LEA R4, P0, R45.reuse, R0, 0x1 ;  /* 0x000000002d049211 */ /* 0x040fe400078008ff */
[----:B------:R-:W3:Y:S02]  /*1a20*/  SHFL.IDX PT, R0, R17, 0x2, 0x181f ;  /* 0x00581f0011007f89 */ /* 0x000ee400000e0000 */
[----:B------:R-:W-:Y:S02]  /*1a30*/  @!P1 LEA.HI.X R5, R45, R2, R28, 0x1, P0 ;  /* 0x000000022d059211 */ /* 0x000fe400000f0c1c */
[----:B------:R-:W4:Y:S01]  /*1a40*/  SHFL.IDX PT, R2, R16, 0x2, 0x181f ;  /* 0x00581f0010027f89 */ /* 0x000f2200000e0000 */
[----:B------:R-:W-:-:S03]  /*1a50*/  ISETP.GE.AND P0, PT, R3, R23, PT ;  /* 0x000000170300720c */ /* 0x000fc60003f06270 */
[----:B------:R1:W-:Y:S04]  /*1a60*/  @!P1 LDGSTS.E.BYPASS.LTC128B.128 [R44+0x9100], [R6.64], !P5 ;  /* 0x09100000062c9fae */ /* 0x0003e8000e901d46 */
[----:B------:R1:W-:Y:S06]  /*1a70*/  @!P1 LDGSTS.E.BYPASS.LTC128B.128 [R44+0xd100], [R4.64], !P6 ;  /* 0x0d100000042c9fae */ /* 0x0003ec000f101d46 */
[----:B---3--:R-:W-:-:S04]  /*1a80*/  @!P0 LEA R10, P1, R41, R0, 0x1 ;  /* 0x00000000290a8211 */ /* 0x008fc800078208ff */
[----:B----4-:R-:W-:Y:S02]  /*1a90*/  @!P0 LEA.HI.X R11, R41, R2, R30, 0x1, P1 ;  /* 0x00000002290b8211 */ /* 0x010fe400008f0c1e */
[CC--:B--2---:R-:W-:Y:S02]  /*1aa0*/  @!P0 LEA R8, P1, R40.reuse, R0.reuse, 0x1 ;  /* 0x0000000028088211 */ /* 0x0c4fe400078208ff */
[C---:B------:R-:W-:Y:S02]  /*1ab0*/  @!P0 LEA R14, P2, R31.reuse, R0, 0x1 ;  /* 0x000000001f0e8211 */ /* 0x040fe400078408ff */
[-C--:B------:R-:W-:Y:S02]  /*1ac0*/  @!P0 LEA.HI.X R9, R40, R2.reuse, R29, 0x1, P1 ;  /* 0x0000000228098211 */ /* 0x080fe400008f0c1d */
[----:B------:R-:W-:Y:S02]  /*1ad0*/  @!P0 LEA.HI.X R15, R31, R2, R32, 0x1, P2 ;  /* 0x000000021f0f8211 */ /* 0x000fe400010f0c20 */
[----:B-1----:R-:W-:Y:S01]  /*1ae0*/  @!P0 LEA R4, P1, R45, R0, 0x1 ;  /* 0x000000002d048211 */ /* 0x002fe200078208ff */
[----:B------:R-:W-:-:S02]  /*1af0*/  IMAD.MOV R0, RZ, RZ, -R21 ;  /* 0x000000ffff007224 */ /* 0x000fc400078e0a15 */
[----:B------:R1:W-:Y:S02]  /*1b00*/  @!P0 LDGSTS.E.BYPASS.LTC128B.128 [R44+0x2100], [R14.64], !P3 ;  /* 0x021000000e2c8fae */ /* 0x0003e4000d901d46 */
[----:B------:R-:W-:Y:S02]  /*1b10*/  IMAD R26, R0, c[0x0][0x2b8], R22 ;  /* 0x0000ae00001a7a24 */ /* 0x000fe400078e0216 */
[----:B------:R2:W-:Y:S01]  /*1b20*/  @!P0 LDGSTS.E.BYPASS.LTC128B.128 [R44+0x6100], [R10.64], !P4 ;  /* 0x061000000a2c8fae */ /* 0x0005e2000e101d46 */
[----:B------:R-:W-:Y:S01]  /*1b30*/  @!P0 LEA.HI.X R5, R45, R2, R28, 0x1, P1 ;  /* 0x000000022d058211 */ /* 0x000fe200008f0c1c */
[----:B------:R-:W-:Y:S02]  /*1b40*/  IMAD.WIDE.U32 R2, R26, c[0x0][0x1e0], RZ ;  /* 0x000078001a027a25 */ /* 0x000fe400078e00ff */
[----:B------:R-:W-:Y:S01]  /*1b50*/  STL [R1+0x58], R25 ;  /* 0x0000581901007387 */ /* 0x000fe20000100800 */
[----:B--2---:R-:W-:-:S03]  /*1b60*/  SHF.R.S32.HI R11, RZ, 0x1f, R26 ;  /* 0x0000001fff0b7819 */ /* 0x004fc6000001141a */
[----:B------:R2:W2:Y:S02]  /*1b70*/  SHFL.IDX PT, R12, R17, 0x3, 0x181f ;  /* 0x00781f00110c7f89 */ /* 0x0004a400000e0000 */
[----:B------:R-:W-:Y:S02]  /*1b80*/  IMAD R0, R11, c[0x0][0x1e0], RZ ;  /* 0x000078000b007a24 */ /* 0x000fe400078e02ff */
[----:B------:R4:W1:Y:S02]  /*1b90*/  SHFL.IDX PT, R13, R16, 0x3, 0x181f ;  /* 0x00781f00100d7f89 */ /* 0x00086400000e0000 */
[----:B------:R-:W-:Y:S01]  /*1ba0*/  IMAD R0, R26, c[0x0][0x1e4], R0 ;  /* 0x000079001a007a24 */ /* 0x000fe200078e0200 */
[----:B------:R-:W-:Y:S01]  /*1bb0*/  IADD3 R20, R20, 0x60, RZ ;  /* 0x0000006014147810 */ /* 0x000fe20007ffe0ff */
[----:B------:R1:W-:Y:S02]  /*1bc0*/  @!P0 LDGSTS.E.BYPASS.LTC128B.128 [R44+0xa100], [R8.64], !P5 ;  /* 0x0a100000082c8fae */ /* 0x0003e4000e901d46 */
[----:B------:R-:W-:-:S02]  /*1bd0*/  IMAD.IADD R3, R3, 0x1, R0 ;  /* 0x0000000103037824 */ /* 0x000fc400078e0200 */
[----:B------:R-:W-:Y:S01]  /*1be0*/  IMAD R0, R24, c[0x0][0x1e8], RZ ;  /* 0x00007a0018007a24 */ /* 0x000fe200078e02ff */
[----:B------:R-:W-:Y:S03]  /*1bf0*/  STL [R1+0x5c], R26 ;  /* 0x00005c1a01007387 */ /* 0x000fe60000100800 */
[----:B------:R-:W-:Y:S01]  /*1c00*/  IMAD R0, R47, c[0x0][0x1ec], R0 ;  /* 0x00007b002f007a24 */ /* 0x000fe200078e0200 */
[----:B------:R-:W-:Y:S01]  /*1c10*/  ISETP.GE.AND P2, PT, R20, R23, PT ;  /* 0x000000171400720c */ /* 0x000fe20003f46270 */
[----:B------:R2:W-:Y:S02]  /*1c20*/  @!P0 LDGSTS.E.BYPASS.LTC128B.128 [R44+0xe100], [R4.64], !P6 ;  /* 0x0e100000042c8fae */ /* 0x0005e4000f101d46 */
[----:B------:R-:W-:Y:S02]  /*1c30*/  IMAD.IADD R97, R99, 0x1, R0 ;  /* 0x0000000163617824 */ /* 0x000fe400078e0200 */
[----:B------:R-:W-:Y:S04]  /*1c40*/  STL.64 [R1+0x90], R98 ;  /* 0x0000906201007387 */ /* 0x000fe80000100a00 */
[----:B------:R-:W-:Y:S04]  /*1c50*/  STL [R1+0x88], R97 ;  /* 0x0000886101007387 */ /* 0x000fe80000100800 */
[----:B------:R-:W3:Y:S04]  /*1c60*/  LDL R18, [R1+0x3c] ;  /* 0x00003c0001127983 */ /* 0x000ee80000100800 */
[----:B--2---:R-:W2:Y:S04]  /*1c70*/  LDL R17, [R1+0x40] ;  /* 0x0000400001117983 */ /* 0x004ea80000100800 */
[----:B----4-:R-:W4:Y:S04]  /*1c80*/  LDL R16, [R1+0x48] ;  /* 0x0000480001107983 */ /* 0x010f280000100800 */
[----:B-1----:R-:W4:Y:S01]  /*1c90*/  LDL R15, [R1+0x44] ;  /* 0x00004400010f7983 */ /* 0x002f220000100800 */
[----:B------:R-:W-:-:S02]  /*1ca0*/  @!P2 LEA R6, P1, R31, R12, 0x1 ;  /* 0x0000000c1f06a211 */ /* 0x000fc400078208ff */
[----:B------:R-:W-:Y:S02]  /*1cb0*/  SHF.R.S32.HI R14, RZ, 0x1f, R25 ;  /* 0x0000001fff0e7819 */ /* 0x000fe40000011419 */
[----:B------:R-:W-:Y:S01]  /*1cc0*/  @!P2 LEA.HI.X R7, R31, R13, R32, 0x1, P1 ;  /* 0x0000000d1f07a211 */ /* 0x000fe200008f0c20 */
[----:B------:R-:W-:Y:S01]  /*1cd0*/  IMAD.WIDE.U32 R2, R25, c[0x0][0x1f0], R2 ;  /* 0x00007c0019027a25 */ /* 0x000fe200078e0002 */
[----:B------:R-:W-:-:S03]  /*1ce0*/  @!P2 LEA R4, P0, R41, R12, 0x1 ;  /* 0x0000000c2904a211 */ /* 0x000fc600078008ff */
[----:B------:R1:W-:Y:S01]  /*1cf0*/  @!P2 LDGSTS.E.BYPASS.LTC128B.128 [R44+0x3100], [R6.64], !P3 ;  /* 0x03100000062cafae */ /* 0x0003e2000d901d46 */
[----:B------:R-:W-:Y:S02]  /*1d00*/  @!P2 LEA.HI.X R5, R41, R13, R30, 0x1, P0 ;  /* 0x0000000d2905a211 */ /* 0x000fe400000f0c1e */
[----:B------:R-:W-:-:S03]  /*1d10*/  IADD3 R0, P0, R2, R98, RZ ;  /* 0x0000006202007210 */ /* 0x000fc60007f1e0ff */
[----:B------:R1:W-:Y:S02]  /*1d20*/  @!P2 LDGSTS.E.BYPASS.LTC128B.128 [R44+0x7100], [R4.64], !P4 ;  /* 0x07100000042cafae */ /* 0x0003e4000e101d46 */
[----:B-1----:R-:W-:-:S04]  /*1d30*/  IMAD R6, R14, c[0x0][0x1f0], RZ ;  /* 0x00007c000e067a24 */ /* 0x002fc800078e02ff */
[----:B------:R-:W-:-:S05]  /*1d40*/  IMAD R6, R25, c[0x0][0x1f4], R6 ;  /* 0x00007d0019067a24 */ /* 0x000fca00078e0206 */
[----:B------:R-:W-:Y:S02]  /*1d50*/  IADD3.X R2, R97, R3, R6, P0, !PT ;  /* 0x0000000361027210 */ /* 0x000fe400007fe406 */
[----:B------:R-:W-:Y:S02]  /*1d60*/  LEA R3, R111, 0xffffffc0, 0x6 ;  /* 0xffffffc06f037811 */ /* 0x000fe400078e30ff */
[----:B------:R-:W-:-:S03]  /*1d70*/  LEA R8, P0, R0, c[0x0][0x1c8], 0x1 ;  /* 0x0000720000087a11 */ /* 0x000fc600078008ff */
[----:B------:R-:W-:Y:S01]  /*1d80*/  IMAD.IADD R92, R48, 0x1, -R3 ;  /* 0x00000001305c7824 */ /* 0x000fe200078e0a03 */
[----:B------:R-:W-:Y:S02]  /*1d90*/  LEA.HI.X R9, R0, c[0x0][0x1cc], R2, 0x1, P0 ;  /* 0x0000730000097a11 */ /* 0x000fe400000f0c02 */
[----:B------:R-:W1:Y:S01]  /*1da0*/  SHFL.IDX PT, R0, R8, RZ, 0x181f ;  /* 0x00181fff08007589 */ /* 0x000e6200000e0000 */
[----:B------:R-:W-:-:S03]  /*1db0*/  IMAD.IADD R10, R92, 0x1, -R27 ;  /* 0x000000015c0a7824 */ /* 0x000fc600078e0a1b */
[----:B------:R-:W1:Y:S02]  /*1dc0*/  SHFL.IDX PT, R6, R9, RZ, 0x181f ;  /* 0x00181fff09067589 */ /* 0x000e6400000e0000 */
[----:B------:R-:W-:Y:S02]  /*1dd0*/  ISETP.GE.AND P1, PT, R10, 0x1, PT ;  /* 0x000000010a00780c */ /* 0x000fe40003f26270 */
[----:B------:R-:W-:-:S04]  /*1de0*/  @!P2 LEA R2, P0, R40, R12, 0x1 ;  /* 0x0000000c2802a211 */ /* 0x000fc800078008ff */
[-C--:B------:R-:W-:Y:S02]  /*1df0*/  @!P2 LEA.HI.X R3, R40, R13.reuse, R29, 0x1, P0 ;  /* 0x0000000d2803a211 */ /* 0x080fe400000f0c1d */
[C---:B------:R-:W-:Y:S01]  /*1e00*/  @!P2 LEA R4, P0, R45.reuse, R12, 0x1 ;  /* 0x0000000c2d04a211 */ /* 0x040fe200078008ff */
[----:B------:R-:W1:Y:S03]  /*1e10*/  SHFL.IDX PT, R8, R8, 0x1, 0x181f ;  /* 0x00381f0008087f89 */ /* 0x000e6600000e0000 */
[----:B------:R-:W-:Y:S01]  /*1e20*/  @!P2 LEA.HI.X R5, R45, R13, R28, 0x1, P0 ;  /* 0x0000000d2d05a211 */ /* 0x000fe200000f0c1c */
[----:B------:R1:W-:Y:S01]  /*1e30*/  @!P2 LDGSTS.E.BYPASS.LTC128B.128 [R44+0xb100], [R2.64], !P5 ;  /* 0x0b100000022cafae */ /* 0x0003e2000e901d46 */
[----:B------:R-:W-:Y:S02]  /*1e40*/  @P1 ISETP.GE.AND P4, PT, R31, c[0x0][0x1d4], PT ;  /* 0x000075001f001a0c */ /* 0x000fe40003f86270 */
[----:B------:R-:W-:Y:S01]  /*1e50*/  @P1 ISETP.GE.AND P3, PT, R41, c[0x0][0x1d4], PT ;  /* 0x0000750029001a0c */ /* 0x000fe20003f66270 */
[----:B------:R1:W-:Y:S04]  /*1e60*/  @!P2 LDGSTS.E.BYPASS.LTC128B.128 [R44+0xf100], [R4.64], !P6 ;  /* 0x0f100000042cafae */ /* 0x0003e8000f101d46 */
[----:B------:R-:W1:Y:S04]  /*1e70*/  SHFL.IDX PT, R9, R9, 0x1, 0x181f ;  /* 0x00381f0009097f89 */ /* 0x000e6800000e0000 */
[----:B------:R-:W0:Y:S01]  /*1e80*/  LDGDEPBAR ;  /* 0x00000000000079af */ /* 0x000e220000000000 */
[----:B-1----:R-:W-:-:S02]  /*1e90*/  @P1 LEA R2, P0, R31, R0, 0x1 ;  /* 0x000000001f021211 */ /* 0x002fc400078008ff */
[----:B------:R-:W-:Y:S02]  /*1ea0*/  @P1 LEA R4, P2, R41, R0, 0x1 ;  /* 0x0000000029041211 */ /* 0x000fe400078408ff */
[-C--:B------:R-:W-:Y:S02]  /*1eb0*/  @P1 LEA.HI.X R3, R31, R6.reuse, R32, 0x1, P0 ;  /* 0x000000061f031211 */ /* 0x080fe400000f0c20 */
[----:B------:R-:W-:Y:S02]  /*1ec0*/  @P1 LEA.HI.X R5, R41, R6, R30, 0x1, P2 ;  /* 0x0000000629051211 */ /* 0x000fe400010f0c1e */
[----:B------:R-:W-:Y:S01]  /*1ed0*/  ISETP.GE.AND P0, PT, R10, 0x21, PT ;  /* 0x000000210a00780c */ /* 0x000fe20003f06270 */
[----:B------:R1:W-:Y:S01]  /*1ee0*/  @P1 LDGSTS.E.BYPASS.LTC128B.128 [R44+0x10100], [R2.64], !P4 ;  /* 0x10100000022c1fae */ /* 0x0003e2000e101d46 */
[----:B------:R-:W-:-:S03]  /*1ef0*/  @P1 ISETP.GE.AND P4, PT, R40, c[0x0][0x1d4], PT ;  /* 0x0000750028001a0c */ /* 0x000fc60003f86270 */
[----:B------:R1:W-:Y:S01]  /*1f00*/  @P1 LDGSTS.E.BYPASS.LTC128B.128 [R44+0x12100], [R4.64], !P3 ;  /* 0x12100000042c1fae */ /* 0x0003e2000d901d46 */
[----:B------:R-:W-:-:S07]  /*1f10*/  @P1 ISETP.GE.AND P3, PT, R45, c[0x0][0x1d4], PT ;  /* 0x000075002d001a0c */ /* 0x000fce0003f66270 */
[----:B------:R-:W-:Y:S02]  /*1f20*/  @P0 ISETP.GE.AND P5, PT, R31, c[0x0][0x1d4], PT ;  /* 0x000075001f000a0c */ /* 0x000fe40003fa6270 */
[----:B-1----:R-:W-:-:S04]  /*1f30*/  @P1 LEA R2, P2, R40, R0, 0x1 ;  /* 0x0000000028021211 */ /* 0x002fc800078408ff */
[----:B------:R-:W-:Y:S02]  /*1f40*/  @P1 LEA.HI.X R3, R40, R6, R29, 0x1, P2 ;  /* 0x0000000628031211 */ /* 0x000fe400010f0c1d */
[----:B------:R-:W-:-:S03]  /*1f50*/  @P1 LEA R4, P2, R45, R0, 0x1 ;  /* 0x000000002d041211 */ /* 0x000fc600078408ff */
[----:B------:R1:W-:Y:S01]  /*1f60*/  @P1 LDGSTS.E.BYPASS.LTC128B.128 [R44+0x14100], [R2.64], !P4 ;  /* 0x14100000022c1fae */ /* 0x0003e2000e101d46 */
[----:B------:R-:W-:-:S05]  /*1f70*/  @P1 LEA.HI.X R5, R45, R6, R28, 0x1, P2 ;  /* 0x000000062d051211 */ /* 0x000fca00010f0c1c */
[----:B------:R1:W-:Y:S01]  /*1f80*/  @P1 LDGSTS.E.BYPASS.LTC128B.128 [R44+0x16100], [R4.64], !P3 ;  /* 0x16100000042c1fae */ /* 0x0003e2000d901d46 */
[CC--:B------:R-:W-:Y:S02]  /*1f90*/  @P0 LEA R6, P1, R41.reuse, R8.reuse, 0x1 ;  /* 0x0000000829060211 */ /* 0x0c0fe400078208ff */
[C---:B------:R-:W-:Y:S02]  /*1fa0*/  @P0 ISETP.GE.AND P4, PT, R41.reuse, c[0x0][0x1d4], PT ;  /* 0x0000750029000a0c */ /* 0x040fe40003f86270 */
[----:B------:R-:W-:Y:S02]  /*1fb0*/  @P0 ISETP.GE.AND P3, PT, R40, c[0x0][0x1d4], PT ;  /* 0x0000750028000a0c */ /* 0x000fe40003f66270 */
[----:B------:R-:W-:Y:S02]  /*1fc0*/  @P0 LEA.HI.X R7, R41, R9, R30, 0x1, P1 ;  /* 0x0000000929070211 */ /* 0x000fe400008f0c1e */
[----:B------:R-:W-:Y:S02]  /*1fd0*/  @P0 ISETP.GE.AND P1, PT, R45, c[0x0][0x1d4], PT ;  /* 0x000075002d000a0c */ /* 0x000fe40003f26270 */
[----:B-1----:R-:W-:-:S04]  /*1fe0*/  @P0 LEA R2, P2, R31, R8, 0x1 ;  /* 0x000000081f020211 */ /* 0x002fc800078408ff */
[----:B------:R-:W-:Y:S02]  /*1ff0*/  @P0 LEA.HI.X R3, R31, R9, R32, 0x1, P2 ;  /* 0x000000091f030211 */ /* 0x000fe400010f0c20 */
[----:B------:R-:W-:-:S03]  /*2000*/  @P0 LEA R4, P2, R40, R8, 0x1 ;  /* 0x0000000828040211 */ /* 0x000fc600078408ff */
[----:B------:R1:W-:Y:S01]  /*2010*/  @P0 LDGSTS.E.BYPASS.LTC128B.128 [R44+0x11100], [R2.64], !P5 ;  /* 0x11100000022c0fae */ /* 0x0003e2000e901d46 */
[----:B------:R-:W-:-:S03]  /*2020*/  @P0 LEA.HI.X R5, R40, R9, R29, 0x1, P2 ;  /* 0x0000000928050211 */ /* 0x000fc600010f0c1d */
[----:B------:R2:W-:Y:S04]  /*2030*/  @P0 LDGSTS.E.BYPASS.LTC128B.128 [R44+0x13100], [R6.64], !P4 ;  /* 0x13100000062c0fae */ /* 0x0005e8000e101d46 */
[----:B------:R2:W-:Y:S01]  /*2040*/  @P0 LDGSTS.E.BYPASS.LTC128B.128 [R44+0x15100], [R4.64], !P3 ;  /* 0x15100000042c0fae */ /* 0x0005e2000d901d46 */
[----:B-1----:R-:W-:-:S04]  /*2050*/  @P0 LEA R2, P2, R45, R8, 0x1 ;  /* 0x000000082d020211 */ /* 0x002fc800078408ff */
[----:B------:R-:W-:-:S05]  /*2060*/  @P0 LEA.HI.X R3, R45, R9, R28, 0x1, P2 ;  /* 0x000000092d030211 */ /* 0x000fca00010f0c1c */
[----:B------:R1:W-:Y:S04]  /*2070*/  @P0 LDGSTS.E.BYPASS.LTC128B.128 [R44+0x17100], [R2.64], !P1 ;  /* 0x17100000022c0fae */ /* 0x0003e8000c901d46 */
[----:B------:R-:W0:Y:S01]  /*2080*/  LDGDEPBAR ;  /* 0x00000000000079af */ /* 0x000e220000000000 */
[----:B------:R-:W-:-:S04]  /*2090*/  DEPBAR.LE SB0, 0x1 ;  /* 0x000080400000791a */ /* 0x000fc80000000000 */
[----:B------:R-:W-:Y:S06]  /*20a0*/  BAR.SYNC.DEFER_BLOCKING 0x0 ;  /* 0x0000000000007b1d */ /* 0x000fec0000010000 */
[----:B---3--:R-:W-:Y:S04]  /*20b0*/  LDSM.16.M88.4 R168, [R18] ;  /* 0x0000000012a8783b */ /* 0x008fe80000000200 */
[----:B--2---:R-:W-:Y:S04]  /*20c0*/  LDSM.16.M88.4 R172, [R17] ;  /* 0x0000000011ac783b */ /* 0x004fe80000000200 */
[----:B----4-:R-:W-:Y:S04]  /*20d0*/  LDSM.16.M88.4 R192, [R16] ;  /* 0x0000000010c0783b */ /* 0x010fe80000000200 */
[----:B------:R-:W-:Y:S04]  /*20e0*/  LDSM.16.M88.4 R196, [R15] ;  /* 0x000000000fc4783b */ /* 0x000fe80000000200 */
[----:B------:R-:W-:Y:S04]  /*20f0*/  LDSM.16.M88.4 R200, [R18+0x4000] ;  /* 0x0040000012c8783b */ /* 0x000fe80000000200 */
        /* <DEDUP_REMOVED lines=10> */
[----:B------:R2:W-:Y:S04]  /*21a0*/  LDSM.16.M88.4 R244, [R15+0xc000] ;  /* 0x00c000000ff4783b */ /* 0x0005e80000000200 */
[----:B------:R-:W-:Y:S06]  /*21b0*/  BAR.SYNC.DEFER_BLOCKING 0x0 ;  /* 0x0000000000007b1d */ /* 0x000fec0000010000 */
[----:B------:R-:W2:Y:S01]  /*21c0*/  S2R R48, SR_TID.X ;  /* 0x0000000000307919 */ /* 0x000ea20000002100 */
[----:B------:R-:W-:-:S04]  /*21d0*/  DEPBAR.LE SB0, 0x0 ;  /* 0x000080000000791a */ /* 0x000fc80000000000 */
[----:B------:R-:W-:Y:S01]  /*21e0*/  BAR.SYNC.DEFER_BLOCKING 0x0 ;  /* 0x0000000000007b1d */ /* 0x000fe20000010000 */
[----:B--2---:R-:W-:-:S04]  /*21f0*/  SHF.R.S32.HI R15, RZ, 0x1f, R48 ;  /* 0x0000001fff0f7819 */ /* 0x004fc80000011430 */
[----:B------:R-:W-:-:S04]  /*2200*/  LEA.HI R15, R15, R48, RZ, 0x3 ;  /* 0x000000300f0f7211 */ /* 0x000fc800078f18ff */
[----:B------:R-:W-:Y:S01]  /*2210*/  LOP3.LUT R15, R15, 0xfffffff8, RZ, 0xc0, !PT ;  /* 0xfffffff80f0f7812 */ /* 0x000fe200078ec0ff */
[----:B------:R-:W2:Y:S04]  /*2220*/  LDSM.16.M88.4 R4, [R252] ;  /* 0x00000000fc04783b */ /* 0x000ea80000000200 */
[----:B------:R-:W-:Y:S02]  /*2230*/  IMAD.IADD R15, R48, 0x1, -R15 ;  /* 0x00000001300f7824 */ /* 0x000fe400078e0a0f */
[----:B------:R-:W-:Y:S01]  /*2240*/  IMAD R0, R11, c[0x0][0x208], RZ ;  /* 0x000082000b007a24 */ /* 0x000fe200078e02ff */
[----:B------:R-:W-:Y:S01]  /*2250*/  IADD3 R135, R252, 0x20, RZ ;  /* 0x00000020fc877810 */ /* 0x000fe20007ffe0ff */
[C---:B-1----:R-:W-:Y:S01]  /*2260*/  IMAD.WIDE.U32 R2, R26.reuse, c[0x0][0x208], RZ ;  /* 0x000082001a027a25 */ /* 0x042fe200078e00ff */
[----:B------:R-:W-:Y:S01]  /*2270*/  R2P PR, R15, 0x6 ;  /* 0x000000060f007804 */ /* 0x000fe20000000000 */
[----:B------:R-:W-:Y:S02]  /*2280*/  LDSM.16.M88.4 R36, [R252+0x1000] ;  /* 0x00100000fc24783b */ /* 0x000fe40000000200 */
[----:B------:R-:W-:-:S04]  /*2290*/  IMAD R0, R26, c[0x0][0x20c], R0 ;  /* 0x000083001a007a24 */ /* 0x000fc800078e0200 */
[----:B------:R-:W-:Y:S02]  /*22a0*/  IMAD.IADD R3, R3, 0x1, R0 ;  /* 0x0000000103037824 */ /* 0x000fe400078e0200 */
[----:B------:R-:W-:-:S04]  /*22b0*/  IMAD R0, R24, c[0x0][0x210], RZ ;  /* 0x0000840018007a24 */ /* 0x000fc800078e02ff */
[----:B------:R-:W-:Y:S01]  /*22c0*/  @P1 IADD3 R135, R252, -0x20, RZ ;  /* 0xffffffe0fc871810 */ /* 0x000fe20007ffe0ff */
[----:B------:R-:W-:-:S04]  /*22d0*/  IMAD.WIDE.U32 R8, R47, c[0x0][0x210], RZ ;  /* 0x000084002f087a25 */ /* 0x000fc800078e00ff */
[----:B------:R-:W1:Y:S01]  /*22e0*/  LDSM.16.M88.4 R20, [R135] ;  /* 0x000000008714783b */ /* 0x000e620000000200 */
[----:B------:R-:W-:Y:S01]  /*22f0*/  IMAD.WIDE.U32 R2, R25, c[0x0][0x218], R2 ;  /* 0x0000860019027a25 */ /* 0x000fe200078e0002 */
[----:B--2---:R-:W-:Y:S03]  /*2300*/  HMMA.16816.F32.BF16 R16, R168, R4, RZ ;  /* 0x00000004a810723c */ /* 0x004fe600000418ff */
[----:B------:R-:W-:Y:S02]  /*2310*/  IMAD.SHL.U32 R93, R31, 0x2, RZ ;  /* 0x000000021f5d7824 */ /* 0x000fe400078e00ff */
[----:B------:R-:W-:Y:S01]  /*2320*/  IMAD.SHL.U32 R94, R41, 0x2, RZ ;  /* 0x00000002295e7824 */ /* 0x000fe200078e00ff */
[----:B------:R-:W-:Y:S01]  /*2330*/  SHF.L.U64.HI R88, R31, 0x1, R32 ;  /* 0x000000011f587819 */ /* 0x000fe20000010220 */
[----:B------:R-:W-:Y:S01]  /*2340*/  STL.64 [R1+0xa0], R8 ;  /* 0x0000a00801007387 */ /* 0x000fe20000100a00 */
[----:B------:R-:W-:-:S02]  /*2350*/  IMAD R4, R47, c[0x0][0x214], R0 ;  /* 0x000085002f047a24 */ /* 0x000fc400078e0200 */
[----:B------:R-:W-:Y:S01]  /*2360*/  IMAD R0, R14, c[0x0][0x218], RZ ;  /* 0x000086000e007a24 */ /* 0x000fe200078e02ff */
[----:B------:R-:W-:Y:S01]  /*2370*/  SHF.L.U64.HI R89, R41, 0x1, R30 ;  /* 0x0000000129597819 */ /* 0x000fe2000001021e */
[----:B------:R-:W-:Y:S02]  /*2380*/  IMAD.IADD R5, R9, 0x1, R4 ;  /* 0x0000000109057824 */ /* 0x000fe400078e0204 */
[C---:B------:R-:W-:Y:S01]  /*2390*/  IMAD.SHL.U32 R95, R40.reuse, 0x2, RZ ;  /* 0x00000002285f7824 */ /* 0x040fe200078e00ff */
[----:B------:R-:W-:Y:S01]  /*23a0*/  SHF.L.U64.HI R90, R40, 0x1, R29 ;  /* 0x00000001285a7819 */ /* 0x000fe2000001021d */
[----:B------:R-:W-:Y:S01]  /*23b0*/  IMAD R4, R25, c[0x0][0x21c], R0 ;  /* 0x0000870019047a24 */ /* 0x000fe200078e0200 */
[----:B------:R-:W-:Y:S01]  /*23c0*/  IADD3 R0, P0, R2, R8, RZ ;  /* 0x0000000802007210 */ /* 0x000fe20007f1e0ff */
[----:B------:R-:W-:Y:S03]  /*23d0*/  STL [R1+0xac], R5 ;  /* 0x0000ac0501007387 */ /* 0x000fe60000100800 */
[----:B------:R-:W-:Y:S01]  /*23e0*/  IADD3.X R3, R5, R3, R4, P0, !PT ;  /* 0x0000000305037210 */ /* 0x000fe200007fe404 */
[----:B------:R-:W-:Y:S01]  /*23f0*/  HMMA.16816.F32.BF16 R12, R168, R6, RZ ;  /* 0x00000006a80c723c */ /* 0x000fe200000418ff */
[C---:B------:R-:W-:Y:S01]  /*2400*/  LEA R2, P0, R0.reuse, c[0x0][0x1f8], 0x1 ;  /* 0x00007e0000027a11 */ /* 0x040fe200078008ff */
[----:B------:R-:W-:Y:S03]  /*2410*/  LDSM.16.M88.4 R24, [R252+0x800] ;  /* 0x00080000fc18783b */ /* 0x000fe60000000200 */
[----:B------:R-:W-:Y:S01]  /*2420*/  LEA.HI.X R3, R0, c[0x0][0x1fc], R3, 0x1, P0 ;  /* 0x00007f0000037a11 */ /* 0x000fe200000f0c03 */
[----:B------:R-:W2:Y:S04]  /*2430*/  SHFL.IDX PT, R4, R2, RZ, 0x181f ;  /* 0x00181fff02047589 */ /* 0x000ea800000e0000 */
[----:B------:R-:W3:Y:S04]  /*2440*/  SHFL.IDX PT, R5, R3, RZ, 0x181f ;  /* 0x00181fff03057589 */ /* 0x000ee800000e0000 */
[----:B------:R-:W4:Y:S04]  /*2450*/  SHFL.IDX PT, R2, R2, 0x1, 0x181f ;  /* 0x00381f0002027f89 */ /* 0x000f2800000e0000 */
[----:B------:R-:W4:Y:S01]  /*2460*/  SHFL.IDX PT, R3, R3, 0x1, 0x181f ;  /* 0x00381f0003037f89 */ /* 0x000f2200000e0000 */
[----:B-1----:R-:W-:Y:S01]  /*2470*/  HMMA.16816.F32.BF16 R80, R172, R20, R16 ;  /* 0x00000014ac50723c */ /* 0x002fe20000041810 */
[----:B------:R-:W-:Y:S01]  /*2480*/  ISETP.GE.AND P5, PT, R31, c[0x0][0x1d4], PT ;  /* 0x000075001f007a0c */ /* 0x000fe20003fa6270 */
[C---:B------:R-:W-:Y:S01]  /*2490*/  IMAD.SHL.U32 R96, R45.reuse, 0x2, RZ ;  /* 0x000000022d607824 */ /* 0x040fe200078e00ff */
[----:B------:R-:W1:Y:S01]  /*24a0*/  LDSM.16.M88.4 R32, [R135+0x800] ;  /* 0x000800008720783b */ /* 0x000e620000000200 */
[----:B------:R-:W-:-:S03]  /*24b0*/  SHF.L.U64.HI R91, R45, 0x1, R28 ;  /* 0x000000012d5b7819 */ /* 0x000fc6000001021c */
[----:B------:R-:W-:Y:S01]  /*24c0*/  LDSM.16.M88.4 R48, [R135+0x1000] ;  /* 0x001000008730783b */ /* 0x000fe20000000200 */
[----:B--2---:R-:W-:-:S03]  /*24d0*/  IADD3 R18, P1, R4, R93, RZ ;  /* 0x0000005d04127210 */ /* 0x004fc60007f3e0ff */
[----:B------:R-:W-:Y:S01]  /*24e0*/  LDSM.16.M88.4 R60, [R135+0x1800] ;  /* 0x00180000873c783b */ /* 0x000fe20000000200 */
[----:B------:R-:W-:Y:S01]  /*24f0*/  IADD3 R16, P0, R4, R94, RZ ;  /* 0x0000005e04107210 */ /* 0x000fe20007f1e0ff */
[----:B------:R-:W-:Y:S01]  /*2500*/  HMMA.16816.F32.BF16 R76, R172, R22, R12 ;  /* 0x00000016ac4c723c */ /* 0x000fe2000004180c */
[----:B---3--:R-:W-:-:S03]  /*2510*/  IMAD.X R19, R5, 0x1, R88, P1 ;  /* 0x0000000105137824 */ /* 0x008fc600008e0658 */
[--C-:B------:R-:W-:Y:S01]  /*2520*/  IMAD.X R17, R5, 0x1, R89.reuse, P0 ;  /* 0x0000000105117824 */ /* 0x100fe200000e0659 */
[----:B----4-:R-:W-:Y:S02]  /*2530*/  IADD3 R8, P1, R2, R94, RZ ;  /* 0x0000005e02087210 */ /* 0x010fe40007f3e0ff */
[----:B------:R-:W-:Y:S02]  /*2540*/  IADD3 R14, P3, R4, R95, RZ ;  /* 0x0000005f040e7210 */ /* 0x000fe40007f7e0ff */
[----:B------:R-:W-:Y:S01]  /*2550*/  IADD3 R12, P0, R2, R93, RZ ;  /* 0x0000005d020c7210 */ /* 0x000fe20007f1e0ff */
[----:B------:R-:W-:Y:S01]  /*2560*/  IMAD.X R9, R3, 0x1, R89, P1 ;  /* 0x0000000103097824 */ /* 0x000fe200008e0659 */
[----:B------:R-:W-:Y:S01]  /*2570*/  ISETP.GE.AND P1, PT, R40, c[0x0][0x1d4], PT ;  /* 0x0000750028007a0c */ /* 0x000fe20003f26270 */
[----:B------:R-:W-:Y:S01]  /*2580*/  IMAD.X R15, R5, 0x1, R90, P3 ;  /* 0x00000001050f7824 */ /* 0x000fe200018e065a */
[----:B------:R-:W-:Y:S01]  /*2590*/  ISETP.GE.AND P3, PT, R41, c[0x0][0x1d4], PT ;  /* 0x0000750029007a0c */ /* 0x000fe20003f66270 */
[----:B------:R-:W-:Y:S01]  /*25a0*/  IMAD.X R13, R3, 0x1, R88, P0 ;  /* 0x00000001030d7824 */ /* 0x000fe200000e0658 */
[----:B------:R-:W-:Y:S01]  /*25b0*/  IADD3 R6, P0, R2, R95, RZ ;  /* 0x0000005f02067210 */ /* 0x000fe20007f1e0ff */
[----:B------:R-:W2:Y:S01]  /*25c0*/  LDSM.16.M88.4 R40, [R252+0x1800] ;  /* 0x00180000fc28783b */ /* 0x000ea20000000200 */
[----:B------:R-:W-:-:S02]  /*25d0*/  ISETP.LT.OR P4, PT, R10, 0x1, P5 ;  /* 0x000000010a00780c */ /* 0x000fc40002f81670 */
[----:B------:R-:W-:Y:S01]  /*25e0*/  SEL R0, R46, 0xffffffc0, !P2 ;  /* 0xffffffc02e007807 */ /* 0x000fe20005000000 */
[----:B------:R-:W-:Y:S01]  /*25f0*/  IMAD.X R7, R3, 0x1, R90, P0 ;  /* 0x0000000103077824 */ /* 0x000fe200000e065a */
[----:B------:R-:W-:Y:S02]  /*2600*/  ISETP.LT.OR P0, PT, R10, 0x1, P3 ;  /* 0x000000010a00780c */ /* 0x000fe40001f01670 */
[----:B------:R-:W-:Y:S01]  /*2610*/  IADD3 R4, P2, R4, R96, RZ ;  /* 0x0000006004047210 */ /* 0x000fe20007f5e0ff */
[C---:B------:R-:W-:Y:S04]  /*2620*/  HMMA.16816.F32.BF16 R28, R168.reuse, R24, RZ ;  /* 0x00000018a81c723c */ /* 0x040fe800000418ff */
[----:B------:R-:W-:Y:S01]  /*2630*/  IMAD.X R5, R5, 0x1, R91, P2 ;  /* 0x0000000105057824 */ /* 0x000fe200010e065b */
[----:B------:R-:W-:Y:S01]  /*2640*/  ISETP.LT.OR P2, PT, R10, 0x1, P1 ;  /* 0x000000010a00780c */ /* 0x000fe20000f41670 */
[----:B------:R-:W-:Y:S01]  /*2650*/  @!PT LDS RZ, [RZ] ;  /* 0x00000000fffff984 */ /* 0x000fe20000000800 */
[----:B------:R-:W-:Y:S01]  /*2660*/  @!PT LDS RZ, [RZ] ;  /* 0x00000000fffff984 */ /* 0x000fe20000000800 */
[----:B------:R-:W-:Y:S01]  /*2670*/  @!PT LDS RZ, [RZ] ;  /* 0x00000000fffff984 */ /* 0x000fe20000000800 */
[----:B------:R3:W-:Y:S02]  /*2680*/  LDGSTS.E.BYPASS.LTC128B.128 [R44+0x100], [R18.64], !P4 ;  /* 0x00100000122c7fae */ /* 0x0007e4000e101d46 */
[----:B------:R-:W-:Y:S02]  /*2690*/  HMMA.16816.F32.BF16 R24, R168, R26, RZ ;  /* 0x0000001aa818723c */ /* 0x000fe400000418ff */
[----:B------:R3:W-:Y:S01]  /*26a0*/  LDGSTS.E.BYPASS.LTC128B.128 [R44+0x2100], [R16.64], !P0 ;  /* 0x02100000102c7fae */ /* 0x0007e2000c101d46 */
[----:B------:R-:W-:-:S02]  /*26b0*/  ISETP.GE.AND P0, PT, R45, c[0x0][0x1d4], PT ;  /* 0x000075002d007a0c */ /* 0x000fc40003f06270 */
[C---:B------:R-:W-:Y:S02]  /*26c0*/  ISETP.LT.OR P5, PT, R10.reuse, 0x21, P5 ;  /* 0x000000210a00780c */ /* 0x040fe40002fa1670 */
[C---:B------:R-:W-:Y:S02]  /*26d0*/  ISETP.LT.OR P4, PT, R10.reuse, 0x1, P0 ;  /* 0x000000010a00780c */ /* 0x040fe40000781670 */
[C---:B------:R-:W-:Y:S01]  /*26e0*/  ISETP.LT.OR P3, PT, R10.reuse, 0x21, P3 ;  /* 0x000000210a00780c */ /* 0x040fe20001f61670 */
[----:B------:R4:W-:Y:S01]  /*26f0*/  LDGSTS.E.BYPASS.LTC128B.128 [R44+0x4100], [R14.64], !P2 ;  /* 0x041000000e2c7fae */ /* 0x0009e2000d101d46 */
[C---:B------:R-:W-:Y:S02]  /*2700*/  ISETP.LT.OR P2, PT, R10.reuse, 0x21, P1 ;  /* 0x000000210a00780c */ /* 0x040fe40000f41670 */
[----:B------:R-:W-:Y:S02]  /*2710*/  ISETP.LT.OR P1, PT, R10, 0x21, P0 ;  /* 0x000000210a00780c */ /* 0x000fe40000721670 */
[----:B------:R-:W-:Y:S01]  /*2720*/  IADD3 R2, P0, R2, R96, RZ ;  /* 0x0000006002027210 */ /* 0x000fe20007f1e0ff */
[----:B------:R-:W-:-:S04]  /*2730*/  IMAD.IADD R104, R252, 0x1, R0 ;  /* 0x00000001fc687824 */ /* 0x000fc800078e0200 */
[----:B------:R-:W-:Y:S01]  /*2740*/  IMAD.X R3, R3, 0x1, R91, P0 ;  /* 0x0000000103037824 */ /* 0x000fe200000e065b */
[----:B------:R3:W-:Y:S01]  /*2750*/  LDGSTS.E.BYPASS.LTC128B.128 [R44+0x6100], [R4.64], !P4 ;  /* 0x06100000042c7fae */ /* 0x0007e2000e101d46 */
[----:B------:R-:W-:Y:S03]  /*2760*/  HMMA.16816.F32.BF16 R20, R168, R36, RZ ;  /* 0x00000024a814723c */ /* 0x000fe600000418ff */
[----:B------:R4:W-:Y:S04]  /*2770*/  LDGSTS.E.BYPASS.LTC128B.128 [R44+0x1100], [R12.64], !P5 ;  /* 0x011000000c2c7fae */ /* 0x0009e8000e901d46 */
[----:B------:R2:W-:Y:S01]  /*2780*/  LDGSTS.E.BYPASS.LTC128B.128 [R44+0x3100], [R8.64], !P3 ;  /* 0x03100000082c7fae */ /* 0x0005e2000d901d46 */
[C---:B-1----:R-:W-:Y:S03]  /*2790*/  HMMA.16816.F32.BF16 R64, R172.reuse, R34, R24 ;  /* 0x00000022ac40723c */ /* 0x042fe60000041818 */
[----:B------:R3:W-:Y:S04]  /*27a0*/  LDGSTS.E.BYPASS.LTC128B.128 [R44+0x5100], [R6.64], !P2 ;  /* 0x05100000062c7fae */ /* 0x0007e8000d101d46 */
[----:B------:R3:W-:Y:S04]  /*27b0*/  LDGSTS.E.BYPASS.LTC128B.128 [R44+0x7100], [R2.64], !P1 ;  /* 0x07100000022c7fae */ /* 0x0007e8000c901d46 */
[----:B------:R-:W1:Y:S01]  /*27c0*/  LDSM.16.M88.4 R24, [R104] ;  /* 0x000000006818783b */ /* 0x000e620000000200 */
[----:B------:R-:W-:Y:S03]  /*27d0*/  HMMA.16816.F32.BF16 R68, R172, R32, R28 ;  /* 0x00000020ac44723c */ /* 0x000fe6000004181c */
[----:B------:R-:W1:Y:S04]  /*27e0*/  LDSM.16.M88.4 R28, [R104+0x800] ;  /* 0x00080000681c783b */ /* 0x000e680000000200 */
[----:B------:R-:W-:Y:S01]  /*27f0*/  LDSM.16.M88.4 R52, [R104+0x1800] ;  /* 0x001800006834783b */ /* 0x000fe20000000200 */
[C---:B----4-:R-:W-:Y:S03]  /*2800*/  HMMA.16816.F32.BF16 R12, R168.reuse, R38, RZ ;  /* 0x00000026a80c723c */ /* 0x050fe600000418ff */
[----:B------:R-:W0:Y:S05]  /*2810*/  LDGDEPBAR ;  /* 0x00000000000079af */ /* 0x000e2a0000000000 */
[----:B--2---:R-:W-:Y:S01]  /*2820*/  HMMA.16816.F32.BF16 R8, R168, R40, RZ ;  /* 0x00000028a808723c */ /* 0x004fe200000418ff */
[----:B---3--:R-:W2:Y:S01]  /*2830*/  LDSM.16.M88.4 R44, [R104+0x1000] ;  /* 0x00100000682c783b */ /* 0x008ea20000000200 */
[----:B------:R-:W-:-:S06]  /*2840*/  IADD3 R2, R135, 0x6000, RZ ;  /* 0x0000600087027810 */ /* 0x000fcc0007ffe0ff */
[----:B------:R-:W-:Y:S01]  /*2850*/  HMMA.16816.F32.BF16 R16, R168, R42, RZ ;  /* 0x0000002aa810723c */ /* 0x000fe200000418ff */
[----:B------:R-:W-:-:S05]  /*2860*/  IMAD.IADD R0, R2, 0x1, R0 ;  /* 0x0000000102007824 */ /* 0x000fca00078e0200 */
[----:B------:R-:W-:Y:S02]  /*2870*/  LDSM.16.M88.4 R72, [R0+-0x5000] ;  /* 0xffb000000048783b */ /* 0x000fe40000000200 */
[C---:B------:R-:W-:Y:S02]  /*2880*/  HMMA.16816.F32.BF16 R4, R172.reuse, R50, R12 ;  /* 0x00000032ac04723c */ /* 0x040fe4000004180c */
[----:B------:R-:W-:Y:S06]  /*2890*/  LDSM.16.M88.4 R84, [R0+-0x4800] ;  /* 0xffb800000054783b */ /* 0x000fec0000000200 */
[C---:B------:R-:W-:Y:S01]  /*28a0*/  HMMA.16816.F32.BF16 R56, R172.reuse, R48, R20 ;  /* 0x00000030ac38723c */ /* 0x040fe20000041814 */
[----:B------:R-:W-:Y:S07]  /*28b0*/  LDSM.16.M88.4 R48, [R0+-0x5800] ;  /* 0xffa800000030783b */ /* 0x000fee0000000200 */
[C---:B------:R-:W-:Y:S01]  /*28c0*/  HMMA.16816.F32.BF16 R12, R172.reuse, R60, R8 ;  /* 0x0000003cac0c723c */ /* 0x040fe20000041808 */
[----:B------:R-:W3:Y:S07]  /*28d0*/  LDSM.16.M88.4 R8, [R0+-0x6000] ;  /* 0xffa000000008783b */ /* 0x000eee0000000200 */
[----:B------:R-:W-:Y:S01]  /*28e0*/  HMMA.16816.F32.BF16 R16, R172, R62, R16 ;  /* 0x0000003eac10723c */ /* 0x000fe20000041810 */
[----:B------:R-:W-:Y:S07]  /*28f0*/  LDSM.16.M88.4 R60, [R252+0x3000] ;  /* 0x00300000fc3c783b */ /* 0x000fee0000000200 */
[C---:B-1----:R-:W-:Y:S01]  /*2900*/  HMMA.16816.F32.BF16 R20, R192.reuse, R24, R80 ;  /* 0x00000018c014723c */ /* 0x042fe20000041850 */
[----:B------:R-:W-:Y:S07]  /*2910*/  LDSM.16.M88.4 R80, [R0+-0x2800] ;  /* 0xffd800000050783b */ /* 0x000fee0000000200 */
[C---:B------:R-:W-:Y:S01]  /*2920*/  HMMA.16816.F32.BF16 R24, R192.reuse, R26, R76 ;  /* 0x0000001ac018723c */ /* 0x040fe2000004184c */
[----:B------:R-:W-:Y:S07]  /*2930*/  LDSM.16.M88.4 R76, [R135+0x3800] ;  /* 0x00380000874c783b */ /* 0x000fee0000000200 */
[C---:B------:R-:W-:Y:S01]  /*2940*/  HMMA.16816.F32.BF16 R32, R192.reuse, R28, R68 ;  /* 0x0000001cc020723c */ /* 0x040fe20000041844 */
[----:B------:R-:W-:Y:S07]  /*2950*/  LDSM.16.M88.4 R68, [R252+0x3800] ;  /* 0x00380000fc44783b */ /* 0x000fee0000000200 */
[C---:B------:R-:W-:Y:S01]  /*2960*/  HMMA.16816.F32.BF16 R36, R192.reuse, R30, R64 ;  /* 0x0000001ec024723c */ /* 0x040fe20000041840 */
[----:B------:R-:W-:Y:S04]  /*2970*/  LDSM.16.M88.4 R28, [R135+0x2000] ;  /* 0x00200000871c783b */ /* 0x000fe80000000200 */
[----:B------:R-:W-:Y:S03]  /*2980*/  LDSM.16.M88.4 R64, [R104+0x3000] ;  /* 0x003000006840783b */ /* 0x000fe60000000200 */
[C---:B--2---:R-:W-:Y:S01]  /*2990*/  HMMA.16816.F32.BF16 R40, R192.reuse, R44, R56 ;  /* 0x0000002cc028723c */ /* 0x044fe20000041838 */
[----:B------:R-:W-:Y:S07]  /*29a0*/  LDSM.16.M88.4 R56, [R252+0x2800] ;  /* 0x00280000fc38783b */ /* 0x000fee0000000200 */
[C---:B------:R-:W-:Y:S01]  /*29b0*/  HMMA.16816.F32.BF16 R4, R192.reuse, R46, R4 ;  /* 0x0000002ec004723c */ /* 0x040fe20000041804 */
[----:B------:R-:W1:Y:S07]  /*29c0*/  LDSM.16.M88.4 R44, [R252+0x2000] ;  /* 0x00200000fc2c783b */ /* 0x000e6e0000000200 */
[C---:B------:R-:W-:Y:S08]  /*29d0*/  HMMA.16816.F32.BF16 R12, R192.reuse, R52, R12 ;  /* 0x00000034c00c723c */ /* 0x040ff0000004180c */
[----:B------:R-:W-:Y:S01]  /*29e0*/  HMMA.16816.F32.BF16 R16, R192, R54, R16 ;  /* 0x00000036c010723c */ /* 0x000fe20000041810 */
[----:B------:R-:W-:Y:S07]  /*29f0*/  LDSM.16.M88.4 R52, [R135+0x3000] ;  /* 0x003000008734783b */ /* 0x000fee0000000200 */
[C---:B---3--:R-:W-:Y:S08]  /*2a00*/  HMMA.16816.F32.BF16 R20, R196.reuse, R8, R20 ;  /* 0x00000008c414723c */ /* 0x048ff00000041814 */
[C---:B------:R-:W-:Y:S08]  /*2a10*/  HMMA.16816.F32.BF16 R24, R196.reuse, R10, R24 ;  /* 0x0000000ac418723c */ /* 0x040ff00000041818 */
[C---:B------:R-:W-:Y:S08]  /*2a20*/  HMMA.16816.F32.BF16 R32, R196.reuse, R48, R32 ;  /* 0x00000030c420723c */ /* 0x040ff00000041820 */
[C---:B------:R-:W-:Y:S01]  /*2a30*/  HMMA.16816.F32.BF16 R36, R196.reuse, R50, R36 ;  /* 0x00000032c424723c */ /* 0x040fe20000041824 */
[----:B------:R-:W2:Y:S07]  /*2a40*/  LDSM.16.M88.4 R48, [R135+0x2800] ;  /* 0x002800008730783b */ /* 0x000eae0000000200 */
[C---:B------:R-:W-:Y:S08]  /*2a50*/  HMMA.16816.F32.BF16 R40, R196.reuse, R72, R40 ;  /* 0x00000048c428723c */ /* 0x040ff00000041828 */
[C---:B------:R-:W-:Y:S01]  /*2a60*/  HMMA.16816.F32.BF16 R8, R196.reuse, R74, R4 ;  /* 0x0000004ac408723c */ /* 0x040fe20000041804 */
[----:B------:R-:W-:Y:S07]  /*2a70*/  LDSM.16.M88.4 R72, [R104+0x3800] ;  /* 0x003800006848783b */ /* 0x000fee0000000200 */
[C---:B------:R-:W-:Y:S08]  /*2a80*/  HMMA.16816.F32.BF16 R4, R196.reuse, R84, R12 ;  /* 0x00000054c404723c */ /* 0x040ff0000004180c */
[----:B------:R-:W-:Y:S08]  /*2a90*/  HMMA.16816.F32.BF16 R16, R196, R86, R16 ;  /* 0x00000056c410723c */ /* 0x000ff00000041810 */
[C---:B-1----:R-:W-:Y:S08]  /*2aa0*/  HMMA.16816.F32.BF16 R20, R200.reuse, R44, R20 ;  /* 0x0000002cc814723c */ /* 0x042ff00000041814 */
[C---:B------:R-:W-:Y:S01]  /*2ab0*/  HMMA.16816.F32.BF16 R24, R200.reuse, R46, R24 ;  /* 0x0000002ec818723c */ /* 0x040fe20000041818 */
[----:B------:R-:W1:Y:S07]  /*2ac0*/  LDSM.16.M88.4 R44, [R104+0x2000] ;  /* 0x00200000682c783b */ /* 0x000e6e0000000200 */
[C---:B------:R-:W-:Y:S08]  /*2ad0*/  HMMA.16816.F32.BF16 R32, R200.reuse, R56, R32 ;  /* 0x00000038c820723c */ /* 0x040ff00000041820 */
[C---:B------:R-:W-:Y:S01]  /*2ae0*/  HMMA.16816.F32.BF16 R36, R200.reuse, R58, R36 ;  /* 0x0000003ac824723c */ /* 0x040fe20000041824 */
[----:B------:R-:W3:Y:S07]  /*2af0*/  LDSM.16.M88.4 R56, [R104+0x2800] ;  /* 0x002800006838783b */ /* 0x000eee0000000200 */
[C---:B------:R-:W-:Y:S08]  /*2b00*/  HMMA.16816.F32.BF16 R40, R200.reuse, R60, R40 ;  /* 0x0000003cc828723c */ /* 0x040ff00000041828 */
[C---:B------:R-:W-:Y:S01]  /*2b10*/  HMMA.16816.F32.BF16 R12, R200.reuse, R62, R8 ;  /* 0x0000003ec80c723c */ /* 0x040fe20000041808 */
[----:B------:R-:W-:Y:S07]  /*2b20*/  LDSM.16.M88.4 R60, [R0+-0x3000] ;  /* 0xffd00000003c783b */ /* 0x000fee0000000200 */
[C---:B------:R-:W-:Y:S08]  /*2b30*/  HMMA.16816.F32.BF16 R8, R200.reuse, R68, R4 ;  /* 0x00000044c808723c */ /* 0x040ff00000041804 */
[----:B------:R-:W-:Y:S01]  /*2b40*/  HMMA.16816.F32.BF16 R4, R200, R70, R16 ;  /* 0x00000046c804723c */ /* 0x000fe20000041810 */
[----:B------:R-:W-:Y:S07]  /*2b50*/  LDSM.16.M88.4 R68, [R252+0x5000] ;  /* 0x00500000fc44783b */ /* 0x000fee0000000200 */
[C---:B------:R-:W-:Y:S08]  /*2b60*/  HMMA.16816.F32.BF16 R20, R204.reuse, R28, R20 ;  /* 0x0000001ccc14723c */ /* 0x040ff00000041814 */
[C---:B------:R-:W-:Y:S01]  /*2b70*/  HMMA.16816.F32.BF16 R24, R204.reuse, R30, R24 ;  /* 0x0000001ecc18723c */ /* 0x040fe20000041818 */
[----:B------:R-:W4:Y:S07]  /*2b80*/  LDSM.16.M88.4 R28, [R0+-0x4000] ;  /* 0xffc00000001c783b */ /* 0x000f2e0000000200 */
[C---:B--2---:R-:W-:Y:S08]  /*2b90*/  HMMA.16816.F32.BF16 R32, R204.reuse, R48, R32 ;  /* 0x00000030cc20723c */ /* 0x044ff00000041820 */
[C---:B------:R-:W-:Y:S01]  /*2ba0*/  HMMA.16816.F32.BF16 R36, R204.reuse, R50, R36 ;  /* 0x00000032cc24723c */ /* 0x040fe20000041824 */
[----:B------:R-:W-:Y:S07]  /*2bb0*/  LDSM.16.M88.4 R48, [R252+0x4000] ;  /* 0x00400000fc30783b */ /* 0x000fee0000000200 */
[C---:B------:R-:W-:Y:S08]  /*2bc0*/  HMMA.16816.F32.BF16 R40, R204.reuse, R52, R40 ;  /* 0x00000034cc28723c */ /* 0x040ff00000041828 */
[C---:B------:R-:W-:Y:S01]  /*2bd0*/  HMMA.16816.F32.BF16 R16, R204.reuse, R54, R12 ;  /* 0x00000036cc10723c */ /* 0x040fe2000004180c */
[----:B------:R-:W2:Y:S07]  /*2be0*/  LDSM.16.M88.4 R52, [R0+-0x3800] ;  /* 0xffc800000034783b */ /* 0x000eae0000000200 */
[C---:B------:R-:W-:Y:S08]  /*2bf0*/  HMMA.16816.F32.BF16 R8, R204.reuse, R76, R8 ;  /* 0x0000004ccc08723c */ /* 0x040ff00000041808 */
[----:B------:R-:W-:Y:S01]  /*2c00*/  HMMA.16816.F32.BF16 R4, R204, R78, R4 ;  /* 0x0000004ecc04723c */ /* 0x000fe20000041804 */
[----:B------:R-:W-:Y:S07]  /*2c10*/  LDSM.16.M88.4 R76, [R252+0x5800] ;  /* 0x00580000fc4c783b */ /* 0x000fee0000000200 */
[C---:B-1----:R-:W-:Y:S08]  /*2c20*/  HMMA.16816.F32.BF16 R12, R208.reuse, R44, R20 ;  /* 0x0000002cd00c723c */ /* 0x042ff00000041814 */
[C---:B------:R-:W-:Y:S01]  /*2c30*/  HMMA.16816.F32.BF16 R24, R208.reuse, R46, R24 ;  /* 0x0000002ed018723c */ /* 0x040fe20000041818 */
[----:B------:R-:W-:Y:S07]  /*2c40*/  LDSM.16.M88.4 R44, [R135+0x4000] ;  /* 0x00400000872c783b */ /* 0x000fee0000000200 */
[C---:B---3--:R-:W-:Y:S08]  /*2c50*/  HMMA.16816.F32.BF16 R32, R208.reuse, R56, R32 ;  /* 0x00000038d020723c */ /* 0x048ff00000041820 */
[C---:B------:R-:W-:Y:S01]  /*2c60*/  HMMA.16816.F32.BF16 R36, R208.reuse, R58, R36 ;  /* 0x0000003ad024723c */ /* 0x040fe20000041824 */
[----:B------:R-:W1:Y:S07]  /*2c70*/  LDSM.16.M88.4 R56, [R252+0x4800] ;  /* 0x00480000fc38783b */ /* 0x000e6e0000000200 */
[C---:B------:R-:W-:Y:S08]  /*2c80*/  HMMA.16816.F32.BF16 R8, R208.reuse, R72, R8 ;  /* 0x00000048d008723c */ /* 0x040ff00000041808 */
[C---:B------:R-:W-:Y:S01]  /*2c90*/  HMMA.16816.F32.BF16 R4, R208.reuse, R74, R4 ;  /* 0x0000004ad004723c */ /* 0x040fe20000041804 */
[----:B------:R-:W-:Y:S07]  /*2ca0*/  LDSM.16.M88.4 R72, [R135+0x5800] ;  /* 0x005800008748783b */ /* 0x000fee0000000200 */
[----:B------:R-:W-:Y:S08]  /*2cb0*/  HMMA.16816.F32.BF16 R40, R208, R64, R40 ;  /* 0x00000040d028723c */ /* 0x000ff00000041828 */
[----:B----4-:R-:W-:Y:S08]  /*2cc0*/  HMMA.16816.F32.BF16 R12, R212, R28, R12 ;  /* 0x0000001cd40c723c */ /* 0x010ff0000004180c */
[----:B------:R-:W-:Y:S01]  /*2cd0*/  HMMA.16816.F32.BF16 R20, R208, R66, R16 ;  /* 0x00000042d014723c */ /* 0x000fe20000041810 */
[----:B------:R-:W-:Y:S07]  /*2ce0*/  LDSM.16.M88.4 R64, [R135+0x5000] ;  /* 0x005000008740783b */ /* 0x000fee0000000200 */
[C---:B------:R-:W-:Y:S08]  /*2cf0*/  HMMA.16816.F32.BF16 R16, R212.reuse, R30, R24 ;  /* 0x0000001ed410723c */ /* 0x040ff00000041818 */
[C---:B--2---:R-:W-:Y:S08]  /*2d00*/  HMMA.16816.F32.BF16 R32, R212.reuse, R52, R32 ;  /* 0x00000034d420723c */ /* 0x044ff00000041820 */
[C---:B------:R-:W-:Y:S01]  /*2d10*/  HMMA.16816.F32.BF16 R36, R212.reuse, R54, R36 ;  /* 0x00000036d424723c */ /* 0x040fe20000041824 */
[----:B------:R-:W2:Y:S07]  /*2d20*/  LDSM.16.M88.4 R52, [R135+0x4800] ;  /* 0x004800008734783b */ /* 0x000eae0000000200 */
[C---:B------:R-:W-:Y:S08]  /*2d30*/  HMMA.16816.F32.BF16 R24, R212.reuse, R80, R8 ;  /* 0x00000050d418723c */ /* 0x040ff00000041808 */
[C---:B------:R-:W-:Y:S08]  /*2d40*/  HMMA.16816.F32.BF16 R8, R212.reuse, R82, R4 ;  /* 0x00000052d408723c */ /* 0x040ff00000041804 */
[----:B------:R-:W-:Y:S08]  /*2d50*/  HMMA.16816.F32.BF16 R40, R212, R60, R40 ;  /* 0x0000003cd428723c */ /* 0x000ff00000041828 */
[----:B------:R-:W-:Y:S08]  /*2d60*/  HMMA.16816.F32.BF16 R4, R216, R48, R12 ;  /* 0x00000030d804723c */ /* 0x000ff0000004180c */
[----:B------:R-:W-:Y:S01]  /*2d70*/  HMMA.16816.F32.BF16 R28, R212, R62, R20 ;  /* 0x0000003ed41c723c */ /* 0x000fe20000041814 */
[----:B------:R-:W-:Y:S07]  /*2d80*/  LDSM.16.M88.4 R60, [R104+0x4800] ;  /* 0x00480000683c783b */ /* 0x000fee0000000200 */
[C---:B------:R-:W-:Y:S01]  /*2d90*/  HMMA.16816.F32.BF16 R16, R216.reuse, R50, R16 ;  /* 0x00000032d810723c */ /* 0x040fe20000041810 */
[----:B------:R-:W-:Y:S07]  /*2da0*/  LDSM.16.M88.4 R48, [R104+0x5800] ;  /* 0x005800006830783b */ /* 0x000fee0000000200 */
[C---:B-1----:R-:W-:Y:S08]  /*2db0*/  HMMA.16816.F32.BF16 R20, R216.reuse, R56, R32 ;  /* 0x00000038d814723c */ /* 0x042ff00000041820 */
[C---:B------:R-:W-:Y:S01]  /*2dc0*/  HMMA.16816.F32.BF16 R36, R216.reuse, R58, R36 ;  /* 0x0000003ad824723c */ /* 0x040fe20000041824 */
[----:B------:R-:W1:Y:S07]  /*2dd0*/  LDSM.16.M88.4 R56, [R104+0x4000] ;  /* 0x004000006838783b */ /* 0x000e6e0000000200 */
[C---:B------:R-:W-:Y:S08]  /*2de0*/  HMMA.16816.F32.BF16 R12, R216.reuse, R78, R8 ;  /* 0x0000004ed80c723c */ /* 0x040ff00000041808 */
[----:B------:R-:W-:Y:S08]  /*2df0*/  HMMA.16816.F32.BF16 R40, R216, R68, R40 ;  /* 0x00000044d828723c */ /* 0x000ff00000041828 */
[C---:B------:R-:W-:Y:S08]  /*2e00*/  HMMA.16816.F32.BF16 R8, R220.reuse, R44, R4 ;  /* 0x0000002cdc08723c */ /* 0x040ff00000041804 */
[C---:B------:R-:W-:Y:S01]  /*2e10*/  HMMA.16816.F32.BF16 R4, R220.reuse, R46, R16 ;  /* 0x0000002edc04723c */ /* 0x040fe20000041810 */
[----:B------:R-:W-:Y:S07]  /*2e20*/  LDSM.16.M88.4 R44, [R0+-0x1800] ;  /* 0xffe80000002c783b */ /* 0x000fee0000000200 */
[----:B--2---:R-:W-:Y:S01]  /*2e30*/  HMMA.16816.F32.BF16 R16, R220, R52, R20 ;  /* 0x00000034dc10723c */ /* 0x004fe20000041814 */
[----:B------:R-:W2:Y:S07]  /*2e40*/  LDSM.16.M88.4 R20, [R104+0x5000] ;  /* 0x005000006814783b */ /* 0x000eae0000000200 */
[C---:B------:R-:W-:Y:S08]  /*2e50*/  HMMA.16816.F32.BF16 R32, R216.reuse, R70, R28 ;  /* 0x00000046d820723c */ /* 0x040ff0000004181c */
[----:B------:R-:W-:Y:S08]  /*2e60*/  HMMA.16816.F32.BF16 R28, R216, R76, R24 ;  /* 0x0000004cd81c723c */ /* 0x000ff00000041818 */
[C---:B------:R-:W-:Y:S08]  /*2e70*/  HMMA.16816.F32.BF16 R24, R220.reuse, R54, R36 ;  /* 0x00000036dc18723c */ /* 0x040ff00000041824 */
[C---:B------:R-:W-:Y:S08]  /*2e80*/  HMMA.16816.F32.BF16 R52, R220.reuse, R74, R12 ;  /* 0x0000004adc34723c */ /* 0x040ff0000004180c */
[----:B------:R-:W-:Y:S08]  /*2e90*/  HMMA.16816.F32.BF16 R36, R220, R64, R40 ;  /* 0x00000040dc24723c */ /* 0x000ff00000041828 */
[----:B-1----:R-:W-:Y:S01]  /*2ea0*/  HMMA.16816.F32.BF16 R12, R224, R56, R8 ;  /* 0x00000038e00c723c */ /* 0x002fe20000041808 */
[----:B------:R-:W1:Y:S07]  /*2eb0*/  LDSM.16.M88.4 R8, [R0+-0x2000] ;  /* 0xffe000000008783b */ /* 0x000e6e0000000200 */
[C---:B------:R-:W-:Y:S01]  /*2ec0*/  HMMA.16816.F32.BF16 R32, R220.reuse, R66, R32 ;  /* 0x00000042dc20723c */ /* 0x040fe20000041820 */
[----:B------:R-:W-:Y:S07]  /*2ed0*/  LDSM.16.M88.4 R64, [R0+-0x800] ;  /* 0xfff800000040783b */ /* 0x000fee0000000200 */
[----:B------:R-:W-:Y:S08]  /*2ee0*/  HMMA.16816.F32.BF16 R40, R220, R72, R28 ;  /* 0x00000048dc28723c */ /* 0x000ff0000004181c */
[C---:B------:R-:W-:Y:S08]  /*2ef0*/  HMMA.16816.F32.BF16 R16, R224.reuse, R60, R16 ;  /* 0x0000003ce010723c */ /* 0x040ff00000041810 */
[C---:B--2---:R-:W-:Y:S01]  /*2f00*/  HMMA.16816.F32.BF16 R28, R224.reuse, R20, R36 ;  /* 0x00000014e01c723c */ /* 0x044fe20000041824 */
[----:B------:R-:W2:Y:S07]  /*2f10*/  LDSM.16.M88.4 R36, [R252+0x6000] ;  /* 0x00600000fc24783b */ /* 0x000eae0000000200 */
[----:B------:R-:W-:Y:S01]  /*2f20*/  HMMA.16816.F32.BF16 R4, R224, R58, R4 ;  /* 0x0000003ae004723c */ /* 0x000fe20000041804 */
[----:B------:R-:W3:Y:S07]  /*2f30*/  LDSM.16.M88.4 R56, [R0+-0x1000] ;  /* 0xfff000000038783b */ /* 0x000eee0000000200 */
[----:B-1----:R-:W-:Y:S08]  /*2f40*/  HMMA.16816.F32.BF16 R12, R228, R8, R12 ;  /* 0x00000008e40c723c */ /* 0x002ff0000004180c */
[----:B------:R-:W-:Y:S08]  /*2f50*/  HMMA.16816.F32.BF16 R32, R224, R22, R32 ;  /* 0x00000016e020723c */ /* 0x000ff00000041820 */
[C---:B------:R-:W-:Y:S01]  /*2f60*/  HMMA.16816.F32.BF16 R20, R228.reuse, R44, R16 ;  /* 0x0000002ce414723c */ /* 0x040fe20000041810 */
[----:B------:R-:W1:Y:S07]  /*2f70*/  LDSM.16.M88.4 R16, [R135+0x6000] ;  /* 0x006000008710783b */ /* 0x000e6e0000000200 */
[----:B------:R-:W-:Y:S08]  /*2f80*/  HMMA.16816.F32.BF16 R4, R228, R10, R4 ;  /* 0x0000000ae404723c */ /* 0x000ff00000041804 */
[----:B--2---:R-:W-:Y:S08]  /*2f90*/  HMMA.16816.F32.BF16 R8, R232, R36, R12 ;  /* 0x00000024e808723c */ /* 0x004ff0000004180c */
[C---:B------:R-:W-:Y:S01]  /*2fa0*/  HMMA.16816.F32.BF16 R24, R224.reuse, R62, R24 ;  /* 0x0000003ee018723c */ /* 0x040fe20000041818 */
[----:B------:R-:W-:Y:S07]  /*2fb0*/  LDSM.16.M88.4 R60, [R252+0x7800] ;  /* 0x00780000fc3c783b */ /* 0x000fee0000000200 */
[----:B------:R-:W-:Y:S08]  /*2fc0*/  HMMA.16816.F32.BF16 R72, R224, R50, R52 ;  /* 0x00000032e048723c */ /* 0x000ff00000041834 */
[C---:B---3--:R-:W-:Y:S01]  /*2fd0*/  HMMA.16816.F32.BF16 R52, R228.reuse, R56, R28 ;  /* 0x00000038e434723c */ /* 0x048fe2000004181c */
[----:B------:R-:W-:Y:S07]  /*2fe0*/  LDSM.16.M88.4 R28, [R252+0x6800] ;  /* 0x00680000fc1c783b */ /* 0x000fee0000000200 */
[----:B------:R-:W-:Y:S01]  /*2ff0*/  HMMA.16816.F32.BF16 R56, R228, R58, R32 ;  /* 0x0000003ae438723c */ /* 0x000fe20000041820 */
[----:B------:R-:W2:Y:S07]  /*3000*/  LDSM.16.M88.4 R32, [R104+0x6000] ;  /* 0x006000006820783b */ /* 0x000eae0000000200 */
[----:B------:R-:W-:Y:S01]  /*3010*/  HMMA.16816.F32.BF16 R4, R232, R38, R4 ;  /* 0x00000026e804723c */ /* 0x000fe20000041804 */
[----:B------:R-:W3:Y:S07]  /*3020*/  LDSM.16.M88.4 R36, [R0] ;  /* 0x000000000024783b */ /* 0x000eee0000000200 */
[----:B-1----:R-:W-:Y:S08]  /*3030*/  HMMA.16816.F32.BF16 R8, R236, R16, R8 ;  /* 0x00000010ec08723c */ /* 0x002ff00000041808 */
[----:B------:R-:W-:Y:S08]  /*3040*/  HMMA.16816.F32.BF16 R40, R224, R48, R40 ;  /* 0x00000030e028723c */ /* 0x000ff00000041828 */
[----:B------:R-:W-:Y:S01]  /*3050*/  HMMA.16816.F32.BF16 R48, R228, R46, R24 ;  /* 0x0000002ee430723c */ /* 0x000fe20000041818 */
[----:B------:R-:W1:Y:S04]  /*3060*/  LDSM.16.M88.4 R44, [R135+0x6800] ;  /* 0x00680000872c783b */ /* 0x000e680000000200 */
[----:B------:R-:W4:Y:S03]  /*3070*/  LDSM.16.M88.4 R24, [R252+0x7000] ;  /* 0x00700000fc18783b */ /* 0x000f260000000200 */
[----:B------:R-:W-:Y:S08]  /*3080*/  HMMA.16816.F32.BF16 R4, R236, R18, R4 ;  /* 0x00000012ec04723c */ /* 0x000ff00000041804 */
[----:B--2---:R-:W-:Y:S08]  /*3090*/  HMMA.16816.F32.BF16 R8, R240, R32, R8 ;  /* 0x00000020f008723c */ /* 0x004ff00000041808 */
[C---:B------:R-:W-:Y:S08]  /*30a0*/  HMMA.16816.F32.BF16 R12, R232.reuse, R28, R20 ;  /* 0x0000001ce80c723c */ /* 0x040ff00000041814 */
[----:B------:R-:W-:Y:S01]  /*30b0*/  HMMA.16816.F32.BF16 R20, R232, R30, R48 ;  /* 0x0000001ee814723c */ /* 0x000fe20000041830 */
[----:B------:R-:W2:Y:S07]  /*30c0*/  LDSM.16.M88.4 R48, [R135+0x7000] ;  /* 0x007000008730783b */ /* 0x000eae0000000200 */
[----:B------:R-:W-:Y:S08]  /*30d0*/  HMMA.16816.F32.BF16 R4, R240, R34, R4 ;  /* 0x00000022f004723c */ /* 0x000ff00000041804 */
[----:B------:R-:W-:Y:S01]  /*30e0*/  HMMA.16816.F32.BF16 R68, R228, R64, R40 ;  /* 0x00000040e444723c */ /* 0x000fe20000041828 */
[----:B------:R-:W2:Y:S07]  /*30f0*/  LDSM.16.M88.4 R40, [R104+0x6800] ;  /* 0x006800006828783b */ /* 0x000eae0000000200 */
[----:B---3--:R-:W-:Y:S08]  /*3100*/  HMMA.16816.F32.BF16 R28, R244, R36, R8 ;  /* 0x00000024f41c723c */ /* 0x008ff00000041808 */
[----:B-1----:R-:W-:Y:S08]  /*3110*/  HMMA.16816.F32.BF16 R16, R236, R44, R12 ;  /* 0x0000002cec10723c */ /* 0x002ff0000004180c */
[----:B----4-:R-:W-:Y:S01]  /*3120*/  HMMA.16816.F32.BF16 R8, R232, R24, R52 ;  /* 0x00000018e808723c */ /* 0x010fe20000041834 */
[----:B------:R-:W-:Y:S07]  /*3130*/  LDSM.16.M88.4 R52, [R0+0x800] ;  /* 0x000800000034783b */ /* 0x000fee0000000200 */
[----:B------:R-:W-:Y:S01]  /*3140*/  HMMA.16816.F32.BF16 R12, R236, R46, R20 ;  /* 0x0000002eec0c723c */ /* 0x000fe20000041814 */
[----:B------:R-:W-:Y:S07]  /*3150*/  LDSM.16.M88.4 R44, [R135+0x7800] ;  /* 0x00780000872c783b */ /* 0x000fee0000000200 */
[----:B------:R-:W-:Y:S08]  /*3160*/  HMMA.16816.F32.BF16 R32, R232, R26, R56 ;  /* 0x0000001ae820723c */ /* 0x000ff00000041838 */
[----:B------:R-:W-:Y:S01]  /*3170*/  HMMA.16816.F32.BF16 R24, R244, R38, R4 ;  /* 0x00000026f418723c */ /* 0x000fe20000041804 */
[----:B------:R-:W1:Y:S07]  /*3180*/  LDSM.16.M88.4 R36, [R104+0x7000] ;  /* 0x007000006824783b */ /* 0x000e6e0000000200 */
[----:B--2---:R-:W-:Y:S08]  /*3190*/  HMMA.16816.F32.BF16 R8, R236, R48, R8 ;  /* 0x00000030ec08723c */ /* 0x004ff00000041808 */
[----:B------:R-:W-:Y:S08]  /*31a0*/  HMMA.16816.F32.BF16 R4, R240, R42, R12 ;  /* 0x0000002af004723c */ /* 0x000ff0000004180c */
[----:B------:R-:W-:Y:S08]  /*31b0*/  HMMA.16816.F32.BF16 R64, R228, R66, R72 ;  /* 0x00000042e440723c */ /* 0x000ff00000041848 */
[----:B------:R-:W-:Y:S01]  /*31c0*/  HMMA.16816.F32.BF16 R16, R240, R40, R16 ;  /* 0x00000028f010723c */ /* 0x000fe20000041810 */
[----:B------:R-:W-:Y:S01]  /*31d0*/  FMUL.FTZ R28, R28, c[0x0][0x320] ;  /* 0x0000c8001c1c7a20 */ /* 0x000fe20000410000 */
[----:B------:R-:W-:Y:S01]  /*31e0*/  LDSM.16.M88.4 R40, [R0+0x1000] ;  /* 0x001000000028783b */ /* 0x000fe20000000200 */
[----:B------:R-:W-:-:S02]  /*31f0*/  FMUL.FTZ R29, R29, c[0x0][0x320] ;  /* 0x0000c8001d1d7a20 */ /* 0x000fc40000410000 */
[----:B------:R-:W-:-:S03]  /*3200*/  FMUL.FTZ R30, R30, c[0x0][0x320] ;  /* 0x0000c8001e1e7a20 */ /* 0x000fc60000410000 */
[----:B-1----:R-:W-:Y:S01]  /*3210*/  HMMA.16816.F32.BF16 R12, R240, R36, R8 ;  /* 0x00000024f00c723c */ /* 0x002fe20000041808 */
[----:B------:R-:W-:-:S07]  /*3220*/  FMUL.FTZ R31, R31, c[0x0][0x320] ;  /* 0x0000c8001f1f7a20 */ /* 0x000fce0000410000 */
[----:B------:R-:W-:Y:S01]  /*3230*/  HMMA.16816.F32.BF16 R8, R244, R54, R4 ;  /* 0x00000036f408723c */ /* 0x000fe20000041804 */
[----:B------:R-:W1:Y:S07]  /*3240*/  MUFU.TANH R72, R28 ;  /* 0x0000001c00487308 */ /* 0x000e6e0000002400 */
[C---:B------:R-:W-:Y:S01]  /*3250*/  HMMA.16816.F32.BF16 R56, R232.reuse, R60, R68 ;  /* 0x0000003ce838723c */ /* 0x040fe20000041844 */
[----:B------:R-:W2:Y:S07]  /*3260*/  MUFU.TANH R60, R29 ;  /* 0x0000001d003c7308 */ /* 0x000eae0000002400 */
[----:B------:R-:W-:Y:S01]  /*3270*/  HMMA.16816.F32.BF16 R4, R232, R62, R64 ;  /* 0x0000003ee804723c */ /* 0x000fe20000041840 */
[----:B------:R-:W3:Y:S08]  /*3280*/  MUFU.TANH R68, R30 ;  /* 0x0000001e00447308 */ /* 0x000ef00000002400 */
[----:B------:R4:W1:Y:S01]  /*3290*/  MUFU.TANH R61, R31 ;  /* 0x0000001f003d7308 */ /* 0x0008620000002400 */
[----:B------:R-:W-:Y:S08]  /*32a0*/  HMMA.16816.F32.BF16 R20, R244, R52, R16 ;  /* 0x00000034f414723c */ /* 0x000ff00000041810 */
[----:B----4-:R-:W-:Y:S01]  /*32b0*/  HMMA.16816.F32.BF16 R28, R236, R50, R32 ;  /* 0x00000032ec1c723c */ /* 0x010fe20000041820 */
[----:B------:R-:W4:Y:S01]  /*32c0*/  LDSM.16.M88.4 R32, [R104+0x7800] ;  /* 0x007800006820783b */ /* 0x000f220000000200 */
[----:B------:R-:W-:-:S02]  /*32d0*/  FMUL.FTZ R24, R24, c[0x0][0x320] ;  /* 0x0000c80018187a20 */ /* 0x000fc40000410000 */
[----:B------:R-:W-:Y:S02]  /*32e0*/  FMUL.FTZ R25, R25, c[0x0][0x320] ;  /* 0x0000c80019197a20 */ /* 0x000fe40000410000 */
[----:B------:R-:W-:Y:S02]  /*32f0*/  FMUL.FTZ R26, R26, c[0x0][0x320] ;  /* 0x0000c8001a1a7a20 */ /* 0x000fe40000410000 */
[C---:B------:R-:W-:Y:S01]  /*3300*/  HMMA.16816.F32.BF16 R16, R236.reuse, R44, R56 ;  /* 0x0000002cec10723c */ /* 0x040fe20000041838 */
[----:B------:R-:W-:Y:S01]  /*3310*/  FMUL.FTZ R27, R27, c[0x0][0x320] ;  /* 0x0000c8001b1b7a20 */ /* 0x000fe20000410000 */
[----:B------:R-:W1:Y:S06]  /*3320*/  MUFU.TANH R52, R24 ;  /* 0x0000001800347308 */ /* 0x000e6c0000002400 */
[----:B------:R-:W-:Y:S02]  /*3330*/  HMMA.16816.F32.BF16 R4, R236, R46, R4 ;  /* 0x0000002eec04723c */ /* 0x000fe40000041804 */
[----:B------:R-:W1:Y:S08]  /*3340*/  MUFU.TANH R50, R25 ;  /* 0x0000001900327308 */ /* 0x000e700000002400 */
[----:B------:R-:W1:Y:S08]  /*3350*/  MUFU.TANH R53, R26 ;  /* 0x0000001a00357308 */ /* 0x000e700000002400 */
[----:B------:R1:W1:Y:S01]  /*3360*/  MUFU.TANH R51, R27 ;  /* 0x0000001b00337308 */ /* 0x0002620000002400 */
[----:B------:R-:W-:-:S02]  /*3370*/  FMUL.FTZ R20, R20, c[0x0][0x320] ;  /* 0x0000c80014147a20 */ /* 0x000fc40000410000 */
[----:B------:R-:W-:Y:S02]  /*3380*/  FMUL.FTZ R21, R21, c[0x0][0x320] ;  /* 0x0000c80015157a20 */ /* 0x000fe40000410000 */
[----:B------:R-:W-:Y:S01]  /*3390*/  FMUL.FTZ R22, R22, c[0x0][0x320] ;  /* 0x0000c80016167a20 */ /* 0x000fe20000410000 */
[C---:B-1----:R-:W-:Y:S01]  /*33a0*/  HMMA.16816.F32.BF16 R24, R240.reuse, R38, R28 ;  /* 0x00000026f018723c */ /* 0x042fe2000004181c */
[----:B------:R-:W1:Y:S01]  /*33b0*/  LDSM.16.M88.4 R28, [R0+0x1800] ;  /* 0x00180000001c783b */ /* 0x000e620000000200 */
[----:B------:R-:W-:Y:S01]  /*33c0*/  FMUL.FTZ R23, R23, c[0x0][0x320] ;  /* 0x0000c80017177a20 */ /* 0x000fe20000410000 */
[----:B------:R-:W1:Y:S01]  /*33d0*/  MUFU.TANH R49, R20 ;  /* 0x0000001400317308 */ /* 0x000e620000002400 */
[----:B------:R-:W-:Y:S01]  /*33e0*/  FMUL.FTZ R8, R8, c[0x0][0x320] ;  /* 0x0000c80008087a20 */ /* 0x000fe20000410000 */
[----:B------:R1:W-:Y:S01]  /*33f0*/  STL [R1+0x24], R104 ;  /* 0x0000246801007387 */ /* 0x0003e20000100800 */
[----:B------:R-:W-:Y:S01]  /*3400*/  FMUL.FTZ R9, R9, c[0x0][0x320] ;  /* 0x0000c80009097a20 */ /* 0x000fe20000410000 */
[----:B------:R-:W-:Y:S01]  /*3410*/  ISETP.GE.AND P0, PT, R111, 0x2, PT ;  /* 0x000000026f00780c */ /* 0x000fe20003f06270 */
[----:B----4-:R-:W-:Y:S01]  /*3420*/  HMMA.16816.F32.BF16 R4, R240, R34, R4 ;  /* 0x00000022f004723c */ /* 0x010fe20000041804 */
[----:B------:R-:W-:Y:S01]  /*3430*/  FMUL.FTZ R10, R10, c[0x0][0x320] ;  /* 0x0000c8000a0a7a20 */ /* 0x000fe20000410000 */
[----:B------:R-:W-:-:S04]  /*3440*/  DEPBAR.LE SB0, 0x0 ;  /* 0x000080000000791a */ /* 0x000fc80000000000 */
[----:B------:R-:W4:Y:S08]  /*3450*/  MUFU.TANH R48, R21 ;  /* 0x0000001500307308 */ /* 0x000f300000002400 */
[----:B------:R-:W1:Y:S08]  /*3460*/  MUFU.TANH R45, R22 ;  /* 0x00000016002d7308 */ /* 0x000e700000002400 */
[----:B------:R1:W1:Y:S02]  /*3470*/  MUFU.TANH R44, R23 ;  /* 0x00000017002c7308 */ /* 0x0002640000002400 */
[----:B-1----:R-:W-:Y:S08]  /*3480*/  HMMA.16816.F32.BF16 R20, R244, R40, R12 ;  /* 0x00000028f414723c */ /* 0x002ff0000004180c */
[----:B------:R-:W-:Y:S01]  /*3490*/  HMMA.16816.F32.BF16 R12, R240, R32, R16 ;  /* 0x00000020f00c723c */ /* 0x000fe20000041810 */
[----:B------:R-:W-:Y:S01]  /*34a0*/  FMUL.FTZ R11, R11, c[0x0][0x320] ;  /* 0x0000c8000b0b7a20 */ /* 0x000fe20000410000 */
[----:B------:R-:W1:Y:S06]  /*34b0*/  MUFU.TANH R39, R8 ;  /* 0x0000000800277308 */ /* 0x000e6c0000002400 */
[C---:B------:R-:W-:Y:S02]  /*34c0*/  HMMA.16816.F32.BF16 R16, R244.reuse, R42, R24 ;  /* 0x0000002af410723c */ /* 0x040fe40000041818 */
[----:B------:R-:W1:Y:S06]  /*34d0*/  MUFU.TANH R38, R9 ;  /* 0x0000000900267308 */ /* 0x000e6c0000002400 */
[C---:B------:R-:W-:Y:S02]  /*34e0*/  HMMA.16816.F32.BF16 R4, R244.reuse, R30, R4 ;  /* 0x0000001ef404723c */ /* 0x040fe40000041804 */
[----:B------:R-:W1:Y:S08]  /*34f0*/  MUFU.TANH R41, R10 ;  /* 0x0000000a00297308 */ /* 0x000e700000002400 */
[----:B------:R1:W1:Y:S02]  /*3500*/  MUFU.TANH R40, R11 ;  /* 0x0000000b00287308 */ /* 0x0002640000002400 */
[----:B-1----:R-:W-:Y:S01]  /*3510*/  HMMA.16816.F32.BF16 R8, R244, R28, R12 ;  /* 0x0000001cf408723c */ /* 0x002fe2000004180c */
[----:B------:R1:W-:Y:S01]  /*3520*/  STL [R1+0x20], R0 ;  /* 0x0000200001007387 */ /* 0x0003e20000100800 */
[----:B------:R-:W-:-:S02]  /*3530*/  FMUL.FTZ R22, R22, c[0x0][0x320] ;  /* 0x0000c80016167a20 */ /* 0x000fc40000410000 */
[----:B------:R-:W-:Y:S02]  /*3540*/  FMUL.FTZ R23, R23, c[0x0][0x320] ;  /* 0x0000c80017177a20 */ /* 0x000fe40000410000 */
[----:B------:R-:W-:Y:S02]  /*3550*/  FMUL.FTZ R16, R16, c[0x0][0x320] ;  /* 0x0000c80010107a20 */ /* 0x000fe40000410000 */
[----:B------:R-:W-:Y:S02]  /*3560*/  FMUL.FTZ R20, R20, c[0x0][0x320] ;  /* 0x0000c80014147a20 */ /* 0x000fe40000410000 */
[----:B------:R-:W-:Y:S02]  /*3570*/  FMUL.FTZ R21, R21, c[0x0][0x320] ;  /* 0x0000c80015157a20 */ /* 0x000fe40000410000 */
[----:B------:R-:W-:Y:S02]  /*3580*/  FMUL.FTZ R17, R17, c[0x0][0x320] ;  /* 0x0000c80011117a20 */ /* 0x000fe40000410000 */
        /* <DEDUP_REMOVED lines=26> */
[----:B------:R-:W-:Y:S01]  /*3730*/  BSSY B0, `(.L_x_517) ;  /* 0x000005e000007945 */ /* 0x000fe20003800000 */
[----:B------:R-:W-:Y:S01]  /*3740*/  BAR.SYNC.DEFER_BLOCKING 0x0 ;  /* 0x0000000000007b1d */ /* 0x000fe20000010000 */
[----:B------:R-:W-:-:S05]  /*3750*/  ISETP.GT.AND P6, PT, R107, 0x3f, PT ;  /* 0x0000003f6b00780c */ /* 0x000fca0003fc4270 */
[----:B------:R-:W-:Y:S05]  /*3760*/  @!P0 BRA `(.L_x_518) ;  /* 0x000005a000008947 */ /* 0x000fea0003800000 */
[----:B--234-:R-:W-:Y:S01]  /*3770*/  ISETP.NE.AND P4, PT, R101, 0x1, PT ;  /* 0x000000016500780c */ /* 0x01cfe20003f85270 */
[----:B------:R-:W-:Y:S02]  /*3780*/  IMAD R2, R111, 0x40, R115 ;  /* 0x000000406f027824 */ /* 0x000fe400078e0273 */
[----:B-1----:R-:W-:-:S03]  /*3790*/  IMAD.MOV.U32 R6, RZ, RZ, RZ ;  /* 0x000000ffff067224 */ /* 0x002fc600078e00ff */
[----:B------:R-:W-:-:S05]  /*37a0*/  IADD3 R2, R2, -0x80, R107 ;  /* 0xffffff8002027810 */ /* 0x000fca0007ffe06b */
[----:B------:R-:W-:Y:S02]  /*37b0*/  IMAD.MOV.U32 R0, RZ, RZ, R2 ;  /* 0x000000ffff007224 */ /* 0x000fe400078e0002 */
[----:B------:R-:W-:-:S05]  /*37c0*/  @P4 IMAD.HI.U32 R3, R2, c[0x0][0x2bc], RZ ;  /* 0x0000af0002034a27 */ /* 0x000fca00078e00ff */
[----:B------:R-:W-:-:S04]  /*37d0*/  @P4 SHF.R.U32.HI R0, RZ, c[0x0][0x2c0], R3 ;  /* 0x0000b000ff004a19 */ /* 0x000fc80000011603 */
[----:B------:R-:W-:-:S04]  /*37e0*/  @!P6 IADD3 R3, P0, R0, R102, RZ ;  /* 0x000000660003e210 */ /* 0x000fc80007f1e0ff */
[----:B------:R-:W-:Y:S02]  /*37f0*/  @!P6 LEA.HI.X.SX32 R5, R0, R100, 0x1, P0 ;  /* 0x000000640005e211 */ /* 0x000fe400000f0eff */
[----:B------:R-:W-:-:S04]  /*3800*/  @!P6 LEA R4, P0, R3, c[0x0][0x2a0], 0x2 ;  /* 0x0000a8000304ea11 */ /* 0x000fc800078010ff */
[----:B------:R-:W-:-:S05]  /*3810*/  @!P6 LEA.HI.X R5, R3, c[0x0][0x2a4], R5, 0x2, P0 ;  /* 0x0000a9000305ea11 */ /* 0x000fca00000f1405 */
[----:B------:R-:W2:Y:S01]  /*3820*/  @!P6 LDG.E R6, [R4.64] ;  /* 0x000000060406e981 */ /* 0x000ea2000c1e1900 */
[----:B------:R-:W-:-:S04]  /*3830*/  IMAD.MOV R0, RZ, RZ, -R0 ;  /* 0x000000ffff007224 */ /* 0x000fc800078e0a00 */
[----:B------:R-:W-:-:S04]  /*3840*/  IMAD R7, R0, c[0x0][0x2b8], R2 ;  /* 0x0000ae0000077a24 */ /* 0x000fc800078e0202 */
[----:B------:R-:W-:Y:S01]  /*3850*/  IMAD.WIDE.U32 R2, R7, c[0x0][0x1e0], RZ ;  /* 0x0000780007027a25 */ /* 0x000fe200078e00ff */
[----:B------:R-:W-:Y:S01]  /*3860*/  SHF.R.S32.HI R0, RZ, 0x1f, R7 ;  /* 0x0000001fff007819 */ /* 0x000fe20000011407 */
[----:B------:R1:W-:Y:S04]  /*3870*/  STL [R1+0x5c], R7 ;  /* 0x00005c0701007387 */ /* 0x0003e80000100800 */
[----:B------:R-:W-:-:S04]  /*3880*/  IMAD R0, R0, c[0x0][0x1e0], RZ ;  /* 0x0000780000007a24 */ /* 0x000fc800078e02ff */
[----:B------:R-:W-:-:S04]  /*3890*/  IMAD R0, R7, c[0x0][0x1e4], R0 ;  /* 0x0000790007007a24 */ /* 0x000fc800078e0200 */
[----:B------:R-:W-:Y:S01]  /*38a0*/  IMAD.IADD R3, R3, 0x1, R0 ;  /* 0x0000000103037824 */ /* 0x000fe200078e0200 */
[----:B--2---:R1:W-:Y:S01]  /*38b0*/  STL [R1+0x58], R6 ;  /* 0x0000580601007387 */ /* 0x0043e20000100800 */
[----:B------:R-:W-:Y:S02]  /*38c0*/  SHF.R.S32.HI R4, RZ, 0x1f, R6 ;  /* 0x0000001fff047819 */ /* 0x000fe40000011406 */
[----:B------:R-:W-:-:S04]  /*38d0*/  IMAD.WIDE.U32 R2, R6, c[0x0][0x1f0], R2 ;  /* 0x00007c0006027a25 */ /* 0x000fc800078e0002 */
[----:B------:R-:W-:Y:S01]  /*38e0*/  IMAD R4, R4, c[0x0][0x1f0], RZ ;  /* 0x00007c0004047a24 */ /* 0x000fe200078e02ff */
[----:B------:R-:W-:-:S03]  /*38f0*/  IADD3 R0, P1, R98, R2, RZ ;  /* 0x0000000262007210 */ /* 0x000fc60007f3e0ff */
[----:B------:R-:W-:Y:S01]  /*3900*/  IMAD R4, R6, c[0x0][0x1f4], R4 ;  /* 0x00007d0006047a24 */ /* 0x000fe200078e0204 */
[----:B------:R-:W-:-:S04]  /*3910*/  LEA R15, P0, R0, c[0x0][0x1c8], 0x1 ;  /* 0x00007200000f7a11 */ /* 0x000fc800078008ff */
[----:B------:R-:W-:-:S04]  /*3920*/  IADD3.X R5, R97, R3, R4, P1, !PT ;  /* 0x0000000361057210 */ /* 0x000fc80000ffe404 */
[----:B------:R-:W-:Y:S01]  /*3930*/  LEA.HI.X R5, R0, c[0x0][0x1cc], R5, 0x1, P0 ;  /* 0x0000730000057a11 */ /* 0x000fe200000f0c05 */
[----:B------:R-:W-:Y:S05]  /*3940*/  BRA.DIV ~URZ, `(.L_x_519) ;  /* 0x0000d9627f007947 */ /* 0x000fea000b800000 */
[----:B------:R2:W3:Y:S02]  /*3950*/  SHFL.IDX PT, R4, R5, RZ, 0x181f ;  /* 0x00181fff05047589 */ /* 0x0004e400000e0000 */
.L_x_575:
[----:B------:R-:W-:Y:S05]  /*3960*/  BRA.DIV ~URZ, `(.L_x_520) ;  /* 0x0000d9b27f007947 */ /* 0x000fea000b800000 */
[----:B------:R-:W4:Y:S04]  /*3970*/  LDL R10, [R1+0x6c] ;  /* 0x00006c00010a7983 */ /* 0x000f280000100800 */
[----:B------:R-:W5:Y:S04]  /*3980*/  LDL R2, [R1+0x54] ;  /* 0x0000540001027983 */ /* 0x000f680000100800 */
[----:B--2---:R-:W2:Y:S04]  /*3990*/  LDL R19, [R1+0x68] ;  /* 0x0000680001137983 */ /* 0x004ea80000100800 */
[----:B---3--:R-:W3:Y:S04]  /*39a0*/  LDL R18, [R1+0x70] ;  /* 0x0000700001127983 */ /* 0x008ee80000100800 */
[----:B------:R-:W3:Y:S04]  /*39b0*/  LDL R17, [R1+0x4c] ;  /* 0x00004c0001117983 */ /* 0x000ee80000100800 */
[----:B------:R-:W1:Y:S02]  /*39c0*/  SHFL.IDX PT, R0, R15, RZ, 0x181f ;  /* 0x00181fff0f007589 */ /* 0x000e6400000e0000 */
[----:B-1----:R-:W-:-:S02]  /*39d0*/  IADD3 R6, P0, R0, R94, RZ ;  /* 0x0000005e00067210 */ /* 0x002fc40007f1e0ff */
[----:B------:R-:W-:-:S03]  /*39e0*/  IADD3 R8, P1, R0, R93, RZ ;  /* 0x0000005d00087210 */ /* 0x000fc60007f3e0ff */
[C---:B------:R-:W-:Y:S02]  /*39f0*/  IMAD.X R7, R4.reuse, 0x1, R89, P0 ;  /* 0x0000000104077824 */ /* 0x040fe400000e0659 */
[----:B------:R-:W-:Y:S01]  /*3a00*/  IMAD.X R9, R4, 0x1, R88, P1 ;  /* 0x0000000104097824 */ /* 0x000fe200008e0658 */
[----:B----4-:R-:W-:Y:S02]  /*3a10*/  ISETP.GE.AND P2, PT, R10, c[0x0][0x1d4], PT ;  /* 0x000075000a007a0c */ /* 0x010fe40003f46270 */
[----:B------:R-:W-:Y:S02]  /*3a20*/  IADD3 R10, P0, R0, R96, RZ ;  /* 0x00000060000a7210 */ /* 0x000fe40007f1e0ff */
[----:B-----5:R-:W-:-:S03]  /*3a30*/  ISETP.GE.AND P3, PT, R2, c[0x0][0x1d4], PT ;  /* 0x0000750002007a0c */ /* 0x020fc60003f66270 */
[----:B------:R-:W-:Y:S01]  /*3a40*/  IMAD.X R11, R4, 0x1, R91, P0 ;  /* 0x00000001040b7824 */ /* 0x000fe200000e065b */
[----:B--2---:R-:W-:Y:S02]  /*3a50*/  ISETP.GE.AND P1, PT, R19, c[0x0][0x1d4], PT ;  /* 0x0000750013007a0c */ /* 0x004fe40003f26270 */
[----:B------:R-:W-:Y:S02]  /*3a60*/  IADD3 R2, P4, R0, R95, RZ ;  /* 0x0000005f00027210 */ /* 0x000fe40007f9e0ff */
[----:B---3--:R-:W-:-:S03]  /*3a70*/  ISETP.GE.AND P0, PT, R18, c[0x0][0x1d4], PT ;  /* 0x0000750012007a0c */ /* 0x008fc60003f06270 */
[----:B------:R-:W-:Y:S02]  /*3a80*/  IMAD.X R3, R4, 0x1, R90, P4 ;  /* 0x0000000104037824 */ /* 0x000fe400020e065a */
[----:B------:R-:W-:Y:S01]  /*3a90*/  @!PT LDS RZ, [RZ] ;  /* 0x00000000fffff984 */ /* 0x000fe20000000800 */
[----:B------:R-:W-:Y:S01]  /*3aa0*/  @!PT LDS RZ, [RZ] ;  /* 0x00000000fffff984 */ /* 0x000fe20000000800 */
[----:B------:R1:W-:Y:S04]  /*3ab0*/  LDGSTS.E.BYPASS.LTC128B.128 [R17+0x10100], [R8.64], !P3 ;  /* 0x1010000008117fae */ /* 0x0003e8000d901d46 */
[----:B------:R1:W-:Y:S04]  /*3ac0*/  LDGSTS.E.BYPASS.LTC128B.128 [R17+0x12100], [R6.64], !P2 ;  /* 0x1210000006117fae */ /* 0x0003e8000d101d46 */
[----:B------:R1:W-:Y:S04]  /*3ad0*/  LDGSTS.E.BYPASS.LTC128B.128 [R17+0x14100], [R2.64], !P1 ;  /* 0x1410000002117fae */ /* 0x0003e8000c901d46 */
[----:B------:R-:W2:Y:S04]  /*3ae0*/  SHFL.IDX PT, R0, R15, 0x1, 0x181f ;  /* 0x00381f000f007f89 */ /* 0x000ea800000e0000 */
[----:B------:R1:W-:Y:S01]  /*3af0*/  LDGSTS.E.BYPASS.LTC128B.128 [R17+0x16100], [R10.64], !P0 ;  /* 0x161000000a117fae */ /* 0x0003e2000c101d46 */
[----:B------:R-:W-:-:S02]  /*3b00*/  SEL R14, RZ, 0x10, P2 ;  /* 0x00000010ff0e7807 */ /* 0x000fc40001000000 */
[----:B------:R-:W-:Y:S01]  /*3b10*/  SEL R13, RZ, 0x10, P1 ;  /* 0x00000010ff0d7807 */ /* 0x000fe20000800000 */
[----:B------:R3:W4:Y:S01]  /*3b20*/  SHFL.IDX PT, R4, R5, 0x1, 0x181f ;  /* 0x00381f0005047f89 */ /* 0x00072200000e0000 */
[----:B------:R-:W-:Y:S02]  /*3b30*/  SEL R12, RZ, 0x10, P0 ;  /* 0x00000010ff0c7807 */ /* 0x000fe40000000000 */
[----:B---3--:R-:W-:-:S03]  /*3b40*/  SEL R5, RZ, 0x10, P3 ;  /* 0x00000010ff057807 */ /* 0x008fc60001800000 */
.L_x_576:
[----:B-12---:R-:W2:Y:S01]  /*3b50*/  LDL R15, [R1+0x4c] ;  /* 0x00004c00010f7983 */ /* 0x006ea20000100800 */
[----:B------:R-:W-:Y:S02]  /*3b60*/  IADD3 R10, -R5, 0x10, RZ ;  /* 0x00000010050a7810 */ /* 0x000fe40007ffe1ff */
[----:B------:R-:W-:Y:S02]  /*3b70*/  IADD3 R2, -R14, 0x10, RZ ;  /* 0x000000100e027810 */ /* 0x000fe40007ffe1ff */
[----:B------:R-:W-:Y:S02]  /*3b80*/  LOP3.LUT R10, R10, 0xf, RZ, 0xc0, !PT ;  /* 0x0000000f0a0a7812 */ /* 0x000fe400078ec0ff */
[----:B------:R-:W-:-:S02]  /*3b90*/  IADD3 R6, -R13, 0x10, RZ ;  /* 0x000000100d067810 */ /* 0x000fc40007ffe1ff */
[----:B------:R-:W-:Y:S02]  /*3ba0*/  IADD3 R10, P1, P0, R10, R0, R93 ;  /* 0x000000000a0a7210 */ /* 0x000fe4000783e05d */
[----:B------:R-:W-:Y:S02]  /*3bb0*/  LOP3.LUT R2, R2, 0xf, RZ, 0xc0, !PT ;  /* 0x0000000f02027812 */ /* 0x000fe400078ec0ff */
[----:B------:R-:W-:Y:S02]  /*3bc0*/  LOP3.LUT R6, R6, 0xf, RZ, 0xc0, !PT ;  /* 0x0000000f06067812 */ /* 0x000fe400078ec0ff */
[----:B------:R-:W-:Y:S02]  /*3bd0*/  IADD3 R3, -R12, 0x10, RZ ;  /* 0x000000100c037810 */ /* 0x000fe40007ffe1ff */
[----:B----4-:R-:W-:Y:S02]  /*3be0*/  IADD3.X R11, RZ, R4, R88, P1, P0 ;  /* 0x00000004ff0b7210 */ /* 0x010fe40000fe0458 */
[----:B------:R-:W-:-:S02]  /*3bf0*/  IADD3 R8, P3, P2, R2, R0, R94 ;  /* 0x0000000002087210 */ /* 0x000fc40007a7e05e */
[----:B------:R-:W-:Y:S02]  /*3c00*/  IADD3 R6, P1, P0, R6, R0, R95 ;  /* 0x0000000006067210 */ /* 0x000fe4000783e05f */
[----:B------:R-:W-:Y:S02]  /*3c10*/  LOP3.LUT R2, R3, 0xf, RZ, 0xc0, !PT ;  /* 0x0000000f03027812 */ /* 0x000fe400078ec0ff */
[----:B------:R-:W-:Y:S02]  /*3c20*/  IADD3.X R7, RZ, R4, R90, P1, P0 ;  /* 0x00000004ff077210 */ /* 0x000fe40000fe045a */
[----:B------:R-:W-:Y:S02]  /*3c30*/  IADD3 R2, P1, P0, R2, R0, R96 ;  /* 0x0000000002027210 */ /* 0x000fe4000783e060 */
[----:B------:R-:W-:Y:S02]  /*3c40*/  IADD3.X R9, RZ, R4, R89, P3, P2 ;  /* 0x00000004ff097210 */ /* 0x000fe40001fe4459 */
[----:B------:R-:W-:-:S02]  /*3c50*/  ISETP.NE.U32.AND P3, PT, R5, RZ, PT ;  /* 0x000000ff0500720c */ /* 0x000fc40003f65070 */
[----:B------:R-:W-:Y:S02]  /*3c60*/  ISETP.NE.U32.AND P2, PT, R14, RZ, PT ;  /* 0x000000ff0e00720c */ /* 0x000fe40003f45070 */
[----:B------:R-:W-:Y:S02]  /*3c70*/  IADD3.X R3, RZ, R4, R91, P1, P0 ;  /* 0x00000004ff037210 */ /* 0x000fe40000fe045b */
[----:B------:R-:W-:Y:S02]  /*3c80*/  ISETP.NE.U32.AND P1, PT, R13, RZ, PT ;  /* 0x000000ff0d00720c */ /* 0x000fe40003f25070 */
[----:B------:R-:W-:-:S05]  /*3c90*/  ISETP.NE.U32.AND P0, PT, R12, RZ, PT ;  /* 0x000000ff0c00720c */ /* 0x000fca0003f05070 */
[----:B------:R-:W-:Y:S01]  /*3ca0*/  @!PT LDS RZ, [RZ] ;  /* 0x00000000fffff984 */ /* 0x000fe20000000800 */
[----:B------:R-:W-:Y:S01]  /*3cb0*/  @!PT LDS RZ, [RZ] ;  /* 0x00000000fffff984 */ /* 0x000fe20000000800 */
[----:B------:R-:W-:Y:S01]  /*3cc0*/  @!PT LDS RZ, [RZ] ;  /* 0x00000000fffff984 */ /* 0x000fe20000000800 */
[----:B--2---:R1:W-:Y:S04]  /*3cd0*/  LDGSTS.E.BYPASS.LTC128B.128.ZFILL [R15+0x11100], [R10.64], P3 ;  /* 0x111000000a0f7fae */ /* 0x0043e80009941d46 */
[----:B------:R1:W-:Y:S04]  /*3ce0*/  LDGSTS.E.BYPASS.LTC128B.128.ZFILL [R15+0x13100], [R8.64], P2 ;  /* 0x13100000080f7fae */ /* 0x0003e80009141d46 */
[----:B------:R1:W-:Y:S04]  /*3cf0*/  LDGSTS.E.BYPASS.LTC128B.128.ZFILL [R15+0x15100], [R6.64], P1 ;  /* 0x15100000060f7fae */ /* 0x0003e80008941d46 */
[----:B------:R1:W-:Y:S02]  /*3d00*/  LDGSTS.E.BYPASS.LTC128B.128.ZFILL [R15+0x17100], [R2.64], P0 ;  /* 0x17100000020f7fae */ /* 0x0003e40008141d46 */
.L_x_518:
[----:B--234-:R-:W-:Y:S05]  /*3d10*/  BSYNC B0 ;  /* 0x0000000000007941 */ /* 0x01cfea0003800000 */
.L_x_517:
[----:B-1----:R-:W2:Y:S04]  /*3d20*/  LDL R4, [R1+0xb0] ;  /* 0x0000b00001047983 */ /* 0x002ea80000100800 */
[----:B------:R-:W2:Y:S04]  /*3d30*/  LDL R3, [R1+0xbc] ;  /* 0x0000bc0001037983 */ /* 0x000ea80000100800 */
[----:B------:R-:W3:Y:S01]  /*3d40*/  LDL R2, [R1+0x50] ;  /* 0x0000500001027983 */ /* 0x000ee20000100800 */
[----:B------:R-:W-:-:S03]  /*3d50*/  MOV R6, c[0x0][0x2c4] ;  /* 0x0000b10000067a02 */ /* 0x000fc60000000f00 */
[----:B------:R-:W4:Y:S01]  /*3d60*/  LDL R5, [R1+0xc0] ;  /* 0x0000c00001057983 */ /* 0x000f220000100800 */
[----:B------:R-:W-:Y:S02]  /*3d70*/  ISETP.NE.AND P0, PT, R6, 0x1, PT ;  /* 0x000000010600780c */ /* 0x000fe40003f05270 */
[----:B------:R-:W-:Y:S01]  /*3d80*/  MOV R0, 0xffffffc0 ;  /* 0xffffffc000007802 */ /* 0x000fe20000000f00 */
[----:B------:R-:W0:Y:S01]  /*3d90*/  LDGDEPBAR ;  /* 0x00000000000079af */ /* 0x000e220000000000 */
[----:B--2---:R-:W-:Y:S01]  /*3da0*/  IMAD.IADD R4, R3, 0x1, R4 ;  /* 0x0000000103047824 */ /* 0x004fe200078e0204 */
[----:B------:R-:W-:Y:S02]  /*3db0*/  MOV R3, c[0x0][0x2ac] ;  /* 0x0000ab0000037a02 */ /* 0x000fe40000000f00 */
[----:B---3--:R-:W-:-:S06]  /*3dc0*/  IMAD R0, R2, R0, 0x41 ;  /* 0x0000004102007424 */ /* 0x008fcc00078e0200 */
[----:B------:R-:W-:-:S04]  /*3dd0*/  @P0 IMAD.HI.U32 R2, R4, c[0x0][0x2c8], RZ ;  /* 0x0000b20004020a27 */ /* 0x000fc800078e00ff */
[----:B------:R-:W-:Y:S01]  /*3de0*/  IMAD R0, R3, c[0x0][0x1d0], R0 ;  /* 0x0000740003007a24 */ /* 0x000fe200078e0200 */
[----:B------:R-:W-:Y:S01]  /*3df0*/  @P0 SHF.R.U32.HI R4, RZ, c[0x0][0x2cc], R2 ;  /* 0x0000b300ff040a19 */ /* 0x000fe20000011602 */
[----:B----4-:R-:W-:-:S03]  /*3e00*/  IMAD.IADD R6, R92, 0x1, -R5 ;  /* 0x000000015c067824 */ /* 0x010fc600078e0a05 */
[----:B------:R-:W-:Y:S01]  /*3e10*/  IADD3 R5, R0, -c[0x0][0x168], -R5 ;  /* 0x80005a0000057a10 */ /* 0x000fe20007ffe805 */
[----:B------:R-:W-:Y:S05]  /*3e20*/  BRA.DIV ~URZ, `(.L_x_521) ;  /* 0x0000d7f27f007947 */ /* 0x000fea000b800000 */
[----:B------:R1:W2:Y:S02]  /*3e30*/  SHFL.IDX PT, R7, R4, RZ, 0x1c1f ;  /* 0x001c1fff04077589 */ /* 0x0002a400000e0000 */
.L_x_577:
[----:B--2---:R-:W-:-:S05]  /*3e40*/  IMAD.IADD R0, R5, 0x1, R7 ;  /* 0x0000000105007824 */ /* 0x004fca00078e0207 */
[----:B------:R-:W-:-:S04]  /*3e50*/  IMNMX R0, R6, R0, PT ;  /* 0x0000000006007217 */ /* 0x000fc80003800200 */
[C---:B------:R-:W-:Y:S02]  /*3e60*/  ISETP.GT.AND P0, PT, R0.reuse, RZ, PT ;  /* 0x000000ff0000720c */ /* 0x040fe40003f04270 */
[----:B------:R-:W-:Y:S02]  /*3e70*/  ISETP.GT.AND P2, PT, R0, 0x1, PT ;  /* 0x000000010000780c */ /* 0x000fe40003f44270 */
[----:B------:R-:W-:Y:S02]  /*3e80*/  FSEL R10, R72, -INF , P0 ;  /* 0xff800000480a7808 */ /* 0x000fe40000000000 */
[C---:B------:R-:W-:Y:S02]  /*3e90*/  ISETP.GT.AND P3, PT, R0.reuse, 0x8, PT ;  /* 0x000000080000780c */ /* 0x040fe40003f64270 */
[C---:B------:R-:W-:Y:S02]  /*3ea0*/  ISETP.GT.AND P4, PT, R0.reuse, 0x9, PT ;  /* 0x000000090000780c */ /* 0x040fe40003f84270 */
[----:B------:R-:W-:-:S02]  /*3eb0*/  ISETP.GT.AND P1, PT, R0, 0x10, PT ;  /* 0x000000100000780c */ /* 0x000fc40003f24270 */
[----:B------:R-:W-:Y:S02]  /*3ec0*/  ISETP.GT.AND P0, PT, R0, 0x11, PT ;  /* 0x000000110000780c */ /* 0x000fe40003f04270 */
[----:B------:R-:W-:Y:S02]  /*3ed0*/  FSEL R14, R60, -INF , P2 ;  /* 0xff8000003c0e7808 */ /* 0x000fe40001000000 */
[----:B------:R-:W-:Y:S02]  /*3ee0*/  FSEL R15, R52, -INF , P3 ;  /* 0xff800000340f7808 */ /* 0x000fe40001800000 */
[----:B------:R-:W-:Y:S02]  /*3ef0*/  FSEL R17, R50, -INF , P4 ;  /* 0xff80000032117808 */ /* 0x000fe40002000000 */
[----:B------:R-:W-:Y:S02]  /*3f00*/  FSEL R18, R49, -INF , P1 ;  /* 0xff80000031127808 */ /* 0x000fe40000800000 */
[----:B------:R-:W-:-:S02]  /*3f10*/  FSEL R19, R48, -INF , P0 ;  /* 0xff80000030137808 */ /* 0x000fc40000000000 */
[C---:B------:R-:W-:Y:S02]  /*3f20*/  ISETP.GT.AND P3, PT, R0.reuse, 0x18, PT ;  /* 0x000000180000780c */ /* 0x040fe40003f64270 */
[C---:B------:R-:W-:Y:S02]  /*3f30*/  ISETP.GT.AND P4, PT, R0.reuse, 0x19, PT ;  /* 0x000000190000780c */ /* 0x040fe40003f84270 */
[C---:B------:R-:W-:Y:S02]  /*3f40*/  ISETP.GT.AND P2, PT, R0.reuse, 0x20, PT ;  /* 0x000000200000780c */ /* 0x040fe40003f44270 */
[C---:B------:R-:W-:Y:S02]  /*3f50*/  ISETP.GT.AND P1, PT, R0.reuse, 0x21, PT ;  /* 0x000000210000780c */ /* 0x040fe40003f24270 */
[----:B------:R-:W-:Y:S02]  /*3f60*/  ISETP.GT.AND P0, PT, R0, 0x28, PT ;  /* 0x000000280000780c */ /* 0x000fe40003f04270 */
[----:B------:R-:W-:-:S02]  /*3f70*/  FSEL R20, R39, -INF , P3 ;  /* 0xff80000027147808 */ /* 0x000fc40001800000 */
[----:B------:R-:W-:Y:S02]  /*3f80*/  FSEL R21, R38, -INF , P4 ;  /* 0xff80000026157808 */ /* 0x000fe40002000000 */
[----:B------:R-:W-:Y:S02]  /*3f90*/  FSEL R99, R33, -INF , P2 ;  /* 0xff80000021637808 */ /* 0x000fe40001000000 */
[----:B------:R-:W-:Y:S02]  /*3fa0*/  FSEL R98, R32, -INF , P1 ;  /* 0xff80000020627808 */ /* 0x000fe40000800000 */
[----:B------:R-:W-:Y:S02]  /*3fb0*/  FSEL R97, R26, -INF , P0 ;  /* 0xff8000001a617808 */ /* 0x000fe40000000000 */
[C---:B------:R-:W-:Y:S02]  /*3fc0*/  ISETP.GT.AND P4, PT, R0.reuse, 0x29, PT ;  /* 0x000000290000780c */ /* 0x040fe40003f84270 */
[----:B------:R-:W-:-:S02]  /*3fd0*/  ISETP.GT.AND P3, PT, R0, 0x30, PT ;  /* 0x000000300000780c */ /* 0x000fc40003f64270 */
[C---:B------:R-:W-:Y:S02]  /*3fe0*/  ISETP.GT.AND P2, PT, R0.reuse, 0x31, PT ;  /* 0x000000310000780c */ /* 0x040fe40003f44270 */
[C---:B------:R-:W-:Y:S02]  /*3ff0*/  ISETP.GT.AND P1, PT, R0.reuse, 0x38, PT ;  /* 0x000000380000780c */ /* 0x040fe40003f24270 */
[----:B------:R-:W-:Y:S02]  /*4000*/  ISETP.GT.AND P0, PT, R0, 0x39, PT ;  /* 0x000000390000780c */ /* 0x000fe40003f04270 */
[----:B------:R-:W-:Y:S02]  /*4010*/  FSEL R96, R25, -INF , P4 ;  /* 0xff80000019607808 */ /* 0x000fe40002000000 */
[----:B------:R-:W-:Y:S02]  /*4020*/  FSEL R95, R24, -INF , P3 ;  /* 0xff800000185f7808 */ /* 0x000fe40001800000 */
[----:B------:R-:W-:-:S02]  /*4030*/  FSEL R94, R23, -INF , P2 ;  /* 0xff800000175e7808 */ /* 0x000fc40001000000 */
[----:B------:R-:W-:Y:S02]  /*4040*/  FSEL R93, R22, -INF , P1 ;  /* 0xff800000165d7808 */ /* 0x000fe40000800000 */
[----:B------:R-:W-:Y:S01]  /*4050*/  FSEL R92, R16, -INF , P0 ;  /* 0xff800000105c7808 */ /* 0x000fe20000000000 */
[----:B------:R-:W-:Y:S05]  /*4060*/  BRA.DIV ~URZ, `(.L_x_522) ;  /* 0x0000d6127f007947 */ /* 0x000fea000b800000 */
[----:B------:R-:W2:Y:S01]  /*4070*/  SHFL.IDX PT, R0, R4, 0x1, 0x1c1f ;  /* 0x003c1f0004007f89 */ /* 0x000ea200000e0000 */
[----:B------:R-:W-:-:S04]  /*4080*/  FMNMX.FTZ R2, R10, R14, !PT ;  /* 0x0000000e0a027209 */ /* 0x000fc80007810000 */
[----:B------:R-:W-:-:S04]  /*4090*/  FMNMX.FTZ R2, R15, R2, !PT ;  /* 0x000000020f027209 */ /* 0x000fc80007810000 */
[----:B------:R-:W-:-:S04]  /*40a0*/  FMNMX.FTZ R2, R17, R2, !PT ;  /* 0x0000000211027209 */ /* 0x000fc80007810000 */
[----:B------:R-:W-:-:S04]  /*40b0*/  FMNMX.FTZ R2, R18, R2, !PT ;  /* 0x0000000212027209 */ /* 0x000fc80007810000 */
[----:B------:R-:W-:-:S04]  /*40c0*/  FMNMX.FTZ R2, R19, R2, !PT ;  /* 0x0000000213027209 */ /* 0x000fc80007810000 */
[----:B------:R-:W-:Y:S01]  /*40d0*/  FMNMX.FTZ R2, R20, R2, !PT ;  /* 0x0000000214027209 */ /* 0x000fe20007810000 */
[----:B--2---:R-:W-:-:S03]  /*40e0*/  IMAD.IADD R0, R5, 0x1, R0 ;  /* 0x0000000105007824 */ /* 0x004fc600078e0200 */
[----:B------:R-:W-:Y:S02]  /*40f0*/  FMNMX.FTZ R2, R21, R2, !PT ;  /* 0x0000000215027209 */ /* 0x000fe40007810000 */
[----:B------:R-:W-:Y:S02]  /*4100*/  IMNMX R0, R6, R0, PT ;  /* 0x0000000006007217 */ /* 0x000fe40003800200 */
[----:B------:R-:W-:Y:S02]  /*4110*/  FMNMX.FTZ R2, R99, R2, !PT ;  /* 0x0000000263027209 */ /* 0x000fe40007810000 */
[C---:B------:R-:W-:Y:S02]  /*4120*/  ISETP.GT.AND P1, PT, R0.reuse, RZ, PT ;  /* 0x000000ff0000720c */ /* 0x040fe40003f24270 */
[C---:B------:R-:W-:Y:S02]  /*4130*/  ISETP.GT.AND P0, PT, R0.reuse, 0x1, PT ;  /* 0x000000010000780c */ /* 0x040fe40003f04270 */
[----:B------:R-:W-:-:S02]  /*4140*/  ISETP.GT.AND P2, PT, R0, 0x8, PT ;  /* 0x000000080000780c */ /* 0x000fc40003f44270 */
[----:B------:R-:W-:Y:S02]  /*4150*/  FSEL R5, R68, -INF , P1 ;  /* 0xff80000044057808 */ /* 0x000fe40000800000 */
[----:B------:R-:W-:Y:S02]  /*4160*/  FSEL R6, R61, -INF , P0 ;  /* 0xff8000003d067808 */ /* 0x000fe40000000000 */
[C---:B------:R-:W-:Y:S02]  /*4170*/  ISETP.GT.AND P0, PT, R0.reuse, 0x9, PT ;  /* 0x000000090000780c */ /* 0x040fe40003f04270 */
[----:B------:R-:W-:Y:S02]  /*4180*/  FSEL R13, R53, -INF , P2 ;  /* 0xff800000350d7808 */ /* 0x000fe40001000000 */
[----:B------:R-:W-:Y:S02]  /*4190*/  FMNMX.FTZ R3, R5, R6, !PT ;  /* 0x0000000605037209 */ /* 0x000fe40007810000 */
[----:B------:R-:W-:-:S02]  /*41a0*/  ISETP.GT.AND P1, PT, R0, 0x10, PT ;  /* 0x000000100000780c */ /* 0x000fc40003f24270 */
[----:B------:R-:W-:Y:S02]  /*41b0*/  FSEL R12, R51, -INF , P0 ;  /* 0xff800000330c7808 */ /* 0x000fe40000000000 */
[----:B------:R-:W-:Y:S02]  /*41c0*/  FMNMX.FTZ R3, R13, R3, !PT ;  /* 0x000000030d037209 */ /* 0x000fe40007810000 */
[----:B------:R-:W-:Y:S02]  /*41d0*/  ISETP.GT.AND P0, PT, R0, 0x11, PT ;  /* 0x000000110000780c */ /* 0x000fe40003f04270 */
        /* <DEDUP_REMOVED lines=14> */
[----:B------:R-:W-:-:S02]  /*42c0*/  FMNMX.FTZ R2, R98, R2, !PT ;  /* 0x0000000262027209 */ /* 0x000fc40007810000 */
[----:B------:R-:W-:Y:S02]  /*42d0*/  ISETP.GT.AND P1, PT, R0, 0x28, PT ;  /* 0x000000280000780c */ /* 0x000fe40003f24270 */
[----:B------:R-:W-:Y:S02]  /*42e0*/  FSEL R90, R36, -INF , P0 ;  /* 0xff800000245a7808 */ /* 0x000fe40000000000 */
[----:B------:R-:W-:Y:S02]  /*42f0*/  FMNMX.FTZ R3, R91, R3, !PT ;  /* 0x000000035b037209 */ /* 0x000fe40007810000 */
[----:B------:R-:W-:Y:S02]  /*4300*/  FMNMX.FTZ R2, R97, R2, !PT ;  /* 0x0000000261027209 */ /* 0x000fe40007810000 */
[----:B------:R-:W-:Y:S02]  /*4310*/  ISETP.GT.AND P0, PT, R0, 0x29, PT ;  /* 0x000000290000780c */ /* 0x000fe40003f04270 */
[----:B------:R-:W-:-:S02]  /*4320*/  FSEL R89, R35, -INF , P1 ;  /* 0xff80000023597808 */ /* 0x000fc40000800000 */
[----:B------:R-:W-:Y:S02]  /*4330*/  FMNMX.FTZ R3, R90, R3, !PT ;  /* 0x000000035a037209 */ /* 0x000fe40007810000 */
        /* <DEDUP_REMOVED lines=17> */
[----:B------:R-:W-:Y:S02]  /*4450*/  FSEL R84, R27, -INF , P0 ;  /* 0xff8000001b547808 */ /* 0x000fe40000000000 */
[----:B------:R-:W-:Y:S02]  /*4460*/  FMNMX.FTZ R2, R85, R3, !PT ;  /* 0x0000000355027209 */ /* 0x000fe40007810000 */
[----:B------:R-:W2:Y:S02]  /*4470*/  SHFL.BFLY PT, R3, R0, 0x2, 0x1f ;  /* 0x0c401f0000037f89 */ /* 0x000ea400000e0000 */
[----:B------:R-:W-:-:S05]  /*4480*/  FMNMX.FTZ R2, R84, R2, !PT ;  /* 0x0000000254027209 */ /* 0x000fca0007810000 */
[----:B------:R-:W3:Y:S01]  /*4490*/  SHFL.BFLY PT, R16, R2, 0x2, 0x1f ;  /* 0x0c401f0002107f89 */ /* 0x000ee200000e0000 */
[----:B--2---:R-:W-:-:S05]  /*44a0*/  FMNMX.FTZ R0, R3, R0, !PT ;  /* 0x0000000003007209 */ /* 0x004fca0007810000 */
[----:B------:R-:W2:Y:S01]  /*44b0*/  SHFL.BFLY PT, R132, R0, 0x1, 0x1f ;  /* 0x0c201f0000847f89 */ /* 0x000ea200000e0000 */
[----:B---3--:R-:W-:-:S05]  /*44c0*/  FMNMX.FTZ R16, R2, R16, !PT ;  /* 0x0000001002107209 */ /* 0x008fca0007810000 */
[----:B------:R3:W4:Y:S01]  /*44d0*/  SHFL.BFLY PT, R3, R16, 0x1, 0x1f ;  /* 0x0c201f0010037f89 */ /* 0x00072200000e0000 */
[----:B--2---:R-:W-:-:S03]  /*44e0*/  FMNMX.FTZ R132, R0, R132, !PT ;  /* 0x0000008400847209 */ /* 0x004fc60007810000 */
.L_x_578:
[----:B------:R-:W2:Y:S04]  /*44f0*/  LDL R115, [R1+0x28] ;  /* 0x0000280001737983 */ /* 0x000ea80000100800 */
[----:B------:R-:W5:Y:S04]  /*4500*/  LDL R100, [R1+0x2c] ;  /* 0x00002c0001647983 */ /* 0x000f680000100800 */
[----:B---3--:R-:W3:Y:S04]  /*4510*/  LDL R120, [R1+0x30] ;  /* 0x0000300001787983 */ /* 0x008ee80000100800 */
[----:B----4-:R-:W4:Y:S04]  /*4520*/  LDL R28, [R1+0x38] ;  /* 0x00003800011c7983 */ /* 0x010f280000100800 */
[----:B------:R-:W4:Y:S01]  /*4530*/  LDL R121, [R1+0x34] ;  /* 0x0000340001797983 */ /* 0x000f220000100800 */
[C---:B------:R-:W-:Y:S01]  /*4540*/  FMUL.FTZ R2, R132.reuse, c[0x0][0x2d0] ;  /* 0x0000b40084027a20 */ /* 0x040fe20000410000 */
[----:B------:R-:W-:-:S04]  /*4550*/  FSETP.NEU.FTZ.AND P0, PT, R132, -INF , PT ;  /* 0xff8000008400780b */ /* 0x000fc80003f1d000 */
[----:B------:R-:W-:-:S05]  /*4560*/  FSEL R2, R2, RZ, P0 ;  /* 0x000000ff02027208 */ /* 0x000fca0000000000 */
[----:B------:R-:W-:-:S04]  /*4570*/  FFMA.FTZ R0, R10, c[0x0][0x2d0], -R2 ;  /* 0x0000b4000a007a23 */ /* 0x000fc80000010802 */
[----:B------:R1:W-:Y:S02]  /*4580*/  MUFU.EX2 R113, R0 ;  /* 0x0000000000717308 */ /* 0x0003e40000000800 */
[----:B-1----:R-:W-:-:S06]  /*4590*/  FFMA.FTZ R0, R14, c[0x0][0x2d0], -R2 ;  /* 0x0000b4000e007a23 */ /* 0x002fcc0000010802 */
[----:B------:R1:W1:Y:S01]  /*45a0*/  MUFU.EX2 R112, R0 ;  /* 0x0000000000707308 */ /* 0x0002620000000800 */
[----:B------:R-:W-:Y:S01]  /*45b0*/  FMNMX.FTZ R16, R3, R16, !PT ;  /* 0x0000001003107209 */ /* 0x000fe20007810000 */
[----:B-1----:R-:W-:-:S06]  /*45c0*/  FFMA.FTZ R0, R15, c[0x0][0x2d0], -R2 ;  /* 0x0000b4000f007a23 */ /* 0x002fcc0000010802 */
[----:B------:R1:W-:Y:S01]  /*45d0*/  MUFU.EX2 R116, R0 ;  /* 0x0000000000747308 */ /* 0x0003e20000000800 */
[--C-:B------:R-:W-:Y:S02]  /*45e0*/  FFMA.FTZ R3, R20, c[0x0][0x2d0], -R2.reuse ;  /* 0x0000b40014037a23 */ /* 0x100fe40000010802 */
[----:B-1----:R-:W-:-:S05]  /*45f0*/  FFMA.FTZ R0, R17, c[0x0][0x2d0], -R2 ;  /* 0x0000b40011007a23 */ /* 0x002fca0000010802 */
[----:B------:R1:W1:Y:S01]  /*4600*/  MUFU.EX2 R118, R0 ;  /* 0x0000000000767308 */ /* 0x0002620000000800 */
[----:B------:R-:W-:Y:S01]  /*4610*/  FSETP.NEU.FTZ.AND P0, PT, R16, -INF , PT ;  /* 0xff8000001000780b */ /* 0x000fe20003f1d000 */
[----:B-1----:R-:W-:-:S06]  /*4620*/  FFMA.FTZ R0, R18, c[0x0][0x2d0], -R2 ;  /* 0x0000b40012007a23 */ /* 0x002fcc0000010802 */
[----:B------:R1:W-:Y:S02]  /*4630*/  MUFU.EX2 R128, R0 ;  /* 0x0000000000807308 */ /* 0x0003e40000000800 */
[----:B-1----:R-:W-:-:S06]  /*4640*/  FFMA.FTZ R0, R19, c[0x0][0x2d0], -R2 ;  /* 0x0000b40013007a23 */ /* 0x002fcc0000010802 */
[----:B------:R1:W-:Y:S01]  /*4650*/  MUFU.EX2 R129, R0 ;  /* 0x0000000000817308 */ /* 0x0003e20000000800 */
[----:B------:R-:W-:Y:S07]  /*4660*/  WARPSYNC 0xffffffff ;  /* 0xffffffff00007948 */ /* 0x000fee0003800000 */
[----:B------:R1:W-:Y:S02]  /*4670*/  MUFU.EX2 R130, R3 ;  /* 0x0000000300827308 */ /* 0x0003e40000000800 */
[----:B-1----:R-:W-:-:S05]  /*4680*/  FMUL.FTZ R0, R16, c[0x0][0x2d0] ;  /* 0x0000b40010007a20 */ /* 0x002fca0000410000 */
[----:B------:R-:W-:Y:S01]  /*4690*/  FSEL R0, R0, RZ, P0 ;  /* 0x000000ff00007208 */ /* 0x000fe20000000000 */
[----:B------:R-:W-:-:S04]  /*46a0*/  FFMA.FTZ R3, R21, c[0x0][0x2d0], -R2 ;  /* 0x0000b40015037a23 */ /* 0x000fc80000010802 */
[----:B------:R1:W-:Y:S02]  /*46b0*/  MUFU.EX2 R134, R3 ;  /* 0x0000000300867308 */ /* 0x0003e40000000800 */
[----:B-1----:R-:W-:-:S06]  /*46c0*/  FFMA.FTZ R3, R5, c[0x0][0x2d0], -R0 ;  /* 0x0000b40005037a23 */ /* 0x002fcc0000010800 */
[----:B------:R1:W-:Y:S02]  /*46d0*/  MUFU.EX2 R18, R3 ;  /* 0x0000000300127308 */ /* 0x0003e40000000800 */
[----:B-1----:R-:W-:-:S06]  /*46e0*/  FFMA.FTZ R3, R6, c[0x0][0x2d0], -R0 ;  /* 0x0000b40006037a23 */ /* 0x002fcc0000010800 */
[----:B------:R1:W1:Y:S02]  /*46f0*/  MUFU.EX2 R17, R3 ;  /* 0x0000000300117308 */ /* 0x0002640000000800 */
[----:B-1----:R-:W-:-:S06]  /*4700*/  FFMA.FTZ R3, R13, c[0x0][0x2d0], -R0 ;  /* 0x0000b4000d037a23 */ /* 0x002fcc0000010800 */
[----:B------:R1:W-:Y:S02]  /*4710*/  MUFU.EX2 R19, R3 ;  /* 0x0000000300137308 */ /* 0x0003e40000000800 */
[----:B-1----:R-:W-:-:S06]  /*4720*/  FFMA.FTZ R3, R12, c[0x0][0x2d0], -R0 ;  /* 0x0000b4000c037a23 */ /* 0x002fcc0000010800 */
[----:B------:R1:W1:Y:S01]  /*4730*/  MUFU.EX2 R117, R3 ;  /* 0x0000000300757308 */ /* 0x0002620000000800 */
[----:B------:R-:W-:Y:S02]  /*4740*/  F2FP.BF16.PACK_AB R12, R112, R113 ;  /* 0x00000071700c723e */ /* 0x000fe400000010ff */
[----:B------:R-:W-:Y:S02]  /*4750*/  F2FP.BF16.PACK_AB R14, R118, R116 ;  /* 0x00000074760e723e */ /* 0x000fe400000010ff */
[----:B------:R-:W-:Y:S01]  /*4760*/  F2FP.BF16.PACK_AB R13, R17, R18 ;  /* 0x00000012110d723e */ /* 0x000fe200000010ff */
[----:B-1----:R-:W-:-:S04]  /*4770*/  FFMA.FTZ R3, R9, c[0x0][0x2d0], -R0 ;  /* 0x0000b40009037a23 */ /* 0x002fc80000010800 */
[----:B------:R1:W-:Y:S01]  /*4780*/  MUFU.EX2 R119, R3 ;  /* 0x0000000300777308 */ /* 0x0003e20000000800 */
[----:B------:R-:W-:Y:S01]  /*4790*/  F2FP.BF16.PACK_AB R15, R117, R19 ;  /* 0x00000013750f723e */ /* 0x000fe200000010ff */
[----:B--2---:R-:W2:Y:S01]  /*47a0*/  LDSM.16.MT88.4 R24, [R115] ;  /* 0x000000007318783b */ /* 0x004ea20000004200 */
[----:B-1----:R-:W-:-:S03]  /*47b0*/  FFMA.FTZ R3, R8, c[0x0][0x2d0], -R0 ;  /* 0x0000b40008037a23 */ /* 0x002fc60000010800 */
[----:B------:R-:W1:Y:S02]  /*47c0*/  LDSM.16.MT88.4 R36, [R115+0x800] ;  /* 0x000800007324783b */ /* 0x000e640000004200 */
[----:B------:R4:W1:Y:S02]  /*47d0*/  MUFU.EX2 R131, R3 ;  /* 0x0000000300837308 */ /* 0x0008640000000800 */
[----:B-----5:R-:W-:Y:S04]  /*47e0*/  LDSM.16.MT88.4 R44, [R100] ;  /* 0x00000000642c783b */ /* 0x020fe80000004200 */
[----:B---3--:R-:W3:Y:S04]  /*47f0*/  LDSM.16.MT88.4 R20, [R120] ;  /* 0x000000007814783b */ /* 0x008ee80000004200 */
[----:B------:R-:W5:Y:S04]  /*4800*/  LDSM.16.MT88.4 R60, [R100+0x800] ;  /* 0x00080000643c783b */ /* 0x000f680000004200 */
[----:B------:R-:W3:Y:S01]  /*4810*/  LDSM.16.MT88.4 R40, [R120+0x800] ;  /* 0x000800007828783b */ /* 0x000ee20000004200 */
[----:B----4-:R-:W-:-:S03]  /*4820*/  FFMA.FTZ R3, R7, c[0x0][0x2d0], -R0 ;  /* 0x0000b40007037a23 */ /* 0x010fc60000010800 */
[----:B------:R-:W4:Y:S01]  /*4830*/  LDSM.16.MT88.4 R28, [R28] ;  /* 0x000000001c1c783b */ /* 0x000f220000004200 */
[----:B------:R2:W-:Y:S03]  /*4840*/  MUFU.EX2 R133, R3 ;  /* 0x0000000300857308 */ /* 0x0005e60000000800 */
[----:B------:R-:W-:Y:S04]  /*4850*/  LDSM.16.MT88.4 R68, [R120+0x2000] ;  /* 0x002000007844783b */ /* 0x000fe80000004200 */
[----:B------:R-:W-:Y:S04]  /*4860*/  LDSM.16.MT88.4 R64, [R121+0x800] ;  /* 0x000800007940783b */ /* 0x000fe80000004200 */
[----:B------:R-:W-:Y:S04]  /*4870*/  LDSM.16.MT88.4 R48, [R115+0x2800] ;  /* 0x002800007330783b */ /* 0x000fe80000004200 */
[----:B------:R-:W-:Y:S01]  /*4880*/  LDSM.16.MT88.4 R72, [R100+0x2000] ;  /* 0x002000006448783b */ /* 0x000fe20000004200 */
[----:B--2---:R-:W-:Y:S01]  /*4890*/  FFMA.FTZ R3, R11, c[0x0][0x2d0], -R0 ;  /* 0x0000b4000b037a23 */ /* 0x004fe20000010800 */
[C---:B------:R-:W-:Y:S02]  /*48a0*/  HMMA.16816.F32.BF16 R4, R12.reuse, R24, RZ ;  /* 0x000000180c04723c */ /* 0x040fe400000418ff */
[----:B------:R-:W-:Y:S01]  /*48b0*/  LDSM.16.MT88.4 R56, [R121+0x2000] ;  /* 0x002000007938783b */ /* 0x000fe20000004200 */
[----:B------:R-:W2:Y:S03]  /*48c0*/  MUFU.EX2 R101, R3 ;  /* 0x0000000300657308 */ /* 0x000ea60000000800 */
[----:B------:R-:W-:Y:S02]  /*48d0*/  LDSM.16.MT88.4 R76, [R100+0x2800] ;  /* 0x00280000644c783b */ /* 0x000fe40000004200 */
[----:B------:R-:W-:Y:S01]  /*48e0*/  HMMA.16816.F32.BF16 R24, R12, R26, RZ ;  /* 0x0000001a0c18723c */ /* 0x000fe200000418ff */
[----:B------:R-:W-:Y:S01]  /*48f0*/  F2FP.BF16.PACK_AB R8, R129, R128 ;  /* 0x000000808108723e */ /* 0x000fe200000010ff */
[----:B------:R-:W-:Y:S01]  /*4900*/  LDSM.16.MT88.4 R80, [R115+0x4000] ;  /* 0x004000007350783b */ /* 0x000fe20000004200 */
[----:B------:R-:W-:-:S02]  /*4910*/  F2FP.BF16.PACK_AB R10, R134, R130 ;  /* 0x00000082860a723e */ /* 0x000fc400000010ff */
[----:B-1----:R-:W-:Y:S02]  /*4920*/  F2FP.BF16.PACK_AB R9, R131, R119 ;  /* 0x000000778309723e */ /* 0x002fe400000010ff */
[----:B--2---:R-:W-:-:S09]  /*4930*/  F2FP.BF16.PACK_AB R11, R101, R133 ;  /* 0x00000085650b723e */ /* 0x004fd200000010ff */
[C---:B------:R-:W-:Y:S08]  /*4940*/  HMMA.16816.F32.BF16 R164, R8.reuse, R36, R4 ;  /* 0x0000002408a4723c */ /* 0x040ff00000041804 */
[----:B------:R-:W-:Y:S01]  /*4950*/  HMMA.16816.F32.BF16 R4, R8, R38, R24 ;  /* 0x000000260804723c */ /* 0x000fe20000041818 */
[----:B------:R-:W1:Y:S07]  /*4960*/  LDSM.16.MT88.4 R24, [R115+0x2000] ;  /* 0x002000007318783b */ /* 0x000e6e0000004200 */
[C---:B---3--:R-:W-:Y:S11]  /*4970*/  HMMA.16816.F32.BF16 R32, R12.reuse, R20, RZ ;  /* 0x000000140c20723c */ /* 0x048ff600000418ff */
[----:B------:R-:W-:Y:S05]  /*4980*/  @!UPT UIADD3 URZ, URZ, URZ, URZ ;  /* 0x0000003f3f3ff290 */ /* 0x000fea000fffe03f */
[----:B------:R-:W-:Y:S02]  /*4990*/  MOV R114, R5 ;  /* 0x0000000500727202 */ /* 0x000fe40000000f00 */
[----:B------:R-:W-:Y:S02]  /*49a0*/  MOV R111, R6 ;  /* 0x00000006006f7202 */ /* 0x000fe40000000f00 */
[----:B------:R-:W-:Y:S02]  /*49b0*/  MOV R110, R7 ;  /* 0x00000007006e7202 */ /* 0x000fe40000000f00 */
[----:B------:R-:W-:Y:S02]  /*49c0*/  MOV R109, R4 ;  /* 0x00000004006d7202 */ /* 0x000fe40000000f00 */
[C---:B------:R-:W-:Y:S08]  /*49d0*/  HMMA.16816.F32.BF16 R4, R12.reuse, R44, RZ ;  /* 0x0000002c0c04723c */ /* 0x040ff000000418ff */
[----:B------:R-:W-:Y:S11]  /*49e0*/  HMMA.16816.F32.BF16 R20, R12, R22, RZ ;  /* 0x000000160c14723c */ /* 0x000ff600000418ff */
[----:B------:R-:W-:Y:S05]  /*49f0*/  @!UPT UIADD3 URZ, URZ, URZ, URZ ;  /* 0x0000003f3f3ff290 */ /* 0x000fea000fffe03f */
[----:B-----5:R-:W-:Y:S08]  /*4a00*/  HMMA.16816.F32.BF16 R36, R8, R60, R4 ;  /* 0x0000003c0824723c */ /* 0x020ff00000041804 */
[----:B------:R-:W-:Y:S01]  /*4a10*/  HMMA.16816.F32.BF16 R52, R12, R46, RZ ;  /* 0x0000002e0c34723c */ /* 0x000fe200000418ff */
[----:B------:R-:W2:Y:S07]  /*4a20*/  LDSM.16.MT88.4 R44, [R120+0x2800] ;  /* 0x00280000782c783b */ /* 0x000eae0000004200 */
[C---:B------:R-:W-:Y:S08]  /*4a30*/  HMMA.16816.F32.BF16 R156, R8.reuse, R40, R32 ;  /* 0x00000028089c723c */ /* 0x040ff00000041820 */
[----:B------:R-:W-:Y:S08]  /*4a40*/  HMMA.16816.F32.BF16 R148, R8, R42, R20 ;  /* 0x0000002a0894723c */ /* 0x000ff00000041814 */
[C---:B----4-:R-:W-:Y:S08]  /*4a50*/  HMMA.16816.F32.BF16 R40, R12.reuse, R28, RZ ;  /* 0x0000001c0c28723c */ /* 0x050ff000000418ff */
[----:B-1----:R-:W-:Y:S01]  /*4a60*/  HMMA.16816.F32.BF16 R32, R12, R24, RZ ;  /* 0x000000180c20723c */ /* 0x002fe200000418ff */
[----:B------:R-:W-:Y:S01]  /*4a70*/  MOV R106, R38 ;  /* 0x00000026006a7202 */ /* 0x000fe20000000f00 */
[----:B------:R-:W-:Y:S01]  /*4a80*/  IMAD.MOV.U32 R103, RZ, RZ, R37 ;  /* 0x000000ffff677224 */ /* 0x000fe200078e0025 */
[----:B------:R-:W-:-:S02]  /*4a90*/  MOV R105, R39 ;  /* 0x0000002700697202 */ /* 0x000fc40000000f00 */
[----:B------:R-:W-:-:S03]  /*4aa0*/  MOV R104, R36 ;  /* 0x0000002400687202 */ /* 0x000fc60000000f00 */
[C---:B------:R-:W-:Y:S08]  /*4ab0*/  HMMA.16816.F32.BF16 R36, R12.reuse, R30, RZ ;  /* 0x0000001e0c24723c */ /* 0x040ff000000418ff */
[C---:B------:R-:W-:Y:S08]  /*4ac0*/  HMMA.16816.F32.BF16 R28, R12.reuse, R26, RZ ;  /* 0x0000001a0c1c723c */ /* 0x040ff000000418ff */
[C---:B------:R-:W-:Y:S08]  /*4ad0*/  HMMA.16816.F32.BF16 R24, R12.reuse, R68, RZ ;  /* 0x000000440c18723c */ /* 0x040ff000000418ff */
[----:B------:R-:W-:Y:S08]  /*4ae0*/  HMMA.16816.F32.BF16 R20, R12, R70, RZ ;  /* 0x000000460c14723c */ /* 0x000ff000000418ff */
[C---:B------:R-:W-:Y:S01]  /*4af0*/  HMMA.16816.F32.BF16 R140, R8.reuse, R62, R52 ;  /* 0x0000003e088c723c */ /* 0x040fe20000041834 */
[----:B------:R-:W1:Y:S04]  /*4b00*/  LDSM.16.MT88.4 R52, [R121+0x2800] ;  /* 0x002800007934783b */ /* 0x000e680000004200 */
[----:B------:R-:W-:Y:S03]  /*4b10*/  LDSM.16.MT88.4 R60, [R115+0x4800] ;  /* 0x00480000733c783b */ /* 0x000fe60000004200 */
[C---:B------:R-:W-:Y:S01]  /*4b20*/  HMMA.16816.F32.BF16 R124, R8.reuse, R64, R40 ;  /* 0x00000040087c723c */ /* 0x040fe20000041828 */
[----:B------:R-:W3:Y:S07]  /*4b30*/  LDSM.16.MT88.4 R40, [R120+0x4000] ;  /* 0x004000007828783b */ /* 0x000eee0000004200 */
[----:B------:R-:W-:Y:S08]  /*4b40*/  HMMA.16816.F32.BF16 R32, R8, R48, R32 ;  /* 0x000000300820723c */ /* 0x000ff00000041820 */
[----:B------:R-:W-:Y:S08]  /*4b50*/  HMMA.16816.F32.BF16 R4, R12, R72, RZ ;  /* 0x000000480c04723c */ /* 0x000ff000000418ff */
[----:B------:R-:W-:Y:S08]  /*4b60*/  HMMA.16816.F32.BF16 R180, R8, R50, R28 ;  /* 0x0000003208b4723c */ /* 0x000ff0000004181c */
[----:B------:R-:W-:Y:S08]  /*4b70*/  HMMA.16816.F32.BF16 R28, R12, R74, RZ ;  /* 0x0000004a0c1c723c */ /* 0x000ff000000418ff */
[C---:B--2---:R-:W-:Y:S08]  /*4b80*/  HMMA.16816.F32.BF16 R248, R8.reuse, R44, R24 ;  /* 0x0000002c08f8723c */ /* 0x044ff00000041818 */
[----:B------:R-:W-:Y:S01]  /*4b90*/  HMMA.16816.F32.BF16 R68, R8, R46, R20 ;  /* 0x0000002e0844723c */ /* 0x000fe20000041814 */
[----:B------:R-:W2:Y:S07]  /*4ba0*/  LDSM.16.MT88.4 R44, [R100+0x4000] ;  /* 0x00400000642c783b */ /* 0x000eae0000004200 */
[C---:B------:R-:W-:Y:S08]  /*4bb0*/  HMMA.16816.F32.BF16 R24, R12.reuse, R56, RZ ;  /* 0x000000380c18723c */ /* 0x040ff000000418ff */
[----:B------:R-:W-:Y:S01]  /*4bc0*/  HMMA.16816.F32.BF16 R20, R12, R58, RZ ;  /* 0x0000003a0c14723c */ /* 0x000fe200000418ff */
[----:B------:R-:W-:-:S02]  /*4bd0*/  MOV R108, R33 ;  /* 0x00000021006c7202 */ /* 0x000fc40000000f00 */
[----:B------:R-:W-:-:S05]  /*4be0*/  MOV R107, R34 ;  /* 0x00000022006b7202 */ /* 0x000fca0000000f00 */
[C---:B------:R-:W-:Y:S01]  /*4bf0*/  HMMA.16816.F32.BF16 R184, R8.reuse, R66, R36 ;  /* 0x0000004208b8723c */ /* 0x040fe20000041824 */
[----:B------:R-:W-:Y:S06]  /*4c00*/  LDSM.16.MT88.4 R36, [R100+0x4800] ;  /* 0x004800006424783b */ /* 0x000fec0000004200 */
[----:B------:R-:W-:Y:S01]  /*4c10*/  IMAD.MOV.U32 R67, RZ, RZ, R35 ;  /* 0x000000ffff437224 */ /* 0x000fe200078e0023 */
[----:B------:R-:W-:Y:S02]  /*4c20*/  MOV R66, R32 ;  /* 0x0000002000427202 */ /* 0x000fe40000000f00 */
[----:B------:R-:W4:Y:S01]  /*4c30*/  LDSM.16.MT88.4 R32, [R120+0x4800] ;  /* 0x004800007820783b */ /* 0x000f220000004200 */
[----:B------:R-:W-:Y:S08]  /*4c40*/  HMMA.16816.F32.BF16 R188, R8, R76, R4 ;  /* 0x0000004c08bc723c */ /* 0x000ff00000041804 */
[----:B------:R-:W-:Y:S08]  /*4c50*/  HMMA.16816.F32.BF16 R4, R12, R80, RZ ;  /* 0x000000500c04723c */ /* 0x000ff000000418ff */
[----:B------:R-:W-:Y:S08]  /*4c60*/  HMMA.16816.F32.BF16 R72, R8, R78, R28 ;  /* 0x0000004e0848723c */ /* 0x000ff0000004181c */
[----:B------:R-:W-:Y:S07]  /*4c70*/  HMMA.16816.F32.BF16 R28, R12, R82, RZ ;  /* 0x000000520c1c723c */ /* 0x000fee00000418ff */
[----:B------:R-:W-:Y:S01]  /*4c80*/  MOV R83, R121 ;  /* 0x0000007900537202 */ /* 0x000fe20000000f00 */
[C---:B-1----:R-:W-:Y:S08]  /*4c90*/  HMMA.16816.F32.BF16 R76, R8.reuse, R52, R24 ;  /* 0x00000034084c723c */ /* 0x042ff00000041818 */
[----:B------:R-:W-:Y:S08]  /*4ca0*/  HMMA.16816.F32.BF16 R160, R8, R54, R20 ;  /* 0x0000003608a0723c */ /* 0x000ff00000041814 */
[C---:B---3--:R-:W-:Y:S08]  /*4cb0*/  HMMA.16816.F32.BF16 R24, R12.reuse, R40, RZ ;  /* 0x000000280c18723c */ /* 0x048ff000000418ff */
[----:B------:R-:W-:Y:S01]  /*4cc0*/  HMMA.16816.F32.BF16 R20, R12, R42, RZ ;  /* 0x0000002a0c14723c */ /* 0x000fe200000418ff */
[----:B------:R-:W1:Y:S07]  /*4cd0*/  LDSM.16.MT88.4 R40, [R83+0x4000] ;  /* 0x004000005328783b */ /* 0x000e6e0000004200 */
[----:B------:R-:W-:Y:S08]  /*4ce0*/  HMMA.16816.F32.BF16 R176, R8, R60, R4 ;  /* 0x0000003c08b0723c */ /* 0x000ff00000041804 */
[----:B--2---:R-:W-:Y:S08]  /*4cf0*/  HMMA.16816.F32.BF16 R4, R12, R44, RZ ;  /* 0x0000002c0c04723c */ /* 0x004ff000000418ff */
[----:B----4-:R-:W-:Y:S01]  /*4d00*/  HMMA.16816.F32.BF16 R152, R8, R32, R24 ;  /* 0x000000200898723c */ /* 0x010fe20000041818 */
[----:B------:R-:W2:Y:S01]  /*4d10*/  LDSM.16.MT88.4 R24, [R83+0x4800] ;  /* 0x004800005318783b */ /* 0x000ea20000004200 */
[----:B------:R-:W-:-:S02]  /*4d20*/  MOV R102, R126 ;  /* 0x0000007e00667202 */ /* 0x000fc40000000f00 */
[----:B------:R-:W-:Y:S01]  /*4d30*/  MOV R45, R115 ;  /* 0x00000073002d7202 */ /* 0x000fe20000000f00 */
[----:B------:R-:W-:Y:S01]  /*4d40*/  IMAD.MOV.U32 R82, RZ, RZ, R101 ;  /* 0x000000ffff527224 */ /* 0x000fe200078e0065 */
[----:B------:R-:W-:Y:S02]  /*4d50*/  MOV R81, R103 ;  /* 0x0000006700517202 */ /* 0x000fe40000000f00 */
[C---:B------:R-:W-:Y:S08]  /*4d60*/  HMMA.16816.F32.BF16 R136, R8.reuse, R62, R28 ;  /* 0x0000003e0888723c */ /* 0x040ff0000004181c */
[----:B------:R-:W-:Y:S01]  /*4d70*/  HMMA.16816.F32.BF16 R144, R8, R36, R4 ;  /* 0x000000240890723c */ /* 0x000fe20000041804 */
[----:B------:R-:W-:Y:S01]  /*4d80*/  MOV R54, R102 ;  /* 0x0000006600367202 */ /* 0x000fe20000000f00 */
[----:B------:R-:W3:Y:S06]  /*4d90*/  LDSM.16.MT88.4 R28, [R45+0x6000] ;  /* 0x006000002d1c783b */ /* 0x000eec0000004200 */
[----:B-1----:R-:W-:Y:S01]  /*4da0*/  HMMA.16816.F32.BF16 R4, R12, R40, RZ ;  /* 0x000000280c04723c */ /* 0x002fe200000418ff */
[----:B------:R-:W-:-:S07]  /*4db0*/  MOV R63, R100 ;  /* 0x00000064003f7202 */ /* 0x000fce0000000f00 */
[----:B------:R-:W-:Y:S08]  /*4dc0*/  HMMA.16816.F32.BF16 R100, R8, R34, R20 ;  /* 0x000000220864723c */ /* 0x000ff00000041814 */
[----:B------:R-:W-:Y:S01]  /*4dd0*/  HMMA.16816.F32.BF16 R20, R12, R46, RZ ;  /* 0x0000002e0c14723c */ /* 0x000fe200000418ff */
[----:B------:R-:W-:Y:S01]  /*4de0*/  MOV R48, R111 ;  /* 0x0000006f00307202 */ /* 0x000fe20000000f00 */
[----:B------:R-:W-:Y:S01]  /*4df0*/  IMAD.MOV.U32 R49, RZ, RZ, R110 ;  /* 0x000000ffff317224 */ /* 0x000fe200078e006e */
[----:B------:R-:W-:-:S02]  /*4e00*/  MOV R50, R109 ;  /* 0x0000006d00327202 */ /* 0x000fc40000000f00 */
[----:B------:R-:W-:-:S03]  /*4e10*/  MOV R57, R108 ;  /* 0x0000006c00397202 */ /* 0x000fc60000000f00 */
[----:B--2---:R-:W-:Y:S01]  /*4e20*/  HMMA.16816.F32.BF16 R108, R8, R24, R4 ;  /* 0x00000018086c723c */ /* 0x004fe20000041804 */
[----:B------:R-:W-:-:S07]  /*4e30*/  MOV R58, R107 ;  /* 0x0000006b003a7202 */ /* 0x000fce0000000f00 */
[----:B------:R-:W-:Y:S01]  /*4e40*/  HMMA.16816.F32.BF16 R4, R12, R42, RZ ;  /* 0x0000002a0c04723c */ /* 0x000fe200000418ff */
[----:B------:R-:W-:Y:S01]  /*4e50*/  MOV R60, R106 ;  /* 0x0000006a003c7202 */ /* 0x000fe20000000f00 */
[----:B------:R-:W-:Y:S01]  /*4e60*/  IMAD.MOV.U32 R61, RZ, RZ, R105 ;  /* 0x000000ffff3d7224 */ /* 0x000fe200078e0069 */
[----:B------:R-:W-:-:S05]  /*4e70*/  MOV R80, R104 ;  /* 0x0000006800507202 */ /* 0x000fca0000000f00 */
[----:B------:R-:W-:Y:S01]  /*4e80*/  HMMA.16816.F32.BF16 R104, R8, R38, R20 ;  /* 0x000000260868723c */ /* 0x000fe20000041814 */
[----:B------:R-:W1:Y:S01]  /*4e90*/  LDSM.16.MT88.4 R20, [R45+0x6800] ;  /* 0x006800002d14783b */ /* 0x000e620000004200 */
[----:B------:R-:W-:Y:S02]  /*4ea0*/  MOV R3, R125 ;  /* 0x0000007d00037202 */ /* 0x000fe40000000f00 */
[----:B------:R-:W-:Y:S02]  /*4eb0*/  MOV R51, R114 ;  /* 0x0000007200337202 */ /* 0x000fe40000000f00 */
[----:B------:R-:W-:Y:S01]  /*4ec0*/  MOV R53, R3 ;  /* 0x0000000300357202 */ /* 0x000fe20000000f00 */
[----:B------:R-:W-:-:S09]  /*4ed0*/  FADD.FTZ R3, R113, R112 ;  /* 0x0000007071037221 */ /* 0x000fd20000010000 */
[----:B------:R-:W-:Y:S08]  /*4ee0*/  HMMA.16816.F32.BF16 R112, R8, R26, R4 ;  /* 0x0000001a0870723c */ /* 0x000ff00000041804 */
[----:B---3--:R-:W-:Y:S01]  /*4ef0*/  HMMA.16816.F32.BF16 R4, R12, R28, RZ ;  /* 0x0000001c0c04723c */ /* 0x008fe200000418ff */
[----:B------:R-:W-:Y:S02]  /*4f00*/  MOV R65, R127 ;  /* 0x0000007f00417202 */ /* 0x000fe40000000f00 */
[----:B------:R-:W-:Y:S11]  /*4f10*/  MOV R64, R124 ;  /* 0x0000007c00407202 */ /* 0x000ff60000000f00 */
[----:B------:R-:W-:Y:S10]  /*4f20*/  @!UPT UIADD3 URZ, URZ, URZ, URZ ;  /* 0x0000003f3f3ff290 */ /* 0x000ff4000fffe03f */
[----:B-1----:R-:W-:Y:S08]  /*4f30*/  HMMA.16816.F32.BF16 R124, R8, R20, R4 ;  /* 0x00000014087c723c */ /* 0x002ff00000041804 */
[----:B------:R-:W-:Y:S01]  /*4f40*/  HMMA.16816.F32.BF16 R4, R12, R30, RZ ;  /* 0x0000001e0c04723c */ /* 0x000fe200000418ff */
[----:B------:R-:W-:Y:S01]  /*4f50*/  MOV R44, R120 ;  /* 0x00000078002c7202 */ /* 0x000fe20000000f00 */
[----:B------:R-:W-:-:S04]  /*4f60*/  FADD.FTZ R17, R18, R17 ;  /* 0x0000001112117221 */ /* 0x000fc80000010000 */
[----:B------:R-:W-:Y:S11]  /*4f70*/  LDSM.16.MT88.4 R24, [R44+0x6800] ;  /* 0x006800002c18783b */ /* 0x000ff60000004200 */
[----:B------:R-:W-:Y:S07]  /*4f80*/  @!UPT UIADD3 URZ, URZ, URZ, URZ ;  /* 0x0000003f3f3ff290 */ /* 0x000fee000fffe03f */
[----:B------:R-:W-:Y:S01]  /*4f90*/  HMMA.16816.F32.BF16 R120, R8, R22, R4 ;  /* 0x000000160878723c */ /* 0x000fe20000041804 */
[----:B------:R-:W1:Y:S01]  /*4fa0*/  LDSM.16.MT88.4 R20, [R44+0x6000] ;  /* 0x006000002c14783b */ /* 0x000e620000004200 */
[----:B------:R-:W-:-:S05]  /*4fb0*/  FADD.FTZ R17, R19, R17 ;  /* 0x0000001113117221 */ /* 0x000fca0000010000 */
[----:B------:R-:W-:-:S04]  /*4fc0*/  FADD.FTZ R4, R117, R17 ;  /* 0x0000001175047221 */ /* 0x000fc80000010000 */
[----:B------:R-:W-:Y:S02]  /*4fd0*/  FADD.FTZ R30, R119, R4 ;  /* 0x00000004771e7221 */ /* 0x000fe40000010000 */
[----:B------:R-:W-:-:S04]  /*4fe0*/  FADD.FTZ R3, R116, R3 ;  /* 0x0000000374037221 */ /* 0x000fc80000010000 */
[----:B------:R-:W-:-:S04]  /*4ff0*/  FADD.FTZ R3, R118, R3 ;  /* 0x0000000376037221 */ /* 0x000fc80000010000 */
[----:B------:R-:W-:Y:S01]  /*5000*/  FADD.FTZ R3, R128, R3 ;  /* 0x0000000380037221 */ /* 0x000fe20000010000 */
[----:B-1----:R-:W-:Y:S03]  /*5010*/  HMMA.16816.F32.BF16 R4, R12, R20, RZ ;  /* 0x000000140c04723c */ /* 0x002fe600000418ff */
[----:B------:R-:W-:Y:S02]  /*5020*/  FADD.FTZ R3, R129, R3 ;  /* 0x0000000381037221 */ /* 0x000fe40000010000 */
[--C-:B------:R-:W-:Y:S02]  /*5030*/  FFMA.FTZ R28, R99, c[0x0][0x2d0], -R2.reuse ;  /* 0x0000b400631c7a23 */ /* 0x100fe40000010802 */
[--C-:B------:R-:W-:Y:S02]  /*5040*/  FFMA.FTZ R19, R98, c[0x0][0x2d0], -R2.reuse ;  /* 0x0000b40062137a23 */ /* 0x100fe40000010802 */
[----:B------:R-:W-:-:S02]  /*5050*/  FFMA.FTZ R18, R97, c[0x0][0x2d0], -R2 ;  /* 0x0000b40061127a23 */ /* 0x000fc40000010802 */
[--C-:B------:R-:W-:Y:S02]  /*5060*/  FFMA.FTZ R17, R96, c[0x0][0x2d0], -R2.reuse ;  /* 0x0000b40060117a23 */ /* 0x100fe40000010802 */
[--C-:B------:R-:W-:Y:S02]  /*5070*/  FFMA.FTZ R29, R95, c[0x0][0x2d0], -R2.reuse ;  /* 0x0000b4005f1d7a23 */ /* 0x100fe40000010802 */
[--C-:B------:R-:W-:Y:S02]  /*5080*/  FFMA.FTZ R31, R94, c[0x0][0x2d0], -R2.reuse ;  /* 0x0000b4005e1f7a23 */ /* 0x100fe40000010802 */
[--C-:B------:R-:W-:Y:S02]  /*5090*/  FFMA.FTZ R36, R93, c[0x0][0x2d0], -R2.reuse ;  /* 0x0000b4005d247a23 */ /* 0x100fe40000010802 */
[----:B------:R-:W-:Y:S02]  /*50a0*/  FFMA.FTZ R35, R92, c[0x0][0x2d0], -R2 ;  /* 0x0000b4005c237a23 */ /* 0x000fe40000010802 */
[----:B------:R-:W-:-:S02]  /*50b0*/  FADD.FTZ R2, R130, R3 ;  /* 0x0000000382027221 */ /* 0x000fc40000010000 */
[----:B------:R-:W-:Y:S01]  /*50c0*/  FADD.FTZ R3, R131, R30 ;  /* 0x0000001e83037221 */ /* 0x000fe20000010000 */
[----:B------:R-:W-:Y:S03]  /*50d0*/  HMMA.16816.F32.BF16 R116, R8, R24, R4 ;  /* 0x000000180874723c */ /* 0x000fe60000041804 */
[----:B------:R-:W-:Y:S01]  /*50e0*/  FADD.FTZ R3, R133, R3 ;  /* 0x0000000385037221 */ /* 0x000fe20000010000 */
[----:B------:R-:W-:-:S04]  /*50f0*/  MOV R133, R63 ;  /* 0x0000003f00857202 */ /* 0x000fc80000000f00 */
[----:B------:R-:W-:Y:S01]  /*5100*/  HMMA.16816.F32.BF16 R4, R12, R22, RZ ;  /* 0x000000160c04723c */ /* 0x000fe200000418ff */
[----:B------:R-:W1:Y:S08]  /*5110*/  MUFU.EX2 R25, R28 ;  /* 0x0000001c00197308 */ /* 0x000e700000000800 */
[----:B------:R-:W-:Y:S08]  /*5120*/  MUFU.EX2 R21, R29 ;  /* 0x0000001d00157308 */ /* 0x000ff00000000800 */
[----:B------:R2:W-:Y:S08]  /*5130*/  MUFU.EX2 R20, R31 ;  /* 0x0000001f00147308 */ /* 0x0005f00000000800 */
[----:B------:R3:W4:Y:S01]  /*5140*/  MUFU.EX2 R23, R19 ;  /* 0x0000001300177308 */ /* 0x0007220000000800 */
[----:B--2---:R-:W2:Y:S07]  /*5150*/  LDSM.16.MT88.4 R28, [R133+0x6000] ;  /* 0x00600000851c783b */ /* 0x004eae0000004200 */
[----:B------:R5:W-:Y:S01]  /*5160*/  MUFU.EX2 R24, R18 ;  /* 0x0000001200187308 */ /* 0x000be20000000800 */
[----:B------:R-:W-:Y:S01]  /*5170*/  FADD.FTZ R2, R134, R2 ;  /* 0x0000000286027221 */ /* 0x000fe20000010000 */
[----:B------:R-:W-:-:S06]  /*5180*/  MOV R59, R67 ;  /* 0x00000043003b7202 */ /* 0x000fcc0000000f00 */
[----:B------:R1:W1:Y:S01]  /*5190*/  MUFU.EX2 R22, R17 ;  /* 0x0000001100167308 */ /* 0x0002620000000800 */
[----:B------:R-:W-:Y:S02]  /*51a0*/  MOV R56, R66 ;  /* 0x0000004200387202 */ /* 0x000fe40000000f00 */
[----:B------:R-:W-:Y:S02]  /*51b0*/  MOV R55, R65 ;  /* 0x0000004100377202 */ /* 0x000fe40000000f00 */
[----:B------:R-:W-:Y:S01]  /*51c0*/  MOV R52, R64 ;  /* 0x0000004000347202 */ /* 0x000fe20000000f00 */
[--C-:B---3--:R-:W-:Y:S01]  /*51d0*/  FFMA.FTZ R19, R91, c[0x0][0x2d0], -R0.reuse ;  /* 0x0000b4005b137a23 */ /* 0x108fe20000010800 */
[----:B------:R-:W-:Y:S01]  /*51e0*/  HMMA.16816.F32.BF16 R64, R8, R26, R4 ;  /* 0x0000001a0840723c */ /* 0x000fe20000041804 */
[--C-:B-----5:R-:W-:Y:S02]  /*51f0*/  FFMA.FTZ R18, R90, c[0x0][0x2d0], -R0.reuse ;  /* 0x0000b4005a127a23 */ /* 0x120fe40000010800 */
[----:B------:R-:W-:-:S02]  /*5200*/  FFMA.FTZ R32, R86, c[0x0][0x2d0], -R0 ;  /* 0x0000b40056207a23 */ /* 0x000fc40000010800 */
[--C-:B------:R-:W-:Y:S02]  /*5210*/  FFMA.FTZ R34, R85, c[0x0][0x2d0], -R0.reuse ;  /* 0x0000b40055227a23 */ /* 0x100fe40000010800 */
[--C-:B------:R-:W-:Y:S02]  /*5220*/  FFMA.FTZ R7, R88, c[0x0][0x2d0], -R0.reuse ;  /* 0x0000b40058077a23 */ /* 0x100fe40000010800 */
[--C-:B-1----:R-:W-:Y:S02]  /*5230*/  FFMA.FTZ R17, R89, c[0x0][0x2d0], -R0.reuse ;  /* 0x0000b40059117a23 */ /* 0x102fe40000010800 */
[--C-:B------:R-:W-:Y:S02]  /*5240*/  FFMA.FTZ R5, R87, c[0x0][0x2d0], -R0.reuse ;  /* 0x0000b40057057a23 */ /* 0x100fe40000010800 */
[----:B------:R-:W-:Y:S02]  /*5250*/  FFMA.FTZ R33, R84, c[0x0][0x2d0], -R0 ;  /* 0x0000b40054217a23 */ /* 0x000fe40000010800 */
[----:B------:R-:W-:-:S04]  /*5260*/  FADD.FTZ R0, R25, R2 ;  /* 0x0000000219007221 */ /* 0x000fc80000010000 */
[C---:B----4-:R-:W-:Y:S01]  /*5270*/  FADD.FTZ R0, R23.reuse, R0 ;  /* 0x0000000017007221 */ /* 0x050fe20000010000 */
[----:B------:R-:W-:Y:S02]  /*5280*/  F2FP.BF16.PACK_AB R4, R23, R25 ;  /* 0x000000191704723e */ /* 0x000fe400000010ff */
[----:B------:R-:W-:Y:S01]  /*5290*/  F2FP.BF16.PACK_AB R6, R22, R24 ;  /* 0x000000181606723e */ /* 0x000fe200000010ff */
[----:B------:R-:W-:Y:S02]  /*52a0*/  FADD.FTZ R0, R24, R0 ;  /* 0x0000000018007221 */ /* 0x000fe40000010000 */
[----:B------:R-:W1:Y:S02]  /*52b0*/  LDSM.16.MT88.4 R24, [R133+0x6800] ;  /* 0x006800008518783b */ /* 0x000e640000004200 */
[----:B------:R-:W-:-:S04]  /*52c0*/  FADD.FTZ R0, R22, R0 ;  /* 0x0000000016007221 */ /* 0x000fc80000010000 */
[----:B------:R-:W-:Y:S01]  /*52d0*/  FADD.FTZ R0, R21, R0 ;  /* 0x0000000015007221 */ /* 0x000fe20000010000 */
[----:B------:R-:W-:Y:S01]  /*52e0*/  F2FP.BF16.PACK_AB R128, R20, R21 ;  /* 0x000000151480723e */ /* 0x000fe200000010ff */
[----:B------:R-:W-:Y:S02]  /*52f0*/  FADD.FTZ R2, R82, R3 ;  /* 0x0000000352027221 */ /* 0x000fe40000010000 */
[----:B------:R-:W-:Y:S02]  /*5300*/  FADD.FTZ R3, R20, R0 ;  /* 0x0000000014037221 */ /* 0x000fe40000010000 */
[----:B--2---:R-:W-:Y:S01]  /*5310*/  HMMA.16816.F32.BF16 R20, R12, R28, RZ ;  /* 0x0000001c0c14723c */ /* 0x004fe200000418ff */
[----:B------:R-:W-:Y:S02]  /*5320*/  MOV R134, R83 ;  /* 0x0000005300867202 */ /* 0x000fe40000000f00 */
[----:B------:R-:W-:Y:S02]  /*5330*/  MOV R82, R60 ;  /* 0x0000003c00527202 */ /* 0x000fe40000000f00 */
[----:B------:R-:W-:Y:S01]  /*5340*/  MOV R83, R61 ;  /* 0x0000003d00537202 */ /* 0x000fe20000000f00 */
[----:B------:R-:W-:Y:S01]  /*5350*/  IMAD.MOV.U32 R61, RZ, RZ, R51 ;  /* 0x000000ffff3d7224 */ /* 0x000fe200078e0033 */
[----:B------:R-:W-:-:S02]  /*5360*/  MOV R60, R50 ;  /* 0x00000032003c7202 */ /* 0x000fc40000000f00 */
[----:B------:R-:W-:Y:S02]  /*5370*/  MOV R62, R48 ;  /* 0x00000030003e7202 */ /* 0x000fe40000000f00 */
[----:B------:R-:W-:Y:S11]  /*5380*/  MOV R63, R49 ;  /* 0x00000031003f7202 */ /* 0x000ff60000000f00 */
[----:B------:R-:W-:Y:S02]  /*5390*/  @!UPT UIADD3 URZ, URZ, URZ, URZ ;  /* 0x0000003f3f3ff290 */ /* 0x000fe4000fffe03f */
[----:B-1----:R-:W-:Y:S08]  /*53a0*/  HMMA.16816.F32.BF16 R48, R8, R24, R20 ;  /* 0x000000180830723c */ /* 0x002ff00000041814 */
[----:B------:R-:W-:Y:S01]  /*53b0*/  HMMA.16816.F32.BF16 R20, R12, R30, RZ ;  /* 0x0000001e0c14723c */ /* 0x000fe200000418ff */
[----:B------:R-:W1:Y:S08]  /*53c0*/  MUFU.EX2 R25, R19 ;  /* 0x0000001300197308 */ /* 0x000e700000000800 */
[----:B------:R-:W2:Y:S11]  /*53d0*/  MUFU.EX2 R18, R18 ;  /* 0x0000001200127308 */ /* 0x000eb60000000800 */
[----:B------:R-:W-:Y:S04]  /*53e0*/  @!UPT UIADD3 URZ, URZ, URZ, URZ ;  /* 0x0000003f3f3ff290 */ /* 0x000fe8000fffe03f */
[----:B------:R-:W-:Y:S01]  /*53f0*/  HMMA.16816.F32.BF16 R40, R8, R26, R20 ;  /* 0x0000001a0828723c */ /* 0x000fe20000041814 */
[----:B------:R-:W3:Y:S01]  /*5400*/  LDSM.16.MT88.4 R20, [R134+0x6000] ;  /* 0x006000008614783b */ /* 0x000ee20000004200 */
[----:B------:R-:W4:Y:S01]  /*5410*/  MUFU.EX2 R29, R36 ;  /* 0x00000024001d7308 */ /* 0x000f220000000800 */
[----:B-1----:R-:W-:-:S07]  /*5420*/  FADD.FTZ R0, R25, R2 ;  /* 0x0000000219007221 */ /* 0x002fce0000010000 */
[----:B------:R-:W1:Y:S08]  /*5430*/  MUFU.EX2 R28, R35 ;  /* 0x00000023001c7308 */ /* 0x000e700000000800 */
[----:B------:R-:W5:Y:S01]  /*5440*/  MUFU.EX2 R24, R17 ;  /* 0x0000001100187308 */ /* 0x000f620000000800 */
[----:B--2---:R-:W-:-:S07]  /*5450*/  FADD.FTZ R2, R18, R0 ;  /* 0x0000000012027221 */ /* 0x004fce0000010000 */
[----:B------:R-:W2:Y:S01]  /*5460*/  MUFU.EX2 R7, R7 ;  /* 0x0000000700077308 */ /* 0x000ea20000000800 */
[----:B----4-:R-:W-:-:S04]  /*5470*/  FADD.FTZ R0, R29, R3 ;  /* 0x000000031d007221 */ /* 0x010fc80000010000 */
[----:B-1----:R-:W-:Y:S02]  /*5480*/  FADD.FTZ R0, R28, R0 ;  /* 0x000000001c007221 */ /* 0x002fe40000010000 */
[----:B-----5:R-:W-:Y:S01]  /*5490*/  FADD.FTZ R2, R24, R2 ;  /* 0x0000000218027221 */ /* 0x020fe20000010000 */
[----:B------:R1:W4:Y:S02]  /*54a0*/  MUFU.EX2 R19, R5 ;  /* 0x0000000500137308 */ /* 0x0003240000000800 */
[----:B------:R2:W-:Y:S01]  /*54b0*/  STL [R1+0x78], R0 ;  /* 0x0000780001007387 */ /* 0x0005e20000100800 */
[----:B-1----:R-:W-:Y:S01]  /*54c0*/  F2FP.BF16.PACK_AB R5, R18, R25 ;  /* 0x000000191205723e */ /* 0x002fe200000010ff */
[C---:B--2---:R-:W-:Y:S01]  /*54d0*/  FADD.FTZ R0, R7.reuse, R2 ;  /* 0x0000000207007221 */ /* 0x044fe20000010000 */
[----:B------:R-:W-:Y:S02]  /*54e0*/  F2FP.BF16.PACK_AB R7, R7, R24 ;  /* 0x000000180707723e */ /* 0x000fe400000010ff */
[C---:B---3--:R-:W-:Y:S08]  /*54f0*/  HMMA.16816.F32.BF16 R24, R12.reuse, R20, RZ ;  /* 0x000000140c18723c */ /* 0x048ff000000418ff */
[----:B------:R-:W-:Y:S01]  /*5500*/  HMMA.16816.F32.BF16 R12, R12, R22, RZ ;  /* 0x000000160c0c723c */ /* 0x000fe200000418ff */
[----:B------:R-:W1:Y:S01]  /*5510*/  LDSM.16.MT88.4 R20, [R134+0x6800] ;  /* 0x006800008614783b */ /* 0x000e620000004200 */
[----:B------:R-:W2:Y:S01]  /*5520*/  MUFU.EX2 R17, R32 ;  /* 0x0000002000117308 */ /* 0x000ea20000000800 */
[----:B----4-:R-:W-:-:S04]  /*5530*/  FADD.FTZ R0, R19, R0 ;  /* 0x0000000013007221 */ /* 0x010fc80000010000 */
[C---:B--2---:R-:W-:Y:S01]  /*5540*/  FADD.FTZ R0, R17.reuse, R0 ;  /* 0x0000000011007221 */ /* 0x044fe20000010000 */
[----:B------:R-:W-:Y:S02]  /*5550*/  F2FP.BF16.PACK_AB R129, R17, R19 ;  /* 0x000000131181723e */ /* 0x000fe400000010ff */
[----:B------:R-:W-:-:S06]  /*5560*/  MOV R17, R45 ;  /* 0x0000002d00117202 */ /* 0x000fcc0000000f00 */
[C---:B-1----:R-:W-:Y:S08]  /*5570*/  HMMA.16816.F32.BF16 R24, R8.reuse, R20, R24 ;  /* 0x000000140818723c */ /* 0x042ff00000041818 */
[----:B------:R-:W-:Y:S01]  /*5580*/  HMMA.16816.F32.BF16 R12, R8, R22, R12 ;  /* 0x00000016080c723c */ /* 0x000fe2000004180c */
[----:B------:R-:W1:Y:S01]  /*5590*/  LDSM.16.MT88.4 R8, [R17+0x1000] ;  /* 0x001000001108783b */ /* 0x000e620000004200 */
[----:B------:R-:W-:-:S06]  /*55a0*/  MOV R18, R44 ;  /* 0x0000002c00127202 */ /* 0x000fcc0000000f00 */
[C---:B-1----:R-:W-:Y:S08]  /*55b0*/  HMMA.16816.F32.BF16 R164, R4.reuse, R8, R164 ;  /* 0x0000000804a4723c */ /* 0x042ff000000418a4 */
[----:B------:R-:W-:Y:S01]  /*55c0*/  HMMA.16816.F32.BF16 R20, R4, R10, R60 ;  /* 0x0000000a0414723c */ /* 0x000fe2000004183c */
[----:B------:R-:W1:Y:S01]  /*55d0*/  LDSM.16.MT88.4 R8, [R18+0x1000] ;  /* 0x001000001208783b */ /* 0x000e620000004200 */
[----:B------:R-:W-:-:S06]  /*55e0*/  F2FP.BF16.PACK_AB R130, R28, R29 ;  /* 0x0000001d1c82723e */ /* 0x000fcc00000010ff */
[C---:B-1----:R-:W-:Y:S08]  /*55f0*/  HMMA.16816.F32.BF16 R156, R4.reuse, R8, R156 ;  /* 0x00000008049c723c */ /* 0x042ff0000004189c */
[C---:B------:R-:W-:Y:S01]  /*5600*/  HMMA.16816.F32.BF16 R28, R4.reuse, R10, R148 ;  /* 0x0000000a041c723c */ /* 0x040fe20000041894 */
[----:B------:R-:W1:Y:S01]  /*5610*/  LDSM.16.MT88.4 R8, [R133+0x1000] ;  /* 0x001000008508783b */ /* 0x000e620000004200 */
[----:B------:R-:W2:Y:S08]  /*5620*/  MUFU.EX2 R3, R34 ;  /* 0x0000002200037308 */ /* 0x000eb00000000800 */
[----:B------:R3:W4:Y:S01]  /*5630*/  MUFU.EX2 R2, R33 ;  /* 0x0000002100027308 */ /* 0x0007220000000800 */
[C---:B-1----:R-:W-:Y:S08]  /*5640*/  HMMA.16816.F32.BF16 R148, R4.reuse, R8, R80 ;  /* 0x000000080494723c */ /* 0x042ff00000041850 */
[C---:B---3--:R-:W-:Y:S01]  /*5650*/  HMMA.16816.F32.BF16 R32, R4.reuse, R10, R140 ;  /* 0x0000000a0420723c */ /* 0x048fe2000004188c */
        /* <DEDUP_REMOVED lines=14> */
[----:B------:R-:W-:Y:S01]  /*5740*/  HMMA.16816.F32.BF16 R80, R4, R10, R160 ;  /* 0x0000000a0450723c */ /* 0x000fe200000418a0 */
[----:B------:R-:W1:Y:S01]  /*5750*/  LDSM.16.MT88.4 R8, [R17+0x5000] ;  /* 0x005000001108783b */ /* 0x000e620000004200 */
[----:B--2---:R-:W-:Y:S01]  /*5760*/  FADD.FTZ R0, R3, R0 ;  /* 0x0000000003007221 */ /* 0x004fe20000010000 */
[----:B----4-:R-:W-:-:S02]  /*5770*/  F2FP.BF16.PACK_AB R131, R2, R3 ;  /* 0x000000030283723e */ /* 0x010fc400000010ff */
[----:B------:R-:W-:Y:S03]  /*5780*/  LDSM.16.MT88.4 R160, [R17+0x1800] ;  /* 0x0018000011a0783b */ /* 0x000fe60000004200 */
[C---:B-1----:R-:W-:Y:S08]  /*5790*/  HMMA.16816.F32.BF16 R84, R4.reuse, R8, R176 ;  /* 0x000000080454723c */ /* 0x042ff000000418b0 */
[----:B------:R-:W-:Y:S01]  /*57a0*/  HMMA.16816.F32.BF16 R88, R4, R10, R136 ;  /* 0x0000000a0458723c */ /* 0x000fe20000041888 */
[----:B------:R-:W1:Y:S01]  /*57b0*/  LDSM.16.MT88.4 R8, [R18+0x5000] ;  /* 0x005000001208783b */ /* 0x000e620000004200 */
[----:B------:R-:W-:-:S03]  /*57c0*/  FADD.FTZ R0, R2, R0 ;  /* 0x0000000002007221 */ /* 0x000fc60000010000 */
[----:B------:R-:W2:Y:S03]  /*57d0*/  LDSM.16.MT88.4 R136, [R134+0x1800] ;  /* 0x001800008688783b */ /* 0x000ea60000004200 */
[C---:B-1----:R-:W-:Y:S08]  /*57e0*/  HMMA.16816.F32.BF16 R92, R4.reuse, R8, R152 ;  /* 0x00000008045c723c */ /* 0x042ff00000041898 */
[----:B------:R-:W-:Y:S01]  /*57f0*/  HMMA.16816.F32.BF16 R96, R4, R10, R100 ;  /* 0x0000000a0460723c */ /* 0x000fe20000041864 */
[----:B------:R-:W1:Y:S04]  /*5800*/  LDSM.16.MT88.4 R8, [R133+0x5000] ;  /* 0x005000008508783b */ /* 0x000e680000004200 */
[----:B------:R3:W-:Y:S03]  /*5810*/  STL [R1+0x74], R0 ;  /* 0x0000740001007387 */ /* 0x0007e60000100800 */
[----:B--2---:R-:W-:Y:S01]  /*5820*/  HMMA.16816.F32.BF16 R140, R128, R136, R140 ;  /* 0x00000088808c723c */ /* 0x004fe2000004188c */
[----:B------:R-:W-:Y:S01]  /*5830*/  MOV R2, c[0x0][0x2c4] ;  /* 0x0000b10000027a02 */ /* 0x000fe20000000f00 */
[----:B------:R-:W-:Y:S04]  /*5840*/  LDSM.16.MT88.4 R152, [R18+0x1800] ;  /* 0x001800001298783b */ /* 0x000fe80000004200 */
[----:B---3--:R-:W2:Y:S04]  /*5850*/  LDL R0, [R1+0xb0] ;  /* 0x0000b00001007983 */ /* 0x008ea80000100800 */
[----:B------:R-:W3:Y:S01]  /*5860*/  LDL.LU R3, [R1+0x50] ;  /* 0x0000500001037983 */ /* 0x000ee20000300800 */
[C---:B-1----:R-:W-:Y:S08]  /*5870*/  HMMA.16816.F32.BF16 R100, R4.reuse, R8, R144 ;  /* 0x000000080464723c */ /* 0x042ff00000041890 */
[----:B------:R-:W-:Y:S01]  /*5880*/  HMMA.16816.F32.BF16 R104, R4, R10, R104 ;  /* 0x0000000a0468723c */ /* 0x000fe20000041868 */
[----:B------:R-:W1:Y:S07]  /*5890*/  LDSM.16.MT88.4 R8, [R134+0x5000] ;  /* 0x005000008608783b */ /* 0x000e6e0000004200 */
[----:B------:R-:W-:Y:S01]  /*58a0*/  HMMA.16816.F32.BF16 R136, R128, R138, R36 ;  /* 0x0000008a8088723c */ /* 0x000fe20000041824 */
[----:B------:R-:W-:Y:S01]  /*58b0*/  ISETP.NE.AND P1, PT, R2, 0x1, PT ;  /* 0x000000010200780c */ /* 0x000fe20003f25270 */
[----:B------:R-:W-:Y:S06]  /*58c0*/  LDSM.16.MT88.4 R144, [R133+0x1800] ;  /* 0x001800008590783b */ /* 0x000fec0000004200 */
        /* <DEDUP_REMOVED lines=10> */
[C---:B-1----:R-:W-:Y:S01]  /*5970*/  HMMA.16816.F32.BF16 R124, R4.reuse, R10, R40 ;  /* 0x0000000a047c723c */ /* 0x042fe20000041828 */
[----:B------:R-:W1:Y:S07]  /*5980*/  LDSM.16.MT88.4 R40, [R17+0x3800] ;  /* 0x003800001128783b */ /* 0x000e6e0000004200 */
[----:B------:R-:W-:Y:S01]  /*5990*/  HMMA.16816.F32.BF16 R180, R4, R8, R48 ;  /* 0x0000000804b4723c */ /* 0x000fe20000041830 */
[----:B------:R-:W4:Y:S04]  /*59a0*/  LDSM.16.MT88.4 R48, [R18+0x3800] ;  /* 0x003800001230783b */ /* 0x000f280000004200 */
[----:B------:R-:W-:Y:S03]  /*59b0*/  LDSM.16.MT88.4 R8, [R134+0x7000] ;  /* 0x007000008608783b */ /* 0x000fe60000004200 */
[C---:B-1----:R-:W-:Y:S08]  /*59c0*/  HMMA.16816.F32.BF16 R36, R128.reuse, R40, R44 ;  /* 0x000000288024723c */ /* 0x042ff0000004182c */
[C---:B----4-:R-:W-:Y:S01]  /*59d0*/  HMMA.16816.F32.BF16 R44, R128.reuse, R48, R56 ;  /* 0x00000030802c723c */ /* 0x050fe20000041838 */
[----:B------:R-:W1:Y:S07]  /*59e0*/  LDSM.16.MT88.4 R56, [R133+0x3800] ;  /* 0x003800008538783b */ /* 0x000e6e0000004200 */
[C---:B------:R-:W-:Y:S08]  /*59f0*/  HMMA.16816.F32.BF16 R48, R128.reuse, R50, R60 ;  /* 0x000000328030723c */ /* 0x040ff0000004183c */
[C---:B------:R-:W-:Y:S08]  /*5a00*/  HMMA.16816.F32.BF16 R60, R128.reuse, R64, R76 ;  /* 0x00000040803c723c */ /* 0x040ff0000004184c */
[C---:B------:R-:W-:Y:S01]  /*5a10*/  HMMA.16816.F32.BF16 R64, R128.reuse, R66, R80 ;  /* 0x000000428040723c */ /* 0x040fe20000041850 */
[----:B------:R-:W4:Y:S07]  /*5a20*/  LDSM.16.MT88.4 R80, [R18+0x5800] ;  /* 0x005800001250783b */ /* 0x000f2e0000004200 */
[C---:B------:R-:W-:Y:S08]  /*5a30*/  HMMA.16816.F32.BF16 R40, R128.reuse, R42, R52 ;  /* 0x0000002a8028723c */ /* 0x040ff00000041834 */
[C---:B-1----:R-:W-:Y:S08]  /*5a40*/  HMMA.16816.F32.BF16 R52, R128.reuse, R56, R68 ;  /* 0x000000388034723c */ /* 0x042ff00000041844 */
[C---:B------:R-:W-:Y:S01]  /*5a50*/  HMMA.16816.F32.BF16 R56, R128.reuse, R58, R72 ;  /* 0x0000003a8038723c */ /* 0x040fe20000041848 */
[----:B------:R-:W1:Y:S07]  /*5a60*/  LDSM.16.MT88.4 R72, [R17+0x5800] ;  /* 0x005800001148783b */ /* 0x000e6e0000004200 */
[C---:B----4-:R-:W-:Y:S08]  /*5a70*/  HMMA.16816.F32.BF16 R76, R128.reuse, R80, R92 ;  /* 0x00000050804c723c */ /* 0x050ff0000004185c */
[C---:B------:R-:W-:Y:S01]  /*5a80*/  HMMA.16816.F32.BF16 R80, R128.reuse, R82, R96 ;  /* 0x000000528050723c */ /* 0x040fe20000041860 */
[----:B------:R-:W4:Y:S07]  /*5a90*/  LDSM.16.MT88.4 R96, [R134+0x5800] ;  /* 0x005800008660783b */ /* 0x000f2e0000004200 */
[C---:B-1----:R-:W-:Y:S08]  /*5aa0*/  HMMA.16816.F32.BF16 R68, R128.reuse, R72, R84 ;  /* 0x000000488044723c */ /* 0x042ff00000041854 */
[C---:B------:R-:W-:Y:S01]  /*5ab0*/  HMMA.16816.F32.BF16 R72, R128.reuse, R74, R88 ;  /* 0x0000004a8048723c */ /* 0x040fe20000041858 */
[----:B------:R-:W1:Y:S07]  /*5ac0*/  LDSM.16.MT88.4 R88, [R133+0x5800] ;  /* 0x005800008558783b */ /* 0x000e6e0000004200 */
[C---:B----4-:R-:W-:Y:S08]  /*5ad0*/  HMMA.16816.F32.BF16 R92, R128.reuse, R96, R108 ;  /* 0x00000060805c723c */ /* 0x050ff0000004186c */
[----:B------:R-:W-:Y:S01]  /*5ae0*/  HMMA.16816.F32.BF16 R96, R128, R98, R112 ;  /* 0x000000628060723c */ /* 0x000fe20000041870 */
[----:B------:R-:W4:Y:S01]  /*5af0*/  LDSM.16.MT88.4 R112, [R18+0x7800] ;  /* 0x007800001270783b */ /* 0x000f220000004200 */
[----:B--2---:R-:W-:-:S05]  /*5b00*/  @P1 IMAD.HI.U32 R2, R0, c[0x0][0x2c8], RZ ;  /* 0x0000b20000021a27 */ /* 0x004fca00078e00ff */
[----:B------:R-:W-:Y:S01]  /*5b10*/  @P1 SHF.R.U32.HI R0, RZ, c[0x0][0x2cc], R2 ;  /* 0x0000b300ff001a19 */ /* 0x000fe20000011602 */
[----:B------:R-:W-:Y:S08]  /*5b20*/  HMMA.16816.F32.BF16 R24, R4, R8, R24 ;  /* 0x000000080418723c */ /* 0x000ff00000041818 */
[C---:B-1----:R-:W-:Y:S08]  /*5b30*/  HMMA.16816.F32.BF16 R84, R128.reuse, R88, R100 ;  /* 0x000000588054723c */ /* 0x042ff00000041864 */
[----:B------:R-:W-:Y:S01]  /*5b40*/  HMMA.16816.F32.BF16 R88, R128, R90, R104 ;  /* 0x0000005a8058723c */ /* 0x000fe20000041868 */
[----:B------:R1:W-:Y:S07]  /*5b50*/  LDSM.16.MT88.4 R104, [R17+0x7800] ;  /* 0x007800001168783b */ /* 0x0003ee0000004200 */
[----:B------:R-:W-:Y:S01]  /*5b60*/  HMMA.16816.F32.BF16 R12, R4, R10, R12 ;  /* 0x0000000a040c723c */ /* 0x000fe2000004180c */
[----:B------:R-:W-:Y:S07]  /*5b70*/  LDSM.16.MT88.4 R4, [R134+0x7800] ;  /* 0x007800008604783b */ /* 0x000fee0000004200 */
[----:B----4-:R-:W-:Y:S01]  /*5b80*/  HMMA.16816.F32.BF16 R108, R128, R112, R120 ;  /* 0x00000070806c723c */ /* 0x010fe20000041878 */
[----:B------:R-:W2:Y:S01]  /*5b90*/  LDSM.16.MT88.4 R120, [R133+0x7800] ;  /* 0x007800008578783b */ /* 0x000ea20000004200 */
[----:B-1----:R-:W-:-:S05]  /*5ba0*/  MOV R17, c[0x0][0x2ac] ;  /* 0x0000ab0000117a02 */ /* 0x002fca0000000f00 */
[----:B------:R-:W-:-:S05]  /*5bb0*/  IMAD R17, R17, c[0x0][0x1d0], RZ ;  /* 0x0000740011117a24 */ /* 0x000fca00078e02ff */
[----:B------:R-:W-:-:S04]  /*5bc0*/  IADD3 R0, R0, -c[0x0][0x168], R17 ;  /* 0x80005a0000007a10 */ /* 0x000fc80007ffe011 */
[----:B------:R-:W-:-:S04]  /*5bd0*/  SHF.R.S32.HI R2, RZ, 0x1f, R0 ;  /* 0x0000001fff027819 */ /* 0x000fc80000011400 */
[----:B------:R-:W-:-:S04]  /*5be0*/  LEA.HI R0, R2, R0, RZ, 0x6 ;  /* 0x0000000002007211 */ /* 0x000fc800078f30ff */
[----:B------:R-:W-:Y:S02]  /*5bf0*/  SHF.R.S32.HI R0, RZ, 0x6, R0 ;  /* 0x00000006ff007819 */ /* 0x000fe40000011400 */
[----:B---3--:R-:W-:Y:S02]  /*5c00*/  IADD3 R3, R3, -0x2, RZ ;  /* 0xfffffffe03037810 */ /* 0x008fe40007ffe0ff */
[----:B------:R-:W-:-:S03]  /*5c10*/  IMNMX R0, RZ, R0, !PT ;  /* 0x00000000ff007217 */ /* 0x000fc60007800200 */
[----:B------:R1:W-:Y:S04]  /*5c20*/  STL [R1+0x60], R3 ;  /* 0x0000600301007387 */ /* 0x0003e80000100800 */
[----:B------:R1:W-:Y:S01]  /*5c30*/  STL [R1+0x80], R0 ;  /* 0x0000800001007387 */ /* 0x0003e20000100800 */
[----:B------:R-:W-:Y:S01]  /*5c40*/  ISETP.GE.AND P0, PT, R3, R0, PT ;  /* 0x000000000300720c */ /* 0x000fe20003f06270 */
        /* <DEDUP_REMOVED lines=12> */
[----:B------:R-:W-:Y:S01]  /*5d10*/  HMMA.16816.F32.BF16 R128, R128, R6, R12 ;  /* 0x000000068080723c */ /* 0x000fe2000004180c */
[----:B------:R-:W-:Y:S01]  /*5d20*/  @!UPT UIADD3 URZ, URZ, URZ, URZ ;  /* 0x0000003f3f3ff290 */ /* 0x000fe2000fffe03f */
[----:B------:R-:W-:Y:S11]  /*5d30*/  @!P0 BRA `(.L_x_523) ;  /* 0x0000456000008947 */ /* 0x000ff60003800000 */
[----:B-1----:R-:W-:Y:S02]  /*5d40*/  MOV R0, R3 ;  /* 0x0000000300007202 */ /* 0x002fe40000000f00 */
[----:B------:R-:W-:-:S02]  /*5d50*/  MOV R134, R16 ;  /* 0x0000001000867202 */ /* 0x000fc40000000f00 */
[----:B------:R-:W-:Y:S01]  /*5d60*/  MOV R133, R132 ;  /* 0x0000008400857202 */ /* 0x000fe20000000f00 */
[----:B------:R1:W-:Y:S06]  /*5d70*/  STL [R1+0x10], R0 ;  /* 0x0000100001007387 */ /* 0x0003ec0000100800 */
.L_x_534:
[----:B-1----:R-:W2:Y:S01]  /*5d80*/  LDL R0, [R1+0x10] ;  /* 0x0000100001007983 */ /* 0x002ea20000100800 */
[----:B------:R-:W-:Y:S04]  /*5d90*/  DEPBAR.LE SB0, 0x0 ;  /* 0x000080000000791a */ /* 0x000fe80000000000 */
[----:B------:R-:W-:Y:S01]  /*5da0*/  WARPSYNC 0xffffffff ;  /* 0xffffffff00007948 */ /* 0x000fe20003800000 */
[----:B------:R-:W-:Y:S06]  /*5db0*/  BAR.SYNC.DEFER_BLOCKING 0x0 ;  /* 0x0000000000007b1d */ /* 0x000fec0000010000 */
[----:B------:R1:W3:Y:S01]  /*5dc0*/  LDSM.16.M88.4 R8, [R252] ;  /* 0x00000000fc08783b */ /* 0x0002e20000000200 */
[----:B------:R-:W-:Y:S03]  /*5dd0*/  BSSY B0, `(.L_x_524) ;  /* 0x000006a000007945 */ /* 0x000fe60003800000 */
[----:B------:R1:W4:Y:S04]  /*5de0*/  LDSM.16.M88.4 R16, [R252+0x800] ;  /* 0x00080000fc10783b */ /* 0x0003280000000200 */
[----:B------:R1:W1:Y:S04]  /*5df0*/  LDSM.16.M88.4 R24, [R252+0x1000] ;  /* 0x00100000fc18783b */ /* 0x0002680000000200 */
[----:B------:R1:W1:Y:S04]  /*5e00*/  LDSM.16.M88.4 R32, [R252+0x1800] ;  /* 0x00180000fc20783b */ /* 0x0002680000000200 */
[----:B------:R1:W1:Y:S04]  /*5e10*/  LDSM.16.M88.4 R176, [R135] ;  /* 0x0000000087b0783b */ /* 0x0002680000000200 */
[----:B------:R1:W1:Y:S04]  /*5e20*/  LDSM.16.M88.4 R180, [R135+0x800] ;  /* 0x0008000087b4783b */ /* 0x0002680000000200 */
[----:B------:R1:W1:Y:S04]  /*5e30*/  LDSM.16.M88.4 R184, [R135+0x1000] ;  /* 0x0010000087b8783b */ /* 0x0002680000000200 */
[----:B------:R1:W1:Y:S01]  /*5e40*/  LDSM.16.M88.4 R188, [R135+0x1800] ;  /* 0x0018000087bc783b */ /* 0x0002620000000200 */
[----:B--2---:R-:W-:Y:S11]  /*5e50*/  ISETP.GE.AND P0, PT, R0, RZ, PT ;  /* 0x000000ff0000720c */ /* 0x004ff60003f06270 */
[----:B------:R-:W-:Y:S02]  /*5e60*/  @!UPT UIADD3 URZ, URZ, URZ, URZ ;  /* 0x0000003f3f3ff290 */ /* 0x000fe4000fffe03f */
[----:B------:R-:W-:-:S05]  /*5e70*/  @!P0 BRA `(.L_x_525) ;  /* 0x000005f000008947 */ /* 0x000fca0003800000 */
[----:B-1-34-:R-:W2:Y:S04]  /*5e80*/  LDL R4, [R1+0x5c] ;  /* 0x00005c0001047983 */ /* 0x01aea80000100800 */
[----:B------:R-:W3:Y:S04]  /*5e90*/  LDL R28, [R1+0x58] ;  /* 0x00005800011c7983 */ /* 0x000ee80000100800 */
[----:B------:R-:W4:Y:S04]  /*5ea0*/  LDL.64 R22, [R1+0xa0] ;  /* 0x0000a00001167983 */ /* 0x000f280000100a00 */
[----:B------:R-:W5:Y:S04]  /*5eb0*/  LDL R12, [R1+0xac] ;  /* 0x0000ac00010c7983 */ /* 0x000f680000100800 */
[----:B------:R-:W4:Y:S04]  /*5ec0*/  LDL R21, [R1+0xe8] ;  /* 0x0000e80001157983 */ /* 0x000f280000100800 */
[----:B------:R-:W4:Y:S04]  /*5ed0*/  LDL R5, [R1+0x70] ;  /* 0x0000700001057983 */ /* 0x000f280000100800 */
[----:B------:R-:W5:Y:S04]  /*5ee0*/  LDL R20, [R1+0xec] ;  /* 0x0000ec0001147983 */ /* 0x000f680000100800 */
[----:B------:R-:W5:Y:S04]  /*5ef0*/  LDL R15, [R1+0x68] ;  /* 0x00006800010f7983 */ /* 0x000f680000100800 */
[----:B------:R-:W5:Y:S04]  /*5f00*/  LDL R14, [R1+0xf0] ;  /* 0x0000f000010e7983 */ /* 0x000f680000100800 */
[----:B------:R-:W5:Y:S04]  /*5f10*/  LDL R13, [R1+0x6c] ;  /* 0x00006c00010d7983 */ /* 0x000f680000100800 */
[----:B------:R-:W5:Y:S04]  /*5f20*/  LDL R7, [R1+0xf4] ;  /* 0x0000f40001077983 */ /* 0x000f680000100800 */
[----:B------:R-:W5:Y:S01]  /*5f30*/  LDL R6, [R1+0x54] ;  /* 0x0000540001067983 */ /* 0x000f620000100800 */
[----:B--2---:R-:W-:Y:S01]  /*5f40*/  SHF.R.S32.HI R0, RZ, 0x1f, R4 ;  /* 0x0000001fff007819 */ /* 0x004fe20000011404 */
[----:B------:R-:W-:Y:S04]  /*5f50*/  IMAD.WIDE.U32 R2, R4, c[0x0][0x208], RZ ;  /* 0x0000820004027a25 */ /* 0x000fe800078e00ff */
[----:B------:R-:W-:Y:S04]  /*5f60*/  IMAD R0, R0, c[0x0][0x208], RZ ;  /* 0x0000820000007a24 */ /* 0x000fe800078e02ff */
[----:B------:R-:W-:Y:S01]  /*5f70*/  IMAD R0, R4, c[0x0][0x20c], R0 ;  /* 0x0000830004007a24 */ /* 0x000fe200078e0200 */
[----:B---3--:R-:W-:Y:S03]  /*5f80*/  SHF.R.S32.HI R4, RZ, 0x1f, R28 ;  /* 0x0000001fff047819 */ /* 0x008fe6000001141c */
[----:B------:R-:W-:Y:S02]  /*5f90*/  IMAD.IADD R3, R3, 0x1, R0 ;  /* 0x0000000103037824 */ /* 0x000fe400078e0200 */
[----:B------:R-:W-:Y:S02]  /*5fa0*/  IMAD R4, R4, c[0x0][0x218], RZ ;  /* 0x0000860004047a24 */ /* 0x000fe400078e02ff */
[C---:B------:R-:W-:Y:S04]  /*5fb0*/  IMAD.WIDE.U32 R2, R28.reuse, c[0x0][0x218], R2 ;  /* 0x000086001c027a25 */ /* 0x040fe800078e0002 */
[----:B------:R-:W-:Y:S01]  /*5fc0*/  IMAD R4, R28, c[0x0][0x21c], R4 ;  /* 0x000087001c047a24 */ /* 0x000fe200078e0204 */
[----:B----4-:R-:W-:Y:S01]  /*5fd0*/  IADD3 R0, P0, R22, R2, RZ ;  /* 0x0000000216007210 */ /* 0x010fe20007f1e0ff */
[C---:B------:R-:W-:Y:S01]  /*5fe0*/  IMAD.SHL.U32 R30, R5.reuse, 0x2, RZ ;  /* 0x00000002051e7824 */ /* 0x040fe200078e00ff */
[----:B------:R-:W-:Y:S02]  /*5ff0*/  SHF.L.U64.HI R22, R5, 0x1, R21 ;  /* 0x0000000105167819 */ /* 0x000fe40000010215 */
[----:B-----5:R-:W-:Y:S02]  /*6000*/  IADD3.X R4, R12, R3, R4, P0, !PT ;  /* 0x000000030c047210 */ /* 0x020fe400007fe404 */
[C---:B------:R-:W-:Y:S02]  /*6010*/  LEA R12, P0, R0.reuse, c[0x0][0x1f8], 0x1 ;  /* 0x00007e00000c7a11 */ /* 0x040fe400078008ff */
[C---:B------:R-:W-:Y:S02]  /*6020*/  SHF.L.U64.HI R21, R15.reuse, 0x1, R20 ;  /* 0x000000010f157819 */ /* 0x040fe40000010214 */
[----:B------:R-:W-:Y:S02]  /*6030*/  LEA.HI.X R5, R0, c[0x0][0x1fc], R4, 0x1, P0 ;  /* 0x00007f0000057a11 */ /* 0x000fe400000f0c04 */
[----:B------:R-:W-:Y:S02]  /*6040*/  SHF.L.U32 R29, R15, 0x1, RZ ;  /* 0x000000010f1d7819 */ /* 0x000fe400000006ff */
[C---:B------:R-:W-:Y:S01]  /*6050*/  SHF.L.U64.HI R20, R13.reuse, 0x1, R14 ;  /* 0x000000010d147819 */ /* 0x040fe2000001020e */
[----:B------:R-:W-:Y:S01]  /*6060*/  IMAD.SHL.U32 R28, R13, 0x2, RZ ;  /* 0x000000020d1c7824 */ /* 0x000fe200078e00ff */
[C---:B------:R-:W-:Y:S02]  /*6070*/  SHF.L.U64.HI R13, R6.reuse, 0x1, R7 ;  /* 0x00000001060d7819 */ /* 0x040fe40000010207 */
[----:B------:R-:W-:Y:S01]  /*6080*/  SHF.L.U32 R23, R6, 0x1, RZ ;  /* 0x0000000106177819 */ /* 0x000fe200000006ff */
[----:B------:R-:W-:-:S05]  /*6090*/  BRA.DIV ~URZ, `(.L_x_526) ;  /* 0x0000bb927f007947 */ /* 0x000fca000b800000 */
[----:B------:R1:W2:Y:S02]  /*60a0*/  SHFL.IDX PT, R4, R5, RZ, 0x181f ;  /* 0x00181fff05047589 */ /* 0x0002a400000e0000 */
.L_x_579:
[----:B------:R-:W-:-:S05]  /*60b0*/  BRA.DIV ~URZ, `(.L_x_527) ;  /* 0x0000bbe27f007947 */ /* 0x000fca000b800000 */
[----:B------:R-:W3:Y:S04]  /*60c0*/  LDL R2, [R1+0x54] ;  /* 0x0000540001027983 */ /* 0x000ee80000100800 */
[----:B------:R-:W4:Y:S04]  /*60d0*/  LDL R31, [R1+0x4c] ;  /* 0x00004c00011f7983 */ /* 0x000f280000100800 */
[----:B------:R-:W5:Y:S04]  /*60e0*/  LDL R7, [R1+0x6c] ;  /* 0x00006c0001077983 */ /* 0x000f680000100800 */
[----:B--2---:R-:W2:Y:S04]  /*60f0*/  LDL R248, [R1+0x68] ;  /* 0x0000680001f87983 */ /* 0x004ea80000100800 */
[----:B------:R-:W4:Y:S04]  /*6100*/  LDL R132, [R1+0x70] ;  /* 0x0000700001847983 */ /* 0x000f280000100800 */
[----:B------:R-:W1:Y:S02]  /*6110*/  SHFL.IDX PT, R0, R12, RZ, 0x181f ;  /* 0x00181fff0c007589 */ /* 0x000e6400000e0000 */
[----:B-1----:R-:W-:Y:S02]  /*6120*/  IADD3 R6, P2, R0, R30, RZ ;  /* 0x0000001e00067210 */ /* 0x002fe40007f5e0ff */
[----:B---3--:R-:W-:Y:S02]  /*6130*/  ISETP.GE.AND P4, PT, R2, c[0x0][0x1d4], PT ;  /* 0x0000750002007a0c */ /* 0x008fe40003f86270 */
[----:B------:R-:W-:Y:S05]  /*6140*/  IADD3 R2, P0, R0, R23, RZ ;  /* 0x0000001700027210 */ /* 0x000fea0007f1e0ff */
[C---:B------:R-:W-:Y:S01]  /*6150*/  IMAD.X R3, R4.reuse, 0x1, R13, P0 ;  /* 0x0000000104037824 */ /* 0x040fe200000e060d */
[----:B-----5:R-:W-:Y:S01]  /*6160*/  ISETP.GE.AND P3, PT, R7, c[0x0][0x1d4], PT ;  /* 0x0000750007007a0c */ /* 0x020fe20003f66270 */
[----:B------:R-:W-:Y:S01]  /*6170*/  IMAD.X R7, R4, 0x1, R22, P2 ;  /* 0x0000000104077824 */ /* 0x000fe200010e0616 */
[----:B--2---:R-:W-:Y:S03]  /*6180*/  ISETP.GE.AND P1, PT, R248, c[0x0][0x1d4], PT ;  /* 0x00007500f8007a0c */ /* 0x004fe60003f26270 */
[----:B------:R-:W-:Y:S01]  /*6190*/  @!PT LDS RZ, [RZ] ;  /* 0x00000000fffff984 */ /* 0x000fe20000000800 */
[----:B------:R-:W-:Y:S01]  /*61a0*/  @!PT LDS RZ, [RZ] ;  /* 0x00000000fffff984 */ /* 0x000fe20000000800 */
[----:B----4-:R1:W-:Y:S01]  /*61b0*/  LDGSTS.E.BYPASS.LTC128B.128 [R31+0x100], [R2.64], !P4 ;  /* 0x00100000021f7fae */ /* 0x0103e2000e101d46 */
[----:B------:R-:W-:Y:S02]  /*61c0*/  SEL R15, RZ, 0x10, P1 ;  /* 0x00000010ff0f7807 */ /* 0x000fe40000800000 */
[----:B-1----:R-:W-:Y:S05]  /*61d0*/  IADD3 R2, P0, R0, R28, RZ ;  /* 0x0000001c00027210 */ /* 0x002fea0007f1e0ff */
[----:B------:R-:W-:Y:S05]  /*61e0*/  IMAD.X R3, R4, 0x1, R20, P0 ;  /* 0x0000000104037824 */ /* 0x000fea00000e0614 */
[----:B------:R1:W-:Y:S02]  /*61f0*/  LDGSTS.E.BYPASS.LTC128B.128 [R31+0x2100], [R2.64], !P3 ;  /* 0x02100000021f7fae */ /* 0x0003e4000d901d46 */
[----:B-1----:R-:W-:Y:S02]  /*6200*/  IADD3 R2, P0, R0, R29, RZ ;  /* 0x0000001d00027210 */ /* 0x002fe40007f1e0ff */
[----:B------:R-:W1:Y:S03]  /*6210*/  SHFL.IDX PT, R0, R12, 0x1, 0x181f ;  /* 0x00381f000c007f89 */ /* 0x000e6600000e0000 */
[----:B------:R-:W-:Y:S01]  /*6220*/  IMAD.X R3, R4, 0x1, R21, P0 ;  /* 0x0000000104037824 */ /* 0x000fe200000e0615 */
[----:B------:R-:W-:Y:S01]  /*6230*/  ISETP.GE.AND P0, PT, R132, c[0x0][0x1d4], PT ;  /* 0x0000750084007a0c */ /* 0x000fe20003f06270 */
[----:B------:R2:W3:Y:S03]  /*6240*/  SHFL.IDX PT, R4, R5, 0x1, 0x181f ;  /* 0x00381f0005047f89 */ /* 0x0004e600000e0000 */
[----:B------:R-:W-:Y:S01]  /*6250*/  SEL R14, RZ, 0x10, P0 ;  /* 0x00000010ff0e7807 */ /* 0x000fe20000000000 */
[----:B------:R4:W-:Y:S08]  /*6260*/  LDGSTS.E.BYPASS.LTC128B.128 [R31+0x4100], [R2.64], !P1 ;  /* 0x04100000021f7fae */ /* 0x0009f0000c901d46 */
[----:B------:R5:W-:Y:S01]  /*6270*/  LDGSTS.E.BYPASS.LTC128B.128 [R31+0x6100], [R6.64], !P0 ;  /* 0x06100000061f7fae */ /* 0x000be2000c101d46 */
[----:B--2---:R-:W-:Y:S02]  /*6280*/  SEL R5, RZ, 0x10, P4 ;  /* 0x00000010ff057807 */ /* 0x004fe40002000000 */
[----:B-----5:R-:W-:Y:S02]  /*6290*/  SEL R6, RZ, 0x10, P3 ;  /* 0x00000010ff067807 */ /* 0x020fe40001800000 */
.L_x_580:
[C---:B-1-34-:R-:W-:Y:S01]  /*62a0*/  ISETP.NE.U32.AND P2, PT, R5.reuse, RZ, PT ;  /* 0x000000ff0500720c */ /* 0x05afe20003f45070 */
[----:B------:R-:W2:Y:S01]  /*62b0*/  LDL R31, [R1+0x4c] ;  /* 0x00004c00011f7983 */ /* 0x000ea20000100800 */
[----:B------:R-:W-:Y:S02]  /*62c0*/  IADD3 R5, -R5, 0x10, RZ ;  /* 0x0000001005057810 */ /* 0x000fe40007ffe1ff */
[C---:B------:R-:W-:Y:S02]  /*62d0*/  ISETP.NE.U32.AND P3, PT, R6.reuse, RZ, PT ;  /* 0x000000ff0600720c */ /* 0x040fe40003f65070 */
[----:B------:R-:W-:Y:S02]  /*62e0*/  LOP3.LUT R5, R5, 0xf, RZ, 0xc0, !PT ;  /* 0x0000000f05057812 */ /* 0x000fe400078ec0ff */
[----:B------:R-:W-:Y:S02]  /*62f0*/  IADD3 R6, -R6, 0x10, RZ ;  /* 0x0000001006067810 */ /* 0x000fe40007ffe1ff */
[----:B------:R-:W-:Y:S02]  /*6300*/  IADD3 R2, P1, P0, R5, R0, R23 ;  /* 0x0000000005027210 */ /* 0x000fe4000783e017 */
[----:B------:R-:W-:Y:S02]  /*6310*/  LOP3.LUT R6, R6, 0xf, RZ, 0xc0, !PT ;  /* 0x0000000f06067812 */ /* 0x000fe400078ec0ff */
[----:B------:R-:W-:Y:S02]  /*6320*/  IADD3.X R3, RZ, R4, R13, P1, P0 ;  /* 0x00000004ff037210 */ /* 0x000fe40000fe040d */
[----:B------:R-:W-:Y:S02]  /*6330*/  IADD3 R12, P1, P0, R6, R0, R28 ;  /* 0x00000000060c7210 */ /* 0x000fe4000783e01c */
[C---:B------:R-:W-:Y:S02]  /*6340*/  IADD3 R6, -R15.reuse, 0x10, RZ ;  /* 0x000000100f067810 */ /* 0x040fe40007ffe1ff */
[----:B------:R-:W-:Y:S02]  /*6350*/  IADD3.X R13, RZ, R4, R20, P1, P0 ;  /* 0x00000004ff0d7210 */ /* 0x000fe40000fe0414 */
[----:B------:R-:W-:Y:S04]  /*6360*/  LOP3.LUT R6, R6, 0xf, RZ, 0xc0, !PT ;  /* 0x0000000f06067812 */ /* 0x000fe800078ec0ff */
[----:B------:R-:W-:Y:S04]  /*6370*/  IADD3 R6, P1, P0, R6, R0, R29 ;  /* 0x0000000006067210 */ /* 0x000fe8000783e01d */
[----:B------:R-:W-:Y:S01]  /*6380*/  IADD3.X R7, RZ, R4, R21, P1, P0 ;  /* 0x00000004ff077210 */ /* 0x000fe20000fe0415 */
[----:B------:R-:W-:Y:S01]  /*6390*/  @!PT LDS RZ, [RZ] ;  /* 0x00000000fffff984 */ /* 0x000fe20000000800 */
[----:B------:R-:W-:Y:S01]  /*63a0*/  @!PT LDS RZ, [RZ] ;  /* 0x00000000fffff984 */ /* 0x000fe20000000800 */
[----:B------:R-:W-:Y:S01]  /*63b0*/  @!PT LDS RZ, [RZ] ;  /* 0x00000000fffff984 */ /* 0x000fe20000000800 */
[----:B--2---:R1:W-:Y:S01]  /*63c0*/  LDGSTS.E.BYPASS.LTC128B.128.ZFILL [R31+0x1100], [R2.64], P2 ;  /* 0x01100000021f7fae */ /* 0x0043e20009141d46 */
[----:B------:R-:W-:Y:S03]  /*63d0*/  ISETP.NE.U32.AND P2, PT, R15, RZ, PT ;  /* 0x000000ff0f00720c */ /* 0x000fe60003f45070 */
[----:B------:R2:W-:Y:S10]  /*63e0*/  LDGSTS.E.BYPASS.LTC128B.128.ZFILL [R31+0x3100], [R12.64], P3 ;  /* 0x031000000c1f7fae */ /* 0x0005f40009941d46 */
[----:B------:R2:W-:Y:S01]  /*63f0*/  LDGSTS.E.BYPASS.LTC128B.128.ZFILL [R31+0x5100], [R6.64], P2 ;  /* 0x05100000061f7fae */ /* 0x0005e20009141d46 */
[----:B-1----:R-:W-:Y:S04]  /*6400*/  IADD3 R2, -R14, 0x10, RZ ;  /* 0x000000100e027810 */ /* 0x002fe80007ffe1ff */
[----:B------:R-:W-:Y:S04]  /*6410*/  LOP3.LUT R2, R2, 0xf, RZ, 0xc0, !PT ;  /* 0x0000000f02027812 */ /* 0x000fe800078ec0ff */
[----:B------:R-:W-:Y:S04]  /*6420*/  IADD3 R2, P1, P0, R2, R0, R30 ;  /* 0x0000000002027210 */ /* 0x000fe8000783e01e */
[----:B------:R-:W-:Y:S02]  /*6430*/  IADD3.X R3, RZ, R4, R22, P1, P0 ;  /* 0x00000004ff037210 */ /* 0x000fe40000fe0416 */
[----:B------:R-:W-:Y:S11]  /*6440*/  ISETP.NE.U32.AND P0, PT, R14, RZ, PT ;  /* 0x000000ff0e00720c */ /* 0x000ff60003f05070 */
[----:B------:R-:W-:Y:S02]  /*6450*/  @!UPT UIADD3 URZ, URZ, URZ, URZ ;  /* 0x0000003f3f3ff290 */ /* 0x000fe4000fffe03f */
[----:B------:R2:W-:Y:S02]  /*6460*/  LDGSTS.E.BYPASS.LTC128B.128.ZFILL [R31+0x7100], [R2.64], P0 ;  /* 0x07100000021f7fae */ /* 0x0005e40008141d46 */
.L_x_525:
[----:B-1-34-:R-:W-:Y:S05]  /*6470*/  BSYNC B0 ;  /* 0x0000000000007941 */ /* 0x01afea0003800000 */
.L_x_524:
[----:B--2---:R-:W2:Y:S04]  /*6480*/  LDL R2, [R1+0x24] ;  /* 0x0000240001027983 */ /* 0x004ea80000100800 */
[----:B------:R-:W3:Y:S04]  /*6490*/  LDL R0, [R1+0x20] ;  /* 0x0000200001007983 */ /* 0x000ee80000100800 */
[----:B------:R-:W0:Y:S01]  /*64a0*/  LDGDEPBAR ;  /* 0x00000000000079af */ /* 0x000e220000000000 */
[----:B------:R-:W-:Y:S01]  /*64b0*/  WARPSYNC 0xffffffff ;  /* 0xffffffff00007948 */ /* 0x000fe20003800000 */
[C---:B------:R-:W-:Y:S01]  /*64c0*/  HMMA.16816.F32.BF16 R4, R168.reuse, R8, RZ ;  /* 0x00000008a804723c */ /* 0x040fe200000418ff */
[----:B------:R-:W-:Y:S07]  /*64d0*/  BSSY B0, `(.L_x_528) ;  /* 0x0000174000007945 */ /* 0x000fee0003800000 */
[C---:B------:R-:W-:Y:S08]  /*64e0*/  HMMA.16816.F32.BF16 R8, R168.reuse, R10, RZ ;  /* 0x0000000aa808723c */ /* 0x040ff000000418ff */
[C---:B------:R-:W-:Y:S08]  /*64f0*/  HMMA.16816.F32.BF16 R12, R168.reuse, R16, RZ ;  /* 0x00000010a80c723c */ /* 0x040ff000000418ff */
[C---:B------:R-:W-:Y:S08]  /*6500*/  HMMA.16816.F32.BF16 R16, R168.reuse, R18, RZ ;  /* 0x00000012a810723c */ /* 0x040ff000000418ff */
[C---:B------:R-:W-:Y:S08]  /*6510*/  HMMA.16816.F32.BF16 R20, R168.reuse, R24, RZ ;  /* 0x00000018a814723c */ /* 0x040ff000000418ff */
[C---:B------:R-:W-:Y:S08]  /*6520*/  HMMA.16816.F32.BF16 R24, R168.reuse, R26, RZ ;  /* 0x0000001aa818723c */ /* 0x040ff000000418ff */
[C---:B------:R-:W-:Y:S08]  /*6530*/  HMMA.16816.F32.BF16 R28, R168.reuse, R32, RZ ;  /* 0x00000020a81c723c */ /* 0x040ff000000418ff */
[----:B------:R-:W-:Y:S08]  /*6540*/  HMMA.16816.F32.BF16 R32, R168, R34, RZ ;  /* 0x00000022a820723c */ /* 0x000ff000000418ff */
        /* <DEDUP_REMOVED lines=8> */
[----:B--2---:R-:W1:Y:S08]  /*65d0*/  LDSM.16.M88.4 R176, [R2] ;  /* 0x0000000002b0783b */ /* 0x004e700000000200 */
[----:B------:R-:W2:Y:S08]  /*65e0*/  LDSM.16.M88.4 R180, [R2+0x800] ;  /* 0x0008000002b4783b */ /* 0x000eb00000000200 */
[----:B------:R-:W-:Y:S01]  /*65f0*/  LDSM.16.M88.4 R184, [R2+0x1800] ;  /* 0x0018000002b8783b */ /* 0x000fe20000000200 */
[C---:B-1----:R-:W-:Y:S08]  /*6600*/  HMMA.16816.F32.BF16 R4, R192.reuse, R176, R4 ;  /* 0x000000b0c004723c */ /* 0x042ff00000041804 */
[C---:B------:R-:W-:Y:S01]  /*6610*/  HMMA.16816.F32.BF16 R8, R192.reuse, R178, R8 ;  /* 0x000000b2c008723c */ /* 0x040fe20000041808 */
[----:B------:R-:W1:Y:S07]  /*6620*/  LDSM.16.M88.4 R176, [R2+0x1000] ;  /* 0x0010000002b0783b */ /* 0x000e6e0000000200 */
[C---:B--2---:R-:W-:Y:S08]  /*6630*/  HMMA.16816.F32.BF16 R12, R192.reuse, R180, R12 ;  /* 0x000000b4c00c723c */ /* 0x044ff0000004180c */
[C---:B------:R-:W-:Y:S01]  /*6640*/  HMMA.16816.F32.BF16 R16, R192.reuse, R182, R16 ;  /* 0x000000b6c010723c */ /* 0x040fe20000041810 */
[----:B---3--:R-:W2:Y:S07]  /*6650*/  LDSM.16.M88.4 R180, [R0+-0x6000] ;  /* 0xffa0000000b4783b */ /* 0x008eae0000000200 */
[C---:B-1----:R-:W-:Y:S08]  /*6660*/  HMMA.16816.F32.BF16 R20, R192.reuse, R176, R20 ;  /* 0x000000b0c014723c */ /* 0x042ff00000041814 */
[C---:B------:R-:W-:Y:S01]  /*6670*/  HMMA.16816.F32.BF16 R24, R192.reuse, R178, R24 ;  /* 0x000000b2c018723c */ /* 0x040fe20000041818 */
[----:B------:R-:W1:Y:S07]  /*6680*/  LDSM.16.M88.4 R176, [R0+-0x5800] ;  /* 0xffa8000000b0783b */ /* 0x000e6e0000000200 */
[C---:B------:R-:W-:Y:S08]  /*6690*/  HMMA.16816.F32.BF16 R28, R192.reuse, R184, R28 ;  /* 0x000000b8c01c723c */ /* 0x040ff0000004181c */
[----:B------:R-:W-:Y:S01]  /*66a0*/  HMMA.16816.F32.BF16 R32, R192, R186, R32 ;  /* 0x000000bac020723c */ /* 0x000fe20000041820 */
[----:B------:R-:W3:Y:S07]  /*66b0*/  LDSM.16.M88.4 R184, [R0+-0x5000] ;  /* 0xffb0000000b8783b */ /* 0x000eee0000000200 */
[C---:B--2---:R-:W-:Y:S08]  /*66c0*/  HMMA.16816.F32.BF16 R4, R196.reuse, R180, R4 ;  /* 0x000000b4c404723c */ /* 0x044ff00000041804 */
[C---:B------:R-:W-:Y:S01]  /*66d0*/  HMMA.16816.F32.BF16 R8, R196.reuse, R182, R8 ;  /* 0x000000b6c408723c */ /* 0x040fe20000041808 */
[----:B------:R-:W2:Y:S07]  /*66e0*/  LDSM.16.M88.4 R180, [R0+-0x4800] ;  /* 0xffb8000000b4783b */ /* 0x000eae0000000200 */
        /* <DEDUP_REMOVED lines=32> */
[----:B------:R-:W3:Y:S07]  /*68f0*/  LDSM.16.M88.4 R184, [R2+0x3000] ;  /* 0x0030000002b8783b */ /* 0x000eee0000000200 */
[C---:B--2---:R-:W-:Y:S08]  /*6900*/  HMMA.16816.F32.BF16 R4, R208.reuse, R180, R4 ;  /* 0x000000b4d004723c */ /* 0x044ff00000041804 */
[C---:B------:R-:W-:Y:S01]  /*6910*/  HMMA.16816.F32.BF16 R8, R208.reuse, R182, R8 ;  /* 0x000000b6d008723c */ /* 0x040fe20000041808 */
[----:B------:R-:W2:Y:S07]  /*6920*/  LDSM.16.M88.4 R180, [R2+0x3800] ;  /* 0x0038000002b4783b */ /* 0x000eae0000000200 */
[C---:B-1----:R-:W-:Y:S08]  /*6930*/  HMMA.16816.F32.BF16 R12, R208.reuse, R176, R12 ;  /* 0x000000b0d00c723c */ /* 0x042ff0000004180c */
[C---:B------:R-:W-:Y:S01]  /*6940*/  HMMA.16816.F32.BF16 R16, R208.reuse, R178, R16 ;  /* 0x000000b2d010723c */ /* 0x040fe20000041810 */
[----:B------:R-:W1:Y:S07]  /*6950*/  LDSM.16.M88.4 R176, [R0+-0x4000] ;  /* 0xffc0000000b0783b */ /* 0x000e6e0000000200 */
[C---:B---3--:R-:W-:Y:S08]  /*6960*/  HMMA.16816.F32.BF16 R20, R208.reuse, R184, R20 ;  /* 0x000000b8d014723c */ /* 0x048ff00000041814 */
[C---:B------:R-:W-:Y:S01]  /*6970*/  HMMA.16816.F32.BF16 R24, R208.reuse, R186, R24 ;  /* 0x000000bad018723c */ /* 0x040fe20000041818 */
[----:B------:R-:W3:Y:S07]  /*6980*/  LDSM.16.M88.4 R184, [R0+-0x3800] ;  /* 0xffc8000000b8783b */ /* 0x000eee0000000200 */
[C---:B--2---:R-:W-:Y:S08]  /*6990*/  HMMA.16816.F32.BF16 R28, R208.reuse, R180, R28 ;  /* 0x000000b4d01c723c */ /* 0x044ff0000004181c */
[----:B------:R-:W-:Y:S01]  /*69a0*/  HMMA.16816.F32.BF16 R32, R208, R182, R32 ;  /* 0x000000b6d020723c */ /* 0x000fe20000041820 */
[----:B------:R-:W2:Y:S07]  /*69b0*/  LDSM.16.M88.4 R180, [R0+-0x3000] ;  /* 0xffd0000000b4783b */ /* 0x000eae0000000200 */
[C---:B-1----:R-:W-:Y:S08]  /*69c0*/  HMMA.16816.F32.BF16 R4, R212.reuse, R176, R4 ;  /* 0x000000b0d404723c */ /* 0x042ff00000041804 */
[C---:B------:R-:W-:Y:S01]  /*69d0*/  HMMA.16816.F32.BF16 R8, R212.reuse, R178, R8 ;  /* 0x000000b2d408723c */ /* 0x040fe20000041808 */
[----:B------:R-:W1:Y:S07]  /*69e0*/  LDSM.16.M88.4 R176, [R0+-0x2800] ;  /* 0xffd8000000b0783b */ /* 0x000e6e0000000200 */
        /* <DEDUP_REMOVED lines=38> */
[----:B------:R-:W3:Y:S07]  /*6c50*/  LDSM.16.M88.4 R184, [R0+-0x2000] ;  /* 0xffe0000000b8783b */ /* 0x000eee0000000200 */
[C---:B--2---:R-:W-:Y:S08]  /*6c60*/  HMMA.16816.F32.BF16 R20, R224.reuse, R180, R20 ;  /* 0x000000b4e014723c */ /* 0x044ff00000041814 */
[C---:B------:R-:W-:Y:S01]  /*6c70*/  HMMA.16816.F32.BF16 R24, R224.reuse, R182, R24 ;  /* 0x000000b6e018723c */ /* 0x040fe20000041818 */
[----:B------:R-:W2:Y:S07]  /*6c80*/  LDSM.16.M88.4 R180, [R0+-0x1800] ;  /* 0xffe8000000b4783b */ /* 0x000eae0000000200 */
[C---:B-1----:R-:W-:Y:S08]  /*6c90*/  HMMA.16816.F32.BF16 R28, R224.reuse, R176, R28 ;  /* 0x000000b0e01c723c */ /* 0x042ff0000004181c */
[----:B------:R-:W-:Y:S01]  /*6ca0*/  HMMA.16816.F32.BF16 R32, R224, R178, R32 ;  /* 0x000000b2e020723c */ /* 0x000fe20000041820 */
[----:B------:R-:W1:Y:S07]  /*6cb0*/  LDSM.16.M88.4 R176, [R0+-0x1000] ;  /* 0xfff0000000b0783b */ /* 0x000e6e0000000200 */
[C---:B---3--:R-:W-:Y:S08]  /*6cc0*/  HMMA.16816.F32.BF16 R4, R228.reuse, R184, R4 ;  /* 0x000000b8e404723c */ /* 0x048ff00000041804 */
[C---:B------:R-:W-:Y:S01]  /*6cd0*/  HMMA.16816.F32.BF16 R8, R228.reuse, R186, R8 ;  /* 0x000000bae408723c */ /* 0x040fe20000041808 */
[----:B------:R-:W3:Y:S07]  /*6ce0*/  LDSM.16.M88.4 R184, [R0+-0x800] ;  /* 0xfff8000000b8783b */ /* 0x000eee0000000200 */
        /* <DEDUP_REMOVED lines=38> */
[----:B------:R-:W2:Y:S07]  /*6f50*/  LDSM.16.M88.4 R180, [R0] ;  /* 0x0000000000b4783b */ /* 0x000eae0000000200 */
        /* <DEDUP_REMOVED lines=29> */
[----:B------:R-:W-:Y:S01]  /*7130*/  FMUL.FTZ R19, R19, c[0x0][0x320] ;  /* 0x0000c80013137a20 */ /* 0x000fe20000410000 */
[----:B--2---:R2:W-:Y:S08]  /*7140*/  STL [R1+0x8], R2 ;  /* 0x0000080201007387 */ /* 0x0045f00000100800 */
[----:B------:R-:W-:Y:S10]  /*7150*/  MUFU.TANH R187, R8 ;  /* 0x0000000800bb7308 */ /* 0x000ff40000002400 */
[----:B-1----:R-:W1:Y:S01]  /*7160*/  MUFU.TANH R3, R10 ;  /* 0x0000000a00037308 */ /* 0x002e620000002400 */
[----:B---3--:R-:W3:Y:S09]  /*7170*/  LDSM.16.M88.4 R4, [R0+0x1000] ;  /* 0x001000000004783b */ /* 0x008ef20000000200 */
[----:B--2---:R-:W2:Y:S10]  /*7180*/  MUFU.TANH R2, R11 ;  /* 0x0000000b00027308 */ /* 0x004eb40000002400 */
[----:B------:R4:W3:Y:S01]  /*7190*/  MUFU.TANH R186, R9 ;  /* 0x0000000900ba7308 */ /* 0x0008e20000002400 */
[----:B-1----:R-:W-:Y:S09]  /*71a0*/  STL [R1+0x4], R3 ;  /* 0x0000040301007387 */ /* 0x002ff20000100800 */
[----:B------:R-:W1:Y:S01]  /*71b0*/  MUFU.TANH R248, R15 ;  /* 0x0000000f00f87308 */ /* 0x000e620000002400 */
[----:B--2---:R2:W-:Y:S09]  /*71c0*/  STL [R1], R2 ;  /* 0x0000000201007387 */ /* 0x0045f20000100800 */
[----:B------:R-:W1:Y:S01]  /*71d0*/  MUFU.TANH R179, R16 ;  /* 0x0000001000b37308 */ /* 0x000e620000002400 */
[----:B----4-:R-:W4:Y:S01]  /*71e0*/  LDSM.16.M88.4 R8, [R0+0x1800] ;  /* 0x001800000008783b */ /* 0x010f220000000200 */
[----:B------:R-:W-:Y:S04]  /*71f0*/  DEPBAR.LE SB0, 0x0 ;  /* 0x000080000000791a */ /* 0x000fe80000000000 */
[C---:B---3--:R-:W-:Y:S04]  /*7200*/  HMMA.16816.F32.BF16 R20, R244.reuse, R4, R20 ;  /* 0x00000004f414723c */ /* 0x048fe80000041814 */
[----:B------:R3:W1:Y:S01]  /*7210*/  MUFU.TANH R177, R17 ;  /* 0x0000001100b17308 */ /* 0x0006620000002400 */
[----:B------:R-:W-:Y:S03]  /*7220*/  BAR.SYNC.DEFER_BLOCKING 0x0 ;  /* 0x0000000000007b1d */ /* 0x000fe60000010000 */
[C---:B------:R-:W-:Y:S06]  /*7230*/  HMMA.16816.F32.BF16 R24, R244.reuse, R6, R24 ;  /* 0x00000006f418723c */ /* 0x040fec0000041818 */
[----:B------:R5:W1:Y:S01]  /*7240*/  MUFU.TANH R185, R18 ;  /* 0x0000001200b97308 */ /* 0x000a620000002400 */
[----:B--2---:R-:W2:Y:S09]  /*7250*/  LDL R2, [R1+0x10] ;  /* 0x0000100001027983 */ /* 0x004eb20000100800 */
[----:B------:R-:W1:Y:S01]  /*7260*/  MUFU.TANH R183, R12 ;  /* 0x0000000c00b77308 */ /* 0x000e620000002400 */
[----:B------:R-:W-:Y:S02]  /*7270*/  FMUL.FTZ R22, R22, c[0x0][0x320] ;  /* 0x0000c80016167a20 */ /* 0x000fe40000410000 */
[----:B---3--:R-:W-:Y:S02]  /*7280*/  FMUL.FTZ R17, R21, c[0x0][0x320] ;  /* 0x0000c80015117a20 */ /* 0x008fe40000410000 */
[----:B------:R-:W-:Y:S05]  /*7290*/  FMUL.FTZ R23, R23, c[0x0][0x320] ;  /* 0x0000c80017177a20 */ /* 0x000fea0000410000 */
[----:B------:R-:W3:Y:S01]  /*72a0*/  MUFU.TANH R182, R13 ;  /* 0x0000000d00b67308 */ /* 0x000ee20000002400 */
[----:B------:R-:W-:Y:S02]  /*72b0*/  FMUL.FTZ R26, R26, c[0x0][0x320] ;  /* 0x0000c8001a1a7a20 */ /* 0x000fe40000410000 */
[----:B------:R-:W-:Y:S01]  /*72c0*/  FMUL.FTZ R27, R27, c[0x0][0x320] ;  /* 0x0000c8001b1b7a20 */ /* 0x000fe20000410000 */
[C---:B----4-:R-:W-:Y:S03]  /*72d0*/  HMMA.16816.F32.BF16 R28, R244.reuse, R8, R28 ;  /* 0x00000008f41c723c */ /* 0x050fe6000004181c */
[----:B-----5:R-:W-:Y:S02]  /*72e0*/  FMUL.FTZ R18, R20, c[0x0][0x320] ;  /* 0x0000c80014127a20 */ /* 0x020fe40000410000 */
[----:B------:R-:W-:Y:S01]  /*72f0*/  FMUL.FTZ R16, R24, c[0x0][0x320] ;  /* 0x0000c80018107a20 */ /* 0x000fe20000410000 */
[----:B------:R4:W1:Y:S01]  /*7300*/  MUFU.TANH R178, R26 ;  /* 0x0000001a00b27308 */ /* 0x0008620000002400 */
[----:B------:R-:W-:Y:S01]  /*7310*/  FMUL.FTZ R15, R25, c[0x0][0x320] ;  /* 0x0000c800190f7a20 */ /* 0x000fe20000410000 */
[----:B------:R-:W-:Y:S08]  /*7320*/  HMMA.16816.F32.BF16 R32, R244, R10, R32 ;  /* 0x0000000af420723c */ /* 0x000ff00000041820 */
[----:B------:R5:W1:Y:S08]  /*7330*/  MUFU.TANH R176, R27 ;  /* 0x0000001b00b07308 */ /* 0x000a700000002400 */
[----:B------:R-:W-:Y:S02]  /*7340*/  FMUL.FTZ R28, R28, c[0x0][0x320] ;  /* 0x0000c8001c1c7a20 */ /* 0x000fe40000410000 */
[----:B------:R-:W1:Y:S01]  /*7350*/  MUFU.TANH R249, R14 ;  /* 0x0000000e00f97308 */ /* 0x000e620000002400 */
[----:B------:R-:W-:Y:S02]  /*7360*/  FMUL.FTZ R30, R30, c[0x0][0x320] ;  /* 0x0000c8001e1e7a20 */ /* 0x000fe40000410000 */
[----:B------:R-:W-:Y:S03]  /*7370*/  FMUL.FTZ R31, R31, c[0x0][0x320] ;  /* 0x0000c8001f1f7a20 */ /* 0x000fe60000410000 */
[----:B----4-:R-:W-:Y:S02]  /*7380*/  FMUL.FTZ R26, R33, c[0x0][0x320] ;  /* 0x0000c800211a7a20 */ /* 0x010fe40000410000 */
[----:B------:R-:W-:Y:S02]  /*7390*/  FMUL.FTZ R34, R34, c[0x0][0x320] ;  /* 0x0000c80022227a20 */ /* 0x000fe40000410000 */
[----:B------:R4:W1:Y:S01]  /*73a0*/  MUFU.TANH R132, R28 ;  /* 0x0000001c00847308 */ /* 0x0008620000002400 */
[----:B------:R-:W-:Y:S02]  /*73b0*/  FMUL.FTZ R35, R35, c[0x0][0x320] ;  /* 0x0000c80023237a20 */ /* 0x000fe40000410000 */
[----:B-----5:R-:W-:Y:S07]  /*73c0*/  FMUL.FTZ R27, R32, c[0x0][0x320] ;  /* 0x0000c800201b7a20 */ /* 0x020fee0000410000 */
[----:B------:R1:W1:Y:S10]  /*73d0*/  MUFU.TANH R184, R19 ;  /* 0x0000001300b87308 */ /* 0x0002740000002400 */
[----:B------:R-:W1:Y:S01]  /*73e0*/  MUFU.TANH R18, R18 ;  /* 0x0000001200127308 */ /* 0x000e620000002400 */
[----:B----4-:R-:W-:Y:S09]  /*73f0*/  FMUL.FTZ R28, R29, c[0x0][0x320] ;  /* 0x0000c8001d1c7a20 */ /* 0x010ff20000410000 */
[----:B------:R-:W4:Y:S10]  /*7400*/  MUFU.TANH R17, R17 ;  /* 0x0000001100117308 */ /* 0x000f340000002400 */
[----:B------:R1:W1:Y:S10]  /*7410*/  MUFU.TANH R181, R22 ;  /* 0x0000001600b57308 */ /* 0x0002740000002400 */
[----:B------:R1:W1:Y:S10]  /*7420*/  MUFU.TANH R180, R23 ;  /* 0x0000001700b47308 */ /* 0x0002740000002400 */
[----:B------:R-:W1:Y:S10]  /*7430*/  MUFU.TANH R16, R16 ;  /* 0x0000001000107308 */ /* 0x000e740000002400 */
[----:B------:R-:W1:Y:S10]  /*7440*/  MUFU.TANH R15, R15 ;  /* 0x0000000f000f7308 */ /* 0x000e740000002400 */
[----:B------:R-:W1:Y:S10]  /*7450*/  MUFU.TANH R28, R28 ;  /* 0x0000001c001c7308 */ /* 0x000e740000002400 */
[----:B------:R1:W1:Y:S10]  /*7460*/  MUFU.TANH R189, R30 ;  /* 0x0000001e00bd7308 */ /* 0x0002740000002400 */
[----:B------:R1:W1:Y:S10]  /*7470*/  MUFU.TANH R191, R31 ;  /* 0x0000001f00bf7308 */ /* 0x0002740000002400 */
[----:B------:R-:W1:Y:S10]  /*7480*/  MUFU.TANH R27, R27 ;  /* 0x0000001b001b7308 */ /* 0x000e740000002400 */
[----:B------:R-:W1:Y:S10]  /*7490*/  MUFU.TANH R26, R26 ;  /* 0x0000001a001a7308 */ /* 0x000e740000002400 */
[----:B------:R1:W1:Y:S10]  /*74a0*/  MUFU.TANH R188, R34 ;  /* 0x0000002200bc7308 */ /* 0x0002740000002400 */
[----:B------:R1:W1:Y:S01]  /*74b0*/  MUFU.TANH R190, R35 ;  /* 0x0000002300be7308 */ /* 0x0002620000002400 */
[----:B--2---:R-:W-:Y:S11]  /*74c0*/  ISETP.GE.AND P0, PT, R2, 0x1, PT ;  /* 0x000000010200780c */ /* 0x004ff60003f06270 */
[----:B------:R-:W-:Y:S02]  /*74d0*/  @!UPT UIADD3 URZ, URZ, URZ, URZ ;  /* 0x0000003f3f3ff290 */ /* 0x000fe4000fffe03f */
[----:B------:R-:W-:-:S05]  /*74e0*/  @!P0 BRA `(.L_x_529) ;  /* 0x0000072000008947 */ /* 0x000fca0003800000 */
[----:B-1-34-:R-:W2:Y:S01]  /*74f0*/  LDL R3, [R1+0x84] ;  /* 0x0000840001037983 */ /* 0x01aea20000100800 */
[----:B------:R-:W-:Y:S02]  /*7500*/  IMAD.MOV.U32 R14, RZ, RZ, RZ ;  /* 0x000000ffff0e7224 */ /* 0x000fe400078e00ff */
[----:B------:R-:W-:Y:S01]  /*7510*/  IMAD.MOV.U32 R5, RZ, RZ, c[0x0][0x2b8] ;  /* 0x0000ae00ff057624 */ /* 0x000fe200078e00ff */
[----:B------:R-:W3:Y:S04]  /*7520*/  LDL R0, [R1+0x7c] ;  /* 0x00007c0001007983 */ /* 0x000ee80000100800 */
[----:B------:R-:W4:Y:S01]  /*7530*/  LDL.64 R22, [R1+0x98] ;  /* 0x0000980001167983 */ /* 0x000f220000100a00 */
[----:B------:R-:W-:Y:S03]  /*7540*/  ISETP.NE.AND P1, PT, R5, 0x1, PT ;  /* 0x000000010500780c */ /* 0x000fe60003f25270 */
[----:B------:R-:W5:Y:S04]  /*7550*/  LDL R4, [R1+0xa8] ;  /* 0x0000a80001047983 */ /* 0x000f680000100800 */
[----:B------:R-:W4:Y:S04]  /*7560*/  LDL.64 R20, [R1+0x90] ;  /* 0x0000900001147983 */ /* 0x000f280000100a00 */
[----:B------:R-:W5:Y:S04]  /*7570*/  LDL R8, [R1+0x88] ;  /* 0x0000880001087983 */ /* 0x000f680000100800 */
[----:B------:R-:W5:Y:S04]  /*7580*/  LDL R11, [R1+0xe8] ;  /* 0x0000e800010b7983 */ /* 0x000f680000100800 */
[----:B------:R-:W5:Y:S04]  /*7590*/  LDL R13, [R1+0x70] ;  /* 0x00007000010d7983 */ /* 0x000f680000100800 */
[----:B------:R-:W5:Y:S04]  /*75a0*/  LDL R10, [R1+0xec] ;  /* 0x0000ec00010a7983 */ /* 0x000f680000100800 */
[----:B------:R-:W5:Y:S04]  /*75b0*/  LDL R12, [R1+0x68] ;  /* 0x00006800010c7983 */ /* 0x000f680000100800 */
[----:B------:R-:W5:Y:S04]  /*75c0*/  LDL R9, [R1+0xf0] ;  /* 0x0000f00001097983 */ /* 0x000f680000100800 */
[----:B------:R-:W5:Y:S04]  /*75d0*/  LDL R7, [R1+0x6c] ;  /* 0x00006c0001077983 */ /* 0x000f680000100800 */
[----:B------:R-:W5:Y:S04]  /*75e0*/  LDL R6, [R1+0xf4] ;  /* 0x0000f40001067983 */ /* 0x000f680000100800 */
[----:B------:R-:W5:Y:S01]  /*75f0*/  LDL R19, [R1+0x54] ;  /* 0x0000540001137983 */ /* 0x000f620000100800 */
[----:B--2---:R-:W-:Y:S05]  /*7600*/  IMAD R2, R2, 0x40, R3 ;  /* 0x0000004002027824 */ /* 0x004fea00078e0203 */
[----:B---3--:R-:W-:Y:S05]  /*7610*/  IADD3 R2, R2, -0x40, R0 ;  /* 0xffffffc002027810 */ /* 0x008fea0007ffe000 */
[----:B------:R-:W-:Y:S04]  /*7620*/  @P1 IMAD.HI.U32 R3, R2, c[0x0][0x2bc], RZ ;  /* 0x0000af0002031a27 */ /* 0x000fe800078e00ff */
[----:B------:R-:W-:Y:S01]  /*7630*/  IMAD.MOV.U32 R0, RZ, RZ, R2 ;  /* 0x000000ffff007224 */ /* 0x000fe200078e0002 */
[----:B------:R-:W-:Y:S04]  /*7640*/  @P1 SHF.R.U32.HI R0, RZ, c[0x0][0x2c0], R3 ;  /* 0x0000b000ff001a19 */ /* 0x000fe80000011603 */
[C---:B----4-:R-:W-:Y:S04]  /*7650*/  @!P6 IADD3 R3, P0, R0.reuse, R22, RZ ;  /* 0x000000160003e210 */ /* 0x050fe80007f1e0ff */
[----:B-----5:R-:W-:Y:S01]  /*7660*/  @!P6 LEA.HI.X.SX32 R5, R0, R4, 0x1, P0 ;  /* 0x000000040005e211 */ /* 0x020fe200000f0eff */
[----:B------:R-:W-:Y:S01]  /*7670*/  IMAD.MOV R0, RZ, RZ, -R0 ;  /* 0x000000ffff007224 */ /* 0x000fe200078e0a00 */
[C---:B------:R-:W-:Y:S03]  /*7680*/  @!P6 LEA R4, P0, R3.reuse, c[0x0][0x2a0], 0x2 ;  /* 0x0000a8000304ea11 */ /* 0x040fe600078010ff */
[----:B------:R-:W-:Y:S01]  /*7690*/  IMAD R22, R0, c[0x0][0x2b8], R2 ;  /* 0x0000ae0000167a24 */ /* 0x000fe200078e0202 */
[----:B------:R-:W-:Y:S03]  /*76a0*/  @!P6 LEA.HI.X R5, R3, c[0x0][0x2a4], R5, 0x2, P0 ;  /* 0x0000a9000305ea11 */ /* 0x000fe600000f1405 */
[----:B------:R-:W-:Y:S01]  /*76b0*/  IMAD.WIDE.U32 R2, R22, c[0x0][0x1e0], RZ ;  /* 0x0000780016027a25 */ /* 0x000fe200078e00ff */
[----:B------:R-:W-:Y:S01]  /*76c0*/  SHF.R.S32.HI R0, RZ, 0x1f, R22 ;  /* 0x0000001fff007819 */ /* 0x000fe20000011416 */
[----:B------:R-:W2:Y:S02]  /*76d0*/  @!P6 LDG.E R14, [R4.64] ;  /* 0x00000006040ee981 */ /* 0x000ea4000c1e1900 */
[----:B------:R-:W-:Y:S02]  /*76e0*/  IMAD.SHL.U32 R21, R12, 0x2, RZ ;  /* 0x000000020c157824 */ /* 0x000fe400078e00ff */
[----:B------:R1:W-:Y:S01]  /*76f0*/  STL [R1+0x5c], R22 ;  /* 0x00005c1601007387 */ /* 0x0003e20000100800 */
[----:B------:R-:W-:Y:S04]  /*7700*/  IMAD R0, R0, c[0x0][0x1e0], RZ ;  /* 0x0000780000007a24 */ /* 0x000fe800078e02ff */
[----:B------:R-:W-:Y:S05]  /*7710*/  IMAD R0, R22, c[0x0][0x1e4], R0 ;  /* 0x0000790016007a24 */ /* 0x000fea00078e0200 */
[----:B------:R-:W-:Y:S01]  /*7720*/  IADD3 R3, R3, R0, RZ ;  /* 0x0000000003037210 */ /* 0x000fe20007ffe0ff */
[----:B-1----:R-:W-:Y:S01]  /*7730*/  IMAD.SHL.U32 R22, R13, 0x2, RZ ;  /* 0x000000020d167824 */ /* 0x002fe200078e00ff */
[----:B--2---:R-:W-:Y:S01]  /*7740*/  SHF.R.S32.HI R5, RZ, 0x1f, R14 ;  /* 0x0000001fff057819 */ /* 0x004fe2000001140e */
[----:B------:R1:W-:Y:S02]  /*7750*/  STL [R1+0x58], R14 ;  /* 0x0000580e01007387 */ /* 0x0003e40000100800 */
[----:B------:R-:W-:Y:S04]  /*7760*/  IMAD.WIDE.U32 R2, R14, c[0x0][0x1f0], R2 ;  /* 0x00007c000e027a25 */ /* 0x000fe800078e0002 */
[----:B------:R-:W-:Y:S01]  /*7770*/  IMAD R5, R5, c[0x0][0x1f0], RZ ;  /* 0x00007c0005057a24 */ /* 0x000fe200078e02ff */
[----:B------:R-:W-:Y:S02]  /*7780*/  IADD3 R0, P0, R20, R2, RZ ;  /* 0x0000000214007210 */ /* 0x000fe40007f1e0ff */
[----:B------:R-:W-:Y:S01]  /*7790*/  SHF.L.U32 R20, R7, 0x1, RZ ;  /* 0x0000000107147819 */ /* 0x000fe200000006ff */
[----:B------:R-:W-:Y:S05]  /*77a0*/  IMAD R5, R14, c[0x0][0x1f4], R5 ;  /* 0x00007d000e057a24 */ /* 0x000fea00078e0205 */
[----:B------:R-:W-:Y:S02]  /*77b0*/  IADD3.X R5, R8, R3, R5, P0, !PT ;  /* 0x0000000308057210 */ /* 0x000fe400007fe405 */
[C---:B------:R-:W-:Y:S04]  /*77c0*/  LEA R8, P0, R0.reuse, c[0x0][0x1c8], 0x1 ;  /* 0x0000720000087a11 */ /* 0x040fe800078008ff */
[----:B------:R-:W-:Y:S02]  /*77d0*/  LEA.HI.X R5, R0, c[0x0][0x1cc], R5, 0x1, P0 ;  /* 0x0000730000057a11 */ /* 0x000fe400000f0c05 */
[----:B-1----:R-:W-:Y:S02]  /*77e0*/  SHF.L.U64.HI R14, R13, 0x1, R11 ;  /* 0x000000010d0e7819 */ /* 0x002fe4000001020b */
[----:B------:R-:W-:Y:S02]  /*77f0*/  SHF.L.U64.HI R13, R12, 0x1, R10 ;  /* 0x000000010c0d7819 */ /* 0x000fe4000001020a */
[----:B------:R-:W-:Y:S02]  /*7800*/  SHF.L.U64.HI R12, R7, 0x1, R9 ;  /* 0x00000001070c7819 */ /* 0x000fe40000010209 */
[C---:B------:R-:W-:Y:S01]  /*7810*/  SHF.L.U64.HI R9, R19.reuse, 0x1, R6 ;  /* 0x0000000113097819 */ /* 0x040fe20000010206 */
[----:B------:R-:W-:Y:S01]  /*7820*/  IMAD.SHL.U32 R19, R19, 0x2, RZ ;  /* 0x0000000213137824 */ /* 0x000fe200078e00ff */
[----:B------:R-:W-:-:S05]  /*7830*/  BRA.DIV ~URZ, `(.L_x_530) ;  /* 0x0000a7627f007947 */ /* 0x000fca000b800000 */
[----:B------:R1:W2:Y:S02]  /*7840*/  SHFL.IDX PT, R4, R5, RZ, 0x181f ;  /* 0x00181fff05047589 */ /* 0x0002a400000e0000 */
.L_x_581:
        /* <DEDUP_REMOVED lines=31> */
.L_x_582:
        /* <DEDUP_REMOVED lines=29> */
.L_x_529:
[----:B-1-34-:R-:W-:Y:S05]  /*7c10*/  BSYNC B0 ;  /* 0x0000000000007941 */ /* 0x01afea0003800000 */
.L_x_528:
[----:B------:R-:W3:Y:S01]  /*7c20*/  LDL R4, [R1+0xb0] ;  /* 0x0000b00001047983 */ /* 0x000ee20000100800 */
[----:B------:R-:W-:Y:S03]  /*7c30*/  MOV R5, c[0x0][0x2c4] ;  /* 0x0000b10000057a02 */ /* 0x000fe60000000f00 */
[----:B------:R-:W3:Y:S01]  /*7c40*/  LDL R0, [R1+0xbc] ;  /* 0x0000bc0001007983 */ /* 0x000ee20000100800 */
[----:B------:R-:W-:Y:S01]  /*7c50*/  ISETP.NE.AND P0, PT, R5, 0x1, PT ;  /* 0x000000010500780c */ /* 0x000fe20003f05270 */
[----:B------:R-:W-:Y:S02]  /*7c60*/  IMAD.MOV.U32 R5, RZ, RZ, 0x1 ;  /* 0x00000001ff057424 */ /* 0x000fe400078e00ff */
[----:B--2---:R-:W2:Y:S04]  /*7c70*/  LDL R3, [R1+0x10] ;  /* 0x0000100001037983 */ /* 0x004ea80000100800 */
[----:B------:R-:W4:Y:S04]  /*7c80*/  LDL R2, [R1+0xc0] ;  /* 0x0000c00001027983 */ /* 0x000f280000100800 */
[----:B------:R-:W0:Y:S01]  /*7c90*/  LDGDEPBAR ;  /* 0x00000000000079af */ /* 0x000e220000000000 */
[----:B--2---:R-:W-:Y:S01]  /*7ca0*/  IMAD R5, R3, -0x40, R5 ;  /* 0xffffffc003057824 */ /* 0x004fe200078e0205 */
[----:B---3--:R-:W-:Y:S03]  /*7cb0*/  IADD3 R4, R0, R4, RZ ;  /* 0x0000000400047210 */ /* 0x008fe60007ffe0ff */
[----:B----4-:R-:W-:Y:S02]  /*7cc0*/  IMAD.IADD R5, R5, 0x1, -R2 ;  /* 0x0000000105057824 */ /* 0x010fe400078e0a02 */
[----:B------:R-:W-:Y:S05]  /*7cd0*/  @P0 IMAD.HI.U32 R0, R4, c[0x0][0x2c8], RZ ;  /* 0x0000b20004000a27 */ /* 0x000fea00078e00ff */
[----:B------:R-:W-:Y:S02]  /*7ce0*/  @P0 SHF.R.U32.HI R4, RZ, c[0x0][0x2cc], R0 ;  /* 0x0000b300ff040a19 */ /* 0x000fe40000011600 */
[----:B------:R-:W-:Y:S05]  /*7cf0*/  MOV R0, c[0x0][0x2ac] ;  /* 0x0000ab0000007a02 */ /* 0x000fea0000000f00 */
[----:B------:R-:W-:Y:S05]  /*7d00*/  IMAD R5, R0, c[0x0][0x1d0], R5 ;  /* 0x0000740000057a24 */ /* 0x000fea00078e0205 */
[----:B------:R-:W-:Y:S01]  /*7d10*/  IADD3 R5, R5, -c[0x0][0x168], RZ ;  /* 0x80005a0005057a10 */ /* 0x000fe20007ffe0ff */
[----:B------:R-:W-:-:S05]  /*7d20*/  BRA.DIV ~URZ, `(.L_x_532) ;  /* 0x0000a5e27f007947 */ /* 0x000fca000b800000 */
[----:B------:R1:W2:Y:S02]  /*7d30*/  SHFL.IDX PT, R0, R4, RZ, 0x1c1f ;  /* 0x001c1fff04007589 */ /* 0x0002a400000e0000 */
.L_x_583:
[----:B--2---:R-:W-:Y:S05]  /*7d40*/  IMAD.IADD R0, R5, 0x1, R0 ;  /* 0x0000000105007824 */ /* 0x004fea00078e0200 */
[C---:B------:R-:W-:Y:S02]  /*7d50*/  ISETP.GT.AND P0, PT, R0.reuse, RZ, PT ;  /* 0x000000ff0000720c */ /* 0x040fe40003f04270 */
[C---:B------:R-:W-:Y:S02]  /*7d60*/  ISETP.GT.AND P2, PT, R0.reuse, 0x1, PT ;  /* 0x000000010000780c */ /* 0x040fe40003f44270 */
[C---:B------:R-:W-:Y:S02]  /*7d70*/  ISETP.GT.AND P3, PT, R0.reuse, 0x8, PT ;  /* 0x000000080000780c */ /* 0x040fe40003f64270 */
[C---:B------:R-:W-:Y:S02]  /*7d80*/  ISETP.GT.AND P4, PT, R0.reuse, 0x9, PT ;  /* 0x000000090000780c */ /* 0x040fe40003f84270 */
[----:B------:R-:W-:Y:S02]  /*7d90*/  FSEL R6, R251, -INF , P0 ;  /* 0xff800000fb067808 */ /* 0x000fe40000000000 */
[C---:B------:R-:W-:Y:S02]  /*7da0*/  ISETP.GT.AND P1, PT, R0.reuse, 0x10, PT ;  /* 0x000000100000780c */ /* 0x040fe40003f24270 */
[----:B------:R-:W-:Y:S02]  /*7db0*/  ISETP.GT.AND P0, PT, R0, 0x11, PT ;  /* 0x000000110000780c */ /* 0x000fe40003f04270 */
[----:B------:R-:W-:Y:S02]  /*7dc0*/  FSEL R25, R250, -INF , P2 ;  /* 0xff800000fa197808 */ /* 0x000fe40001000000 */
[----:B------:R-:W-:Y:S02]  /*7dd0*/  FSEL R24, R187, -INF , P3 ;  /* 0xff800000bb187808 */ /* 0x000fe40001800000 */
[----:B------:R-:W-:Y:S02]  /*7de0*/  ISETP.GT.AND P3, PT, R0, 0x18, PT ;  /* 0x000000180000780c */ /* 0x000fe40003f64270 */
[----:B------:R-:W-:Y:S02]  /*7df0*/  FSEL R23, R186, -INF , P4 ;  /* 0xff800000ba177808 */ /* 0x000fe40002000000 */
[C---:B------:R-:W-:Y:S02]  /*7e00*/  ISETP.GT.AND P4, PT, R0.reuse, 0x19, PT ;  /* 0x000000190000780c */ /* 0x040fe40003f84270 */
[----:B------:R-:W-:Y:S02]  /*7e10*/  FSEL R22, R183, -INF , P1 ;  /* 0xff800000b7167808 */ /* 0x000fe40000800000 */
[----:B------:R-:W-:Y:S02]  /*7e20*/  ISETP.GT.AND P2, PT, R0, 0x20, PT ;  /* 0x000000200000780c */ /* 0x000fe40003f44270 */
[----:B------:R-:W-:Y:S02]  /*7e30*/  FSEL R21, R182, -INF , P0 ;  /* 0xff800000b6157808 */ /* 0x000fe40000000000 */
[C---:B------:R-:W-:Y:S02]  /*7e40*/  ISETP.GT.AND P1, PT, R0.reuse, 0x21, PT ;  /* 0x000000210000780c */ /* 0x040fe40003f24270 */
[C---:B------:R-:W-:Y:S02]  /*7e50*/  ISETP.GT.AND P0, PT, R0.reuse, 0x28, PT ;  /* 0x000000280000780c */ /* 0x040fe40003f04270 */
        /* <DEDUP_REMOVED lines=9> */
[----:B------:R-:W-:Y:S02]  /*7ef0*/  ISETP.GT.AND P0, PT, R0, 0x39, PT ;  /* 0x000000390000780c */ /* 0x000fe40003f04270 */
[----:B------:R-:W-:Y:S02]  /*7f00*/  FSEL R15, R15, -INF , P4 ;  /* 0xff8000000f0f7808 */ /* 0x000fe40002000000 */
[----:B------:R-:W-:Y:S02]  /*7f10*/  FSEL R14, R132, -INF , P3 ;  /* 0xff800000840e7808 */ /* 0x000fe40001800000 */
[----:B------:R-:W-:Y:S02]  /*7f20*/  FSEL R13, R28, -INF , P2 ;  /* 0xff8000001c0d7808 */ /* 0x000fe40001000000 */
[----:B------:R-:W-:Y:S02]  /*7f30*/  FSEL R12, R27, -INF , P1 ;  /* 0xff8000001b0c7808 */ /* 0x000fe40000800000 */
[----:B------:R-:W-:Y:S01]  /*7f40*/  FSEL R11, R26, -INF , P0 ;  /* 0xff8000001a0b7808 */ /* 0x000fe20000000000 */
[----:B------:R-:W-:-:S05]  /*7f50*/  BRA.DIV ~URZ, `(.L_x_533) ;  /* 0x0000a4227f007947 */ /* 0x000fca000b800000 */
[----:B------:R-:W2:Y:S04]  /*7f60*/  LDL.LU R182, [R1+0xc] ;  /* 0x00000c0001b67983 */ /* 0x000ea80000300800 */
[----:B------:R-:W3:Y:S04]  /*7f70*/  LDL.LU R179, [R1+0x8] ;  /* 0x0000080001b37983 */ /* 0x000ee80000300800 */
[----:B------:R-:W4:Y:S04]  /*7f80*/  LDL.LU R3, [R1+0x4] ;  /* 0x0000040001037983 */ /* 0x000f280000300800 */
[----:B------:R-:W5:Y:S04]  /*7f90*/  LDL.LU R2, [R1] ;  /* 0x0000000001027983 */ /* 0x000f680000300800 */
[----:B------:R-:W1:Y:S02]  /*7fa0*/  SHFL.IDX PT, R0, R4, 0x1, 0x1c1f ;  /* 0x003c1f0004007f89 */ /* 0x000e6400000e0000 */
[----:B-1----:R-:W-:Y:S05]  /*7fb0*/  IMAD.IADD R0, R5, 0x1, R0 ;  /* 0x0000000105007824 */ /* 0x002fea00078e0200 */
[C---:B------:R-:W-:Y:S02]  /*7fc0*/  ISETP.GT.AND P0, PT, R0.reuse, RZ, PT ;  /* 0x000000ff0000720c */ /* 0x040fe40003f04270 */
[C---:B------:R-:W-:Y:S02]  /*7fd0*/  ISETP.GT.AND P2, PT, R0.reuse, 0x1, PT ;  /* 0x000000010000780c */ /* 0x040fe40003f44270 */
[C---:B------:R-:W-:Y:S02]  /*7fe0*/  ISETP.GT.AND P3, PT, R0.reuse, 0x8, PT ;  /* 0x000000080000780c */ /* 0x040fe40003f64270 */
[C---:B------:R-:W-:Y:S02]  /*7ff0*/  ISETP.GT.AND P4, PT, R0.reuse, 0x9, PT ;  /* 0x000000090000780c */ /* 0x040fe40003f84270 */
[C---:B------:R-:W-:Y:S04]  /*8000*/  ISETP.GT.AND P1, PT, R0.reuse, 0x10, PT ;  /* 0x000000100000780c */ /* 0x040fe80003f24270 */
[----:B------:R-:W-:Y:S02]  /*8010*/  FSEL R33, R249, -INF , P1 ;  /* 0xff800000f9217808 */ /* 0x000fe40000800000 */
[----:B------:R-:W-:Y:S04]  /*8020*/  ISETP.GT.AND P1, PT, R0, 0x21, PT ;  /* 0x000000210000780c */ /* 0x000fe80003f24270 */
[----:B------:R-:W-:Y:S02]  /*8030*/  FSEL R28, R180, -INF , P1 ;  /* 0xff800000b41c7808 */ /* 0x000fe40000800000 */
[----:B------:R-:W-:Y:S04]  /*8040*/  ISETP.GT.AND P1, PT, R0, 0x38, PT ;  /* 0x000000380000780c */ /* 0x000fe80003f24270 */
[----:B------:R-:W-:Y:S02]  /*8050*/  FSEL R8, R188, -INF , P1 ;  /* 0xff800000bc087808 */ /* 0x000fe40000800000 */
[----:B--2---:R-:W-:Y:S02]  /*8060*/  FSEL R5, R182, -INF , P0 ;  /* 0xff800000b6057808 */ /* 0x004fe40000000000 */
[C---:B------:R-:W-:Y:S02]  /*8070*/  ISETP.GT.AND P0, PT, R0.reuse, 0x11, PT ;  /* 0x000000110000780c */ /* 0x040fe40003f04270 */
[----:B---3--:R-:W-:Y:S02]  /*8080*/  FSEL R177, R179, -INF , P2 ;  /* 0xff800000b3b17808 */ /* 0x008fe40001000000 */
[C---:B------:R-:W-:Y:S02]  /*8090*/  ISETP.GT.AND P2, PT, R0.reuse, 0x20, PT ;  /* 0x000000200000780c */ /* 0x040fe40003f44270 */
[----:B----4-:R-:W-:Y:S02]  /*80a0*/  FSEL R35, R3, -INF , P3 ;  /* 0xff80000003237808 */ /* 0x010fe40001800000 */
[----:B------:R-:W-:Y:S02]  /*80b0*/  ISETP.GT.AND P3, PT, R0, 0x18, PT ;  /* 0x000000180000780c */ /* 0x000fe40003f64270 */
[----:B-----5:R-:W-:Y:S02]  /*80c0*/  FSEL R34, R2, -INF , P4 ;  /* 0xff80000002227808 */ /* 0x020fe40002000000 */
[----:B------:R-:W-:Y:S02]  /*80d0*/  ISETP.GT.AND P4, PT, R0, 0x19, PT ;  /* 0x000000190000780c */ /* 0x000fe40003f84270 */
[----:B------:R-:W-:Y:S02]  /*80e0*/  FSEL R32, R248, -INF , P0 ;  /* 0xff800000f8207808 */ /* 0x000fe40000000000 */
[----:B------:R-:W-:Y:S02]  /*80f0*/  ISETP.GT.AND P0, PT, R0, 0x28, PT ;  /* 0x000000280000780c */ /* 0x000fe40003f04270 */
[----:B------:R-:W-:Y:S02]  /*8100*/  FSEL R31, R185, -INF , P3 ;  /* 0xff800000b91f7808 */ /* 0x000fe40001800000 */
[----:B------:R-:W-:Y:S02]  /*8110*/  FSEL R30, R184, -INF , P4 ;  /* 0xff800000b81e7808 */ /* 0x000fe40002000000 */
[C---:B------:R-:W-:Y:S02]  /*8120*/  ISETP.GT.AND P4, PT, R0.reuse, 0x29, PT ;  /* 0x000000290000780c */ /* 0x040fe40003f84270 */
[----:B------:R-:W-:Y:S02]  /*8130*/  FSEL R29, R181, -INF , P2 ;  /* 0xff800000b51d7808 */ /* 0x000fe40001000000 */
[C---:B------:R-:W-:Y:S02]  /*8140*/  ISETP.GT.AND P3, PT, R0.reuse, 0x30, PT ;  /* 0x000000300000780c */ /* 0x040fe40003f64270 */
[----:B------:R-:W-:Y:S02]  /*8150*/  ISETP.GT.AND P2, PT, R0, 0x31, PT ;  /* 0x000000310000780c */ /* 0x000fe40003f44270 */
[----:B------:R-:W-:Y:S02]  /*8160*/  FSEL R27, R178, -INF , P0 ;  /* 0xff800000b21b7808 */ /* 0x000fe40000000000 */
[----:B------:R-:W-:Y:S02]  /*8170*/  ISETP.GT.AND P0, PT, R0, 0x39, PT ;  /* 0x000000390000780c */ /* 0x000fe40003f04270 */
[----:B------:R-:W-:Y:S02]  /*8180*/  FMNMX.FTZ R0, R6, R133, !PT ;  /* 0x0000008506007209 */ /* 0x000fe40007810000 */
[----:B------:R-:W-:Y:S02]  /*8190*/  FSEL R26, R176, -INF , P4 ;  /* 0xff800000b01a7808 */ /* 0x000fe40002000000 */
[----:B------:R-:W-:Y:S02]  /*81a0*/  FMNMX.FTZ R0, R25, R0, !PT ;  /* 0x0000000019007209 */ /* 0x000fe40007810000 */
[----:B------:R-:W-:Y:S02]  /*81b0*/  FSEL R10, R189, -INF , P3 ;  /* 0xff800000bd0a7808 */ /* 0x000fe40001800000 */
[----:B------:R-:W-:Y:S02]  /*81c0*/  FMNMX.FTZ R0, R24, R0, !PT ;  /* 0x0000000018007209 */ /* 0x000fe40007810000 */
[----:B------:R-:W-:Y:S02]  /*81d0*/  FSEL R9, R191, -INF , P2 ;  /* 0xff800000bf097808 */ /* 0x000fe40001000000 */
[----:B------:R-:W-:Y:S02]  /*81e0*/  FMNMX.FTZ R0, R23, R0, !PT ;  /* 0x0000000017007209 */ /* 0x000fe40007810000 */
[----:B------:R-:W-:Y:S02]  /*81f0*/  FSEL R7, R190, -INF , P0 ;  /* 0xff800000be077808 */ /* 0x000fe40000000000 */
        /* <DEDUP_REMOVED lines=15> */
[----:B-1----:R-:W-:Y:S02]  /*82f0*/  FMNMX.FTZ R132, R0, R132, !PT ;  /* 0x0000008400847209 */ /* 0x002fe40007810000 */
        /* <DEDUP_REMOVED lines=18> */
[----:B------:R1:W2:Y:S02]  /*8420*/  SHFL.BFLY PT, R0, R4, 0x1, 0x1f ;  /* 0x0c201f0004007f89 */ /* 0x0002a400000e0000 */
.L_x_584:
[----:B------:R-:W3:Y:S01]  /*8430*/  LDL.LU R178, [R1+0x78] ;  /* 0x0000780001b27983 */ /* 0x000ee20000300800 */
[C---:B------:R-:W-:Y:S01]  /*8440*/  FMUL.FTZ R2, R132.reuse, c[0x0][0x2d0] ;  /* 0x0000b40084027a20 */ /* 0x040fe20000410000 */
[----:B------:R-:W-:Y:S01]  /*8450*/  FSETP.NEU.FTZ.AND P0, PT, R132, -INF , PT ;  /* 0xff8000008400780b */ /* 0x000fe20003f1d000 */
[----:B------:R-:W-:Y:S01]  /*8460*/  WARPSYNC 0xffffffff ;  /* 0xffffffff00007948 */ /* 0x000fe20003800000 */
[----:B--2---:R-:W-:Y:S02]  /*8470*/  FMNMX.FTZ R3, R0, R4, !PT ;  /* 0x0000000400037209 */ /* 0x004fe40007810000 */
[----:B------:R-:W-:Y:S02]  /*8480*/  FSEL R2, R2, RZ, P0 ;  /* 0x000000ff02027208 */ /* 0x000fe40000000000 */
[----:B------:R-:W-:Y:S01]  /*8490*/  FSEL R0, R132, RZ, P0 ;  /* 0x000000ff84007208 */ /* 0x000fe20000000000 */
[C---:B-1----:R-:W-:Y:S01]  /*84a0*/  FMUL.FTZ R4, R3.reuse, c[0x0][0x2d0] ;  /* 0x0000b40003047a20 */ /* 0x042fe20000410000 */
[----:B------:R-:W-:Y:S01]  /*84b0*/  FSETP.NEU.FTZ.AND P0, PT, R3, -INF , PT ;  /* 0xff8000000300780b */ /* 0x000fe20003f1d000 */
[--C-:B------:R-:W-:Y:S02]  /*84c0*/  FFMA.FTZ R188, R22, c[0x0][0x2d0], -R2.reuse ;  /* 0x0000b40016bc7a23 */ /* 0x100fe40000010802 */
[--C-:B------:R-:W-:Y:S01]  /*84d0*/  FFMA.FTZ R22, R12, c[0x0][0x2d0], -R2.reuse ;  /* 0x0000b4000c167a23 */ /* 0x100fe20000010802 */
[----:B------:R-:W-:Y:S01]  /*84e0*/  FSEL R4, R4, RZ, P0 ;  /* 0x000000ff04047208 */ /* 0x000fe20000000000 */
[----:B------:R-:W2:Y:S01]  /*84f0*/  LDL.LU R12, [R1+0x74] ;  /* 0x00007400010c7983 */ /* 0x000ea20000300800 */
[----:B------:R-:W-:Y:S02]  /*8500*/  FADD.FTZ R0, -R0, R133 ;  /* 0x0000008500007221 */ /* 0x000fe40000010100 */
[--C-:B------:R-:W-:Y:S02]  /*8510*/  FFMA.FTZ R6, R6, c[0x0][0x2d0], -R2.reuse ;  /* 0x0000b40006067a23 */ /* 0x100fe40000010802 */
[----:B------:R-:W-:Y:S02]  /*8520*/  FMUL.FTZ R0, R0, c[0x0][0x2d0] ;  /* 0x0000b40000007a20 */ /* 0x000fe40000410000 */
[--C-:B------:R-:W-:Y:S01]  /*8530*/  FFMA.FTZ R25, R25, c[0x0][0x2d0], -R2.reuse ;  /* 0x0000b40019197a23 */ /* 0x100fe20000010802 */
[----:B------:R-:W-:Y:S01]  /*8540*/  MUFU.EX2 R176, R6 ;  /* 0x0000000600b07308 */ /* 0x000fe20000000800 */
[--C-:B------:R-:W-:Y:S02]  /*8550*/  FFMA.FTZ R187, R21, c[0x0][0x2d0], -R2.reuse ;  /* 0x0000b40015bb7a23 */ /* 0x100fe40000010802 */
        /* <DEDUP_REMOVED lines=10> */
[----:B------:R-:W4:Y:S01]  /*8600*/  MUFU.EX2 R25, R25 ;  /* 0x0000001900197308 */ /* 0x000f220000000800 */
[--C-:B------:R-:W-:Y:S02]  /*8610*/  FFMA.FTZ R19, R13, c[0x0][0x2d0], -R2.reuse ;  /* 0x0000b4000d137a23 */ /* 0x100fe40000010802 */
[----:B------:R-:W-:Y:S02]  /*8620*/  FFMA.FTZ R179, R11, c[0x0][0x2d0], -R2 ;  /* 0x0000b4000bb37a23 */ /* 0x000fe40000010802 */
[--C-:B------:R-:W-:Y:S02]  /*8630*/  FFMA.FTZ R10, R10, c[0x0][0x2d0], -R4.reuse ;  /* 0x0000b4000a0a7a23 */ /* 0x100fe40000010804 */
[--C-:B------:R-:W-:Y:S02]  /*8640*/  FFMA.FTZ R11, R7, c[0x0][0x2d0], -R4.reuse ;  /* 0x0000b400070b7a23 */ /* 0x100fe40000010804 */
[--C-:B------:R-:W-:Y:S01]  /*8650*/  FFMA.FTZ R133, R35, c[0x0][0x2d0], -R4.reuse ;  /* 0x0000b40023857a23 */ /* 0x100fe20000010804 */
[----:B------:R-:W-:Y:S01]  /*8660*/  MUFU.EX2 R24, R24 ;  /* 0x0000001800187308 */ /* 0x000fe20000000800 */
        /* <DEDUP_REMOVED lines=8> */
[--C-:B------:R-:W-:Y:S02]  /*86f0*/  FFMA.FTZ R248, R26, c[0x0][0x2d0], -R4.reuse ;  /* 0x0000b4001af87a23 */ /* 0x100fe40000010804 */
[--C-:B------:R-:W-:Y:S02]  /*8700*/  FFMA.FTZ R15, R9, c[0x0][0x2d0], -R4.reuse ;  /* 0x0000b400090f7a23 */ /* 0x100fe40000010804 */
[--C-:B------:R-:W-:Y:S01]  /*8710*/  FFMA.FTZ R5, R5, c[0x0][0x2d0], -R4.reuse ;  /* 0x0000b40005057a23 */ /* 0x100fe20000010804 */
[----:B------:R-:W-:Y:S01]  /*8720*/  MUFU.EX2 R190, R190 ;  /* 0x000000be00be7308 */ /* 0x000fe20000000800 */
[----:B------:R-:W-:Y:S09]  /*8730*/  FFMA.FTZ R177, R177, c[0x0][0x2d0], -R4 ;  /* 0x0000b400b1b17a23 */ /* 0x000ff20000010804 */
[----:B------:R-:W-:Y:S10]  /*8740*/  MUFU.EX2 R7, R5 ;  /* 0x0000000500077308 */ /* 0x000ff40000000800 */
[----:B------:R-:W-:Y:S10]  /*8750*/  MUFU.EX2 R177, R177 ;  /* 0x000000b100b17308 */ /* 0x000ff40000000800 */
[----:B------:R-:W-:Y:S10]  /*8760*/  MUFU.EX2 R189, R189 ;  /* 0x000000bd00bd7308 */ /* 0x000ff40000000800 */
[----:B------:R-:W-:Y:S10]  /*8770*/  MUFU.EX2 R191, R191 ;  /* 0x000000bf00bf7308 */ /* 0x000ff40000000800 */
[----:B------:R-:W-:Y:S10]  /*8780*/  MUFU.EX2 R248, R248 ;  /* 0x000000f800f87308 */ /* 0x000ff40000000800 */
[----:B------:R-:W-:Y:S10]  /*8790*/  MUFU.EX2 R183, R183 ;  /* 0x000000b700b77308 */ /* 0x000ff40000000800 */
[----:B------:R-:W-:Y:S01]  /*87a0*/  MUFU.EX2 R184, R184 ;  /* 0x000000b800b87308 */ /* 0x000fe20000000800 */
[C---:B-1----:R-:W-:Y:S01]  /*87b0*/  FMUL.FTZ R13, R0.reuse, R157 ;  /* 0x0000009d000d7220 */ /* 0x042fe20000410000 */
[----:B------:R-:W-:Y:S01]  /*87c0*/  MOV R157, R10 ;  /* 0x0000000a009d7202 */ /* 0x000fe20000000f00 */
[C---:B------:R-:W-:Y:S02]  /*87d0*/  FMUL.FTZ R20, R0.reuse, R148 ;  /* 0x0000009400147220 */ /* 0x040fe40000410000 */
[----:B------:R-:W2:Y:S01]  /*87e0*/  LDL R148, [R1+0x2c] ;  /* 0x00002c0001947983 */ /* 0x000ea20000100800 */
[C---:B------:R-:W-:Y:S01]  /*87f0*/  FMUL.FTZ R9, R0.reuse, R161 ;  /* 0x000000a100097220 */ /* 0x040fe20000410000 */
[----:B------:R-:W-:Y:S01]  /*8800*/  MOV R161, R15 ;  /* 0x0000000f00a17202 */ /* 0x000fe20000000f00 */
[C---:B------:R-:W-:Y:S02]  /*8810*/  FMUL.FTZ R16, R0.reuse, R152 ;  /* 0x0000009800107220 */ /* 0x040fe40000410000 */
[C---:B------:R-:W-:Y:S01]  /*8820*/  FMUL.FTZ R17, R0.reuse, R153 ;  /* 0x0000009900117220 */ /* 0x040fe20000410000 */
[----:B------:R-:W-:Y:S01]  /*8830*/  MUFU.EX2 R152, R133 ;  /* 0x0000008500987308 */ /* 0x000fe20000000800 */
[C---:B------:R-:W-:Y:S01]  /*8840*/  FMUL.FTZ R21, R0.reuse, R149 ;  /* 0x0000009500157220 */ /* 0x040fe20000410000 */
[----:B------:R-:W-:Y:S01]  /*8850*/  MOV R153, R179 ;  /* 0x000000b300997202 */ /* 0x000fe20000000f00 */
[C---:B------:R-:W-:Y:S01]  /*8860*/  FMUL.FTZ R28, R0.reuse, R140 ;  /* 0x0000008c001c7220 */ /* 0x040fe20000410000 */
[----:B------:R-:W-:Y:S01]  /*8870*/  MOV R140, R19 ;  /* 0x00000013008c7202 */ /* 0x000fe20000000f00 */
[C---:B------:R-:W-:Y:S02]  /*8880*/  FMUL.FTZ R29, R0.reuse, R141 ;  /* 0x0000008d001d7220 */ /* 0x040fe40000410000 */
[C---:B------:R-:W-:Y:S01]  /*8890*/  FMUL.FTZ R32, R0.reuse, R136 ;  /* 0x0000008800207220 */ /* 0x040fe20000410000 */
[----:B------:R-:W2:Y:S01]  /*88a0*/  LDL R141, [R1+0x34] ;  /* 0x00003400018d7983 */ /* 0x000ea20000100800 */
        /* <DEDUP_REMOVED lines=50> */
[----:B---3--:R-:W-:Y:S01]  /*8bd0*/  FFMA.FTZ R2, R0, R178, R176 ;  /* 0x000000b200027223 */ /* 0x008fe200000100b0 */
[----:B----4-:R-:W-:Y:S02]  /*8be0*/  F2FP.BF16.PACK_AB R176, R25, R176 ;  /* 0x000000b019b0723e */ /* 0x010fe400000010ff */
[----:B-----5:R-:W-:Y:S01]  /*8bf0*/  F2FP.BF16.PACK_AB R178, R23, R24 ;  /* 0x0000001817b2723e */ /* 0x020fe200000010ff */
[----:B------:R-:W-:Y:S01]  /*8c00*/  FADD.FTZ R6, R25, R2 ;  /* 0x0000000219067221 */ /* 0x000fe20000010000 */
[----:B------:R-:W-:Y:S02]  /*8c10*/  FSEL R2, R3, RZ, P0 ;  /* 0x000000ff03027208 */ /* 0x000fe40000000000 */
[----:B------:R-:W-:Y:S01]  /*8c20*/  MOV R25, R14 ;  /* 0x0000000e00197202 */ /* 0x000fe20000000f00 */
[----:B------:R-:W-:Y:S02]  /*8c30*/  FFMA.FTZ R14, R8, c[0x0][0x2d0], -R4 ;  /* 0x0000b400080e7a23 */ /* 0x000fe40000010804 */
[----:B------:R-:W-:Y:S01]  /*8c40*/  FADD.FTZ R2, -R2, R134 ;  /* 0x0000008602027221 */ /* 0x000fe20000010100 */
[----:B------:R-:W-:Y:S01]  /*8c50*/  MOV R149, R25 ;  /* 0x0000001900957202 */ /* 0x000fe20000000f00 */
[----:B------:R-:W-:Y:S02]  /*8c60*/  FFMA.FTZ R134, R34, c[0x0][0x2d0], -R4 ;  /* 0x0000b40022867a23 */ /* 0x000fe40000010804 */
[----:B------:R-:W-:Y:S02]  /*8c70*/  FMUL.FTZ R2, R2, c[0x0][0x2d0] ;  /* 0x0000b40002027a20 */ /* 0x000fe40000410000 */
[----:B------:R-:W-:Y:S02]  /*8c80*/  FADD.FTZ R4, R24, R6 ;  /* 0x0000000618047221 */ /* 0x000fe40000010000 */
[C---:B------:R-:W-:Y:S02]  /*8c90*/  FMUL.FTZ R8, R0.reuse, R160 ;  /* 0x000000a000087220 */ /* 0x040fe40000410000 */
[----:B------:R-:W1:Y:S01]  /*8ca0*/  MUFU.EX2 R2, R2 ;  /* 0x0000000200027308 */ /* 0x000e620000000800 */
[----:B------:R-:W-:Y:S02]  /*8cb0*/  FADD.FTZ R180, R23, R4 ;  /* 0x0000000417b47221 */ /* 0x000fe40000010000 */
[C---:B------:R-:W-:Y:S01]  /*8cc0*/  FMUL.FTZ R4, R0.reuse, R164 ;  /* 0x000000a400047220 */ /* 0x040fe20000410000 */
[----:B------:R-:W-:Y:S01]  /*8cd0*/  MOV R164, R11 ;  /* 0x0000000b00a47202 */ /* 0x000fe20000000f00 */
[C---:B------:R-:W-:Y:S01]  /*8ce0*/  FMUL.FTZ R24, R0.reuse, R144 ;  /* 0x0000009000187220 */ /* 0x040fe20000410000 */
[----:B------:R-:W-:Y:S01]  /*8cf0*/  MOV R144, R18 ;  /* 0x0000001200907202 */ /* 0x000fe20000000f00 */
[----:B------:R-:W-:Y:S01]  /*8d00*/  FMUL.FTZ R25, R0, R145 ;  /* 0x0000009100197220 */ /* 0x000fe20000410000 */
[----:B------:R-:W-:Y:S01]  /*8d10*/  MOV R145, R22 ;  /* 0x0000001600917202 */ /* 0x000fe20000000f00 */
[C---:B-1----:R-:W-:Y:S02]  /*8d20*/  FMUL.FTZ R10, R2.reuse, R162 ;  /* 0x000000a2020a7220 */ /* 0x042fe40000410000 */
[----:B------:R-:W3:Y:S01]  /*8d30*/  LDL R162, [R1+0x28] ;  /* 0x0000280001a27983 */ /* 0x000ee20000100800 */
[C---:B------:R-:W-:Y:S02]  /*8d40*/  FMUL.FTZ R11, R2.reuse, R163 ;  /* 0x000000a3020b7220 */ /* 0x040fe40000410000 */
[----:B--2---:R-:W-:Y:S01]  /*8d50*/  FFMA.FTZ R5, R2, R12, R7 ;  /* 0x0000000c02057223 */ /* 0x004fe20000010007 */
[----:B------:R-:W2:Y:S01]  /*8d60*/  LDL R163, [R1+0x30] ;  /* 0x0000300001a37983 */ /* 0x000ea20000100800 */
[C---:B------:R-:W-:Y:S02]  /*8d70*/  FMUL.FTZ R12, R0.reuse, R156 ;  /* 0x0000009c000c7220 */ /* 0x040fe40000410000 */
[C---:B------:R-:W-:Y:S01]  /*8d80*/  FADD.FTZ R6, R177.reuse, R5 ;  /* 0x00000005b1067221 */ /* 0x040fe20000010000 */
[----:B------:R-:W1:Y:S01]  /*8d90*/  MUFU.EX2 R156, R134 ;  /* 0x00000086009c7308 */ /* 0x000e620000000800 */
[----:B------:R-:W-:Y:S01]  /*8da0*/  FMUL.FTZ R5, R0, R165 ;  /* 0x000000a500057220 */ /* 0x000fe20000410000 */
[----:B------:R-:W-:Y:S01]  /*8db0*/  F2FP.BF16.PACK_AB R177, R177, R7 ;  /* 0x00000007b1b1723e */ /* 0x000fe200000010ff */
[----:B------:R-:W4:Y:S01]  /*8dc0*/  LDL R0, [R1+0x38] ;  /* 0x0000380001007983 */ /* 0x000f220000100800 */
[C---:B------:R-:W-:Y:S01]  /*8dd0*/  FMUL.FTZ R34, R2.reuse, R138 ;  /* 0x0000008a02227220 */ /* 0x040fe20000410000 */
[----:B------:R-:W-:Y:S01]  /*8de0*/  MOV R160, R6 ;  /* 0x0000000600a07202 */ /* 0x000fe20000000f00 */
        /* <DEDUP_REMOVED lines=13> */
[----:B------:R-:W-:Y:S01]  /*8ec0*/  FMUL.FTZ R23, R2, R151 ;  /* 0x0000009702177220 */ /* 0x000fe20000410000 */
[----:B-1----:R-:W-:Y:S01]  /*8ed0*/  F2FP.BF16.PACK_AB R179, R156, R152 ;  /* 0x000000989cb3723e */ /* 0x002fe200000010ff */
        /* <DEDUP_REMOVED lines=57> */
[----:B------:R-:W1:Y:S01]  /*9270*/  MUFU.EX2 R2, R187 ;  /* 0x000000bb00027308 */ /* 0x000e620000000800 */
[----:B---3--:R-:W3:Y:S02]  /*9280*/  LDSM.16.MT88.4 R136, [R162] ;  /* 0x00000000a288783b */ /* 0x008ee40000004200 */
[C---:B---3--:R-:W-:Y:S08]  /*9290*/  HMMA.16816.F32.BF16 R4, R176.reuse, R136, R4 ;  /* 0x00000088b004723c */ /* 0x048ff00000041804 */
[C---:B------:R-:W-:Y:S01]  /*92a0*/  HMMA.16816.F32.BF16 R8, R176.reuse, R138, R8 ;  /* 0x0000008ab008723c */ /* 0x040fe20000041808 */
[----:B--2---:R-:W2:Y:S07]  /*92b0*/  LDSM.16.MT88.4 R136, [R163] ;  /* 0x00000000a388783b */ /* 0x004eae0000004200 */
[C---:B--2---:R-:W-:Y:S08]  /*92c0*/  HMMA.16816.F32.BF16 R12, R176.reuse, R136, R12 ;  /* 0x00000088b00c723c */ /* 0x044ff0000004180c */
[C---:B------:R-:W-:Y:S01]  /*92d0*/  HMMA.16816.F32.BF16 R16, R176.reuse, R138, R16 ;  /* 0x0000008ab010723c */ /* 0x040fe20000041810 */
[----:B------:R-:W2:Y:S07]  /*92e0*/  LDSM.16.MT88.4 R136, [R148] ;  /* 0x000000009488783b */ /* 0x000eae0000004200 */
[C---:B--2---:R-:W-:Y:S08]  /*92f0*/  HMMA.16816.F32.BF16 R20, R176.reuse, R136, R20 ;  /* 0x00000088b014723c */ /* 0x044ff00000041814 */
[C---:B------:R-:W-:Y:S01]  /*9300*/  HMMA.16816.F32.BF16 R24, R176.reuse, R138, R24 ;  /* 0x0000008ab018723c */ /* 0x040fe20000041818 */
[----:B----4-:R2:W3:Y:S03]  /*9310*/  LDSM.16.MT88.4 R136, [R0] ;  /* 0x000000000088783b */ /* 0x0104e60000004200 */
[----:B--2---:R-:W-:Y:S02]  /*9320*/  FADD.FTZ R0, R133, R180 ;  /* 0x000000b485007221 */ /* 0x004fe40000010000 */
[----:B------:R-:W2:Y:S02]  /*9330*/  MUFU.EX2 R180, R161 ;  /* 0x000000a100b47308 */ /* 0x000ea40000000800 */
[----:B-1----:R-:W-:Y:S04]  /*9340*/  FADD.FTZ R0, R2, R0 ;  /* 0x0000000002007221 */ /* 0x002fe80000010000 */
[----:B------:R-:W-:Y:S04]  /*9350*/  FADD.FTZ R0, R144, R0 ;  /* 0x0000000090007221 */ /* 0x000fe80000010000 */
        /* <DEDUP_REMOVED lines=36> */
[----:B------:R-:W1:Y:S08]  /*95a0*/  LDSM.16.MT88.4 R136, [R141+0x6000] ;  /* 0x006000008d88783b */ /* 0x000e700000004200 */
[----:B------:R-:W3:Y:S01]  /*95b0*/  LDSM.16.MT88.4 R140, [R162+0x800] ;  /* 0x00080000a28c783b */ /* 0x000ee20000004200 */
        /* <DEDUP_REMOVED lines=9> */
[----:B--2---:R-:W-:Y:S05]  /*9650*/  F2FP.BF16.PACK_AB R177, R180, R181 ;  /* 0x000000b5b4b1723e */ /* 0x004fea00000010ff */
[C---:B---3--:R-:W-:Y:S02]  /*9660*/  HMMA.16816.F32.BF16 R4, R136.reuse, R140, R4 ;  /* 0x0000008c8804723c */ /* 0x048fe40000041804 */
[----:B------:R2:W-:Y:S06]  /*9670*/  MUFU.EX2 R134, R249 ;  /* 0x000000f900867308 */ /* 0x0005ec0000000800 */
[C---:B------:R-:W-:Y:S01]  /*9680*/  HMMA.16816.F32.BF16 R8, R136.reuse, R142, R8 ;  /* 0x0000008e8808723c */ /* 0x040fe20000041808 */
[----:B------:R-:W3:Y:S03]  /*9690*/  LDSM.16.MT88.4 R140, [R148+0x800] ;  /* 0x00080000948c783b */ /* 0x000ee60000004200 */
[----:B------:R-:W5:Y:S01]  /*96a0*/  MUFU.EX2 R133, R158 ;  /* 0x0000009e00857308 */ /* 0x000f620000000800 */
[----:B----4-:R-:W-:Y:S09]  /*96b0*/  MOV R251, R148 ;  /* 0x0000009400fb7202 */ /* 0x010ff20000000f00 */
[----:B------:R-:W-:Y:S01]  /*96c0*/  MUFU.EX2 R176, R167 ;  /* 0x000000a700b07308 */ /* 0x000fe20000000800 */
[----:B--2---:R-:W-:Y:S01]  /*96d0*/  MOV R249, R162 ;  /* 0x000000a200f97202 */ /* 0x004fe20000000f00 */
[C---:B-1----:R-:W-:Y:S03]  /*96e0*/  HMMA.16816.F32.BF16 R12, R136.reuse, R144, R12 ;  /* 0x00000090880c723c */ /* 0x042fe6000004180c */
[----:B-----5:R-:W-:Y:S05]  /*96f0*/  FADD.FTZ R0, R133, R0 ;  /* 0x0000000085007221 */ /* 0x020fea0000010000 */
[C---:B------:R-:W-:Y:S01]  /*9700*/  HMMA.16816.F32.BF16 R16, R136.reuse, R146, R16 ;  /* 0x000000928810723c */ /* 0x040fe20000041810 */
[----:B------:R-:W1:Y:S03]  /*9710*/  LDSM.16.MT88.4 R144, [R188+0x800] ;  /* 0x00080000bc90783b */ /* 0x000e660000004200 */
[----:B------:R-:W-:Y:S04]  /*9720*/  FADD.FTZ R0, R2, R0 ;  /* 0x0000000002007221 */ /* 0x000fe80000010000 */
[C---:B---3--:R-:W-:Y:S08]  /*9730*/  HMMA.16816.F32.BF16 R20, R136.reuse, R140, R20 ;  /* 0x0000008c8814723c */ /* 0x048ff00000041814 */
        /* <DEDUP_REMOVED lines=25> */
[----:B------:R2:W3:Y:S07]  /*98d0*/  LDSM.16.MT88.4 R140, [R162+0x6800] ;  /* 0x00680000a28c783b */ /* 0x0004ee0000004200 */
[C---:B-1----:R-:W-:Y:S04]  /*98e0*/  HMMA.16816.F32.BF16 R92, R136.reuse, R144, R92 ;  /* 0x00000090885c723c */ /* 0x042fe8000004185c */
[----:B--2---:R-:W-:Y:S04]  /*98f0*/  MOV R162, R149 ;  /* 0x0000009500a27202 */ /* 0x004fe80000000f00 */
[C---:B------:R-:W-:Y:S01]  /*9900*/  HMMA.16816.F32.BF16 R96, R136.reuse, R146, R96 ;  /* 0x000000928860723c */ /* 0x040fe20000041860 */
[----:B------:R-:W1:Y:S07]  /*9910*/  LDSM.16.MT88.4 R144, [R163+0x6800] ;  /* 0x00680000a390783b */ /* 0x000e6e0000004200 */
[C---:B---3--:R-:W-:Y:S08]  /*9920*/  HMMA.16816.F32.BF16 R100, R136.reuse, R140, R100 ;  /* 0x0000008c8864723c */ /* 0x048ff00000041864 */
[C---:B------:R-:W-:Y:S01]  /*9930*/  HMMA.16816.F32.BF16 R104, R136.reuse, R142, R104 ;  /* 0x0000008e8868723c */ /* 0x040fe20000041868 */
[----:B------:R2:W3:Y:S07]  /*9940*/  LDSM.16.MT88.4 R140, [R148+0x6800] ;  /* 0x00680000948c783b */ /* 0x0004ee0000004200 */
[C---:B-1----:R-:W-:Y:S01]  /*9950*/  HMMA.16816.F32.BF16 R108, R136.reuse, R144, R108 ;  /* 0x00000090886c723c */ /* 0x042fe2000004186c */
[----:B--2---:R1:W2:Y:S07]  /*9960*/  MUFU.EX2 R148, R250 ;  /* 0x000000fa00947308 */ /* 0x0042ae0000000800 */
[C---:B------:R-:W-:Y:S01]  /*9970*/  HMMA.16816.F32.BF16 R112, R136.reuse, R146, R112 ;  /* 0x000000928870723c */ /* 0x040fe20000041870 */
[----:B------:R-:W4:Y:S07]  /*9980*/  LDSM.16.MT88.4 R144, [R188+0x6800] ;  /* 0x00680000bc90783b */ /* 0x000f2e0000004200 */
[C---:B---3--:R-:W-:Y:S04]  /*9990*/  HMMA.16816.F32.BF16 R116, R136.reuse, R140, R116 ;  /* 0x0000008c8874723c */ /* 0x048fe80000041874 */
[----:B-1----:R-:W-:Y:S04]  /*99a0*/  MOV R250, R163 ;  /* 0x000000a300fa7202 */ /* 0x002fe80000000f00 */
[C---:B------:R-:W-:Y:S01]  /*99b0*/  HMMA.16816.F32.BF16 R120, R136.reuse, R142, R120 ;  /* 0x0000008e8878723c */ /* 0x040fe20000041878 */
[----:B------:R-:W1:Y:S03]  /*99c0*/  LDSM.16.MT88.4 R140, [R249+0x1000] ;  /* 0x00100000f98c783b */ /* 0x000e660000004200 */
[----:B--2---:R-:W-:Y:S04]  /*99d0*/  FADD.FTZ R0, R148, R0 ;  /* 0x0000000094007221 */ /* 0x004fe80000010000 */
[C---:B------:R-:W-:Y:S01]  /*99e0*/  FADD.FTZ R0, R134.reuse, R0 ;  /* 0x0000000086007221 */ /* 0x040fe20000010000 */
[C---:B----4-:R-:W-:Y:S08]  /*99f0*/  HMMA.16816.F32.BF16 R124, R136.reuse, R144, R124 ;  /* 0x00000090887c723c */ /* 0x050ff0000004187c */
[----:B------:R-:W-:Y:S01]  /*9a00*/  HMMA.16816.F32.BF16 R128, R136, R146, R128 ;  /* 0x000000928880723c */ /* 0x000fe20000041880 */
[----:B------:R-:W2:Y:S06]  /*9a10*/  LDSM.16.MT88.4 R144, [R250+0x1000] ;  /* 0x00100000fa90783b */ /* 0x000eac0000004200 */
[----:B------:R-:W-:Y:S02]  /*9a20*/  F2FP.BF16.PACK_AB R138, R134, R148 ;  /* 0x00000094868a723e */ /* 0x000fe400000010ff */
[----:B------:R-:W3:Y:S01]  /*9a30*/  LDSM.16.MT88.4 R148, [R251+0x1000] ;  /* 0x00100000fb94783b */ /* 0x000ee20000004200 */
[----:B------:R-:W-:Y:S02]  /*9a40*/  MUFU.EX2 R134, R165 ;  /* 0x000000a500867308 */ /* 0x000fe40000000800 */
[----:B------:R-:W-:Y:S02]  /*9a50*/  F2FP.BF16.PACK_AB R136, R2, R133 ;  /* 0x000000850288723e */ /* 0x000fe400000010ff */
[----:B------:R-:W-:Y:S02]  /*9a60*/  F2FP.BF16.PACK_AB R137, R189, R190 ;  /* 0x000000bebd89723e */ /* 0x000fe400000010ff */
[----:B------:R-:W-:Y:S04]  /*9a70*/  F2FP.BF16.PACK_AB R139, R248, R191 ;  /* 0x000000bff88b723e */ /* 0x000fe800000010ff */
[----:B------:R-:W4:Y:S03]  /*9a80*/  MUFU.EX2 R2, R162 ;  /* 0x000000a200027308 */ /* 0x000f260000000800 */
[C---:B-1----:R-:W-:Y:S07]  /*9a90*/  HMMA.16816.F32.BF16 R4, R136.reuse, R140, R4 ;  /* 0x0000008c8804723c */ /* 0x042fee0000041804 */
[----:B------:R-:W1:Y:S01]  /*9aa0*/  MUFU.EX2 R133, R166 ;  /* 0x000000a600857308 */ /* 0x000e620000000800 */
[C---:B------:R-:W-:Y:S01]  /*9ab0*/  HMMA.16816.F32.BF16 R8, R136.reuse, R142, R8 ;  /* 0x0000008e8808723c */ /* 0x040fe20000041808 */
[----:B------:R-:W5:Y:S07]  /*9ac0*/  LDSM.16.MT88.4 R140, [R188+0x1000] ;  /* 0x00100000bc8c783b */ /* 0x000f6e0000004200 */
[C---:B--2---:R-:W-:Y:S04]  /*9ad0*/  HMMA.16816.F32.BF16 R12, R136.reuse, R144, R12 ;  /* 0x00000090880c723c */ /* 0x044fe8000004180c */
[----:B----4-:R-:W-:Y:S04]  /*9ae0*/  FADD.FTZ R0, R2, R0 ;  /* 0x0000000002007221 */ /* 0x010fe80000010000 */
[C---:B------:R-:W-:Y:S01]  /*9af0*/  FADD.FTZ R0, R176.reuse, R0 ;  /* 0x00000000b0007221 */ /* 0x040fe20000010000 */
[C---:B------:R-:W-:Y:S01]  /*9b00*/  HMMA.16816.F32.BF16 R16, R136.reuse, R146, R16 ;  /* 0x000000928810723c */ /* 0x040fe20000041810 */
[----:B------:R-:W2:Y:S02]  /*9b10*/  LDSM.16.MT88.4 R144, [R249+0x3000] ;  /* 0x00300000f990783b */ /* 0x000ea40000004200 */
[----:B------:R-:W-:Y:S01]  /*9b20*/  F2FP.BF16.PACK_AB R176, R176, R2 ;  /* 0x00000002b0b0723e */ /* 0x000fe200000010ff */
[----:B------:R-:W-:Y:S02]  /*9b30*/  FADD.FTZ R2, R152, R160 ;  /* 0x000000a098027221 */ /* 0x000fe40000010000 */
[----:B-1----:R-:W-:Y:S02]  /*9b40*/  FADD.FTZ R0, R133, R0 ;  /* 0x0000000085007221 */ /* 0x002fe40000010000 */
[C---:B---3--:R-:W-:Y:S01]  /*9b50*/  HMMA.16816.F32.BF16 R20, R136.reuse, R148, R20 ;  /* 0x000000948814723c */ /* 0x048fe20000041814 */
[----:B------:R-:W-:Y:S03]  /*9b60*/  LDSM.16.MT88.4 R160, [R249+0x1800] ;  /* 0x00180000f9a0783b */ /* 0x000fe60000004200 */
[C---:B------:R-:W-:Y:S01]  /*9b70*/  FADD.FTZ R0, R178.reuse, R0 ;  /* 0x00000000b2007221 */ /* 0x040fe20000010000 */
[----:B------:R-:W-:Y:S02]  /*9b80*/  F2FP.BF16.PACK_AB R178, R178, R133 ;  /* 0x00000085b2b2723e */ /* 0x000fe400000010ff */
[----:B------:R-:W1:Y:S01]  /*9b90*/  MUFU.EX2 R133, R164 ;  /* 0x000000a400857308 */ /* 0x000e620000000800 */
[C---:B------:R-:W-:Y:S01]  /*9ba0*/  HMMA.16816.F32.BF16 R24, R136.reuse, R150, R24 ;  /* 0x000000968818723c */ /* 0x040fe20000041818 */
[----:B------:R-:W3:Y:S07]  /*9bb0*/  LDSM.16.MT88.4 R148, [R250+0x3000] ;  /* 0x00300000fa94783b */ /* 0x000eee0000004200 */
[C---:B-----5:R-:W-:Y:S01]  /*9bc0*/  HMMA.16816.F32.BF16 R28, R136.reuse, R140, R28 ;  /* 0x0000008c881c723c */ /* 0x060fe2000004181c */
[----:B------:R-:W-:Y:S07]  /*9bd0*/  LDSM.16.MT88.4 R152, [R250+0x1800] ;  /* 0x00180000fa98783b */ /* 0x000fee0000004200 */
[C---:B------:R-:W-:Y:S01]  /*9be0*/  HMMA.16816.F32.BF16 R32, R136.reuse, R142, R32 ;  /* 0x0000008e8820723c */ /* 0x040fe20000041820 */
[----:B------:R-:W4:Y:S03]  /*9bf0*/  LDSM.16.MT88.4 R140, [R251+0x3000] ;  /* 0x00300000fb8c783b */ /* 0x000f260000004200 */
[----:B-1----:R-:W-:Y:S04]  /*9c00*/  F2FP.BF16.PACK_AB R179, R133, R134 ;  /* 0x0000008685b3723e */ /* 0x002fe800000010ff */
[C---:B--2---:R-:W-:Y:S01]  /*9c10*/  HMMA.16816.F32.BF16 R36, R136.reuse, R144, R36 ;  /* 0x000000908824723c */ /* 0x044fe20000041824 */
[----:B------:R1:W-:Y:S04]  /*9c20*/  STL [R1+0x78], R0 ;  /* 0x0000780001007387 */ /* 0x0003e80000100800 */
[----:B------:R-:W2:Y:S03]  /*9c30*/  LDL R187, [R1+0x80] ;  /* 0x0000800001bb7983 */ /* 0x000ea60000100800 */
[C---:B------:R-:W-:Y:S01]  /*9c40*/  HMMA.16816.F32.BF16 R40, R136.reuse, R146, R40 ;  /* 0x000000928828723c */ /* 0x040fe20000041828 */
[----:B------:R-:W5:Y:S07]  /*9c50*/  LDSM.16.MT88.4 R144, [R188+0x3000] ;  /* 0x00300000bc90783b */ /* 0x000f6e0000004200 */
[C---:B---3--:R-:W-:Y:S01]  /*9c60*/  HMMA.16816.F32.BF16 R44, R136.reuse, R148, R44 ;  /* 0x00000094882c723c */ /* 0x048fe2000004182c */
[----:B------:R-:W2:Y:S07]  /*9c70*/  LDL.LU R186, [R1+0x10] ;  /* 0x0000100001ba7983 */ /* 0x000eae0000300800 */
[C---:B------:R-:W-:Y:S01]  /*9c80*/  HMMA.16816.F32.BF16 R48, R136.reuse, R150, R48 ;  /* 0x000000968830723c */ /* 0x040fe20000041830 */
[----:B------:R-:W3:Y:S03]  /*9c90*/  LDSM.16.MT88.4 R148, [R249+0x5000] ;  /* 0x00500000f994783b */ /* 0x000ee60000004200 */
[----:B-1----:R-:W-:Y:S04]  /*9ca0*/  FADD.FTZ R0, R156, R2 ;  /* 0x000000029c007221 */ /* 0x002fe80000010000 */
[C---:B----4-:R-:W-:Y:S04]  /*9cb0*/  HMMA.16816.F32.BF16 R52, R136.reuse, R140, R52 ;  /* 0x0000008c8834723c */ /* 0x050fe80000041834 */
[----:B------:R-:W-:Y:S04]  /*9cc0*/  FADD.FTZ R0, R185, R0 ;  /* 0x00000000b9007221 */ /* 0x000fe80000010000 */
[C---:B------:R-:W-:Y:S01]  /*9cd0*/  HMMA.16816.F32.BF16 R56, R136.reuse, R142, R56 ;  /* 0x0000008e8838723c */ /* 0x040fe20000041838 */
[----:B------:R-:W1:Y:S03]  /*9ce0*/  LDSM.16.MT88.4 R140, [R250+0x5000] ;  /* 0x00500000fa8c783b */ /* 0x000e660000004200 */
[----:B------:R-:W-:Y:S04]  /*9cf0*/  FADD.FTZ R0, R182, R0 ;  /* 0x00000000b6007221 */ /* 0x000fe80000010000 */
[----:B------:R-:W-:Y:S01]  /*9d00*/  FADD.FTZ R0, R183, R0 ;  /* 0x00000000b7007221 */ /* 0x000fe20000010000 */
[C---:B-----5:R-:W-:Y:S03]  /*9d10*/  HMMA.16816.F32.BF16 R60, R136.reuse, R144, R60 ;  /* 0x00000090883c723c */ /* 0x060fe6000004183c */
[----:B------:R-:W-:Y:S04]  /*9d20*/  FADD.FTZ R0, R184, R0 ;  /* 0x00000000b8007221 */ /* 0x000fe80000010000 */
[----:B------:R-:W-:Y:S01]  /*9d30*/  FADD.FTZ R0, R190, R0 ;  /* 0x00000000be007221 */ /* 0x000fe20000010000 */
[C---:B------:R-:W-:Y:S01]  /*9d40*/  HMMA.16816.F32.BF16 R64, R136.reuse, R146, R64 ;  /* 0x000000928840723c */ /* 0x040fe20000041840 */
[----:B------:R-:W4:Y:S03]  /*9d50*/  LDSM.16.MT88.4 R144, [R251+0x5000] ;  /* 0x00500000fb90783b */ /* 0x000f260000004200 */
[----:B------:R-:W-:Y:S04]  /*9d60*/  FADD.FTZ R0, R189, R0 ;  /* 0x00000000bd007221 */ /* 0x000fe80000010000 */
[C---:B---3--:R-:W-:Y:S04]  /*9d70*/  HMMA.16816.F32.BF16 R68, R136.reuse, R148, R68 ;  /* 0x000000948844723c */ /* 0x048fe80000041844 */
[----:B------:R-:W-:Y:S04]  /*9d80*/  FADD.FTZ R0, R191, R0 ;  /* 0x00000000bf007221 */ /* 0x000fe80000010000 */
[C---:B------:R-:W-:Y:S01]  /*9d90*/  HMMA.16816.F32.BF16 R72, R136.reuse, R150, R72 ;  /* 0x000000968848723c */ /* 0x040fe20000041848 */
[----:B------:R-:W3:Y:S03]  /*9da0*/  LDSM.16.MT88.4 R148, [R188+0x5000] ;  /* 0x00500000bc94783b */ /* 0x000ee60000004200 */
[----:B------:R-:W-:Y:S04]  /*9db0*/  FADD.FTZ R0, R248, R0 ;  /* 0x00000000f8007221 */ /* 0x000fe80000010000 */
[C---:B-1----:R-:W-:Y:S04]  /*9dc0*/  HMMA.16816.F32.BF16 R76, R136.reuse, R140, R76 ;  /* 0x0000008c884c723c */ /* 0x042fe8000004184c */
[----:B------:R-:W-:Y:S04]  /*9dd0*/  FADD.FTZ R0, R181, R0 ;  /* 0x00000000b5007221 */ /* 0x000fe80000010000 */
[C---:B------:R-:W-:Y:S01]  /*9de0*/  HMMA.16816.F32.BF16 R80, R136.reuse, R142, R80 ;  /* 0x0000008e8850723c */ /* 0x040fe20000041850 */
[----:B------:R-:W1:Y:S03]  /*9df0*/  LDSM.16.MT88.4 R140, [R249+0x7000] ;  /* 0x00700000f98c783b */ /* 0x000e660000004200 */
[----:B------:R-:W-:Y:S04]  /*9e00*/  FADD.FTZ R0, R180, R0 ;  /* 0x00000000b4007221 */ /* 0x000fe80000010000 */
[----:B------:R-:W-:Y:S01]  /*9e10*/  FADD.FTZ R0, R134, R0 ;  /* 0x0000000086007221 */ /* 0x000fe20000010000 */
[C---:B----4-:R-:W-:Y:S03]  /*9e20*/  HMMA.16816.F32.BF16 R84, R136.reuse, R144, R84 ;  /* 0x000000908854723c */ /* 0x050fe60000041854 */
[----:B------:R-:W-:Y:S01]  /*9e30*/  FADD.FTZ R0, R133, R0 ;  /* 0x0000000085007221 */ /* 0x000fe20000010000 */
[----:B------:R-:W-:Y:S02]  /*9e40*/  MOV R133, R132 ;  /* 0x0000008400857202 */ /* 0x000fe40000000f00 */
[----:B------:R-:W-:Y:S02]  /*9e50*/  MOV R134, R3 ;  /* 0x0000000300867202 */ /* 0x000fe40000000f00 */
[C---:B------:R-:W-:Y:S01]  /*9e60*/  HMMA.16816.F32.BF16 R88, R136.reuse, R146, R88 ;  /* 0x000000928858723c */ /* 0x040fe20000041858 */
[----:B------:R-:W4:Y:S07]  /*9e70*/  LDSM.16.MT88.4 R144, [R250+0x7000] ;  /* 0x00700000fa90783b */ /* 0x000f2e0000004200 */
[C---:B---3--:R-:W-:Y:S08]  /*9e80*/  HMMA.16816.F32.BF16 R92, R136.reuse, R148, R92 ;  /* 0x00000094885c723c */ /* 0x048ff0000004185c */
[C---:B------:R-:W-:Y:S01]  /*9e90*/  HMMA.16816.F32.BF16 R96, R136.reuse, R150, R96 ;  /* 0x000000968860723c */ /* 0x040fe20000041860 */
[----:B------:R-:W3:Y:S07]  /*9ea0*/  LDSM.16.MT88.4 R148, [R251+0x7000] ;  /* 0x00700000fb94783b */ /* 0x000eee0000004200 */
[C---:B-1----:R-:W-:Y:S08]  /*9eb0*/  HMMA.16816.F32.BF16 R100, R136.reuse, R140, R100 ;  /* 0x0000008c8864723c */ /* 0x042ff00000041864 */
[C---:B------:R-:W-:Y:S01]  /*9ec0*/  HMMA.16816.F32.BF16 R104, R136.reuse, R142, R104 ;  /* 0x0000008e8868723c */ /* 0x040fe20000041868 */
[----:B------:R-:W1:Y:S07]  /*9ed0*/  LDSM.16.MT88.4 R140, [R188+0x7000] ;  /* 0x00700000bc8c783b */ /* 0x000e6e0000004200 */
[C---:B----4-:R-:W-:Y:S08]  /*9ee0*/  HMMA.16816.F32.BF16 R108, R136.reuse, R144, R108 ;  /* 0x00000090886c723c */ /* 0x050ff0000004186c */
[C---:B------:R-:W-:Y:S01]  /*9ef0*/  HMMA.16816.F32.BF16 R112, R136.reuse, R146, R112 ;  /* 0x000000928870723c */ /* 0x040fe20000041870 */
[----:B------:R-:W4:Y:S07]  /*9f00*/  LDSM.16.MT88.4 R144, [R251+0x1800] ;  /* 0x00180000fb90783b */ /* 0x000f2e0000004200 */
        /* <DEDUP_REMOVED lines=8> */
[----:B------:R-:W5:Y:S07]  /*9f90*/  LDSM.16.MT88.4 R8, [R250+0x3800] ;  /* 0x00380000fa08783b */ /* 0x000f6e0000004200 */
[C---:B------:R-:W-:Y:S01]  /*9fa0*/  HMMA.16816.F32.BF16 R156, R176.reuse, R152, R12 ;  /* 0x00000098b09c723c */ /* 0x040fe2000004180c */
[----:B------:R-:W3:Y:S07]  /*9fb0*/  LDSM.16.MT88.4 R12, [R251+0x3800] ;  /* 0x00380000fb0c783b */ /* 0x000eee0000004200 */
[C---:B------:R-:W-:Y:S01]  /*9fc0*/  HMMA.16816.F32.BF16 R152, R176.reuse, R154, R16 ;  /* 0x0000009ab098723c */ /* 0x040fe20000041810 */
[----:B------:R-:W5:Y:S07]  /*9fd0*/  LDSM.16.MT88.4 R16, [R188+0x3800] ;  /* 0x00380000bc10783b */ /* 0x000f6e0000004200 */
[C---:B----4-:R-:W-:Y:S08]  /*9fe0*/  HMMA.16816.F32.BF16 R148, R176.reuse, R144, R20 ;  /* 0x00000090b094723c */ /* 0x050ff00000041814 */
[C---:B------:R-:W-:Y:S08]  /*9ff0*/  HMMA.16816.F32.BF16 R144, R176.reuse, R146, R24 ;  /* 0x00000092b090723c */ /* 0x040ff00000041818 */
[C---:B-1----:R-:W-:Y:S08]  /*a000*/  HMMA.16816.F32.BF16 R140, R176.reuse, R136, R28 ;  /* 0x00000088b08c723c */ /* 0x042ff0000004181c */
[C---:B------:R-:W-:Y:S08]  /*a010*/  HMMA.16816.F32.BF16 R136, R176.reuse, R138, R32 ;  /* 0x0000008ab088723c */ /* 0x040ff00000041820 */
[C---:B---3--:R-:W-:Y:S08]  /*a020*/  HMMA.16816.F32.BF16 R36, R176.reuse, R4, R36 ;  /* 0x00000004b024723c */ /* 0x048ff00000041824 */
[C---:B------:R-:W-:Y:S01]  /*a030*/  HMMA.16816.F32.BF16 R40, R176.reuse, R6, R40 ;  /* 0x00000006b028723c */ /* 0x040fe20000041828 */
[----:B------:R-:W1:Y:S07]  /*a040*/  LDSM.16.MT88.4 R4, [R249+0x5800] ;  /* 0x00580000f904783b */ /* 0x000e6e0000004200 */
[C---:B-----5:R-:W-:Y:S08]  /*a050*/  HMMA.16816.F32.BF16 R44, R176.reuse, R8, R44 ;  /* 0x00000008b02c723c */ /* 0x060ff0000004182c */
[C---:B------:R-:W-:Y:S01]  /*a060*/  HMMA.16816.F32.BF16 R48, R176.reuse, R10, R48 ;  /* 0x0000000ab030723c */ /* 0x040fe20000041830 */
[----:B------:R-:W3:Y:S07]  /*a070*/  LDSM.16.MT88.4 R8, [R250+0x5800] ;  /* 0x00580000fa08783b */ /* 0x000eee0000004200 */
[C---:B------:R-:W-:Y:S08]  /*a080*/  HMMA.16816.F32.BF16 R52, R176.reuse, R12, R52 ;  /* 0x0000000cb034723c */ /* 0x040ff00000041834 */
[C---:B------:R-:W-:Y:S01]  /*a090*/  HMMA.16816.F32.BF16 R56, R176.reuse, R14, R56 ;  /* 0x0000000eb038723c */ /* 0x040fe20000041838 */
[----:B------:R-:W4:Y:S07]  /*a0a0*/  LDSM.16.MT88.4 R12, [R251+0x5800] ;  /* 0x00580000fb0c783b */ /* 0x000f2e0000004200 */
[C---:B------:R-:W-:Y:S08]  /*a0b0*/  HMMA.16816.F32.BF16 R60, R176.reuse, R16, R60 ;  /* 0x00000010b03c723c */ /* 0x040ff0000004183c */
[C---:B------:R-:W-:Y:S01]  /*a0c0*/  HMMA.16816.F32.BF16 R64, R176.reuse, R18, R64 ;  /* 0x00000012b040723c */ /* 0x040fe20000041840 */
[----:B------:R-:W5:Y:S02]  /*a0d0*/  LDSM.16.MT88.4 R16, [R188+0x5800] ;  /* 0x00580000bc10783b */ /* 0x000f640000004200 */
[C---:B--2---:R-:W-:Y:S02]  /*a0e0*/  ISETP.GT.AND P0, PT, R186.reuse, R187, PT ;  /* 0x000000bbba00720c */ /* 0x044fe40003f04270 */
[----:B------:R-:W-:Y:S03]  /*a0f0*/  IADD3 R2, R186, -0x1, RZ ;  /* 0xffffffffba027810 */ /* 0x000fe60007ffe0ff */
[C---:B-1----:R-:W-:Y:S02]  /*a100*/  HMMA.16816.F32.BF16 R68, R176.reuse, R4, R68 ;  /* 0x00000004b044723c */ /* 0x042fe40000041844 */
[----:B------:R-:W-:Y:S04]  /*a110*/  STL [R1+0x60], R2 ;  /* 0x0000600201007387 */ /* 0x000fe80000100800 */
[----:B------:R1:W-:Y:S02]  /*a120*/  STL [R1+0x74], R0 ;  /* 0x0000740001007387 */ /* 0x0003e40000100800 */
[C---:B------:R-:W-:Y:S02]  /*a130*/  HMMA.16816.F32.BF16 R72, R176.reuse, R6, R72 ;  /* 0x00000006b048723c */ /* 0x040fe40000041848 */
[----:B------:R-:W2:Y:S06]  /*a140*/  LDSM.16.MT88.4 R4, [R249+0x7800] ;  /* 0x00780000f904783b */ /* 0x000eac0000004200 */
[C---:B---3--:R-:W-:Y:S08]  /*a150*/  HMMA.16816.F32.BF16 R76, R176.reuse, R8, R76 ;  /* 0x00000008b04c723c */ /* 0x048ff0000004184c */
[C---:B------:R-:W-:Y:S01]  /*a160*/  HMMA.16816.F32.BF16 R80, R176.reuse, R10, R80 ;  /* 0x0000000ab050723c */ /* 0x040fe20000041850 */
[----:B------:R-:W3:Y:S03]  /*a170*/  LDSM.16.MT88.4 R8, [R250+0x7800] ;  /* 0x00780000fa08783b */ /* 0x000ee60000004200 */
[----:B-1----:R-:W-:Y:S04]  /*a180*/  MOV R0, R2 ;  /* 0x0000000200007202 */ /* 0x002fe80000000f00 */
[C---:B----4-:R-:W-:Y:S01]  /*a190*/  HMMA.16816.F32.BF16 R84, R176.reuse, R12, R84 ;  /* 0x0000000cb054723c */ /* 0x050fe20000041854 */
[----:B------:R-:W-:Y:S07]  /*a1a0*/  STL [R1+0x10], R0 ;  /* 0x0000100001007387 */ /* 0x000fee0000100800 */
[C---:B------:R-:W-:Y:S01]  /*a1b0*/  HMMA.16816.F32.BF16 R88, R176.reuse, R14, R88 ;  /* 0x0000000eb058723c */ /* 0x040fe20000041858 */
[----:B------:R-:W1:Y:S07]  /*a1c0*/  LDSM.16.MT88.4 R12, [R251+0x7800] ;  /* 0x00780000fb0c783b */ /* 0x000e6e0000004200 */
[C---:B-----5:R-:W-:Y:S08]  /*a1d0*/  HMMA.16816.F32.BF16 R92, R176.reuse, R16, R92 ;  /* 0x00000010b05c723c */ /* 0x060ff0000004185c */
[C---:B------:R-:W-:Y:S01]  /*a1e0*/  HMMA.16816.F32.BF16 R96, R176.reuse, R18, R96 ;  /* 0x00000012b060723c */ /* 0x040fe20000041860 */
[----:B------:R-:W4:Y:S07]  /*a1f0*/  LDSM.16.MT88.4 R16, [R188+0x7800] ;  /* 0x00780000bc10783b */ /* 0x000f2e0000004200 */
[C---:B--2---:R-:W-:Y:S08]  /*a200*/  HMMA.16816.F32.BF16 R100, R176.reuse, R4, R100 ;  /* 0x00000004b064723c */ /* 0x044ff00000041864 */
[C---:B------:R-:W-:Y:S08]  /*a210*/  HMMA.16816.F32.BF16 R104, R176.reuse, R6, R104 ;  /* 0x00000006b068723c */ /* 0x040ff00000041868 */
[C---:B---3--:R-:W-:Y:S08]  /*a220*/  HMMA.16816.F32.BF16 R108, R176.reuse, R8, R108 ;  /* 0x00000008b06c723c */ /* 0x048ff0000004186c */
[C---:B------:R-:W-:Y:S08]  /*a230*/  HMMA.16816.F32.BF16 R112, R176.reuse, R10, R112 ;  /* 0x0000000ab070723c */ /* 0x040ff00000041870 */
[C---:B-1----:R-:W-:Y:S08]  /*a240*/  HMMA.16816.F32.BF16 R116, R176.reuse, R12, R116 ;  /* 0x0000000cb074723c */ /* 0x042ff00000041874 */
[C---:B------:R-:W-:Y:S08]  /*a250*/  HMMA.16816.F32.BF16 R120, R176.reuse, R14, R120 ;  /* 0x0000000eb078723c */ /* 0x040ff00000041878 */
[C---:B----4-:R-:W-:Y:S07]  /*a260*/  HMMA.16816.F32.BF16 R124, R176.reuse, R16, R124 ;  /* 0x00000010b07c723c */ /* 0x050fee000004187c */
[----:B------:R-:W-:Y:S01]  /*a270*/  MOV R16, R3 ;  /* 0x0000000300107202 */ /* 0x000fe20000000f00 */
[----:B------:R-:W-:Y:S01]  /*a280*/  HMMA.16816.F32.BF16 R128, R176, R18, R128 ;  /* 0x00000012b080723c */ /* 0x000fe20000041880 */
[----:B------:R-:W-:-:S07]  /*a290*/  @P0 BRA `(.L_x_534) ;  /* 0xffffbae000000947 */ /* 0x000fce000383ffff */
.L_x_523:
[----:B-1----:R-:W2:Y:S02]  /*a2a0*/  LDL R0, [R1+0x60] ;  /* 0x0000600001007983 */ /* 0x002ea40000100800 */
[----:B--2---:R-:W-:-:S13]  /*a2b0*/  ISETP.GE.AND P0, PT, R0, RZ, PT ;  /* 0x000000ff0000720c */ /* 0x004fda0003f06270 */
[----:B------:R-:W-:Y:S05]  /*a2c0*/  @!P0 BRA `(.L_x_535) ;  /* 0x0000402000008947 */ /* 0x000fea0003800000 */
[----:B------:R-:W-:Y:S02]  /*a2d0*/  MOV R134, R16 ;  /* 0x0000001000867202 */ /* 0x000fe40000000f00 */
[----:B------:R-:W-:Y:S02]  /*a2e0*/  MOV R133, R132 ;  /* 0x0000008400857202 */ /* 0x000fe40000000f00 */
.L_x_542:
[----:B------:R-:W2:Y:S01]  /*a2f0*/  LDL R8, [R1+0x5c] ;  /* 0x00005c0001087983 */ /* 0x000ea20000100800 */
[----:B------:R-:W-:Y:S04]  /*a300*/  DEPBAR.LE SB0, 0x0 ;  /* 0x000080000000791a */ /* 0x000fe80000000000 */
[----:B------:R-:W3:Y:S01]  /*a310*/  LDL R12, [R1+0x58] ;  /* 0x00005800010c7983 */ /* 0x000ee20000100800 */
[C---:B------:R-:W-:Y:S01]  /*a320*/  IADD3 R20, R135.reuse, 0x6000, RZ ;  /* 0x0000600087147810 */ /* 0x040fe20007ffe0ff */
[----:B------:R-:W-:Y:S01]  /*a330*/  WARPSYNC 0xffffffff ;  /* 0xffffffff00007948 */ /* 0x000fe20003800000 */
[C---:B------:R-:W-:Y:S01]  /*a340*/  IADD3 R21, R135.reuse, 0x5000, RZ ;  /* 0x0000500087157810 */ /* 0x040fe20007ffe0ff */
[----:B------:R-:W4:Y:S01]  /*a350*/  LDL.64 R6, [R1+0xa0] ;  /* 0x0000a00001067983 */ /* 0x000f220000100a00 */
[C---:B------:R-:W-:Y:S02]  /*a360*/  IADD3 R249, R135.reuse, 0x3800, RZ ;  /* 0x0000380087f97810 */ /* 0x040fe40007ffe0ff */
[C---:B------:R-:W-:Y:S01]  /*a370*/  IADD3 R248, R135.reuse, 0x3000, RZ ;  /* 0x0000300087f87810 */ /* 0x040fe20007ffe0ff */
[----:B------:R-:W5:Y:S01]  /*a380*/  LDL R5, [R1+0xac] ;  /* 0x0000ac0001057983 */ /* 0x000f620000100800 */
[----:B------:R-:W-:Y:S03]  /*a390*/  IADD3 R132, R135, 0x2800, RZ ;  /* 0x0000280087847810 */ /* 0x000fe60007ffe0ff */
[----:B------:R-:W5:Y:S04]  /*a3a0*/  LDL R15, [R1+0xe8] ;  /* 0x0000e800010f7983 */ /* 0x000f680000100800 */
[----:B------:R-:W5:Y:S04]  /*a3b0*/  LDL R14, [R1+0x70] ;  /* 0x00007000010e7983 */ /* 0x000f680000100800 */
[----:B------:R-:W5:Y:S04]  /*a3c0*/  LDL R13, [R1+0xec] ;  /* 0x0000ec00010d7983 */ /* 0x000f680000100800 */
[----:B------:R-:W-:Y:S06]  /*a3d0*/  BAR.SYNC.DEFER_BLOCKING 0x0 ;  /* 0x0000000000007b1d */ /* 0x000fec0000010000 */
[----:B------:R-:W1:Y:S04]  /*a3e0*/  LDSM.16.M88.4 R16, [R252+0x800] ;  /* 0x00080000fc10783b */ /* 0x000e680000000200 */
[----:B------:R-:W1:Y:S04]  /*a3f0*/  LDSM.16.M88.4 R24, [R252+0x1000] ;  /* 0x00100000fc18783b */ /* 0x000e680000000200 */
[----:B------:R-:W1:Y:S04]  /*a400*/  LDSM.16.M88.4 R32, [R252+0x1800] ;  /* 0x00180000fc20783b */ /* 0x000e680000000200 */
[----:B------:R-:W1:Y:S04]  /*a410*/  LDSM.16.M88.4 R176, [R135] ;  /* 0x0000000087b0783b */ /* 0x000e680000000200 */
[----:B------:R-:W1:Y:S04]  /*a420*/  LDSM.16.M88.4 R180, [R135+0x800] ;  /* 0x0008000087b4783b */ /* 0x000e680000000200 */
[----:B------:R-:W1:Y:S04]  /*a430*/  LDSM.16.M88.4 R184, [R135+0x1000] ;  /* 0x0010000087b8783b */ /* 0x000e680000000200 */
[----:B------:R-:W1:Y:S04]  /*a440*/  LDSM.16.M88.4 R188, [R135+0x1800] ;  /* 0x0018000087bc783b */ /* 0x000e680000000200 */
[----:B----4-:R-:W4:Y:S01]  /*a450*/  LDL R7, [R1+0x68] ;  /* 0x0000680001077983 */ /* 0x010f220000100800 */
[----:B--2---:R-:W-:Y:S01]  /*a460*/  SHF.R.S32.HI R0, RZ, 0x1f, R8 ;  /* 0x0000001fff007819 */ /* 0x004fe20000011408 */
[----:B------:R-:W-:Y:S01]  /*a470*/  IMAD.WIDE.U32 R2, R8, c[0x0][0x208], RZ ;  /* 0x0000820008027a25 */ /* 0x000fe200078e00ff */
[----:B---3--:R-:W-:Y:S03]  /*a480*/  SHF.R.S32.HI R4, RZ, 0x1f, R12 ;  /* 0x0000001fff047819 */ /* 0x008fe6000001140c */
[----:B------:R-:W-:Y:S02]  /*a490*/  IMAD R0, R0, c[0x0][0x208], RZ ;  /* 0x0000820000007a24 */ /* 0x000fe400078e02ff */
[----:B------:R-:W-:Y:S02]  /*a4a0*/  IMAD R4, R4, c[0x0][0x218], RZ ;  /* 0x0000860004047a24 */ /* 0x000fe400078e02ff */
[----:B------:R-:W-:Y:S02]  /*a4b0*/  IMAD R0, R8, c[0x0][0x20c], R0 ;  /* 0x0000830008007a24 */ /* 0x000fe400078e0200 */
[----:B------:R-:W2:Y:S01]  /*a4c0*/  LDSM.16.M88.4 R8, [R252] ;  /* 0x00000000fc08783b */ /* 0x000ea20000000200 */
[----:B------:R-:W-:Y:S01]  /*a4d0*/  IMAD R4, R12, c[0x0][0x21c], R4 ;  /* 0x000087000c047a24 */ /* 0x000fe200078e0204 */
[C---:B-----5:R-:W-:Y:S01]  /*a4e0*/  SHF.L.U64.HI R29, R14.reuse, 0x1, R15 ;  /* 0x000000010e1d7819 */ /* 0x060fe2000001020f */
[----:B------:R-:W-:Y:S02]  /*a4f0*/  IMAD.IADD R3, R3, 0x1, R0 ;  /* 0x0000000103037824 */ /* 0x000fe400078e0200 */
[----:B------:R-:W-:Y:S02]  /*a500*/  IMAD.SHL.U32 R251, R14, 0x2, RZ ;  /* 0x000000020efb7824 */ /* 0x000fe400078e00ff */
[----:B------:R-:W-:Y:S05]  /*a510*/  IMAD.WIDE.U32 R2, R12, c[0x0][0x218], R2 ;  /* 0x000086000c027a25 */ /* 0x000fea00078e0002 */
[----:B------:R-:W-:Y:S02]  /*a520*/  IADD3 R0, P0, R6, R2, RZ ;  /* 0x0000000206007210 */ /* 0x000fe40007f1e0ff */
[----:B------:R-:W-:Y:S02]  /*a530*/  IADD3 R2, R135, 0x7000, RZ ;  /* 0x0000700087027810 */ /* 0x000fe40007ffe0ff */
[----:B------:R-:W-:Y:S02]  /*a540*/  IADD3.X R4, R5, R3, R4, P0, !PT ;  /* 0x0000000305047210 */ /* 0x000fe400007fe404 */
[C---:B------:R-:W-:Y:S04]  /*a550*/  LEA R12, P0, R0.reuse, c[0x0][0x1f8], 0x1 ;  /* 0x00007e00000c7a11 */ /* 0x040fe800078008ff */
[----:B------:R-:W-:Y:S02]  /*a560*/  LEA.HI.X R4, R0, c[0x0][0x1fc], R4, 0x1, P0 ;  /* 0x00007f0000047a11 */ /* 0x000fe400000f0c04 */
[C---:B------:R-:W-:Y:S05]  /*a570*/  IADD3 R0, R135.reuse, 0x7800, RZ ;  /* 0x0000780087007810 */ /* 0x040fea0007ffe0ff */
[----:B------:R3:W-:Y:S04]  /*a580*/  STL [R1+0x1c], R0 ;  /* 0x00001c0001007387 */ /* 0x0007e80000100800 */
[----:B------:R-:W5:Y:S04]  /*a590*/  LDL R6, [R1+0xf0] ;  /* 0x0000f00001067983 */ /* 0x000f680000100800 */
[----:B------:R1:W-:Y:S04]  /*a5a0*/  STL [R1+0x18], R2 ;  /* 0x0000180201007387 */ /* 0x0003e80000100800 */
[----:B------:R-:W5:Y:S04]  /*a5b0*/  LDL R5, [R1+0x6c] ;  /* 0x00006c0001057983 */ /* 0x000f680000100800 */
[----:B------:R-:W2:Y:S01]  /*a5c0*/  LDL R3, [R1+0xf4] ;  /* 0x0000f40001037983 */ /* 0x000ea20000100800 */
[C---:B---3--:R-:W-:Y:S05]  /*a5d0*/  IADD3 R0, R135.reuse, 0x6800, RZ ;  /* 0x0000680087007810 */ /* 0x048fea0007ffe0ff */
[----:B------:R3:W-:Y:S04]  /*a5e0*/  STL [R1+0x14], R0 ;  /* 0x0000140001007387 */ /* 0x0007e80000100800 */
[----:B-1----:R-:W2:Y:S04]  /*a5f0*/  LDL R2, [R1+0x54] ;  /* 0x0000540001027983 */ /* 0x002ea80000100800 */
[----:B------:R1:W-:Y:S01]  /*a600*/  STL [R1+0x10], R20 ;  /* 0x0000101401007387 */ /* 0x0003e20000100800 */
[C---:B---3--:R-:W-:Y:S05]  /*a610*/  IADD3 R0, R135.reuse, 0x5800, RZ ;  /* 0x0000580087007810 */ /* 0x048fea0007ffe0ff */
[----:B------:R3:W-:Y:S01]  /*a620*/  STL [R1+0xc], R0 ;  /* 0x00000c0001007387 */ /* 0x0007e20000100800 */
[C---:B-1----:R-:W-:Y:S03]  /*a630*/  IADD3 R20, R135.reuse, 0x4800, RZ ;  /* 0x0000480087147810 */ /* 0x042fe60007ffe0ff */
[----:B------:R-:W-:Y:S04]  /*a640*/  STL [R1+0x8], R21 ;  /* 0x0000081501007387 */ /* 0x000fe80000100800 */
[----:B------:R-:W-:Y:S01]  /*a650*/  STL [R1+0x4], R20 ;  /* 0x0000041401007387 */ /* 0x000fe20000100800 */
[C---:B---3--:R-:W-:Y:S05]  /*a660*/  IADD3 R0, R135.reuse, 0x4000, RZ ;  /* 0x0000400087007810 */ /* 0x048fea0007ffe0ff */
[----:B------:R1:W-:Y:S02]  /*a670*/  STL [R1], R0 ;  /* 0x0000000001007387 */ /* 0x0003e40000100800 */
[----:B-1----:R-:W-:Y:S02]  /*a680*/  IADD3 R0, R135, 0x2000, RZ ;  /* 0x0000200087007810 */ /* 0x002fe40007ffe0ff */
[C---:B----4-:R-:W-:Y:S01]  /*a690*/  SHF.L.U64.HI R28, R7.reuse, 0x1, R13 ;  /* 0x00000001071c7819 */ /* 0x050fe2000001020d */
[----:B------:R-:W-:Y:S01]  /*a6a0*/  IMAD.SHL.U32 R250, R7, 0x2, RZ ;  /* 0x0000000207fa7824 */ /* 0x000fe200078e00ff */
[C---:B-----5:R-:W-:Y:S01]  /*a6b0*/  SHF.L.U64.HI R23, R5.reuse, 0x1, R6 ;  /* 0x0000000105177819 */ /* 0x060fe20000010206 */
[----:B------:R-:W-:Y:S01]  /*a6c0*/  IMAD.SHL.U32 R31, R5, 0x2, RZ ;  /* 0x00000002051f7824 */ /* 0x000fe200078e00ff */
[C---:B--2---:R-:W-:Y:S01]  /*a6d0*/  SHF.L.U64.HI R20, R2.reuse, 0x1, R3 ;  /* 0x0000000102147819 */ /* 0x044fe20000010203 */
[----:B------:R-:W-:Y:S01]  /*a6e0*/  IMAD.SHL.U32 R30, R2, 0x2, RZ ;  /* 0x00000002021e7824 */ /* 0x000fe200078e00ff */
[----:B------:R-:W-:-:S05]  /*a6f0*/  BRA.DIV ~URZ, `(.L_x_536) ;  /* 0x000082427f007947 */ /* 0x000fca000b800000 */
[----:B------:R1:W2:Y:S02]  /*a700*/  SHFL.IDX PT, R2, R4, RZ, 0x181f ;  /* 0x00181fff04027589 */ /* 0x0002a400000e0000 */
.L_x_585:
[----:B------:R-:W3:Y:S01]  /*a710*/  LDL R6, [R1+0x54] ;  /* 0x0000540001067983 */ /* 0x000ee20000100800 */
[----:B------:R-:W-:Y:S04]  /*a720*/  BSSY B0, `(.L_x_537) ;  /* 0x00001b4000007945 */ /* 0x000fe80003800000 */
[----:B------:R-:W4:Y:S05]  /*a730*/  LDL R3, [R1+0x6c] ;  /* 0x00006c0001037983 */ /* 0x000f2a0000100800 */
[----:B--2---:R-:W2:Y:S05]  /*a740*/  LDL R13, [R1+0x68] ;  /* 0x00006800010d7983 */ /* 0x004eaa0000100800 */
[----:B------:R-:W2:Y:S05]  /*a750*/  LDL R21, [R1+0x70] ;  /* 0x0000700001157983 */ /* 0x000eaa0000100800 */
[----:B------:R1:W-:Y:S05]  /*a760*/  STL.64 [R1+0x128], R46 ;  /* 0x0001282e01007387 */ /* 0x0003ea0000100a00 */
[----:B------:R-:W3:Y:S05]  /*a770*/  SHFL.IDX PT, R5, R12, RZ, 0x181f ;  /* 0x00181fff0c057589 */ /* 0x000eea00000e0000 */
[----:B-1----:R-:W-:Y:S05]  /*a780*/  SHFL.IDX PT, R4, R4, 0x1, 0x181f ;  /* 0x00381f0004047f89 */ /* 0x002fea00000e0000 */
[----:B------:R-:W2:Y:S05]  /*a790*/  LDL R47, [R1+0x4c] ;  /* 0x00004c00012f7983 */ /* 0x000eaa0000100800 */
[----:B------:R-:W-:Y:S05]  /*a7a0*/  STL.64 [R1+0x120], R44 ;  /* 0x0001202c01007387 */ /* 0x000fea0000100a00 */
[----:B------:R-:W-:Y:S05]  /*a7b0*/  STL [R1+0x118], R37 ;  /* 0x0001182501007387 */ /* 0x000fea0000100800 */
[----:B------:R-:W-:Y:S05]  /*a7c0*/  STL.64 [R1+0x110], R42 ;  /* 0x0001102a01007387 */ /* 0x000fea0000100a00 */
[----:B------:R-:W-:Y:S05]  /*a7d0*/  STL.64 [R1+0x108], R40 ;  /* 0x0001082801007387 */ /* 0x000fea0000100a00 */
[----:B------:R1:W-:Y:S01]  /*a7e0*/  STL [R1+0x100], R36 ;  /* 0x0001002401007387 */ /* 0x0003e20000100800 */
[----:B---3--:R-:W-:Y:S02]  /*a7f0*/  ISETP.GE.AND P1, PT, R6, c[0x0][0x1d4], PT ;  /* 0x0000750006007a0c */ /* 0x008fe40003f26270 */
[----:B------:R-:W-:Y:S02]  /*a800*/  IADD3 R6, P0, R5, R30, RZ ;  /* 0x0000001e05067210 */ /* 0x000fe40007f1e0ff */
[----:B-1----:R-:W-:Y:S02]  /*a810*/  SEL R36, RZ, 0x10, P1 ;  /* 0x00000010ff247807 */ /* 0x002fe40000800000 */
[----:B----4-:R-:W-:Y:S01]  /*a820*/  ISETP.GE.AND P5, PT, R3, c[0x0][0x1d4], PT ;  /* 0x0000750003007a0c */ /* 0x010fe20003fa6270 */
[C---:B------:R-:W-:Y:S01]  /*a830*/  IMAD.X R7, R2.reuse, 0x1, R20, P0 ;  /* 0x0000000102077824 */ /* 0x040fe200000e0614 */
[----:B------:R1:W3:Y:S01]  /*a840*/  SHFL.IDX PT, R3, R12, 0x1, 0x181f ;  /* 0x00381f000c037f89 */ /* 0x0002e200000e0000 */
[----:B------:R-:W-:Y:S02]  /*a850*/  IADD3 R14, P0, R5, R31, RZ ;  /* 0x0000001f050e7210 */ /* 0x000fe40007f1e0ff */
[----:B--2---:R-:W-:Y:S02]  /*a860*/  ISETP.GE.AND P4, PT, R13, c[0x0][0x1d4], PT ;  /* 0x000075000d007a0c */ /* 0x004fe40003f86270 */
[----:B------:R2:W-:Y:S01]  /*a870*/  STL [R1+0x50], R36 ;  /* 0x0000502401007387 */ /* 0x0005e20000100800 */
[C---:B------:R-:W-:Y:S01]  /*a880*/  IMAD.X R15, R2.reuse, 0x1, R23, P0 ;  /* 0x00000001020f7824 */ /* 0x040fe200000e0617 */
[----:B------:R-:W-:Y:S02]  /*a890*/  ISETP.GE.AND P3, PT, R21, c[0x0][0x1d4], PT ;  /* 0x0000750015007a0c */ /* 0x000fe40003f66270 */
[----:B------:R-:W-:Y:S01]  /*a8a0*/  SEL R21, RZ, 0x10, P4 ;  /* 0x00000010ff157807 */ /* 0x000fe20002000000 */
[----:B------:R-:W4:Y:S05]  /*a8b0*/  LDL R37, [R1+0x24] ;  /* 0x0000240001257983 */ /* 0x000f2a0000100800 */
[----:B------:R-:W4:Y:S05]  /*a8c0*/  LDL.LU R41, [R1] ;  /* 0x0000000001297983 */ /* 0x000f2a0000300800 */
[----:B------:R-:W4:Y:S01]  /*a8d0*/  LDL.LU R40, [R1+0x4] ;  /* 0x0000040001287983 */ /* 0x000f220000300800 */
[C---:B-1----:R-:W-:Y:S04]  /*a8e0*/  IADD3 R12, P0, R5.reuse, R250, RZ ;  /* 0x000000fa050c7210 */ /* 0x042fe80007f1e0ff */
[C---:B------:R-:W-:Y:S01]  /*a8f0*/  IADD3.X R13, R2.reuse, R28, RZ, P0, !PT ;  /* 0x0000001c020d7210 */ /* 0x040fe200007fe4ff */
[----:B------:R1:W-:Y:S05]  /*a900*/  LDGSTS.E.BYPASS.LTC128B.128 [R47+0x100], [R6.64], !P1 ;  /* 0x00100000062f7fae */ /* 0x0003ea000c901d46 */
[----:B------:R2:W-:Y:S05]  /*a910*/  LDGSTS.E.BYPASS.LTC128B.128 [R47+0x2100], [R14.64], !P5 ;  /* 0x021000000e2f7fae */ /* 0x0005ea000e901d46 */
[----:B------:R2:W-:Y:S01]  /*a920*/  LDGSTS.E.BYPASS.LTC128B.128 [R47+0x4100], [R12.64], !P4 ;  /* 0x041000000c2f7fae */ /* 0x0005e2000e101d46 */
[----:B-1----:R-:W-:Y:S05]  /*a930*/  IADD3 R6, P0, R5, R251, RZ ;  /* 0x000000fb05067210 */ /* 0x002fea0007f1e0ff */
[----:B------:R-:W-:Y:S01]  /*a940*/  IMAD.X R7, R2, 0x1, R29, P0 ;  /* 0x0000000102077824 */ /* 0x000fe200000e061d */
[----:B------:R-:W-:Y:S02]  /*a950*/  SEL R2, RZ, 0x10, P5 ;  /* 0x00000010ff027807 */ /* 0x000fe40002800000 */
[----:B--2---:R-:W-:Y:S02]  /*a960*/  IADD3 R12, -R36, 0x10, RZ ;  /* 0x00000010240c7810 */ /* 0x004fe40007ffe1ff */
[----:B------:R1:W-:Y:S01]  /*a970*/  LDGSTS.E.BYPASS.LTC128B.128 [R47+0x6100], [R6.64], !P3 ;  /* 0x06100000062f7fae */ /* 0x0003e2000d901d46 */
[----:B------:R-:W-:Y:S02]  /*a980*/  IADD3 R22, -R2, 0x10, RZ ;  /* 0x0000001002167810 */ /* 0x000fe40007ffe1ff */
[----:B------:R-:W-:Y:S02]  /*a990*/  LOP3.LUT R12, R12, 0xf, RZ, 0xc0, !PT ;  /* 0x0000000f0c0c7812 */ /* 0x000fe400078ec0ff */
[----:B------:R-:W-:Y:S02]  /*a9a0*/  LOP3.LUT R22, R22, 0xf, RZ, 0xc0, !PT ;  /* 0x0000000f16167812 */ /* 0x000fe400078ec0ff */
[-C--:B---3--:R-:W-:Y:S02]  /*a9b0*/  IADD3 R12, P1, P0, R12, R3.reuse, R30 ;  /* 0x000000030c0c7210 */ /* 0x088fe4000783e01e */
[----:B------:R-:W-:Y:S02]  /*a9c0*/  IADD3 R30, -R21, 0x10, RZ ;  /* 0x00000010151e7810 */ /* 0x000fe40007ffe1ff */
[-C--:B------:R-:W-:Y:S02]  /*a9d0*/  IADD3.X R13, RZ, R4.reuse, R20, P1, P0 ;  /* 0x00000004ff0d7210 */ /* 0x080fe40000fe0414 */
[----:B------:R-:W-:Y:S02]  /*a9e0*/  SEL R20, RZ, 0x10, P3 ;  /* 0x00000010ff147807 */ /* 0x000fe40001800000 */
[-C--:B------:R-:W-:Y:S02]  /*a9f0*/  IADD3 R22, P1, P0, R22, R3.reuse, R31 ;  /* 0x0000000316167210 */ /* 0x080fe4000783e01f */
[----:B------:R-:W-:Y:S02]  /*aa00*/  LOP3.LUT R30, R30, 0xf, RZ, 0xc0, !PT ;  /* 0x0000000f1e1e7812 */ /* 0x000fe400078ec0ff */
[----:B------:R-:W-:Y:S02]  /*aa10*/  IADD3 R5, -R20, 0x10, RZ ;  /* 0x0000001014057810 */ /* 0x000fe40007ffe1ff */
[-C--:B------:R-:W-:Y:S02]  /*aa20*/  IADD3.X R23, RZ, R4.reuse, R23, P1, P0 ;  /* 0x00000004ff177210 */ /* 0x080fe40000fe0417 */
[-C--:B------:R-:W-:Y:S02]  /*aa30*/  IADD3 R30, P1, P0, R30, R3.reuse, R250 ;  /* 0x000000031e1e7210 */ /* 0x080fe4000783e0fa */
[----:B------:R-:W-:Y:S02]  /*aa40*/  LOP3.LUT R5, R5, 0xf, RZ, 0xc0, !PT ;  /* 0x0000000f05057812 */ /* 0x000fe400078ec0ff */
[-C--:B------:R-:W-:Y:S02]  /*aa50*/  IADD3.X R31, RZ, R4.reuse, R28, P1, P0 ;  /* 0x00000004ff1f7210 */ /* 0x080fe40000fe041c */
[----:B------:R-:W-:Y:S02]  /*aa60*/  IADD3 R28, P1, P0, R5, R3, R251 ;  /* 0x00000003051c7210 */ /* 0x000fe4000783e0fb */
[----:B------:R-:W-:Y:S02]  /*aa70*/  ISETP.NE.U32.AND P2, PT, R2, RZ, PT ;  /* 0x000000ff0200720c */ /* 0x000fe40003f45070 */
[----:B------:R-:W-:Y:S02]  /*aa80*/  IADD3.X R29, RZ, R4, R29, P1, P0 ;  /* 0x00000004ff1d7210 */ /* 0x000fe40000fe041d */
[C---:B-1----:R-:W-:Y:S03]  /*aa90*/  HMMA.16816.F32.BF16 R4, R168.reuse, R8, RZ ;  /* 0x00000008a804723c */ /* 0x042fe600000418ff */
[----:B------:R-:W-:Y:S02]  /*aaa0*/  ISETP.NE.U32.AND P0, PT, R36, RZ, PT ;  /* 0x000000ff2400720c */ /* 0x000fe40003f05070 */
[----:B------:R-:W2:Y:S01]  /*aab0*/  LDL.LU R36, [R1+0x8] ;  /* 0x0000080001247983 */ /* 0x000ea20000300800 */
[----:B------:R-:W-:Y:S02]  /*aac0*/  ISETP.NE.U32.AND P1, PT, R21, RZ, PT ;  /* 0x000000ff1500720c */ /* 0x000fe40003f25070 */
[C---:B------:R-:W-:Y:S02]  /*aad0*/  HMMA.16816.F32.BF16 R8, R168.reuse, R10, RZ ;  /* 0x0000000aa808723c */ /* 0x040fe400000418ff */
[----:B------:R-:W3:Y:S05]  /*aae0*/  LDL.LU R3, [R1+0xc] ;  /* 0x00000c0001037983 */ /* 0x000eea0000300800 */
[----:B------:R-:W2:Y:S05]  /*aaf0*/  LDL R2, [R1+0x20] ;  /* 0x0000200001027983 */ /* 0x000eaa0000100800 */
[----:B------:R1:W-:Y:S01]  /*ab00*/  LDGSTS.E.BYPASS.LTC128B.128.ZFILL [R47+0x1100], [R12.64], P0 ;  /* 0x011000000c2f7fae */ /* 0x0003e20008141d46 */
[----:B------:R-:W-:Y:S04]  /*ab10*/  ISETP.NE.U32.AND P0, PT, R20, RZ, PT ;  /* 0x000000ff1400720c */ /* 0x000fe80003f05070 */
[----:B------:R1:W-:Y:S05]  /*ab20*/  LDGSTS.E.BYPASS.LTC128B.128.ZFILL [R47+0x3100], [R22.64], P2 ;  /* 0x03100000162f7fae */ /* 0x0003ea0009141d46 */
[----:B------:R-:W3:Y:S05]  /*ab30*/  LDL.LU R44, [R1+0x10] ;  /* 0x00001000012c7983 */ /* 0x000eea0000300800 */
[----:B------:R1:W-:Y:S05]  /*ab40*/  LDGSTS.E.BYPASS.LTC128B.128.ZFILL [R47+0x5100], [R30.64], P1 ;  /* 0x051000001e2f7fae */ /* 0x0003ea0008941d46 */
[----:B------:R1:W-:Y:S05]  /*ab50*/  LDGSTS.E.BYPASS.LTC128B.128.ZFILL [R47+0x7100], [R28.64], P0 ;  /* 0x071000001c2f7fae */ /* 0x0003ea0008141d46 */
[----:B------:R-:W0:Y:S01]  /*ab60*/  LDGDEPBAR ;  /* 0x00000000000079af */ /* 0x000e220000000000 */
[C---:B-1----:R-:W-:Y:S08]  /*ab70*/  HMMA.16816.F32.BF16 R12, R168.reuse, R16, RZ ;  /* 0x00000010a80c723c */ /* 0x042ff000000418ff */
        /* <DEDUP_REMOVED lines=13> */
[----:B----4-:R-:W1:Y:S05]  /*ac50*/  LDSM.16.M88.4 R176, [R37] ;  /* 0x0000000025b0783b */ /* 0x010e6a0000000200 */
[----:B------:R-:W4:Y:S05]  /*ac60*/  LDSM.16.M88.4 R180, [R37+0x800] ;  /* 0x0008000025b4783b */ /* 0x000f2a0000000200 */
[----:B------:R-:W4:Y:S05]  /*ac70*/  LDSM.16.M88.4 R184, [R37+0x1000] ;  /* 0x0010000025b8783b */ /* 0x000f2a0000000200 */
[----:B------:R-:W4:Y:S01]  /*ac80*/  LDSM.16.M88.4 R188, [R37+0x1800] ;  /* 0x0018000025bc783b */ /* 0x000f220000000200 */
[C---:B-1----:R-:W-:Y:S08]  /*ac90*/  HMMA.16816.F32.BF16 R4, R192.reuse, R176, R4 ;  /* 0x000000b0c004723c */ /* 0x042ff00000041804 */
[C---:B------:R-:W-:Y:S08]  /*aca0*/  HMMA.16816.F32.BF16 R8, R192.reuse, R178, R8 ;  /* 0x000000b2c008723c */ /* 0x040ff00000041808 */
[C---:B----4-:R-:W-:Y:S08]  /*acb0*/  HMMA.16816.F32.BF16 R12, R192.reuse, R180, R12 ;  /* 0x000000b4c00c723c */ /* 0x050ff0000004180c */
[C---:B------:R-:W-:Y:S08]  /*acc0*/  HMMA.16816.F32.BF16 R16, R192.reuse, R182, R16 ;  /* 0x000000b6c010723c */ /* 0x040ff00000041810 */
[C---:B------:R-:W-:Y:S08]  /*acd0*/  HMMA.16816.F32.BF16 R20, R192.reuse, R184, R20 ;  /* 0x000000b8c014723c */ /* 0x040ff00000041814 */
[C---:B------:R-:W-:Y:S08]  /*ace0*/  HMMA.16816.F32.BF16 R24, R192.reuse, R186, R24 ;  /* 0x000000bac018723c */ /* 0x040ff00000041818 */
[C---:B------:R-:W-:Y:S08]  /*acf0*/  HMMA.16816.F32.BF16 R28, R192.reuse, R188, R28 ;  /* 0x000000bcc01c723c */ /* 0x040ff0000004181c */
[----:B------:R-:W-:Y:S01]  /*ad00*/  HMMA.16816.F32.BF16 R32, R192, R190, R32 ;  /* 0x000000bec020723c */ /* 0x000fe20000041820 */
[----:B------:R-:W-:Y:S05]  /*ad10*/  LDSM.16.M88.4 R188, [R252+0x2000] ;  /* 0x00200000fcbc783b */ /* 0x000fea0000000200 */
[----:B--2---:R-:W1:Y:S05]  /*ad20*/  LDSM.16.M88.4 R176, [R2+-0x6000] ;  /* 0xffa0000002b0783b */ /* 0x004e6a0000000200 */
[----:B------:R-:W2:Y:S05]  /*ad30*/  LDSM.16.M88.4 R180, [R2+-0x5800] ;  /* 0xffa8000002b4783b */ /* 0x000eaa0000000200 */
[----:B------:R-:W4:Y:S01]  /*ad40*/  LDSM.16.M88.4 R184, [R2+-0x5000] ;  /* 0xffb0000002b8783b */ /* 0x000f220000000200 */
[C---:B-1----:R-:W-:Y:S08]  /*ad50*/  HMMA.16816.F32.BF16 R4, R196.reuse, R176, R4 ;  /* 0x000000b0c404723c */ /* 0x042ff00000041804 */
[C---:B------:R-:W-:Y:S01]  /*ad60*/  HMMA.16816.F32.BF16 R8, R196.reuse, R178, R8 ;  /* 0x000000b2c408723c */ /* 0x040fe20000041808 */
[----:B------:R-:W1:Y:S07]  /*ad70*/  LDSM.16.M88.4 R176, [R2+-0x4800] ;  /* 0xffb8000002b0783b */ /* 0x000e6e0000000200 */
[C---:B--2---:R-:W-:Y:S08]  /*ad80*/  HMMA.16816.F32.BF16 R12, R196.reuse, R180, R12 ;  /* 0x000000b4c40c723c */ /* 0x044ff0000004180c */
[C---:B------:R-:W-:Y:S01]  /*ad90*/  HMMA.16816.F32.BF16 R16, R196.reuse, R182, R16 ;  /* 0x000000b6c410723c */ /* 0x040fe20000041810 */
[----:B------:R-:W2:Y:S07]  /*ada0*/  LDSM.16.M88.4 R180, [R252+0x2800] ;  /* 0x00280000fcb4783b */ /* 0x000eae0000000200 */
[C---:B----4-:R-:W-:Y:S08]  /*adb0*/  HMMA.16816.F32.BF16 R20, R196.reuse, R184, R20 ;  /* 0x000000b8c414723c */ /* 0x050ff00000041814 */
[C---:B------:R-:W-:Y:S01]  /*adc0*/  HMMA.16816.F32.BF16 R24, R196.reuse, R186, R24 ;  /* 0x000000bac418723c */ /* 0x040fe20000041818 */
[----:B------:R-:W-:Y:S07]  /*add0*/  LDSM.16.M88.4 R184, [R252+0x3800] ;  /* 0x00380000fcb8783b */ /* 0x000fee0000000200 */
[C---:B-1----:R-:W-:Y:S08]  /*ade0*/  HMMA.16816.F32.BF16 R28, R196.reuse, R176, R28 ;  /* 0x000000b0c41c723c */ /* 0x042ff0000004181c */
[----:B------:R-:W-:Y:S01]  /*adf0*/  HMMA.16816.F32.BF16 R32, R196, R178, R32 ;  /* 0x000000b2c420723c */ /* 0x000fe20000041820 */
[----:B------:R-:W1:Y:S07]  /*ae00*/  LDSM.16.M88.4 R176, [R252+0x3000] ;  /* 0x00300000fcb0783b */ /* 0x000e6e0000000200 */
[C---:B------:R-:W-:Y:S08]  /*ae10*/  HMMA.16816.F32.BF16 R4, R200.reuse, R188, R4 ;  /* 0x000000bcc804723c */ /* 0x040ff00000041804 */
[C---:B------:R-:W-:Y:S01]  /*ae20*/  HMMA.16816.F32.BF16 R8, R200.reuse, R190, R8 ;  /* 0x000000bec808723c */ /* 0x040fe20000041808 */
[----:B------:R-:W4:Y:S07]  /*ae30*/  LDSM.16.M88.4 R188, [R0] ;  /* 0x0000000000bc783b */ /* 0x000f2e0000000200 */
[C---:B--2---:R-:W-:Y:S08]  /*ae40*/  HMMA.16816.F32.BF16 R12, R200.reuse, R180, R12 ;  /* 0x000000b4c80c723c */ /* 0x044ff0000004180c */
[C---:B------:R-:W-:Y:S01]  /*ae50*/  HMMA.16816.F32.BF16 R16, R200.reuse, R182, R16 ;  /* 0x000000b6c810723c */ /* 0x040fe20000041810 */
[----:B------:R-:W2:Y:S07]  /*ae60*/  LDSM.16.M88.4 R180, [R132] ;  /* 0x0000000084b4783b */ /* 0x000eae0000000200 */
[C---:B-1----:R-:W-:Y:S08]  /*ae70*/  HMMA.16816.F32.BF16 R20, R200.reuse, R176, R20 ;  /* 0x000000b0c814723c */ /* 0x042ff00000041814 */
[C---:B------:R-:W-:Y:S01]  /*ae80*/  HMMA.16816.F32.BF16 R24, R200.reuse, R178, R24 ;  /* 0x000000b2c818723c */ /* 0x040fe20000041818 */
[----:B------:R-:W1:Y:S05]  /*ae90*/  LDSM.16.M88.4 R176, [R248] ;  /* 0x00000000f8b0783b */ /* 0x000e6a0000000200 */
[----:B------:R-:W1:Y:S02]  /*aea0*/  LDSM.16.M88.4 R248, [R249] ;  /* 0x00000000f9f8783b */ /* 0x000e640000000200 */
[C---:B------:R-:W-:Y:S08]  /*aeb0*/  HMMA.16816.F32.BF16 R28, R200.reuse, R184, R28 ;  /* 0x000000b8c81c723c */ /* 0x040ff0000004181c */
[----:B------:R-:W-:Y:S01]  /*aec0*/  HMMA.16816.F32.BF16 R32, R200, R186, R32 ;  /* 0x000000bac820723c */ /* 0x000fe20000041820 */
[----:B------:R-:W3:Y:S07]  /*aed0*/  LDSM.16.M88.4 R184, [R37+0x2000] ;  /* 0x0020000025b8783b */ /* 0x000eee0000000200 */
[C---:B----4-:R-:W-:Y:S08]  /*aee0*/  HMMA.16816.F32.BF16 R4, R204.reuse, R188, R4 ;  /* 0x000000bccc04723c */ /* 0x050ff00000041804 */
[C---:B------:R-:W-:Y:S01]  /*aef0*/  HMMA.16816.F32.BF16 R8, R204.reuse, R190, R8 ;  /* 0x000000becc08723c */ /* 0x040fe20000041808 */
[----:B------:R-:W4:Y:S07]  /*af00*/  LDSM.16.M88.4 R188, [R37+0x2800] ;  /* 0x0028000025bc783b */ /* 0x000f2e0000000200 */
[C---:B--2---:R-:W-:Y:S08]  /*af10*/  HMMA.16816.F32.BF16 R12, R204.reuse, R180, R12 ;  /* 0x000000b4cc0c723c */ /* 0x044ff0000004180c */
[C---:B------:R-:W-:Y:S01]  /*af20*/  HMMA.16816.F32.BF16 R16, R204.reuse, R182, R16 ;  /* 0x000000b6cc10723c */ /* 0x040fe20000041810 */
[----:B------:R-:W-:Y:S07]  /*af30*/  LDSM.16.M88.4 R180, [R37+0x3800] ;  /* 0x0038000025b4783b */ /* 0x000fee0000000200 */
[C---:B-1----:R-:W-:Y:S08]  /*af40*/  HMMA.16816.F32.BF16 R20, R204.reuse, R176, R20 ;  /* 0x000000b0cc14723c */ /* 0x042ff00000041814 */
[C---:B------:R-:W-:Y:S01]  /*af50*/  HMMA.16816.F32.BF16 R24, R204.reuse, R178, R24 ;  /* 0x000000b2cc18723c */ /* 0x040fe20000041818 */
[----:B------:R-:W1:Y:S07]  /*af60*/  LDSM.16.M88.4 R176, [R37+0x3000] ;  /* 0x0030000025b0783b */ /* 0x000e6e0000000200 */
[C---:B------:R-:W-:Y:S08]  /*af70*/  HMMA.16816.F32.BF16 R28, R204.reuse, R248, R28 ;  /* 0x000000f8cc1c723c */ /* 0x040ff0000004181c */
[----:B------:R-:W-:Y:S01]  /*af80*/  HMMA.16816.F32.BF16 R32, R204, R250, R32 ;  /* 0x000000facc20723c */ /* 0x000fe20000041820 */
[----:B------:R-:W2:Y:S07]  /*af90*/  LDSM.16.M88.4 R248, [R2+-0x4000] ;  /* 0xffc0000002f8783b */ /* 0x000eae0000000200 */
[C---:B---3--:R-:W-:Y:S08]  /*afa0*/  HMMA.16816.F32.BF16 R4, R208.reuse, R184, R4 ;  /* 0x000000b8d004723c */ /* 0x048ff00000041804 */
[C---:B------:R-:W-:Y:S01]  /*afb0*/  HMMA.16816.F32.BF16 R8, R208.reuse, R186, R8 ;  /* 0x000000bad008723c */ /* 0x040fe20000041808 */
[----:B------:R-:W3:Y:S07]  /*afc0*/  LDSM.16.M88.4 R184, [R2+-0x3800] ;  /* 0xffc8000002b8783b */ /* 0x000eee0000000200 */
[C---:B----4-:R-:W-:Y:S08]  /*afd0*/  HMMA.16816.F32.BF16 R12, R208.reuse, R188, R12 ;  /* 0x000000bcd00c723c */ /* 0x050ff0000004180c */
[C---:B------:R-:W-:Y:S01]  /*afe0*/  HMMA.16816.F32.BF16 R16, R208.reuse, R190, R16 ;  /* 0x000000bed010723c */ /* 0x040fe20000041810 */
[----:B------:R-:W-:Y:S07]  /*aff0*/  LDSM.16.M88.4 R188, [R252+0x4000] ;  /* 0x00400000fcbc783b */ /* 0x000fee0000000200 */
[C---:B-1----:R-:W-:Y:S08]  /*b000*/  HMMA.16816.F32.BF16 R20, R208.reuse, R176, R20 ;  /* 0x000000b0d014723c */ /* 0x042ff00000041814 */
[C---:B------:R-:W-:Y:S01]  /*b010*/  HMMA.16816.F32.BF16 R24, R208.reuse, R178, R24 ;  /* 0x000000b2d018723c */ /* 0x040fe20000041818 */
[----:B------:R-:W1:Y:S07]  /*b020*/  LDSM.16.M88.4 R176, [R2+-0x3000] ;  /* 0xffd0000002b0783b */ /* 0x000e6e0000000200 */
[C---:B------:R-:W-:Y:S08]  /*b030*/  HMMA.16816.F32.BF16 R28, R208.reuse, R180, R28 ;  /* 0x000000b4d01c723c */ /* 0x040ff0000004181c */
[----:B------:R-:W-:Y:S01]  /*b040*/  HMMA.16816.F32.BF16 R32, R208, R182, R32 ;  /* 0x000000b6d020723c */ /* 0x000fe20000041820 */
[----:B------:R-:W4:Y:S07]  /*b050*/  LDSM.16.M88.4 R180, [R2+-0x2800] ;  /* 0xffd8000002b4783b */ /* 0x000f2e0000000200 */
[C---:B--2---:R-:W-:Y:S08]  /*b060*/  HMMA.16816.F32.BF16 R4, R212.reuse, R248, R4 ;  /* 0x000000f8d404723c */ /* 0x044ff00000041804 */
[C---:B------:R-:W-:Y:S01]  /*b070*/  HMMA.16816.F32.BF16 R8, R212.reuse, R250, R8 ;  /* 0x000000fad408723c */ /* 0x040fe20000041808 */
[----:B------:R-:W2:Y:S07]  /*b080*/  LDSM.16.M88.4 R248, [R252+0x4800] ;  /* 0x00480000fcf8783b */ /* 0x000eae0000000200 */
[C---:B---3--:R-:W-:Y:S08]  /*b090*/  HMMA.16816.F32.BF16 R12, R212.reuse, R184, R12 ;  /* 0x000000b8d40c723c */ /* 0x048ff0000004180c */
[C---:B------:R-:W-:Y:S01]  /*b0a0*/  HMMA.16816.F32.BF16 R16, R212.reuse, R186, R16 ;  /* 0x000000bad410723c */ /* 0x040fe20000041810 */
[----:B------:R-:W-:Y:S07]  /*b0b0*/  LDSM.16.M88.4 R184, [R41] ;  /* 0x0000000029b8783b */ /* 0x000fee0000000200 */
[C---:B-1----:R-:W-:Y:S08]  /*b0c0*/  HMMA.16816.F32.BF16 R20, R212.reuse, R176, R20 ;  /* 0x000000b0d414723c */ /* 0x042ff00000041814 */
[C---:B------:R-:W-:Y:S01]  /*b0d0*/  HMMA.16816.F32.BF16 R24, R212.reuse, R178, R24 ;  /* 0x000000b2d418723c */ /* 0x040fe20000041818 */
[----:B------:R-:W1:Y:S07]  /*b0e0*/  LDSM.16.M88.4 R176, [R252+0x5000] ;  /* 0x00500000fcb0783b */ /* 0x000e6e0000000200 */
[C---:B----4-:R-:W-:Y:S08]  /*b0f0*/  HMMA.16816.F32.BF16 R28, R212.reuse, R180, R28 ;  /* 0x000000b4d41c723c */ /* 0x050ff0000004181c */
[----:B------:R-:W-:Y:S01]  /*b100*/  HMMA.16816.F32.BF16 R32, R212, R182, R32 ;  /* 0x000000b6d420723c */ /* 0x000fe20000041820 */
[----:B------:R-:W3:Y:S07]  /*b110*/  LDSM.16.M88.4 R180, [R252+0x5800] ;  /* 0x00580000fcb4783b */ /* 0x000eee0000000200 */
[C---:B------:R-:W-:Y:S08]  /*b120*/  HMMA.16816.F32.BF16 R4, R216.reuse, R188, R4 ;  /* 0x000000bcd804723c */ /* 0x040ff00000041804 */
[C---:B------:R-:W-:Y:S01]  /*b130*/  HMMA.16816.F32.BF16 R8, R216.reuse, R190, R8 ;  /* 0x000000bed808723c */ /* 0x040fe20000041808 */
[----:B------:R-:W4:Y:S05]  /*b140*/  LDSM.16.M88.4 R188, [R40] ;  /* 0x0000000028bc783b */ /* 0x000f2a0000000200 */
[----:B------:R-:W-:Y:S02]  /*b150*/  LDSM.16.M88.4 R40, [R37+0x4800] ;  /* 0x004800002528783b */ /* 0x000fe40000000200 */
[C---:B--2---:R-:W-:Y:S08]  /*b160*/  HMMA.16816.F32.BF16 R12, R216.reuse, R248, R12 ;  /* 0x000000f8d80c723c */ /* 0x044ff0000004180c */
[C---:B------:R-:W-:Y:S01]  /*b170*/  HMMA.16816.F32.BF16 R16, R216.reuse, R250, R16 ;  /* 0x000000fad810723c */ /* 0x040fe20000041810 */
[----:B------:R2:W4:Y:S07]  /*b180*/  LDSM.16.M88.4 R248, [R36] ;  /* 0x0000000024f8783b */ /* 0x00052e0000000200 */
[C---:B-1----:R-:W-:Y:S08]  /*b190*/  HMMA.16816.F32.BF16 R20, R216.reuse, R176, R20 ;  /* 0x000000b0d814723c */ /* 0x042ff00000041814 */
[C---:B------:R-:W-:Y:S01]  /*b1a0*/  HMMA.16816.F32.BF16 R24, R216.reuse, R178, R24 ;  /* 0x000000b2d818723c */ /* 0x040fe20000041818 */
[----:B------:R1:W4:Y:S07]  /*b1b0*/  LDSM.16.M88.4 R176, [R3] ;  /* 0x0000000003b0783b */ /* 0x00032e0000000200 */
[C---:B---3--:R-:W-:Y:S01]  /*b1c0*/  HMMA.16816.F32.BF16 R28, R216.reuse, R180, R28 ;  /* 0x000000b4d81c723c */ /* 0x048fe2000004181c */
[----:B--2---:R-:W2:Y:S07]  /*b1d0*/  LDL.LU R36, [R1+0x14] ;  /* 0x0000140001247983 */ /* 0x004eae0000300800 */
[----:B------:R-:W-:Y:S01]  /*b1e0*/  HMMA.16816.F32.BF16 R32, R216, R182, R32 ;  /* 0x000000b6d820723c */ /* 0x000fe20000041820 */
[----:B------:R-:W3:Y:S07]  /*b1f0*/  LDSM.16.M88.4 R180, [R37+0x4000] ;  /* 0x0040000025b4783b */ /* 0x000eee0000000200 */
[C---:B------:R-:W-:Y:S01]  /*b200*/  HMMA.16816.F32.BF16 R4, R220.reuse, R184, R4 ;  /* 0x000000b8dc04723c */ /* 0x040fe20000041804 */
[----:B-1----:R-:W2:Y:S05]  /*b210*/  LDL.LU R3, [R1+0x18] ;  /* 0x0000180001037983 */ /* 0x002eaa0000300800 */
[----:B------:R-:W2:Y:S02]  /*b220*/  LDL.LU R0, [R1+0x1c] ;  /* 0x00001c0001007983 */ /* 0x000ea40000300800 */
[C---:B------:R-:W-:Y:S03]  /*b230*/  HMMA.16816.F32.BF16 R8, R220.reuse, R186, R8 ;  /* 0x000000badc08723c */ /* 0x040fe60000041808 */
[----:B------:R-:W1:Y:S05]  /*b240*/  LDSM.16.M88.4 R184, [R37+0x5000] ;  /* 0x0050000025b8783b */ /* 0x000e6a0000000200 */
[C---:B----4-:R-:W-:Y:S08]  /*b250*/  HMMA.16816.F32.BF16 R12, R220.reuse, R188, R12 ;  /* 0x000000bcdc0c723c */ /* 0x050ff0000004180c */
[C---:B------:R-:W-:Y:S01]  /*b260*/  HMMA.16816.F32.BF16 R16, R220.reuse, R190, R16 ;  /* 0x000000bedc10723c */ /* 0x040fe20000041810 */
[----:B------:R-:W4:Y:S07]  /*b270*/  LDSM.16.M88.4 R188, [R37+0x5800] ;  /* 0x0058000025bc783b */ /* 0x000f2e0000000200 */
[C---:B------:R-:W-:Y:S08]  /*b280*/  HMMA.16816.F32.BF16 R20, R220.reuse, R248, R20 ;  /* 0x000000f8dc14723c */ /* 0x040ff00000041814 */
[C---:B------:R-:W-:Y:S01]  /*b290*/  HMMA.16816.F32.BF16 R24, R220.reuse, R250, R24 ;  /* 0x000000fadc18723c */ /* 0x040fe20000041818 */
[----:B------:R-:W-:Y:S07]  /*b2a0*/  LDSM.16.M88.4 R248, [R2+-0x800] ;  /* 0xfff8000002f8783b */ /* 0x000fee0000000200 */
[C---:B------:R-:W-:Y:S08]  /*b2b0*/  HMMA.16816.F32.BF16 R28, R220.reuse, R176, R28 ;  /* 0x000000b0dc1c723c */ /* 0x040ff0000004181c */
[----:B------:R-:W-:Y:S01]  /*b2c0*/  HMMA.16816.F32.BF16 R32, R220, R178, R32 ;  /* 0x000000b2dc20723c */ /* 0x000fe20000041820 */
[----:B------:R-:W4:Y:S07]  /*b2d0*/  LDSM.16.M88.4 R176, [R2+-0x2000] ;  /* 0xffe0000002b0783b */ /* 0x000f2e0000000200 */
[C---:B---3--:R-:W-:Y:S08]  /*b2e0*/  HMMA.16816.F32.BF16 R4, R224.reuse, R180, R4 ;  /* 0x000000b4e004723c */ /* 0x048ff00000041804 */
[C---:B------:R-:W-:Y:S01]  /*b2f0*/  HMMA.16816.F32.BF16 R8, R224.reuse, R182, R8 ;  /* 0x000000b6e008723c */ /* 0x040fe20000041808 */
[----:B------:R-:W3:Y:S07]  /*b300*/  LDSM.16.M88.4 R180, [R2+-0x1800] ;  /* 0xffe8000002b4783b */ /* 0x000eee0000000200 */
[C---:B------:R-:W-:Y:S08]  /*b310*/  HMMA.16816.F32.BF16 R12, R224.reuse, R40, R12 ;  /* 0x00000028e00c723c */ /* 0x040ff0000004180c */
[C---:B------:R-:W-:Y:S01]  /*b320*/  HMMA.16816.F32.BF16 R16, R224.reuse, R42, R16 ;  /* 0x0000002ae010723c */ /* 0x040fe20000041810 */
[----:B------:R-:W-:Y:S07]  /*b330*/  LDSM.16.M88.4 R40, [R252+0x6000] ;  /* 0x00600000fc28783b */ /* 0x000fee0000000200 */
[C---:B-1----:R-:W-:Y:S08]  /*b340*/  HMMA.16816.F32.BF16 R20, R224.reuse, R184, R20 ;  /* 0x000000b8e014723c */ /* 0x042ff00000041814 */
[C---:B------:R-:W-:Y:S01]  /*b350*/  HMMA.16816.F32.BF16 R24, R224.reuse, R186, R24 ;  /* 0x000000bae018723c */ /* 0x040fe20000041818 */
[----:B------:R-:W1:Y:S07]  /*b360*/  LDSM.16.M88.4 R184, [R2+-0x1000] ;  /* 0xfff0000002b8783b */ /* 0x000e6e0000000200 */
[C---:B----4-:R-:W-:Y:S08]  /*b370*/  HMMA.16816.F32.BF16 R28, R224.reuse, R188, R28 ;  /* 0x000000bce01c723c */ /* 0x050ff0000004181c */
[----:B------:R-:W-:Y:S01]  /*b380*/  HMMA.16816.F32.BF16 R32, R224, R190, R32 ;  /* 0x000000bee020723c */ /* 0x000fe20000041820 */
[----:B------:R-:W-:Y:S07]  /*b390*/  LDSM.16.M88.4 R188, [R252+0x7000] ;  /* 0x00700000fcbc783b */ /* 0x000fee0000000200 */
[C---:B------:R-:W-:Y:S08]  /*b3a0*/  HMMA.16816.F32.BF16 R4, R228.reuse, R176, R4 ;  /* 0x000000b0e404723c */ /* 0x040ff00000041804 */
[C---:B------:R-:W-:Y:S01]  /*b3b0*/  HMMA.16816.F32.BF16 R8, R228.reuse, R178, R8 ;  /* 0x000000b2e408723c */ /* 0x040fe20000041808 */
[----:B------:R-:W4:Y:S07]  /*b3c0*/  LDSM.16.M88.4 R176, [R252+0x6800] ;  /* 0x00680000fcb0783b */ /* 0x000f2e0000000200 */
[C---:B---3--:R-:W-:Y:S08]  /*b3d0*/  HMMA.16816.F32.BF16 R12, R228.reuse, R180, R12 ;  /* 0x000000b4e40c723c */ /* 0x048ff0000004180c */
[C---:B------:R-:W-:Y:S01]  /*b3e0*/  HMMA.16816.F32.BF16 R16, R228.reuse, R182, R16 ;  /* 0x000000b6e410723c */ /* 0x040fe20000041810 */
[----:B------:R-:W-:Y:S07]  /*b3f0*/  LDSM.16.M88.4 R180, [R252+0x7800] ;  /* 0x00780000fcb4783b */ /* 0x000fee0000000200 */
[C---:B-1----:R-:W-:Y:S08]  /*b400*/  HMMA.16816.F32.BF16 R20, R228.reuse, R184, R20 ;  /* 0x000000b8e414723c */ /* 0x042ff00000041814 */
[C---:B------:R-:W-:Y:S01]  /*b410*/  HMMA.16816.F32.BF16 R24, R228.reuse, R186, R24 ;  /* 0x000000bae418723c */ /* 0x040fe20000041818 */
[----:B------:R-:W-:Y:S05]  /*b420*/  LDSM.16.M88.4 R184, [R44] ;  /* 0x000000002cb8783b */ /* 0x000fea0000000200 */
[----:B------:R-:W1:Y:S02]  /*b430*/  LDSM.16.M88.4 R44, [R37+0x6000] ;  /* 0x00600000252c783b */ /* 0x000e640000000200 */
[C---:B------:R-:W-:Y:S08]  /*b440*/  HMMA.16816.F32.BF16 R28, R228.reuse, R248, R28 ;  /* 0x000000f8e41c723c */ /* 0x040ff0000004181c */
[----:B------:R-:W-:Y:S08]  /*b450*/  HMMA.16816.F32.BF16 R32, R228, R250, R32 ;  /* 0x000000fae420723c */ /* 0x000ff00000041820 */
[C---:B------:R-:W-:Y:S08]  /*b460*/  HMMA.16816.F32.BF16 R4, R232.reuse, R40, R4 ;  /* 0x00000028e804723c */ /* 0x040ff00000041804 */
[C---:B------:R-:W-:Y:S08]  /*b470*/  HMMA.16816.F32.BF16 R8, R232.reuse, R42, R8 ;  /* 0x0000002ae808723c */ /* 0x040ff00000041808 */
[C---:B----4-:R-:W-:Y:S04]  /*b480*/  HMMA.16816.F32.BF16 R12, R232.reuse, R176, R12 ;  /* 0x000000b0e80c723c */ /* 0x050fe8000004180c */
[----:B-1----:R-:W-:Y:S04]  /*b490*/  IMAD.MOV.U32 R132, RZ, RZ, R45 ;  /* 0x000000ffff847224 */ /* 0x002fe800078e002d */
[C---:B------:R-:W-:Y:S08]  /*b4a0*/  HMMA.16816.F32.BF16 R16, R232.reuse, R178, R16 ;  /* 0x000000b2e810723c */ /* 0x040ff00000041810 */
[C---:B------:R-:W-:Y:S08]  /*b4b0*/  HMMA.16816.F32.BF16 R20, R232.reuse, R188, R20 ;  /* 0x000000bce814723c */ /* 0x040ff00000041814 */
[C---:B------:R-:W-:Y:S01]  /*b4c0*/  HMMA.16816.F32.BF16 R24, R232.reuse, R190, R24 ;  /* 0x000000bee818723c */ /* 0x040fe20000041818 */
[----:B------:R-:W-:Y:S07]  /*b4d0*/  LDSM.16.M88.4 R188, [R37+0x7800] ;  /* 0x0078000025bc783b */ /* 0x000fee0000000200 */
[C---:B------:R-:W-:Y:S08]  /*b4e0*/  HMMA.16816.F32.BF16 R28, R232.reuse, R180, R28 ;  /* 0x000000b4e81c723c */ /* 0x040ff0000004181c */
[----:B------:R-:W-:Y:S01]  /*b4f0*/  HMMA.16816.F32.BF16 R32, R232, R182, R32 ;  /* 0x000000b6e820723c */ /* 0x000fe20000041820 */
[----:B------:R-:W-:Y:S07]  /*b500*/  LDSM.16.M88.4 R180, [R37+0x6800] ;  /* 0x0068000025b4783b */ /* 0x000fee0000000200 */
[C---:B------:R-:W-:Y:S08]  /*b510*/  HMMA.16816.F32.BF16 R4, R236.reuse, R184, R4 ;  /* 0x000000b8ec04723c */ /* 0x040ff00000041804 */
[C---:B------:R-:W-:Y:S01]  /*b520*/  HMMA.16816.F32.BF16 R8, R236.reuse, R186, R8 ;  /* 0x000000baec08723c */ /* 0x040fe20000041808 */
[----:B------:R-:W-:Y:S05]  /*b530*/  LDSM.16.M88.4 R184, [R37+0x7000] ;  /* 0x0070000025b8783b */ /* 0x000fea0000000200 */
[----:B--2---:R1:W2:Y:S05]  /*b540*/  LDSM.16.M88.4 R248, [R36] ;  /* 0x0000000024f8783b */ /* 0x0042aa0000000200 */
[----:B------:R3:W4:Y:S05]  /*b550*/  LDSM.16.M88.4 R40, [R3] ;  /* 0x000000000328783b */ /* 0x00072a0000000200 */
[----:B------:R2:W4:Y:S01]  /*b560*/  LDSM.16.M88.4 R176, [R0] ;  /* 0x0000000000b0783b */ /* 0x0005220000000200 */
[----:B-1----:R-:W-:Y:S02]  /*b570*/  MOV R36, R44 ;  /* 0x0000002c00247202 */ /* 0x002fe40000000f00 */
[----:B---3--:R-:W-:Y:S01]  /*b580*/  MOV R3, R46 ;  /* 0x0000002e00037202 */ /* 0x008fe20000000f00 */
[C---:B--2---:R-:W-:Y:S03]  /*b590*/  HMMA.16816.F32.BF16 R12, R236.reuse, R248, R12 ;  /* 0x000000f8ec0c723c */ /* 0x044fe6000004180c */
[----:B------:R-:W-:Y:S02]  /*b5a0*/  IMAD.MOV.U32 R0, RZ, RZ, R47 ;  /* 0x000000ffff007224 */ /* 0x000fe400078e002f */
[----:B------:R1:W5:Y:S03]  /*b5b0*/  LDL.LU.64 R46, [R1+0x128] ;  /* 0x00012800012e7983 */ /* 0x0003660000300a00 */
[C---:B------:R-:W-:Y:S02]  /*b5c0*/  HMMA.16816.F32.BF16 R16, R236.reuse, R250, R16 ;  /* 0x000000faec10723c */ /* 0x040fe40000041810 */
[----:B------:R-:W2:Y:S06]  /*b5d0*/  LDSM.16.M88.4 R248, [R2] ;  /* 0x0000000002f8783b */ /* 0x000eac0000000200 */
[C---:B----4-:R-:W-:Y:S01]  /*b5e0*/  HMMA.16816.F32.BF16 R20, R236.reuse, R40, R20 ;  /* 0x00000028ec14723c */ /* 0x050fe20000041814 */
[----:B------:R1:W5:Y:S05]  /*b5f0*/  LDL.LU.64 R44, [R1+0x120] ;  /* 0x00012000012c7983 */ /* 0x00036a0000300a00 */
[----:B------:R1:W5:Y:S02]  /*b600*/  LDL.LU R37, [R1+0x118] ;  /* 0x0001180001257983 */ /* 0x0003640000300800 */
[C---:B------:R-:W-:Y:S03]  /*b610*/  HMMA.16816.F32.BF16 R24, R236.reuse, R42, R24 ;  /* 0x0000002aec18723c */ /* 0x040fe60000041818 */
[----:B------:R1:W5:Y:S05]  /*b620*/  LDL.LU.64 R42, [R1+0x110] ;  /* 0x00011000012a7983 */ /* 0x00036a0000300a00 */
[C---:B------:R-:W-:Y:S01]  /*b630*/  HMMA.16816.F32.BF16 R28, R236.reuse, R176, R28 ;  /* 0x000000b0ec1c723c */ /* 0x040fe2000004181c */
[----:B------:R1:W5:Y:S06]  /*b640*/  LDL.LU.64 R40, [R1+0x108] ;  /* 0x0001080001287983 */ /* 0x00036c0000300a00 */
[----:B------:R-:W-:Y:S01]  /*b650*/  MOV R176, R36 ;  /* 0x0000002400b07202 */ /* 0x000fe20000000f00 */
[----:B------:R-:W-:Y:S01]  /*b660*/  HMMA.16816.F32.BF16 R32, R236, R178, R32 ;  /* 0x000000b2ec20723c */ /* 0x000fe20000041820 */
[----:B------:R1:W5:Y:S03]  /*b670*/  LDL.LU R36, [R1+0x100] ;  /* 0x0001000001247983 */ /* 0x0003660000300800 */
[----:B------:R-:W-:Y:S03]  /*b680*/  IMAD.MOV.U32 R177, RZ, RZ, R132 ;  /* 0x000000ffffb17224 */ /* 0x000fe600078e0084 */
[----:B------:R-:W-:Y:S02]  /*b690*/  MOV R178, R3 ;  /* 0x0000000300b27202 */ /* 0x000fe40000000f00 */
[----:B------:R-:W-:Y:S02]  /*b6a0*/  MOV R179, R0 ;  /* 0x0000000000b37202 */ /* 0x000fe40000000f00 */
[C---:B------:R-:W-:Y:S08]  /*b6b0*/  HMMA.16816.F32.BF16 R4, R240.reuse, R176, R4 ;  /* 0x000000b0f004723c */ /* 0x040ff00000041804 */
[C---:B------:R-:W-:Y:S01]  /*b6c0*/  HMMA.16816.F32.BF16 R8, R240.reuse, R178, R8 ;  /* 0x000000b2f008723c */ /* 0x040fe20000041808 */
[----:B------:R-:W3:Y:S07]  /*b6d0*/  LDSM.16.M88.4 R176, [R2+0x800] ;  /* 0x0008000002b0783b */ /* 0x000eee0000000200 */
[C---:B------:R-:W-:Y:S08]  /*b6e0*/  HMMA.16816.F32.BF16 R12, R240.reuse, R180, R12 ;  /* 0x000000b4f00c723c */ /* 0x040ff0000004180c */
[C---:B------:R-:W-:Y:S08]  /*b6f0*/  HMMA.16816.F32.BF16 R16, R240.reuse, R182, R16 ;  /* 0x000000b6f010723c */ /* 0x040ff00000041810 */
[C---:B------:R-:W-:Y:S08]  /*b700*/  HMMA.16816.F32.BF16 R20, R240.reuse, R184, R20 ;  /* 0x000000b8f014723c */ /* 0x040ff00000041814 */
[C---:B------:R-:W-:Y:S08]  /*b710*/  HMMA.16816.F32.BF16 R24, R240.reuse, R186, R24 ;  /* 0x000000baf018723c */ /* 0x040ff00000041818 */
[C---:B------:R-:W-:Y:S08]  /*b720*/  HMMA.16816.F32.BF16 R28, R240.reuse, R188, R28 ;  /* 0x000000bcf01c723c */ /* 0x040ff0000004181c */
[----:B------:R-:W-:Y:S08]  /*b730*/  HMMA.16816.F32.BF16 R32, R240, R190, R32 ;  /* 0x000000bef020723c */ /* 0x000ff00000041820 */
[C---:B--2---:R-:W-:Y:S08]  /*b740*/  HMMA.16816.F32.BF16 R4, R244.reuse, R248, R4 ;  /* 0x000000f8f404723c */ /* 0x044ff00000041804 */
[C---:B------:R-:W-:Y:S08]  /*b750*/  HMMA.16816.F32.BF16 R8, R244.reuse, R250, R8 ;  /* 0x000000faf408723c */ /* 0x040ff00000041808 */
[C---:B---3--:R-:W-:Y:S08]  /*b760*/  HMMA.16816.F32.BF16 R12, R244.reuse, R176, R12 ;  /* 0x000000b0f40c723c */ /* 0x048ff0000004180c */
[----:B------:R-:W-:Y:S01]  /*b770*/  FMUL.FTZ R4, R4, c[0x0][0x320] ;  /* 0x0000c80004047a20 */ /* 0x000fe20000410000 */
[C---:B------:R-:W-:Y:S03]  /*b780*/  HMMA.16816.F32.BF16 R16, R244.reuse, R178, R16 ;  /* 0x000000b2f410723c */ /* 0x040fe60000041810 */
[----:B------:R-:W2:Y:S01]  /*b790*/  MUFU.TANH R188, R4 ;  /* 0x0000000400bc7308 */ /* 0x000ea20000002400 */
[----:B------:R-:W-:Y:S02]  /*b7a0*/  FMUL.FTZ R5, R5, c[0x0][0x320] ;  /* 0x0000c80005057a20 */ /* 0x000fe40000410000 */
[----:B------:R-:W-:Y:S02]  /*b7b0*/  FMUL.FTZ R6, R6, c[0x0][0x320] ;  /* 0x0000c80006067a20 */ /* 0x000fe40000410000 */
[----:B------:R-:W-:Y:S04]  /*b7c0*/  FMUL.FTZ R7, R7, c[0x0][0x320] ;  /* 0x0000c80007077a20 */ /* 0x000fe80000410000 */
[----:B------:R-:W-:Y:S01]  /*b7d0*/  FMUL.FTZ R8, R8, c[0x0][0x320] ;  /* 0x0000c80008087a20 */ /* 0x000fe20000410000 */
[----:B------:R-:W3:Y:S01]  /*b7e0*/  MUFU.TANH R250, R5 ;  /* 0x0000000500fa7308 */ /* 0x000ee20000002400 */
[----:B------:R-:W-:Y:S02]  /*b7f0*/  FMUL.FTZ R9, R9, c[0x0][0x320] ;  /* 0x0000c80009097a20 */ /* 0x000fe40000410000 */
[----:B------:R-:W-:Y:S02]  /*b800*/  FMUL.FTZ R10, R10, c[0x0][0x320] ;  /* 0x0000c8000a0a7a20 */ /* 0x000fe40000410000 */
[----:B------:R-:W-:Y:S02]  /*b810*/  FMUL.FTZ R11, R11, c[0x0][0x320] ;  /* 0x0000c8000b0b7a20 */ /* 0x000fe40000410000 */
[----:B------:R-:W-:Y:S02]  /*b820*/  FMUL.FTZ R13, R13, c[0x0][0x320] ;  /* 0x0000c8000d0d7a20 */ /* 0x000fe40000410000 */
[----:B------:R-:W-:Y:S01]  /*b830*/  FMUL.FTZ R14, R14, c[0x0][0x320] ;  /* 0x0000c8000e0e7a20 */ /* 0x000fe20000410000 */
[----:B------:R-:W4:Y:S01]  /*b840*/  MUFU.TANH R248, R6 ;  /* 0x0000000600f87308 */ /* 0x000f220000002400 */
[----:B------:R-:W-:Y:S02]  /*b850*/  FMUL.FTZ R15, R15, c[0x0][0x320] ;  /* 0x0000c8000f0f7a20 */ /* 0x000fe40000410000 */
[----:B------:R-:W-:Y:S02]  /*b860*/  FMUL.FTZ R16, R16, c[0x0][0x320] ;  /* 0x0000c80010107a20 */ /* 0x000fe40000410000 */
[----:B------:R-:W-:Y:S02]  /*b870*/  FMUL.FTZ R17, R17, c[0x0][0x320] ;  /* 0x0000c80011117a20 */ /* 0x000fe40000410000 */
[----:B------:R-:W-:Y:S02]  /*b880*/  FMUL.FTZ R18, R18, c[0x0][0x320] ;  /* 0x0000c80012127a20 */ /* 0x000fe40000410000 */
[----:B------:R-:W-:Y:S01]  /*b890*/  FMUL.FTZ R19, R19, c[0x0][0x320] ;  /* 0x0000c80013137a20 */ /* 0x000fe20000410000 */
[----:B------:R1:W1:Y:S01]  /*b8a0*/  MUFU.TANH R251, R7 ;  /* 0x0000000700fb7308 */ /* 0x0002620000002400 */
[----:B------:R-:W-:Y:S09]  /*b8b0*/  FMUL.FTZ R12, R12, c[0x0][0x320] ;  /* 0x0000c8000c0c7a20 */ /* 0x000ff20000410000 */
[----:B------:R-:W2:Y:S10]  /*b8c0*/  MUFU.TANH R190, R8 ;  /* 0x0000000800be7308 */ /* 0x000eb40000002400 */
[----:B------:R-:W2:Y:S01]  /*b8d0*/  MUFU.TANH R189, R9 ;  /* 0x0000000900bd7308 */ /* 0x000ea20000002400 */
[----:B-1----:R-:W1:Y:S09]  /*b8e0*/  LDSM.16.M88.4 R4, [R2+0x1000] ;  /* 0x001000000204783b */ /* 0x002e720000000200 */
[----:B------:R-:W1:Y:S10]  /*b8f0*/  MUFU.TANH R249, R10 ;  /* 0x0000000a00f97308 */ /* 0x000e740000002400 */
[----:B------:R1:W1:Y:S10]  /*b900*/  MUFU.TANH R191, R11 ;  /* 0x0000000b00bf7308 */ /* 0x0002740000002400 */
[----:B------:R-:W2:Y:S10]  /*b910*/  MUFU.TANH R184, R13 ;  /* 0x0000000d00b87308 */ /* 0x000eb40000002400 */
[----:B------:R-:W2:Y:S01]  /*b920*/  MUFU.TANH R187, R14 ;  /* 0x0000000e00bb7308 */ /* 0x000ea20000002400 */
[----:B-1----:R1:W2:Y:S01]  /*b930*/  LDSM.16.M88.4 R8, [R2+0x1800] ;  /* 0x001800000208783b */ /* 0x0022a20000000200 */
[----:B------:R-:W-:Y:S08]  /*b940*/  DEPBAR.LE SB0, 0x0 ;  /* 0x000080000000791a */ /* 0x000ff00000000000 */
[----:B------:R-:W2:Y:S01]  /*b950*/  MUFU.TANH R186, R15 ;  /* 0x0000000f00ba7308 */ /* 0x000ea20000002400 */
[----:B------:R-:W-:Y:S01]  /*b960*/  BAR.SYNC.DEFER_BLOCKING 0x0 ;  /* 0x0000000000007b1d */ /* 0x000fe20000010000 */
[C---:B------:R-:W-:Y:S08]  /*b970*/  HMMA.16816.F32.BF16 R20, R244.reuse, R4, R20 ;  /* 0x00000004f414723c */ /* 0x040ff00000041814 */
[----:B------:R-:W2:Y:S01]  /*b980*/  MUFU.TANH R183, R16 ;  /* 0x0000001000b77308 */ /* 0x000ea20000002400 */
[C---:B------:R-:W-:Y:S01]  /*b990*/  HMMA.16816.F32.BF16 R24, R244.reuse, R6, R24 ;  /* 0x00000006f418723c */ /* 0x040fe20000041818 */
[----:B-1----:R-:W3:Y:S08]  /*b9a0*/  LDL R2, [R1+0x60] ;  /* 0x0000600001027983 */ /* 0x002ef00000100800 */
[----:B------:R1:W1:Y:S06]  /*b9b0*/  MUFU.TANH R180, R17 ;  /* 0x0000001100b47308 */ /* 0x00026c0000002400 */
[----:B------:R-:W-:Y:S02]  /*b9c0*/  FMUL.FTZ R20, R20, c[0x0][0x320] ;  /* 0x0000c80014147a20 */ /* 0x000fe40000410000 */
[----:B------:R-:W-:Y:S02]  /*b9d0*/  FMUL.FTZ R21, R21, c[0x0][0x320] ;  /* 0x0000c80015157a20 */ /* 0x000fe40000410000 */
[----:B------:R1:W1:Y:S01]  /*b9e0*/  MUFU.TANH R182, R18 ;  /* 0x0000001200b67308 */ /* 0x0002620000002400 */
[----:B------:R-:W-:Y:S02]  /*b9f0*/  FMUL.FTZ R22, R22, c[0x0][0x320] ;  /* 0x0000c80016167a20 */ /* 0x000fe40000410000 */
[----:B------:R-:W-:Y:S01]  /*ba00*/  FMUL.FTZ R23, R23, c[0x0][0x320] ;  /* 0x0000c80017177a20 */ /* 0x000fe20000410000 */
[C---:B--2---:R-:W-:Y:S06]  /*ba10*/  HMMA.16816.F32.BF16 R28, R244.reuse, R8, R28 ;  /* 0x00000008f41c723c */ /* 0x044fec000004181c */
[----:B------:R2:W2:Y:S02]  /*ba20*/  MUFU.TANH R181, R19 ;  /* 0x0000001300b57308 */ /* 0x0004a40000002400 */
[----:B------:R-:W-:Y:S08]  /*ba30*/  HMMA.16816.F32.BF16 R32, R244, R10, R32 ;  /* 0x0000000af420723c */ /* 0x000ff00000041820 */
[----:B------:R4:W3:Y:S08]  /*ba40*/  MUFU.TANH R179, R20 ;  /* 0x0000001400b37308 */ /* 0x0008f00000002400 */
[----:B-1----:R-:W-:Y:S02]  /*ba50*/  FMUL.FTZ R17, R29, c[0x0][0x320] ;  /* 0x0000c8001d117a20 */ /* 0x002fe40000410000 */
[----:B------:R1:W1:Y:S01]  /*ba60*/  MUFU.TANH R176, R21 ;  /* 0x0000001500b07308 */ /* 0x0002620000002400 */
[----:B------:R-:W-:Y:S02]  /*ba70*/  FMUL.FTZ R18, R31, c[0x0][0x320] ;  /* 0x0000c8001f127a20 */ /* 0x000fe40000410000 */
[----:B--2---:R-:W-:Y:S03]  /*ba80*/  FMUL.FTZ R19, R30, c[0x0][0x320] ;  /* 0x0000c8001e137a20 */ /* 0x004fe60000410000 */
[----:B------:R-:W-:Y:S02]  /*ba90*/  FMUL.FTZ R14, R32, c[0x0][0x320] ;  /* 0x0000c800200e7a20 */ /* 0x000fe40000410000 */
[----:B------:R-:W-:Y:S02]  /*baa0*/  FMUL.FTZ R13, R33, c[0x0][0x320] ;  /* 0x0000c800210d7a20 */ /* 0x000fe40000410000 */
[----:B------:R2:W2:Y:S01]  /*bab0*/  MUFU.TANH R178, R22 ;  /* 0x0000001600b27308 */ /* 0x0004a20000002400 */
[----:B------:R-:W-:Y:S02]  /*bac0*/  FMUL.FTZ R16, R34, c[0x0][0x320] ;  /* 0x0000c80022107a20 */ /* 0x000fe40000410000 */
[----:B------:R-:W-:Y:S02]  /*bad0*/  FMUL.FTZ R15, R35, c[0x0][0x320] ;  /* 0x0000c800230f7a20 */ /* 0x000fe40000410000 */
[----:B----4-:R-:W-:Y:S05]  /*bae0*/  FMUL.FTZ R20, R28, c[0x0][0x320] ;  /* 0x0000c8001c147a20 */ /* 0x010fea0000410000 */
[----:B------:R4:W3:Y:S01]  /*baf0*/  MUFU.TANH R177, R23 ;  /* 0x0000001700b17308 */ /* 0x0008e20000002400 */
[----:B-1----:R-:W-:Y:S09]  /*bb00*/  FMUL.FTZ R21, R25, c[0x0][0x320] ;  /* 0x0000c80019157a20 */ /* 0x002ff20000410000 */
[----:B------:R1:W1:Y:S01]  /*bb10*/  MUFU.TANH R185, R12 ;  /* 0x0000000c00b97308 */ /* 0x0002620000002400 */
[----:B--2---:R-:W-:Y:S02]  /*bb20*/  FMUL.FTZ R22, R24, c[0x0][0x320] ;  /* 0x0000c80018167a20 */ /* 0x004fe40000410000 */
[----:B------:R-:W-:Y:S07]  /*bb30*/  FMUL.FTZ R24, R26, c[0x0][0x320] ;  /* 0x0000c8001a187a20 */ /* 0x000fee0000410000 */
[----:B------:R-:W2:Y:S01]  /*bb40*/  MUFU.TANH R22, R22 ;  /* 0x0000001600167308 */ /* 0x000ea20000002400 */
[----:B----4-:R-:W-:Y:S09]  /*bb50*/  FMUL.FTZ R23, R27, c[0x0][0x320] ;  /* 0x0000c8001b177a20 */ /* 0x010ff20000410000 */
[----:B------:R-:W4:Y:S10]  /*bb60*/  MUFU.TANH R21, R21 ;  /* 0x0000001500157308 */ /* 0x000f340000002400 */
        /* <DEDUP_REMOVED lines=10> */
[----:B---3--:R-:W-:Y:S11]  /*bc10*/  ISETP.GE.AND P0, PT, R2, 0x1, PT ;  /* 0x000000010200780c */ /* 0x008ff60003f06270 */
        /* <DEDUP_REMOVED lines=8> */
[----:B------:R-:W4:Y:S04]  /*bca0*/  LDL R4, [R1+0xa8] ;  /* 0x0000a80001047983 */ /* 0x000f280000100800 */
[----:B------:R-:W4:Y:S04]  /*bcb0*/  LDL.64 R28, [R1+0x90] ;  /* 0x00009000011c7983 */ /* 0x000f280000100a00 */
[----:B------:R-:W4:Y:S04]  /*bcc0*/  LDL R8, [R1+0x88] ;  /* 0x0000880001087983 */ /* 0x000f280000100800 */
[----:B------:R-:W4:Y:S04]  /*bcd0*/  LDL R11, [R1+0xe8] ;  /* 0x0000e800010b7983 */ /* 0x000f280000100800 */
[----:B------:R-:W4:Y:S04]  /*bce0*/  LDL R26, [R1+0x70] ;  /* 0x00007000011a7983 */ /* 0x000f280000100800 */
[----:B------:R-:W4:Y:S04]  /*bcf0*/  LDL R10, [R1+0xec] ;  /* 0x0000ec00010a7983 */ /* 0x000f280000100800 */
[----:B------:R-:W4:Y:S04]  /*bd00*/  LDL R25, [R1+0x68] ;  /* 0x0000680001197983 */ /* 0x000f280000100800 */
[----:B------:R-:W4:Y:S04]  /*bd10*/  LDL R7, [R1+0x6c] ;  /* 0x00006c0001077983 */ /* 0x000f280000100800 */
[----:B------:R-:W4:Y:S04]  /*bd20*/  LDL R132, [R1+0x54] ;  /* 0x0000540001847983 */ /* 0x000f280000100800 */
[----:B------:R-:W4:Y:S04]  /*bd30*/  LDL R9, [R1+0xf0] ;  /* 0x0000f00001097983 */ /* 0x000f280000100800 */
[----:B------:R-:W4:Y:S01]  /*bd40*/  LDL R6, [R1+0xf4] ;  /* 0x0000f40001067983 */ /* 0x000f220000100800 */
[----:B--2---:R-:W-:Y:S05]  /*bd50*/  IMAD R2, R2, 0x40, R3 ;  /* 0x0000004002027824 */ /* 0x004fea00078e0203 */
[----:B---3--:R-:W-:Y:S05]  /*bd60*/  IADD3 R2, R2, -0x40, R0 ;  /* 0xffffffc002027810 */ /* 0x008fea0007ffe000 */
[----:B------:R-:W-:Y:S04]  /*bd70*/  @P2 IMAD.HI.U32 R3, R2, c[0x0][0x2bc], RZ ;  /* 0x0000af0002032a27 */ /* 0x000fe800078e00ff */
[----:B------:R-:W-:Y:S01]  /*bd80*/  IMAD.MOV.U32 R0, RZ, RZ, R2 ;  /* 0x000000ffff007224 */ /* 0x000fe200078e0002 */
[----:B------:R-:W-:Y:S04]  /*bd90*/  @P2 SHF.R.U32.HI R0, RZ, c[0x0][0x2c0], R3 ;  /* 0x0000b000ff002a19 */ /* 0x000fe80000011603 */
[C---:B----4-:R-:W-:Y:S04]  /*bda0*/  @!P6 IADD3 R3, P0, R0.reuse, R30, RZ ;  /* 0x0000001e0003e210 */ /* 0x050fe80007f1e0ff */
[----:B------:R-:W-:Y:S01]  /*bdb0*/  @!P6 LEA.HI.X.SX32 R5, R0, R4, 0x1, P0 ;  /* 0x000000040005e211 */ /* 0x000fe200000f0eff */
[----:B------:R-:W-:Y:S01]  /*bdc0*/  IMAD.MOV R0, RZ, RZ, -R0 ;  /* 0x000000ffff007224 */ /* 0x000fe200078e0a00 */
[C---:B------:R-:W-:Y:S03]  /*bdd0*/  @!P6 LEA R4, P0, R3.reuse, c[0x0][0x2a0], 0x2 ;  /* 0x0000a8000304ea11 */ /* 0x040fe600078010ff */
[----:B------:R-:W-:Y:S01]  /*bde0*/  IMAD R27, R0, c[0x0][0x2b8], R2 ;  /* 0x0000ae00001b7a24 */ /* 0x000fe200078e0202 */
[----:B------:R-:W-:Y:S03]  /*bdf0*/  @!P6 LEA.HI.X R5, R3, c[0x0][0x2a4], R5, 0x2, P0 ;  /* 0x0000a9000305ea11 */ /* 0x000fe600000f1405 */
[C---:B------:R-:W-:Y:S01]  /*be00*/  IMAD.WIDE.U32 R2, R27.reuse, c[0x0][0x1e0], RZ ;  /* 0x000078001b027a25 */ /* 0x040fe200078e00ff */
[----:B------:R-:W-:Y:S01]  /*be10*/  SHF.R.S32.HI R0, RZ, 0x1f, R27 ;  /* 0x0000001fff007819 */ /* 0x000fe2000001141b */
[----:B------:R-:W2:Y:S04]  /*be20*/  @!P6 LDG.E R12, [R4.64] ;  /* 0x00000006040ce981 */ /* 0x000ea8000c1e1900 */
        /* <DEDUP_REMOVED lines=9> */
[----:B------:R-:W-:Y:S01]  /*bec0*/  IADD3 R0, P0, R28, R2, RZ ;  /* 0x000000021c007210 */ /* 0x000fe20007f1e0ff */
[----:B------:R-:W-:Y:S02]  /*bed0*/  IMAD.SHL.U32 R28, R26, 0x2, RZ ;  /* 0x000000021a1c7824 */ /* 0x000fe400078e00ff */
[----:B------:R-:W-:Y:S05]  /*bee0*/  IMAD R5, R12, c[0x0][0x1f4], R5 ;  /* 0x00007d000c057a24 */ /* 0x000fea00078e0205 */
[----:B------:R-:W-:Y:S02]  /*bef0*/  IADD3.X R5, R8, R3, R5, P0, !PT ;  /* 0x0000000308057210 */ /* 0x000fe400007fe405 */
[C---:B------:R-:W-:Y:S04]  /*bf00*/  LEA R8, P0, R0.reuse, c[0x0][0x1c8], 0x1 ;  /* 0x0000720000087a11 */ /* 0x040fe800078008ff */
[----:B------:R-:W-:Y:S02]  /*bf10*/  LEA.HI.X R5, R0, c[0x0][0x1cc], R5, 0x1, P0 ;  /* 0x0000730000057a11 */ /* 0x000fe400000f0c05 */
[----:B-1----:R-:W-:Y:S02]  /*bf20*/  SHF.L.U64.HI R12, R26, 0x1, R11 ;  /* 0x000000011a0c7819 */ /* 0x002fe4000001020b */
[----:B------:R-:W-:Y:S01]  /*bf30*/  SHF.L.U64.HI R11, R25, 0x1, R10 ;  /* 0x00000001190b7819 */ /* 0x000fe2000001020a */
[C---:B------:R-:W-:Y:S01]  /*bf40*/  IMAD.SHL.U32 R25, R132.reuse, 0x2, RZ ;  /* 0x0000000284197824 */ /* 0x040fe200078e00ff */
[C---:B------:R-:W-:Y:S02]  /*bf50*/  SHF.L.U64.HI R10, R7.reuse, 0x1, R9 ;  /* 0x00000001070a7819 */ /* 0x040fe40000010209 */
[----:B------:R-:W-:Y:S02]  /*bf60*/  SHF.L.U32 R26, R7, 0x1, RZ ;  /* 0x00000001071a7819 */ /* 0x000fe400000006ff */
[----:B------:R-:W-:Y:S01]  /*bf70*/  SHF.L.U64.HI R9, R132, 0x1, R6 ;  /* 0x0000000184097819 */ /* 0x000fe20000010206 */
[----:B------:R-:W-:-:S05]  /*bf80*/  BRA.DIV ~URZ, `(.L_x_539) ;  /* 0x00006a227f007947 */ /* 0x000fca000b800000 */
[----:B------:R1:W2:Y:S02]  /*bf90*/  SHFL.IDX PT, R4, R5, RZ, 0x181f ;  /* 0x00181fff05047589 */ /* 0x0002a400000e0000 */
.L_x_586:
[----:B------:R-:W-:-:S05]  /*bfa0*/  BRA.DIV ~URZ, `(.L_x_540) ;  /* 0x00006a727f007947 */ /* 0x000fca000b800000 */
[----:B------:R-:W3:Y:S04]  /*bfb0*/  LDL R6, [R1+0x50] ;  /* 0x0000500001067983 */ /* 0x000ee80000100800 */
[----:B------:R-:W4:Y:S04]  /*bfc0*/  LDL R29, [R1+0x4c] ;  /* 0x00004c00011d7983 */ /* 0x000f280000100800 */
[----:B------:R-:W1:Y:S01]  /*bfd0*/  SHFL.IDX PT, R0, R8, RZ, 0x181f ;  /* 0x00181fff08007589 */ /* 0x000e6200000e0000 */
[----:B---3--:R-:W-:Y:S04]  /*bfe0*/  IADD3 R2, -R6, 0x10, RZ ;  /* 0x0000001006027810 */ /* 0x008fe80007ffe1ff */
[----:B------:R-:W-:Y:S04]  /*bff0*/  LOP3.LUT R2, R2, 0xf, RZ, 0xc0, !PT ;  /* 0x0000000f02027812 */ /* 0x000fe800078ec0ff */
[----:B-1----:R-:W-:Y:S04]  /*c000*/  IADD3 R2, P1, P0, R2, R0, R25 ;  /* 0x0000000002027210 */ /* 0x002fe8000783e019 */
[----:B--2---:R-:W-:Y:S02]  /*c010*/  IADD3.X R3, RZ, R4, R9, P1, P0 ;  /* 0x00000004ff037210 */ /* 0x004fe40000fe0409 */
[----:B------:R-:W-:Y:S11]  /*c020*/  ISETP.NE.U32.AND P0, PT, R6, RZ, PT ;  /* 0x000000ff0600720c */ /* 0x000ff60003f05070 */
[----:B------:R-:W-:Y:S02]  /*c030*/  @!UPT UIADD3 URZ, URZ, URZ, URZ ;  /* 0x0000003f3f3ff290 */ /* 0x000fe4000fffe03f */
[----:B------:R-:W-:Y:S01]  /*c040*/  @!PT LDS RZ, [RZ] ;  /* 0x00000000fffff984 */ /* 0x000fe20000000800 */
[----:B------:R-:W-:Y:S01]  /*c050*/  @!PT LDS RZ, [RZ] ;  /* 0x00000000fffff984 */ /* 0x000fe20000000800 */
[----:B----4-:R1:W-:Y:S02]  /*c060*/  LDGSTS.E.BYPASS.LTC128B.128.ZFILL [R29+0x10100], [R2.64], P0 ;  /* 0x10100000021d7fae */ /* 0x0103e40008141d46 */
[----:B-1----:R-:W-:Y:S05]  /*c070*/  IADD3 R2, P0, R0, R26, RZ ;  /* 0x0000001a00027210 */ /* 0x002fea0007f1e0ff */
[----:B------:R-:W-:Y:S01]  /*c080*/  IMAD.X R3, R4, 0x1, R10, P0 ;  /* 0x0000000104037824 */ /* 0x000fe200000e060a */
[----:B------:R-:W-:Y:S04]  /*c090*/  IADD3 R6, P0, R0, R27, RZ ;  /* 0x0000001b00067210 */ /* 0x000fe80007f1e0ff */
[----:B------:R1:W-:Y:S01]  /*c0a0*/  LDGSTS.E.BYPASS.LTC128B.128 [R29+0x12100], [R2.64], !P5 ;  /* 0x12100000021d7fae */ /* 0x0003e2000e901d46 */
[----:B------:R-:W-:Y:S05]  /*c0b0*/  IMAD.X R7, R4, 0x1, R11, P0 ;  /* 0x0000000104077824 */ /* 0x000fea00000e060b */
[----:B------:R2:W-:Y:S01]  /*c0c0*/  LDGSTS.E.BYPASS.LTC128B.128 [R29+0x14100], [R6.64], !P4 ;  /* 0x14100000061d7fae */ /* 0x0005e2000e101d46 */
[----:B-1----:R-:W-:Y:S03]  /*c0d0*/  IADD3 R2, P0, R0, R28, RZ ;  /* 0x0000001c00027210 */ /* 0x002fe60007f1e0ff */
[----:B------:R2:W1:Y:S02]  /*c0e0*/  SHFL.IDX PT, R0, R8, 0x1, 0x181f ;  /* 0x00381f0008007f89 */ /* 0x00046400000e0000 */
[----:B------:R-:W-:Y:S02]  /*c0f0*/  IMAD.X R3, R4, 0x1, R12, P0 ;  /* 0x0000000104037824 */ /* 0x000fe400000e060c */
[----:B------:R2:W3:Y:S04]  /*c100*/  SHFL.IDX PT, R4, R5, 0x1, 0x181f ;  /* 0x00381f0005047f89 */ /* 0x0004e800000e0000 */
[----:B------:R2:W-:Y:S02]  /*c110*/  LDGSTS.E.BYPASS.LTC128B.128 [R29+0x16100], [R2.64], !P3 ;  /* 0x16100000021d7fae */ /* 0x0005e4000d901d46 */
.L_x_587:
[----:B--2---:R-:W2:Y:S04]  /*c120*/  LDL.LU R2, [R1+0x50] ;  /* 0x0000500001027983 */ /* 0x004ea80000300800 */
[----:B------:R-:W4:Y:S01]  /*c130*/  LDL R5, [R1+0x4c] ;  /* 0x00004c0001057983 */ /* 0x000f220000100800 */
[C---:B--2---:R-:W-:Y:S02]  /*c140*/  ISETP.NE.U32.AND P0, PT, R2.reuse, RZ, PT ;  /* 0x000000ff0200720c */ /* 0x044fe40003f05070 */
[----:B------:R-:W-:Y:S04]  /*c150*/  IADD3 R2, -R2, 0x10, RZ ;  /* 0x0000001002027810 */ /* 0x000fe80007ffe1ff */
[----:B------:R-:W-:Y:S04]  /*c160*/  LOP3.LUT R2, R2, 0xf, RZ, 0xc0, !PT ;  /* 0x0000000f02027812 */ /* 0x000fe800078ec0ff */
[----:B-1----:R-:W-:Y:S04]  /*c170*/  IADD3 R2, P2, P1, R2, R0, R25 ;  /* 0x0000000002027210 */ /* 0x002fe8000795e019 */
[----:B---3--:R-:W-:Y:S02]  /*c180*/  IADD3.X R3, RZ, R4, R9, P2, P1 ;  /* 0x00000004ff037210 */ /* 0x008fe400017e2409 */
[C---:B------:R-:W-:Y:S03]  /*c190*/  IADD3 R6, P1, R0.reuse, R27, RZ ;  /* 0x0000001b00067210 */ /* 0x040fe60007f3e0ff */
[----:B------:R-:W-:Y:S01]  /*c1a0*/  @!PT LDS RZ, [RZ] ;  /* 0x00000000fffff984 */ /* 0x000fe20000000800 */
[----:B------:R-:W-:Y:S01]  /*c1b0*/  @!PT LDS RZ, [RZ] ;  /* 0x00000000fffff984 */ /* 0x000fe20000000800 */
[----:B------:R-:W-:Y:S01]  /*c1c0*/  @!PT LDS RZ, [RZ] ;  /* 0x00000000fffff984 */ /* 0x000fe20000000800 */
[----:B----4-:R1:W-:Y:S01]  /*c1d0*/  LDGSTS.E.BYPASS.LTC128B.128.ZFILL [R5+0x11100], [R2.64], P0 ;  /* 0x1110000002057fae */ /* 0x0103e20008141d46 */
[----:B------:R-:W-:Y:S01]  /*c1e0*/  IADD3 R8, P0, R0, R26, RZ ;  /* 0x0000001a00087210 */ /* 0x000fe20007f1e0ff */
[C---:B------:R-:W-:Y:S04]  /*c1f0*/  IMAD.X R7, R4.reuse, 0x1, R11, P1 ;  /* 0x0000000104077824 */ /* 0x040fe800008e060b */
[----:B------:R-:W-:Y:S05]  /*c200*/  IMAD.X R9, R4, 0x1, R10, P0 ;  /* 0x0000000104097824 */ /* 0x000fea00000e060a */
[----:B------:R2:W-:Y:S04]  /*c210*/  LDGSTS.E.BYPASS.LTC128B.128 [R5+0x13100], [R8.64], !P5 ;  /* 0x1310000008057fae */ /* 0x0005e8000e901d46 */
[----:B------:R2:W-:Y:S01]  /*c220*/  LDGSTS.E.BYPASS.LTC128B.128 [R5+0x15100], [R6.64], !P4 ;  /* 0x1510000006057fae */ /* 0x0005e2000e101d46 */
[----:B-1----:R-:W-:Y:S05]  /*c230*/  IADD3 R2, P0, R0, R28, RZ ;  /* 0x0000001c00027210 */ /* 0x002fea0007f1e0ff */
[----:B------:R-:W-:Y:S05]  /*c240*/  IMAD.X R3, R4, 0x1, R12, P0 ;  /* 0x0000000104037824 */ /* 0x000fea00000e060c */
[----:B------:R2:W-:Y:S03]  /*c250*/  LDGSTS.E.BYPASS.LTC128B.128 [R5+0x17100], [R2.64], !P3 ;  /* 0x1710000002057fae */ /* 0x0005e6000d901d46 */
.L_x_538:
[----:B-12-4-:R-:W-:Y:S05]  /*c260*/  BSYNC B0 ;  /* 0x0000000000007941 */ /* 0x016fea0003800000 */
.L_x_537:
[----:B------:R-:W-:Y:S01]  /*c270*/  FMNMX.FTZ R2, R188, R133, !PT ;  /* 0x00000085bc027209 */ /* 0x000fe20007810000 */
[----:B------:R-:W0:Y:S01]  /*c280*/  LDGDEPBAR ;  /* 0x00000000000079af */ /* 0x000e220000000000 */
[----:B------:R-:W-:Y:S02]  /*c290*/  FMNMX.FTZ R0, R248, R134, !PT ;  /* 0x00000086f8007209 */ /* 0x000fe40007810000 */
        /* <DEDUP_REMOVED lines=29> */
[----:B------:R-:W-:Y:S01]  /*c470*/  FMNMX.FTZ R5, R15, R0, !PT ;  /* 0x000000000f057209 */ /* 0x000fe20007810000 */
[----:B------:R-:W-:-:S05]  /*c480*/  BRA.DIV ~URZ, `(.L_x_541) ;  /* 0x000068227f007947 */ /* 0x000fca000b800000 */
[----:B------:R-:W1:Y:S02]  /*c490*/  SHFL.BFLY PT, R0, R4, 0x2, 0x1f ;  /* 0x0c401f0004007f89 */ /* 0x000e6400000e0000 */
[----:B-1----:R-:W-:Y:S05]  /*c4a0*/  FMNMX.FTZ R4, R4, R0, !PT ;  /* 0x0000000004047209 */ /* 0x002fea0007810000 */
[----:B------:R-:W1:Y:S02]  /*c4b0*/  SHFL.BFLY PT, R132, R4, 0x1, 0x1f ;  /* 0x0c201f0004847f89 */ /* 0x000e6400000e0000 */
[----:B-1----:R-:W-:Y:S02]  /*c4c0*/  FMNMX.FTZ R132, R4, R132, !PT ;  /* 0x0000008404847209 */ /* 0x002fe40007810000 */
[----:B------:R-:W1:Y:S02]  /*c4d0*/  SHFL.BFLY PT, R4, R5, 0x2, 0x1f ;  /* 0x0c401f0005047f89 */ /* 0x000e6400000e0000 */
[----:B-1----:R-:W-:Y:S05]  /*c4e0*/  FMNMX.FTZ R4, R5, R4, !PT ;  /* 0x0000000405047209 */ /* 0x002fea0007810000 */
[----:B------:R1:W2:Y:S02]  /*c4f0*/  SHFL.BFLY PT, R0, R4, 0x1, 0x1f ;  /* 0x0c201f0004007f89 */ /* 0x0002a400000e0000 */
.L_x_588:
[----:B------:R-:W3:Y:S01]  /*c500*/  LDL.LU R10, [R1+0x78] ;  /* 0x00007800010a7983 */ /* 0x000ee20000300800 */
[----:B--2---:R-:W-:Y:S01]  /*c510*/  FMNMX.FTZ R3, R0, R4, !PT ;  /* 0x0000000400037209 */ /* 0x004fe20007810000 */
[C---:B------:R-:W-:Y:S01]  /*c520*/  FADD.FTZ R0, -R132.reuse, R133 ;  /* 0x0000008584007221 */ /* 0x040fe20000010100 */
[----:B------:R-:W-:Y:S01]  /*c530*/  WARPSYNC 0xffffffff ;  /* 0xffffffff00007948 */ /* 0x000fe20003800000 */
[----:B-1----:R-:W-:Y:S02]  /*c540*/  FMUL.FTZ R4, R132, c[0x0][0x2d0] ;  /* 0x0000b40084047a20 */ /* 0x002fe40000410000 */
[----:B------:R-:W-:Y:S02]  /*c550*/  FMUL.FTZ R0, R0, c[0x0][0x2d0] ;  /* 0x0000b40000007a20 */ /* 0x000fe40000410000 */
[--C-:B------:R-:W-:Y:S02]  /*c560*/  FFMA.FTZ R11, R179, c[0x0][0x2d0], -R4.reuse ;  /* 0x0000b400b30b7a23 */ /* 0x100fe40000010804 */
[----:B------:R-:W1:Y:S01]  /*c570*/  MUFU.EX2 R2, R0 ;  /* 0x0000000000027308 */ /* 0x000e620000000800 */
[----:B------:R-:W2:Y:S01]  /*c580*/  LDL.LU R179, [R1+0x74] ;  /* 0x0000740001b37983 */ /* 0x000ea20000300800 */
[--C-:B------:R-:W-:Y:S02]  /*c590*/  FFMA.FTZ R34, R17, c[0x0][0x2d0], -R4.reuse ;  /* 0x0000b40011227a23 */ /* 0x100fe40000010804 */
[--C-:B------:R-:W-:Y:S02]  /*c5a0*/  FFMA.FTZ R7, R188, c[0x0][0x2d0], -R4.reuse ;  /* 0x0000b400bc077a23 */ /* 0x100fe40000010804 */
[--C-:B------:R-:W-:Y:S02]  /*c5b0*/  FFMA.FTZ R26, R176, c[0x0][0x2d0], -R4.reuse ;  /* 0x0000b400b01a7a23 */ /* 0x100fe40000010804 */
[--C-:B------:R-:W-:Y:S02]  /*c5c0*/  FFMA.FTZ R6, R250, c[0x0][0x2d0], -R4.reuse ;  /* 0x0000b400fa067a23 */ /* 0x100fe40000010804 */
[----:B------:R-:W-:Y:S01]  /*c5d0*/  MUFU.EX2 R176, R7 ;  /* 0x0000000700b07308 */ /* 0x000fe20000000800 */
        /* <DEDUP_REMOVED lines=11> */
[----:B------:R4:W-:Y:S01]  /*c690*/  MUFU.EX2 R9, R5 ;  /* 0x0000000500097308 */ /* 0x0009e20000000800 */
[----:B------:R-:W-:Y:S02]  /*c6a0*/  FFMA.FTZ R8, R189, c[0x0][0x2d0], -R4 ;  /* 0x0000b400bd087a23 */ /* 0x000fe40000010804 */
[----:B------:R-:W-:Y:S04]  /*c6b0*/  FMUL.FTZ R4, R3, c[0x0][0x2d0] ;  /* 0x0000b40003047a20 */ /* 0x000fe80000410000 */
        /* <DEDUP_REMOVED lines=11> */
[--C-:B----4-:R-:W-:Y:S02]  /*c770*/  FFMA.FTZ R5, R248, c[0x0][0x2d0], -R4.reuse ;  /* 0x0000b400f8057a23 */ /* 0x110fe40000010804 */
[--C-:B------:R-:W-:Y:S02]  /*c780*/  FFMA.FTZ R248, R23, c[0x0][0x2d0], -R4.reuse ;  /* 0x0000b40017f87a23 */ /* 0x100fe40000010804 */
[--C-:B------:R-:W-:Y:S01]  /*c790*/  FFMA.FTZ R188, R177, c[0x0][0x2d0], -R4.reuse ;  /* 0x0000b400b1bc7a23 */ /* 0x100fe20000010804 */
[----:B------:R-:W-:Y:S01]  /*c7a0*/  MUFU.EX2 R191, R191 ;  /* 0x000000bf00bf7308 */ /* 0x000fe20000000800 */
[--C-:B------:R-:W-:Y:S02]  /*c7b0*/  FFMA.FTZ R190, R24, c[0x0][0x2d0], -R4.reuse ;  /* 0x0000b40018be7a23 */ /* 0x100fe40000010804 */
[----:B------:R-:W-:Y:S07]  /*c7c0*/  FFMA.FTZ R14, R15, c[0x0][0x2d0], -R4 ;  /* 0x0000b4000f0e7a23 */ /* 0x000fee0000010804 */
[----:B------:R-:W-:Y:S10]  /*c7d0*/  MUFU.EX2 R133, R133 ;  /* 0x0000008500857308 */ /* 0x000ff40000000800 */
[----:B------:R-:W-:Y:S10]  /*c7e0*/  MUFU.EX2 R189, R189 ;  /* 0x000000bd00bd7308 */ /* 0x000ff40000000800 */
[----:B------:R-:W-:Y:S10]  /*c7f0*/  MUFU.EX2 R188, R188 ;  /* 0x000000bc00bc7308 */ /* 0x000ff40000000800 */
[----:B------:R-:W-:Y:S10]  /*c800*/  MUFU.EX2 R190, R190 ;  /* 0x000000be00be7308 */ /* 0x000ff40000000800 */
[----:B------:R-:W-:Y:S10]  /*c810*/  MUFU.EX2 R248, R248 ;  /* 0x000000f800f87308 */ /* 0x000ff40000000800 */
[----:B------:R-:W-:Y:S10]  /*c820*/  MUFU.EX2 R187, R187 ;  /* 0x000000bb00bb7308 */ /* 0x000ff40000000800 */
[----:B------:R-:W-:Y:S01]  /*c830*/  MUFU.EX2 R186, R186 ;  /* 0x000000ba00ba7308 */ /* 0x000fe20000000800 */
[----:B-1----:R-:W-:Y:S01]  /*c840*/  FMUL.FTZ R17, R2, R153 ;  /* 0x0000009902117220 */ /* 0x002fe20000410000 */
[----:B------:R-:W-:Y:S01]  /*c850*/  F2FP.BF16.PACK_AB R178, R8, R9 ;  /* 0x0000000908b2723e */ /* 0x000fe200000010ff */
[----:B------:R-:W4:Y:S01]  /*c860*/  LDL R153, [R1+0x28] ;  /* 0x0000280001997983 */ /* 0x000f220000100800 */
[C---:B------:R-:W-:Y:S02]  /*c870*/  FMUL.FTZ R12, R2.reuse, R156 ;  /* 0x0000009c020c7220 */ /* 0x040fe40000410000 */
[C---:B------:R-:W-:Y:S01]  /*c880*/  FMUL.FTZ R28, R2.reuse, R140 ;  /* 0x0000008c021c7220 */ /* 0x040fe20000410000 */
[----:B------:R-:W4:Y:S01]  /*c890*/  LDL R156, [R1+0x30] ;  /* 0x00003000019c7983 */ /* 0x000f220000100800 */
[C---:B------:R-:W-:Y:S02]  /*c8a0*/  FMUL.FTZ R32, R2.reuse, R136 ;  /* 0x0000008802207220 */ /* 0x040fe40000410000 */
[C---:B------:R-:W-:Y:S01]  /*c8b0*/  FMUL.FTZ R33, R2.reuse, R137 ;  /* 0x0000008902217220 */ /* 0x040fe20000410000 */
[----:B------:R-:W4:Y:S01]  /*c8c0*/  LDL R140, [R1+0x38] ;  /* 0x00003800018c7983 */ /* 0x000f220000100800 */
[C---:B------:R-:W-:Y:S01]  /*c8d0*/  FMUL.FTZ R21, R2.reuse, R149 ;  /* 0x0000009502157220 */ /* 0x040fe20000410000 */
[----:B------:R-:W-:Y:S01]  /*c8e0*/  MOV R149, R34 ;  /* 0x0000002200957202 */ /* 0x000fe20000000f00 */
[C---:B------:R-:W-:Y:S02]  /*c8f0*/  FMUL.FTZ R16, R2.reuse, R152 ;  /* 0x0000009802107220 */ /* 0x040fe40000410000 */
        /* <DEDUP_REMOVED lines=8> */
[C---:B------:R-:W-:Y:S02]  /*c980*/  FMUL.FTZ R29, R2.reuse, R141 ;  /* 0x0000008d021d7220 */ /* 0x040fe40000410000 */
[C---:B-----5:R-:W-:Y:S02]  /*c990*/  FMUL.FTZ R36, R2.reuse, R36 ;  /* 0x0000002402247220 */ /* 0x060fe40000410000 */
        /* <DEDUP_REMOVED lines=49> */
[C---:B------:R-:W-:Y:S01]  /*ccb0*/  F2FP.BF16.PACK_AB R176, R6.reuse, R176 ;  /* 0x000000b006b0723e */ /* 0x040fe200000010ff */
[----:B------:R1:W-:Y:S02]  /*ccc0*/  MUFU.EX2 R10, R5 ;  /* 0x00000005000a7308 */ /* 0x0003e40000000800 */
[----:B------:R-:W-:Y:S02]  /*ccd0*/  FADD.FTZ R7, R6, R0 ;  /* 0x0000000006077221 */ /* 0x000fe40000010000 */
[----:B------:R-:W-:Y:S01]  /*cce0*/  FADD.FTZ R0, -R3, R134 ;  /* 0x0000008603007221 */ /* 0x000fe20000010100 */
[----:B------:R-:W-:Y:S01]  /*ccf0*/  MOV R134, R35 ;  /* 0x0000002300867202 */ /* 0x000fe20000000f00 */
[--C-:B------:R-:W-:Y:S02]  /*cd00*/  FFMA.FTZ R6, R251, c[0x0][0x2d0], -R4.reuse ;  /* 0x0000b400fb067a23 */ /* 0x100fe40000010804 */
[----:B------:R-:W-:Y:S02]  /*cd10*/  FMUL.FTZ R0, R0, c[0x0][0x2d0] ;  /* 0x0000b40000007a20 */ /* 0x000fe40000410000 */
[----:B------:R-:W-:Y:S01]  /*cd20*/  FFMA.FTZ R251, R19, c[0x0][0x2d0], -R4 ;  /* 0x0000b40013fb7a23 */ /* 0x000fe20000010804 */
[----:B------:R-:W-:Y:S01]  /*cd30*/  MUFU.EX2 R177, R6 ;  /* 0x0000000600b17308 */ /* 0x000fe20000000800 */
[----:B------:R-:W-:Y:S02]  /*cd40*/  FADD.FTZ R4, R9, R7 ;  /* 0x0000000709047221 */ /* 0x000fe40000010000 */
[----:B------:R-:W-:Y:S01]  /*cd50*/  FMUL.FTZ R9, R2, R161 ;  /* 0x000000a102097220 */ /* 0x000fe20000410000 */
[----:B------:R-:W-:Y:S01]  /*cd60*/  MOV R161, R30 ;  /* 0x0000001e00a17202 */ /* 0x000fe20000000f00 */
[----:B------:R-:W-:Y:S02]  /*cd70*/  FADD.FTZ R185, R8, R4 ;  /* 0x0000000408b97221 */ /* 0x000fe40000010000 */
[C---:B------:R-:W-:Y:S01]  /*cd80*/  FMUL.FTZ R4, R2.reuse, R164 ;  /* 0x000000a402047220 */ /* 0x040fe20000410000 */
[----:B------:R-:W-:Y:S01]  /*cd90*/  MOV R164, R14 ;  /* 0x0000000e00a47202 */ /* 0x000fe20000000f00 */
[C---:B------:R-:W-:Y:S01]  /*cda0*/  FMUL.FTZ R8, R2.reuse, R160 ;  /* 0x000000a002087220 */ /* 0x040fe20000410000 */
[----:B------:R-:W3:Y:S01]  /*cdb0*/  MUFU.EX2 R0, R0 ;  /* 0x0000000000007308 */ /* 0x000ee20000000800 */
[----:B------:R-:W-:Y:S01]  /*cdc0*/  MOV R160, R18 ;  /* 0x0000001200a07202 */ /* 0x000fe20000000f00 */
[----:B-1----:R-:W-:Y:S01]  /*cdd0*/  FMUL.FTZ R5, R2, R165 ;  /* 0x000000a502057220 */ /* 0x002fe20000410000 */
[----:B------:R-:W-:Y:S07]  /*cde0*/  MOV R165, R27 ;  /* 0x0000001b00a57202 */ /* 0x000fee0000000f00 */
[----:B------:R-:W1:Y:S01]  /*cdf0*/  MUFU.EX2 R2, R184 ;  /* 0x000000b800027308 */ /* 0x000e620000000800 */
[C---:B---3--:R-:W-:Y:S02]  /*ce00*/  FMUL.FTZ R7, R0.reuse, R167 ;  /* 0x000000a700077220 */ /* 0x048fe40000410000 */
[----:B------:R-:W3:Y:S01]  /*ce10*/  LDL R167, [R1+0x2c] ;  /* 0x00002c0001a77983 */ /* 0x000ee20000100800 */
[C---:B------:R-:W-:Y:S02]  /*ce20*/  FMUL.FTZ R34, R0.reuse, R138 ;  /* 0x0000008a00227220 */ /* 0x040fe40000410000 */
[C---:B------:R-:W-:Y:S02]  /*ce30*/  FMUL.FTZ R35, R0.reuse, R139 ;  /* 0x0000008b00237220 */ /* 0x040fe40000410000 */
[C---:B--2---:R-:W-:Y:S01]  /*ce40*/  FFMA.FTZ R6, R0.reuse, R179, R10 ;  /* 0x000000b300067223 */ /* 0x044fe2000001000a */
[----:B------:R-:W-:Y:S01]  /*ce50*/  F2FP.BF16.PACK_AB R179, R191, R249 ;  /* 0x000000f9bfb3723e */ /* 0x000fe200000010ff */
[C---:B------:R-:W-:Y:S02]  /*ce60*/  FMUL.FTZ R26, R0.reuse, R146 ;  /* 0x00000092001a7220 */ /* 0x040fe40000410000 */
[C---:B------:R-:W-:Y:S01]  /*ce70*/  FADD.FTZ R152, R177.reuse, R6 ;  /* 0x00000006b1987221 */ /* 0x040fe20000010000 */
[----:B------:R-:W-:Y:S01]  /*ce80*/  F2FP.BF16.PACK_AB R177, R177, R10 ;  /* 0x0000000ab1b1723e */ /* 0x000fe200000010ff */
[C---:B------:R-:W-:Y:S01]  /*ce90*/  FMUL.FTZ R6, R0.reuse, R166 ;  /* 0x000000a600067220 */ /* 0x040fe20000410000 */
[----:B------:R-:W2:Y:S01]  /*cea0*/  LDL R146, [R1+0x34] ;  /* 0x0000340001927983 */ /* 0x000ea20000100800 */
[C---:B------:R-:W-:Y:S01]  /*ceb0*/  FMUL.FTZ R10, R0.reuse, R162 ;  /* 0x000000a2000a7220 */ /* 0x040fe20000410000 */
[----:B------:R-:W-:Y:S01]  /*cec0*/  MOV R162, R144 ;  /* 0x0000009000a27202 */ /* 0x000fe20000000f00 */
[C---:B------:R-:W-:Y:S01]  /*ced0*/  FMUL.FTZ R11, R0.reuse, R163 ;  /* 0x000000a3000b7220 */ /* 0x040fe20000410000 */
[----:B------:R-:W1:Y:S01]  /*cee0*/  MUFU.EX2 R144, R183 ;  /* 0x000000b700907308 */ /* 0x000e620000000800 */
[C---:B------:R-:W-:Y:S01]  /*cef0*/  FMUL.FTZ R14, R0.reuse, R158 ;  /* 0x0000009e000e7220 */ /* 0x040fe20000410000 */
[----:B------:R-:W-:Y:S01]  /*cf00*/  MOV R163, R145 ;  /* 0x0000009100a37202 */ /* 0x000fe20000000f00 */
[C---:B------:R-:W-:Y:S01]  /*cf10*/  FMUL.FTZ R15, R0.reuse, R159 ;  /* 0x0000009f000f7220 */ /* 0x040fe20000410000 */
[----:B------:R-:W-:Y:S01]  /*cf20*/  MOV R166, R149 ;  /* 0x0000009500a67202 */ /* 0x000fe20000000f00 */
[C---:B------:R-:W-:Y:S01]  /*cf30*/  FMUL.FTZ R18, R0.reuse, R154 ;  /* 0x0000009a00127220 */ /* 0x040fe20000410000 */
[----:B------:R-:W-:Y:S01]  /*cf40*/  MOV R149, R134 ;  /* 0x0000008600957202 */ /* 0x000fe20000000f00 */
        /* <DEDUP_REMOVED lines=26> */
[----:B------:R1:W1:Y:S01]  /*d0f0*/  MUFU.EX2 R181, R251 ;  /* 0x000000fb00b57308 */ /* 0x0002620000000800 */
        /* <DEDUP_REMOVED lines=14> */
[----:B----4-:R-:W4:Y:S01]  /*d1e0*/  LDSM.16.MT88.4 R136, [R153] ;  /* 0x000000009988783b */ /* 0x010f220000004200 */
[C---:B------:R-:W-:Y:S02]  /*d1f0*/  FMUL.FTZ R98, R0.reuse, R98 ;  /* 0x0000006200627220 */ /* 0x040fe40000410000 */
[C---:B------:R-:W-:Y:S01]  /*d200*/  FMUL.FTZ R99, R0.reuse, R99 ;  /* 0x0000006300637220 */ /* 0x040fe20000410000 */
[----:B-1----:R-:W-:Y:S01]  /*d210*/  MOV R251, R156 ;  /* 0x0000009c00fb7202 */ /* 0x002fe20000000f00 */
        /* <DEDUP_REMOVED lines=16> */
[----:B------:R-:W-:Y:S01]  /*d320*/  FADD.FTZ R0, R133, R185 ;  /* 0x000000b985007221 */ /* 0x000fe20000010000 */
[C---:B----4-:R-:W-:Y:S05]  /*d330*/  HMMA.16816.F32.BF16 R4, R176.reuse, R136, R4 ;  /* 0x00000088b004723c */ /* 0x050fea0000041804 */
[----:B------:R-:W-:Y:S03]  /*d340*/  FADD.FTZ R0, R2, R0 ;  /* 0x0000000002007221 */ /* 0x000fe60000010000 */
[C---:B------:R-:W-:Y:S01]  /*d350*/  HMMA.16816.F32.BF16 R8, R176.reuse, R138, R8 ;  /* 0x0000008ab008723c */ /* 0x040fe20000041808 */
[----:B------:R-:W1:Y:S03]  /*d360*/  LDSM.16.MT88.4 R136, [R156] ;  /* 0x000000009c88783b */ /* 0x000e660000004200 */
[----:B------:R-:W-:Y:S04]  /*d370*/  FADD.FTZ R0, R144, R0 ;  /* 0x0000000090007221 */ /* 0x000fe80000010000 */
[----:B------:R-:W-:Y:S01]  /*d380*/  FADD.FTZ R0, R134, R0 ;  /* 0x0000000086007221 */ /* 0x000fe20000010000 */
[C---:B-1----:R-:W-:Y:S08]  /*d390*/  HMMA.16816.F32.BF16 R12, R176.reuse, R136, R12 ;  /* 0x00000088b00c723c */ /* 0x042ff0000004180c */
[C---:B------:R-:W-:Y:S01]  /*d3a0*/  HMMA.16816.F32.BF16 R16, R176.reuse, R138, R16 ;  /* 0x0000008ab010723c */ /* 0x040fe20000041810 */
[----:B---3--:R-:W1:Y:S03]  /*d3b0*/  LDSM.16.MT88.4 R136, [R167] ;  /* 0x00000000a788783b */ /* 0x008e660000004200 */
[----:B--2---:R-:W-:Y:S04]  /*d3c0*/  MOV R185, R146 ;  /* 0x0000009200b97202 */ /* 0x004fe80000000f00 */
[C---:B-1----:R-:W-:Y:S08]  /*d3d0*/  HMMA.16816.F32.BF16 R20, R176.reuse, R136, R20 ;  /* 0x00000088b014723c */ /* 0x042ff00000041814 */
[C---:B------:R-:W-:Y:S01]  /*d3e0*/  HMMA.16816.F32.BF16 R24, R176.reuse, R138, R24 ;  /* 0x0000008ab018723c */ /* 0x040fe20000041818 */
[----:B------:R-:W1:Y:S08]  /*d3f0*/  LDSM.16.MT88.4 R136, [R140] ;  /* 0x000000008c88783b */ /* 0x000e700000004200 */
[----:B------:R-:W-:Y:S01]  /*d400*/  LDSM.16.MT88.4 R140, [R153+0x800] ;  /* 0x00080000998c783b */ /* 0x000fe20000004200 */
        /* <DEDUP_REMOVED lines=39> */
[----:B------:R-:W1:Y:S03]  /*d680*/  MUFU.EX2 R133, R163 ;  /* 0x000000a300857308 */ /* 0x000e660000000800 */
[----:B------:R-:W-:Y:S03]  /*d690*/  F2FP.BF16.PACK_AB R137, R186, R187 ;  /* 0x000000bbba89723e */ /* 0x000fe600000010ff */
[----:B------:R-:W-:Y:S02]  /*d6a0*/  F2FP.BF16.PACK_AB R138, R134, R144 ;  /* 0x00000090868a723e */ /* 0x000fe400000010ff */
[----:B------:R-:W2:Y:S02]  /*d6b0*/  LDSM.16.MT88.4 R144, [R156+0x800] ;  /* 0x000800009c90783b */ /* 0x000ea40000004200 */
[----:B------:R-:W3:Y:S01]  /*d6c0*/  MUFU.EX2 R2, R162 ;  /* 0x000000a200027308 */ /* 0x000ee20000000800 */
[----:B------:R-:W-:Y:S02]  /*d6d0*/  F2FP.BF16.PACK_AB R139, R182, R183 ;  /* 0x000000b7b68b723e */ /* 0x000fe400000010ff */
[----:B------:R-:W-:Y:S05]  /*d6e0*/  F2FP.BF16.PACK_AB R177, R180, R181 ;  /* 0x000000b5b4b1723e */ /* 0x000fea00000010ff */
[C---:B------:R-:W-:Y:S02]  /*d6f0*/  HMMA.16816.F32.BF16 R4, R136.reuse, R140, R4 ;  /* 0x0000008c8804723c */ /* 0x040fe40000041804 */
[----:B------:R-:W-:Y:S03]  /*d700*/  MUFU.EX2 R178, R161 ;  /* 0x000000a100b27308 */ /* 0x000fe60000000800 */
[----:B-1----:R-:W-:Y:S03]  /*d710*/  FADD.FTZ R0, R133, R0 ;  /* 0x0000000085007221 */ /* 0x002fe60000010000 */
[C---:B------:R-:W-:Y:S01]  /*d720*/  HMMA.16816.F32.BF16 R8, R136.reuse, R142, R8 ;  /* 0x0000008e8808723c */ /* 0x040fe20000041808 */
[----:B------:R-:W1:Y:S03]  /*d730*/  LDSM.16.MT88.4 R140, [R167+0x800] ;  /* 0x00080000a78c783b */ /* 0x000e660000004200 */
[----:B------:R4:W4:Y:S01]  /*d740*/  MUFU.EX2 R134, R250 ;  /* 0x000000fa00867308 */ /* 0x0009220000000800 */
[----:B---3--:R-:W-:Y:S04]  /*d750*/  FADD.FTZ R0, R2, R0 ;  /* 0x0000000002007221 */ /* 0x008fe80000010000 */
[----:B------:R-:W-:Y:S05]  /*d760*/  FADD.FTZ R0, R148, R0 ;  /* 0x0000000094007221 */ /* 0x000fea0000010000 */
[----:B------:R-:W-:Y:S01]  /*d770*/  MUFU.EX2 R176, R166 ;  /* 0x000000a600b07308 */ /* 0x000fe20000000800 */
[C---:B--2---:R-:W-:Y:S03]  /*d780*/  HMMA.16816.F32.BF16 R12, R136.reuse, R144, R12 ;  /* 0x00000090880c723c */ /* 0x044fe6000004180c */
[----:B----4-:R-:W-:Y:S01]  /*d790*/  MOV R250, R167 ;  /* 0x000000a700fa7202 */ /* 0x010fe20000000f00 */
[C---:B------:R-:W-:Y:S04]  /*d7a0*/  FADD.FTZ R0, R134.reuse, R0 ;  /* 0x0000000086007221 */ /* 0x040fe80000010000 */
        /* <DEDUP_REMOVED lines=34> */
[----:B------:R1:W3:Y:S07]  /*d9d0*/  LDSM.16.MT88.4 R140, [R167+0x6800] ;  /* 0x00680000a78c783b */ /* 0x0002ee0000004200 */
[C---:B--2---:R-:W-:Y:S04]  /*d9e0*/  HMMA.16816.F32.BF16 R108, R136.reuse, R144, R108 ;  /* 0x00000090886c723c */ /* 0x044fe8000004186c */
[----:B-1----:R-:W-:Y:S04]  /*d9f0*/  MOV R167, R149 ;  /* 0x0000009500a77202 */ /* 0x002fe80000000f00 */
[C---:B------:R-:W-:Y:S01]  /*da00*/  HMMA.16816.F32.BF16 R112, R136.reuse, R146, R112 ;  /* 0x000000928870723c */ /* 0x040fe20000041870 */
[----:B------:R-:W1:Y:S07]  /*da10*/  LDSM.16.MT88.4 R144, [R185+0x6800] ;  /* 0x00680000b990783b */ /* 0x000e6e0000004200 */
[C---:B---3--:R-:W-:Y:S08]  /*da20*/  HMMA.16816.F32.BF16 R116, R136.reuse, R140, R116 ;  /* 0x0000008c8874723c */ /* 0x048ff00000041874 */
[C---:B------:R-:W-:Y:S01]  /*da30*/  HMMA.16816.F32.BF16 R120, R136.reuse, R142, R120 ;  /* 0x0000008e8878723c */ /* 0x040fe20000041878 */
[----:B------:R-:W2:Y:S07]  /*da40*/  LDSM.16.MT88.4 R140, [R153+0x1000] ;  /* 0x00100000998c783b */ /* 0x000eae0000004200 */
[C---:B-1----:R-:W-:Y:S08]  /*da50*/  HMMA.16816.F32.BF16 R124, R136.reuse, R144, R124 ;  /* 0x00000090887c723c */ /* 0x042ff0000004187c */
[----:B------:R-:W-:Y:S01]  /*da60*/  HMMA.16816.F32.BF16 R128, R136, R146, R128 ;  /* 0x000000928880723c */ /* 0x000fe20000041880 */
[----:B------:R-:W1:Y:S06]  /*da70*/  LDSM.16.MT88.4 R144, [R156+0x1000] ;  /* 0x001000009c90783b */ /* 0x000e6c0000004200 */
[----:B------:R-:W-:Y:S02]  /*da80*/  F2FP.BF16.PACK_AB R138, R134, R148 ;  /* 0x00000094868a723e */ /* 0x000fe400000010ff */
[----:B------:R-:W3:Y:S01]  /*da90*/  LDSM.16.MT88.4 R148, [R250+0x1000] ;  /* 0x00100000fa94783b */ /* 0x000ee20000004200 */
[----:B------:R-:W-:Y:S02]  /*daa0*/  MUFU.EX2 R134, R165 ;  /* 0x000000a500867308 */ /* 0x000fe40000000800 */
[----:B------:R-:W-:Y:S02]  /*dab0*/  F2FP.BF16.PACK_AB R136, R2, R133 ;  /* 0x000000850288723e */ /* 0x000fe400000010ff */
[----:B------:R-:W-:Y:S02]  /*dac0*/  F2FP.BF16.PACK_AB R137, R188, R189 ;  /* 0x000000bdbc89723e */ /* 0x000fe400000010ff */
[----:B------:R-:W-:Y:S04]  /*dad0*/  F2FP.BF16.PACK_AB R139, R248, R190 ;  /* 0x000000bef88b723e */ /* 0x000fe800000010ff */
[----:B------:R-:W4:Y:S03]  /*dae0*/  MUFU.EX2 R2, R167 ;  /* 0x000000a700027308 */ /* 0x000f260000000800 */
[C---:B--2---:R-:W-:Y:S07]  /*daf0*/  HMMA.16816.F32.BF16 R4, R136.reuse, R140, R4 ;  /* 0x0000008c8804723c */ /* 0x044fee0000041804 */
[----:B------:R-:W2:Y:S01]  /*db00*/  MUFU.EX2 R133, R157 ;  /* 0x0000009d00857308 */ /* 0x000ea20000000800 */
[C---:B------:R-:W-:Y:S01]  /*db10*/  HMMA.16816.F32.BF16 R8, R136.reuse, R142, R8 ;  /* 0x0000008e8808723c */ /* 0x040fe20000041808 */
[----:B------:R-:W3:Y:S07]  /*db20*/  LDSM.16.MT88.4 R140, [R185+0x1000] ;  /* 0x00100000b98c783b */ /* 0x000eee0000004200 */
[C---:B-1----:R-:W-:Y:S04]  /*db30*/  HMMA.16816.F32.BF16 R12, R136.reuse, R144, R12 ;  /* 0x00000090880c723c */ /* 0x042fe8000004180c */
[----:B----4-:R-:W-:Y:S04]  /*db40*/  FADD.FTZ R0, R2, R0 ;  /* 0x0000000002007221 */ /* 0x010fe80000010000 */
[C---:B------:R-:W-:Y:S01]  /*db50*/  FADD.FTZ R0, R176.reuse, R0 ;  /* 0x00000000b0007221 */ /* 0x040fe20000010000 */
[C---:B------:R-:W-:Y:S01]  /*db60*/  HMMA.16816.F32.BF16 R16, R136.reuse, R146, R16 ;  /* 0x000000928810723c */ /* 0x040fe20000041810 */
[----:B------:R-:W1:Y:S02]  /*db70*/  LDSM.16.MT88.4 R144, [R153+0x3000] ;  /* 0x003000009990783b */ /* 0x000e640000004200 */
[----:B------:R-:W-:Y:S01]  /*db80*/  F2FP.BF16.PACK_AB R176, R176, R2 ;  /* 0x00000002b0b0723e */ /* 0x000fe200000010ff */
[----:B------:R-:W-:Y:S01]  /*db90*/  FADD.FTZ R2, R249, R152 ;  /* 0x00000098f9027221 */ /* 0x000fe20000010000 */
[----:B------:R-:W-:Y:S01]  /*dba0*/  MOV R249, R153 ;  /* 0x0000009900f97202 */ /* 0x000fe20000000f00 */
[----:B--2---:R-:W-:Y:S02]  /*dbb0*/  FADD.FTZ R0, R133, R0 ;  /* 0x0000000085007221 */ /* 0x004fe40000010000 */
[C---:B---3--:R-:W-:Y:S02]  /*dbc0*/  HMMA.16816.F32.BF16 R20, R136.reuse, R148, R20 ;  /* 0x000000948814723c */ /* 0x048fe40000041814 */
[----:B------:R-:W-:Y:S02]  /*dbd0*/  LDSM.16.MT88.4 R160, [R249+0x1800] ;  /* 0x00180000f9a0783b */ /* 0x000fe40000004200 */
[C---:B------:R-:W-:Y:S01]  /*dbe0*/  FADD.FTZ R0, R178.reuse, R0 ;  /* 0x00000000b2007221 */ /* 0x040fe20000010000 */
[----:B------:R-:W-:Y:S02]  /*dbf0*/  F2FP.BF16.PACK_AB R178, R178, R133 ;  /* 0x00000085b2b2723e */ /* 0x000fe400000010ff */
[----:B------:R-:W2:Y:S01]  /*dc00*/  MUFU.EX2 R133, R164 ;  /* 0x000000a400857308 */ /* 0x000ea20000000800 */
[C---:B------:R-:W-:Y:S02]  /*dc10*/  HMMA.16816.F32.BF16 R24, R136.reuse, R150, R24 ;  /* 0x000000968818723c */ /* 0x040fe40000041818 */
[----:B------:R-:W4:Y:S06]  /*dc20*/  LDSM.16.MT88.4 R148, [R156+0x3000] ;  /* 0x003000009c94783b */ /* 0x000f2c0000004200 */
[C---:B------:R-:W-:Y:S02]  /*dc30*/  HMMA.16816.F32.BF16 R28, R136.reuse, R140, R28 ;  /* 0x0000008c881c723c */ /* 0x040fe4000004181c */
[----:B------:R4:W-:Y:S04]  /*dc40*/  STL [R1+0x78], R0 ;  /* 0x0000780001007387 */ /* 0x0009e80000100800 */
[----:B------:R-:W3:Y:S02]  /*dc50*/  LDL.LU R184, [R1+0x60] ;  /* 0x0000600001b87983 */ /* 0x000ee40000300800 */
[C---:B------:R-:W-:Y:S02]  /*dc60*/  HMMA.16816.F32.BF16 R32, R136.reuse, R142, R32 ;  /* 0x0000008e8820723c */ /* 0x040fe40000041820 */
[----:B------:R-:W4:Y:S02]  /*dc70*/  LDSM.16.MT88.4 R140, [R250+0x3000] ;  /* 0x00300000fa8c783b */ /* 0x000f240000004200 */
[----:B--2---:R-:W-:Y:S04]  /*dc80*/  F2FP.BF16.PACK_AB R179, R133, R134 ;  /* 0x0000008685b3723e */ /* 0x004fe800000010ff */
[C---:B-1----:R-:W-:Y:S08]  /*dc90*/  HMMA.16816.F32.BF16 R36, R136.reuse, R144, R36 ;  /* 0x000000908824723c */ /* 0x042ff00000041824 */
[C---:B------:R-:W-:Y:S01]  /*dca0*/  HMMA.16816.F32.BF16 R40, R136.reuse, R146, R40 ;  /* 0x000000928828723c */ /* 0x040fe20000041828 */
[----:B------:R-:W1:Y:S03]  /*dcb0*/  LDSM.16.MT88.4 R144, [R185+0x3000] ;  /* 0x00300000b990783b */ /* 0x000e660000004200 */
[----:B----4-:R-:W-:Y:S04]  /*dcc0*/  FADD.FTZ R0, R191, R2 ;  /* 0x00000002bf007221 */ /* 0x010fe80000010000 */
[----:B------:R-:W-:Y:S01]  /*dcd0*/  FADD.FTZ R0, R187, R0 ;  /* 0x00000000bb007221 */ /* 0x000fe20000010000 */
[C---:B------:R-:W-:Y:S03]  /*dce0*/  HMMA.16816.F32.BF16 R44, R136.reuse, R148, R44 ;  /* 0x00000094882c723c */ /* 0x040fe6000004182c */
[----:B------:R-:W-:Y:S04]  /*dcf0*/  FADD.FTZ R0, R186, R0 ;  /* 0x00000000ba007221 */ /* 0x000fe80000010000 */
[----:B------:R-:W-:Y:S01]  /*dd00*/  FADD.FTZ R0, R183, R0 ;  /* 0x00000000b7007221 */ /* 0x000fe20000010000 */
[C---:B------:R-:W-:Y:S01]  /*dd10*/  HMMA.16816.F32.BF16 R48, R136.reuse, R150, R48 ;  /* 0x000000968830723c */ /* 0x040fe20000041830 */
[----:B------:R-:W2:Y:S03]  /*dd20*/  LDSM.16.MT88.4 R148, [R153+0x5000] ;  /* 0x005000009994783b */ /* 0x000ea60000004200 */
[----:B------:R-:W-:Y:S04]  /*dd30*/  FADD.FTZ R0, R182, R0 ;  /* 0x00000000b6007221 */ /* 0x000fe80000010000 */
[C---:B------:R-:W-:Y:S04]  /*dd40*/  HMMA.16816.F32.BF16 R52, R136.reuse, R140, R52 ;  /* 0x0000008c8834723c */ /* 0x040fe80000041834 */
[----:B------:R-:W-:Y:S04]  /*dd50*/  FADD.FTZ R0, R189, R0 ;  /* 0x00000000bd007221 */ /* 0x000fe80000010000 */
[C---:B------:R-:W-:Y:S01]  /*dd60*/  HMMA.16816.F32.BF16 R56, R136.reuse, R142, R56 ;  /* 0x0000008e8838723c */ /* 0x040fe20000041838 */
[----:B------:R-:W4:Y:S03]  /*dd70*/  LDSM.16.MT88.4 R140, [R156+0x5000] ;  /* 0x005000009c8c783b */ /* 0x000f260000004200 */
[----:B------:R-:W-:Y:S04]  /*dd80*/  FADD.FTZ R0, R188, R0 ;  /* 0x00000000bc007221 */ /* 0x000fe80000010000 */
[C---:B-1----:R-:W-:Y:S04]  /*dd90*/  HMMA.16816.F32.BF16 R60, R136.reuse, R144, R60 ;  /* 0x00000090883c723c */ /* 0x042fe8000004183c */
[----:B------:R-:W-:Y:S04]  /*dda0*/  FADD.FTZ R0, R190, R0 ;  /* 0x00000000be007221 */ /* 0x000fe80000010000 */
[C---:B------:R-:W-:Y:S01]  /*ddb0*/  HMMA.16816.F32.BF16 R64, R136.reuse, R146, R64 ;  /* 0x000000928840723c */ /* 0x040fe20000041840 */
[----:B------:R-:W1:Y:S03]  /*ddc0*/  LDSM.16.MT88.4 R144, [R250+0x5000] ;  /* 0x00500000fa90783b */ /* 0x000e660000004200 */
[----:B------:R-:W-:Y:S04]  /*ddd0*/  FADD.FTZ R0, R248, R0 ;  /* 0x00000000f8007221 */ /* 0x000fe80000010000 */
[----:B------:R-:W-:Y:S01]  /*dde0*/  FADD.FTZ R0, R181, R0 ;  /* 0x00000000b5007221 */ /* 0x000fe20000010000 */
[C---:B--2---:R-:W-:Y:S03]  /*ddf0*/  HMMA.16816.F32.BF16 R68, R136.reuse, R148, R68 ;  /* 0x000000948844723c */ /* 0x044fe60000041844 */
[----:B------:R-:W-:Y:S04]  /*de00*/  FADD.FTZ R0, R180, R0 ;  /* 0x00000000b4007221 */ /* 0x000fe80000010000 */
[----:B------:R-:W-:Y:S01]  /*de10*/  FADD.FTZ R2, R134, R0 ;  /* 0x0000000086027221 */ /* 0x000fe20000010000 */
[C---:B------:R-:W-:Y:S01]  /*de20*/  HMMA.16816.F32.BF16 R72, R136.reuse, R150, R72 ;  /* 0x000000968848723c */ /* 0x040fe20000041848 */
[----:B------:R-:W2:Y:S03]  /*de30*/  LDSM.16.MT88.4 R148, [R185+0x5000] ;  /* 0x00500000b994783b */ /* 0x000ea60000004200 */
[----:B------:R-:W-:Y:S01]  /*de40*/  FADD.FTZ R2, R133, R2 ;  /* 0x0000000285027221 */ /* 0x000fe20000010000 */
[----:B------:R-:W-:Y:S02]  /*de50*/  MOV R133, R132 ;  /* 0x0000008400857202 */ /* 0x000fe40000000f00 */
[-C--:B------:R-:W-:Y:S01]  /*de60*/  MOV R134, R3.reuse ;  /* 0x0000000300867202 */ /* 0x080fe20000000f00 */
[C---:B----4-:R-:W-:Y:S08]  /*de70*/  HMMA.16816.F32.BF16 R76, R136.reuse, R140, R76 ;  /* 0x0000008c884c723c */ /* 0x050ff0000004184c */
[C---:B------:R-:W-:Y:S01]  /*de80*/  HMMA.16816.F32.BF16 R80, R136.reuse, R142, R80 ;  /* 0x0000008e8850723c */ /* 0x040fe20000041850 */
[----:B------:R-:W4:Y:S07]  /*de90*/  LDSM.16.MT88.4 R140, [R153+0x7000] ;  /* 0x00700000998c783b */ /* 0x000f2e0000004200 */
[C---:B-1----:R-:W-:Y:S01]  /*dea0*/  HMMA.16816.F32.BF16 R84, R136.reuse, R144, R84 ;  /* 0x000000908854723c */ /* 0x042fe20000041854 */
[----:B------:R-:W-:Y:S07]  /*deb0*/  LDSM.16.MT88.4 R152, [R251+0x1800] ;  /* 0x00180000fb98783b */ /* 0x000fee0000004200 */
[C---:B------:R-:W-:Y:S01]  /*dec0*/  HMMA.16816.F32.BF16 R88, R136.reuse, R146, R88 ;  /* 0x000000928858723c */ /* 0x040fe20000041858 */
[----:B------:R-:W1:Y:S07]  /*ded0*/  LDSM.16.MT88.4 R144, [R156+0x7000] ;  /* 0x007000009c90783b */ /* 0x000e6e0000004200 */
[C---:B--2---:R-:W-:Y:S08]  /*dee0*/  HMMA.16816.F32.BF16 R92, R136.reuse, R148, R92 ;  /* 0x00000094885c723c */ /* 0x044ff0000004185c */
[C---:B------:R-:W-:Y:S01]  /*def0*/  HMMA.16816.F32.BF16 R96, R136.reuse, R150, R96 ;  /* 0x000000968860723c */ /* 0x040fe20000041860 */
[----:B------:R-:W2:Y:S07]  /*df00*/  LDSM.16.MT88.4 R148, [R250+0x7000] ;  /* 0x00700000fa94783b */ /* 0x000eae0000004200 */
[C---:B----4-:R-:W-:Y:S08]  /*df10*/  HMMA.16816.F32.BF16 R100, R136.reuse, R140, R100 ;  /* 0x0000008c8864723c */ /* 0x050ff00000041864 */
[C---:B------:R-:W-:Y:S01]  /*df20*/  HMMA.16816.F32.BF16 R104, R136.reuse, R142, R104 ;  /* 0x0000008e8868723c */ /* 0x040fe20000041868 */
[----:B------:R-:W4:Y:S07]  /*df30*/  LDSM.16.MT88.4 R140, [R185+0x7000] ;  /* 0x00700000b98c783b */ /* 0x000f2e0000004200 */
[C---:B-1----:R-:W-:Y:S08]  /*df40*/  HMMA.16816.F32.BF16 R108, R136.reuse, R144, R108 ;  /* 0x00000090886c723c */ /* 0x042ff0000004186c */
[C---:B------:R-:W-:Y:S01]  /*df50*/  HMMA.16816.F32.BF16 R112, R136.reuse, R146, R112 ;  /* 0x000000928870723c */ /* 0x040fe20000041870 */
[----:B------:R-:W1:Y:S07]  /*df60*/  LDSM.16.MT88.4 R144, [R250+0x1800] ;  /* 0x00180000fa90783b */ /* 0x000e6e0000004200 */
[C---:B--2---:R-:W-:Y:S08]  /*df70*/  HMMA.16816.F32.BF16 R116, R136.reuse, R148, R116 ;  /* 0x000000948874723c */ /* 0x044ff00000041874 */
[C---:B------:R-:W-:Y:S08]  /*df80*/  HMMA.16816.F32.BF16 R120, R136.reuse, R150, R120 ;  /* 0x000000968878723c */ /* 0x040ff00000041878 */
[C---:B----4-:R-:W-:Y:S08]  /*df90*/  HMMA.16816.F32.BF16 R124, R136.reuse, R140, R124 ;  /* 0x0000008c887c723c */ /* 0x050ff0000004187c */
[----:B------:R-:W-:Y:S01]  /*dfa0*/  HMMA.16816.F32.BF16 R128, R136, R142, R128 ;  /* 0x0000008e8880723c */ /* 0x000fe20000041880 */
[----:B------:R-:W2:Y:S07]  /*dfb0*/  LDSM.16.MT88.4 R136, [R185+0x1800] ;  /* 0x00180000b988783b */ /* 0x000eae0000004200 */
[C---:B------:R-:W-:Y:S01]  /*dfc0*/  HMMA.16816.F32.BF16 R164, R176.reuse, R160, R4 ;  /* 0x000000a0b0a4723c */ /* 0x040fe20000041804 */
[----:B------:R-:W4:Y:S07]  /*dfd0*/  LDSM.16.MT88.4 R4, [R249+0x3800] ;  /* 0x00380000f904783b */ /* 0x000f2e0000004200 */
[C---:B------:R-:W-:Y:S01]  /*dfe0*/  HMMA.16816.F32.BF16 R160, R176.reuse, R162, R8 ;  /* 0x000000a2b0a0723c */ /* 0x040fe20000041808 */
[----:B------:R-:W4:Y:S07]  /*dff0*/  LDSM.16.MT88.4 R8, [R251+0x3800] ;  /* 0x00380000fb08783b */ /* 0x000f2e0000004200 */
[C---:B------:R-:W-:Y:S01]  /*e000*/  HMMA.16816.F32.BF16 R156, R176.reuse, R152, R12 ;  /* 0x00000098b09c723c */ /* 0x040fe2000004180c */
[----:B------:R-:W3:Y:S07]  /*e010*/  LDSM.16.MT88.4 R12, [R250+0x3800] ;  /* 0x00380000fa0c783b */ /* 0x000eee0000004200 */
[C---:B------:R-:W-:Y:S01]  /*e020*/  HMMA.16816.F32.BF16 R152, R176.reuse, R154, R16 ;  /* 0x0000009ab098723c */ /* 0x040fe20000041810 */
[----:B------:R-:W3:Y:S07]  /*e030*/  LDSM.16.MT88.4 R16, [R185+0x3800] ;  /* 0x00380000b910783b */ /* 0x000eee0000004200 */
[C---:B-1----:R-:W-:Y:S08]  /*e040*/  HMMA.16816.F32.BF16 R148, R176.reuse, R144, R20 ;  /* 0x00000090b094723c */ /* 0x042ff00000041814 */
[C---:B------:R-:W-:Y:S08]  /*e050*/  HMMA.16816.F32.BF16 R144, R176.reuse, R146, R24 ;  /* 0x00000092b090723c */ /* 0x040ff00000041818 */
[C---:B--2---:R-:W-:Y:S08]  /*e060*/  HMMA.16816.F32.BF16 R140, R176.reuse, R136, R28 ;  /* 0x00000088b08c723c */ /* 0x044ff0000004181c */
[C---:B------:R-:W-:Y:S08]  /*e070*/  HMMA.16816.F32.BF16 R136, R176.reuse, R138, R32 ;  /* 0x0000008ab088723c */ /* 0x040ff00000041820 */
[C---:B----4-:R-:W-:Y:S08]  /*e080*/  HMMA.16816.F32.BF16 R36, R176.reuse, R4, R36 ;  /* 0x00000004b024723c */ /* 0x050ff00000041824 */
[C---:B------:R-:W-:Y:S01]  /*e090*/  HMMA.16816.F32.BF16 R40, R176.reuse, R6, R40 ;  /* 0x00000006b028723c */ /* 0x040fe20000041828 */
[----:B------:R-:W1:Y:S07]  /*e0a0*/  LDSM.16.MT88.4 R4, [R249+0x5800] ;  /* 0x00580000f904783b */ /* 0x000e6e0000004200 */
[C---:B------:R-:W-:Y:S08]  /*e0b0*/  HMMA.16816.F32.BF16 R44, R176.reuse, R8, R44 ;  /* 0x00000008b02c723c */ /* 0x040ff0000004182c */
[C---:B------:R-:W-:Y:S01]  /*e0c0*/  HMMA.16816.F32.BF16 R48, R176.reuse, R10, R48 ;  /* 0x0000000ab030723c */ /* 0x040fe20000041830 */
[----:B------:R-:W2:Y:S03]  /*e0d0*/  LDSM.16.MT88.4 R8, [R251+0x5800] ;  /* 0x00580000fb08783b */ /* 0x000ea60000004200 */
[C---:B---3--:R-:W-:Y:S02]  /*e0e0*/  IADD3 R0, R184.reuse, -0x1, RZ ;  /* 0xffffffffb8007810 */ /* 0x048fe40007ffe0ff */
[----:B------:R-:W-:Y:S02]  /*e0f0*/  ISETP.GT.AND P0, PT, R184, RZ, PT ;  /* 0x000000ffb800720c */ /* 0x000fe40003f04270 */
[C---:B------:R-:W-:Y:S01]  /*e100*/  HMMA.16816.F32.BF16 R52, R176.reuse, R12, R52 ;  /* 0x0000000cb034723c */ /* 0x040fe20000041834 */
[----:B------:R-:W-:Y:S04]  /*e110*/  STL [R1+0x60], R0 ;  /* 0x0000600001007387 */ /* 0x000fe80000100800 */
[----:B------:R-:W-:Y:S03]  /*e120*/  STL [R1+0x74], R2 ;  /* 0x0000740201007387 */ /* 0x000fe60000100800 */
        /* <DEDUP_REMOVED lines=23> */
[C---:B----4-:R-:W-:Y:S07]  /*e2a0*/  HMMA.16816.F32.BF16 R124, R176.reuse, R16, R124 ;  /* 0x00000010b07c723c */ /* 0x050fee000004187c */
[----:B------:R-:W-:Y:S01]  /*e2b0*/  MOV R16, R3 ;  /* 0x0000000300107202 */ /* 0x000fe20000000f00 */
[----:B------:R-:W-:Y:S01]  /*e2c0*/  HMMA.16816.F32.BF16 R128, R176, R18, R128 ;  /* 0x00000012b080723c */ /* 0x000fe20000041880 */
[----:B------:R-:W-:Y:S07]  /*e2d0*/  @!UPT UIADD3 URZ, URZ, URZ, URZ ;  /* 0x0000003f3f3ff290 */ /* 0x000fee000fffe03f */
[----:B------:R-:W-:-:S11]  /*e2e0*/  @P0 BRA `(.L_x_542) ;  /* 0xffffc00000000947 */ /* 0x000fd6000383ffff */
.L_x_535:
[----:B------:R-:W-:Y:S05]  /*e2f0*/  BRA.DIV ~URZ, `(.L_x_543) ;  /* 0x00004ac27f007947 */ /* 0x000fea000b800000 */
[----:B------:R-:W2:Y:S04]  /*e300*/  LDL R0, [R1+0x78] ;  /* 0x0000780001007983 */ /* 0x000ea80000100800 */
[----:B--2---:R1:W2:Y:S02]  /*e310*/  SHFL.BFLY PT, R5, R0, 0x2, 0x1f ;  /* 0x0c401f0000057f89 */ /* 0x0042a400000e0000 */
.L_x_589:
[----:B-1----:R-:W3:Y:S02]  /*e320*/  LDL.LU R0, [R1+0x78] ;  /* 0x0000780001007983 */ /* 0x002ee40000300800 */
[----:B--23--:R-:W-:Y:S01]  /*e330*/  FADD.FTZ R5, R5, R0 ;  /* 0x0000000005057221 */ /* 0x00cfe20000010000 */
[----:B------:R-:W-:Y:S05]  /*e340*/  BRA.DIV ~URZ, `(.L_x_544) ;  /* 0x00004ad27f007947 */ /* 0x000fea000b800000 */
[----:B------:R-:W2:Y:S04]  /*e350*/  LDL.LU R2, [R1+0x74] ;  /* 0x0000740001027983 */ /* 0x000ea80000300800 */
[----:B------:R-:W1:Y:S02]  /*e360*/  SHFL.BFLY PT, R0, R5, 0x1, 0x1f ;  /* 0x0c201f0005007f89 */ /* 0x000e6400000e0000 */
[----:B-1----:R-:W-:-:S02]  /*e370*/  FADD.FTZ R5, R5, R0 ;  /* 0x0000000005057221 */ /* 0x002fc40000010000 */
[----:B--2---:R-:W1:Y:S02]  /*e380*/  SHFL.BFLY PT, R4, R2, 0x2, 0x1f ;  /* 0x0c401f0002047f89 */ /* 0x004e6400000e0000 */
[----:B-1----:R-:W-:-:S05]  /*e390*/  FADD.FTZ R4, R4, R2 ;  /* 0x0000000204047221 */ /* 0x002fca0000010000 */
[----:B------:R1:W2:Y:S02]  /*e3a0*/  SHFL.BFLY PT, R3, R4, 0x1, 0x1f ;  /* 0x0c201f0004037f89 */ /* 0x0002a400000e0000 */
.L_x_590:
[----:B------:R-:W-:Y:S01]  /*e3b0*/  FSETP.NE.FTZ.AND P1, PT, R5, RZ, PT ;  /* 0x000000ff0500720b */ /* 0x000fe20003f35000 */
[----:B--2---:R-:W-:Y:S01]  /*e3c0*/  FADD.FTZ R3, R3, R4 ;  /* 0x0000000403037221 */ /* 0x004fe20000010000 */
[----:B------:R-:W-:Y:S02]  /*e3d0*/  MOV R2, RZ ;  /* 0x000000ff00027202 */ /* 0x000fe40000000f00 */
[----:B------:R-:W-:Y:S02]  /*e3e0*/  MOV R0, RZ ;  /* 0x000000ff00007202 */ /* 0x000fe40000000f00 */
[----:B------:R-:W-:Y:S02]  /*e3f0*/  FSETP.NE.FTZ.AND P0, PT, R3, RZ, PT ;  /* 0x000000ff0300720b */ /* 0x000fe40003f15000 */
[----:B------:R-:W-:-:S05]  /*e400*/  MOV R173, 0xff800000 ;  /* 0xff80000000ad7802 */ /* 0x000fca0000000f00 */
[----:B------:R-:W2:Y:S01]  /*e410*/  @P1 MUFU.RCP R2, R5 ;  /* 0x0000000500021308 */ /* 0x000ea20000001000 */
[----:B-1----:R-:W-:-:S05]  /*e420*/  @P1 MOV R4, 0x3f317218 ;  /* 0x3f31721800041802 */ /* 0x002fca0000000f00 */
[----:B------:R-:W-:Y:S02]  /*e430*/  @P1 FMUL.FTZ R4, R4, c[0x0][0x2d0] ;  /* 0x0000b40004041a20 */ /* 0x000fe40000410000 */
[----:B------:R-:W1:Y:S01]  /*e440*/  @P1 MUFU.LG2 R5, R5 ;  /* 0x0000000500051308 */ /* 0x000e620000000c00 */
[----:B--2---:R-:W-:-:S07]  /*e450*/  FMUL.FTZ R133, R2, R36 ;  /* 0x0000002402857220 */ /* 0x004fce0000410000 */
[----:B------:R-:W2:Y:S01]  /*e460*/  @P0 MUFU.RCP R0, R3 ;  /* 0x0000000300000308 */ /* 0x000ea20000001000 */
        /* <DEDUP_REMOVED lines=30> */
[C---:B------:R-:W-:Y:S01]  /*e650*/  FMUL.FTZ R34, R2.reuse, R65 ;  /* 0x0000004102227220 */ /* 0x040fe20000410000 */
[----:B------:R-:W-:Y:S01]  /*e660*/  MOV R65, 0xff800000 ;  /* 0xff80000000417802 */ /* 0x000fe20000000f00 */
        /* <DEDUP_REMOVED lines=32> */
[----:B------:R3:W4:Y:S01]  /*e870*/  @P0 MUFU.LG2 R2, R3 ;  /* 0x0000000300020308 */ /* 0x0007220000000c00 */
[----:B-1----:R-:W-:Y:S02]  /*e880*/  @P1 FMUL.FTZ R5, R5, 0.69314718246459960938 ;  /* 0x3f31721805051820 */ /* 0x002fe40000410000 */
[----:B--2---:R-:W-:Y:S01]  /*e890*/  FMUL.FTZ R6, R0, R46 ;  /* 0x0000002e00067220 */ /* 0x004fe20000410000 */
[----:B------:R-:W-:Y:S01]  /*e8a0*/  MOV R46, 0x1 ;  /* 0x00000001002e7802 */ /* 0x000fe20000000f00 */
[----:B------:R-:W-:-:S02]  /*e8b0*/  @P1 FFMA.FTZ R173, R4, R132, R5 ;  /* 0x0000008404ad1223 */ /* 0x000fc40000010005 */
[C---:B------:R-:W-:Y:S02]  /*e8c0*/  FMUL.FTZ R45, R0.reuse, R43 ;  /* 0x0000002b002d7220 */ /* 0x040fe40000410000 */
[C---:B------:R-:W-:Y:S02]  /*e8d0*/  FMUL.FTZ R166, R0.reuse, R166 ;  /* 0x000000a600a67220 */ /* 0x040fe40000410000 */
[C---:B------:R-:W-:Y:S02]  /*e8e0*/  FMUL.FTZ R167, R0.reuse, R167 ;  /* 0x000000a700a77220 */ /* 0x040fe40000410000 */
[C---:B------:R-:W-:Y:S02]  /*e8f0*/  FMUL.FTZ R162, R0.reuse, R162 ;  /* 0x000000a200a27220 */ /* 0x040fe40000410000 */
[----:B------:R-:W-:Y:S01]  /*e900*/  FMUL.FTZ R61, R0, R163 ;  /* 0x000000a3003d7220 */ /* 0x000fe20000410000 */
[----:B---3--:R-:W-:Y:S01]  /*e910*/  @P0 MOV R3, 0x3f317218 ;  /* 0x3f31721800030802 */ /* 0x008fe20000000f00 */
[----:B----4-:R-:W-:-:S02]  /*e920*/  @P0 FMUL.FTZ R2, R2, 0.69314718246459960938 ;  /* 0x3f31721802020820 */ /* 0x010fc40000410000 */
[C---:B------:R-:W-:Y:S02]  /*e930*/  FMUL.FTZ R158, R0.reuse, R158 ;  /* 0x0000009e009e7220 */ /* 0x040fe40000410000 */
[----:B------:R-:W-:Y:S02]  /*e940*/  @P0 FMUL.FTZ R3, R3, c[0x0][0x2d0] ;  /* 0x0000b40003030a20 */ /* 0x000fe40000410000 */
        /* <DEDUP_REMOVED lines=56> */
[----:B------:R-:W-:Y:S01]  /*ecd0*/  FMUL.FTZ R131, R0, R131 ;  /* 0x0000008300837220 */ /* 0x000fe20000410000 */
[----:B------:R-:W-:Y:S01]  /*ece0*/  PRMT R0, R46, 0x7610, R0 ;  /* 0x000076102e007816 */ /* 0x000fe20000000000 */
[----:B------:R-:W-:-:S02]  /*ecf0*/  @P0 FFMA.FTZ R65, R3, R16, R2 ;  /* 0x0000001003410223 */ /* 0x000fc40000010002 */
.L_x_516:
[----:B------:R2:W5:Y:S01]  /*ed00*/  LDL R48, [R1+0xc4] ;  /* 0x0000c40001307983 */ /* 0x0005620000100800 */
[----:B------:R-:W-:Y:S03]  /*ed10*/  BSSY B0, `(.L_x_545) ;  /* 0x0000012000007945 */ /* 0x000fe60003800000 */
[----:B------:R-:W3:Y:S02]  /*ed20*/  S2R R69, SR_TID.X ;  /* 0x0000000000457919 */ /* 0x000ee40000002100 */
[----:B---3--:R-:W-:-:S13]  /*ed30*/  LOP3.LUT P0, RZ, R69, 0xff, RZ, 0xc0, !PT ;  /* 0x000000ff45ff7812 */ /* 0x008fda000780c0ff */
[----:B------:R-:W-:Y:S05]  /*ed40*/  @P0 BRA `(.L_x_546) ;  /* 0x000000e000000947 */ /* 0x000fea0003800000 */
[----:B-12---:R-:W1:Y:S01]  /*ed50*/  S2R R16, SR_LANEID ;  /* 0x0000000000107919 */ /* 0x006e620000000000 */
[----:B------:R-:W-:Y:S01]  /*ed60*/  VOTEU.ANY UR4, UPT, PT ;  /* 0x0000000000047886 */ /* 0x000fe200038e0100 */
[----:B------:R-:W-:Y:S01]  /*ed70*/  IMAD.MOV.U32 R46, RZ, RZ, c[0x0][0x580] ;  /* 0x00016000ff2e7624 */ /* 0x000fe200078e00ff */
[----:B------:R-:W1:Y:S01]  /*ed80*/  FLO.U32 R3, UR4 ;  /* 0x0000000400037d00 */ /* 0x000e6200080e0000 */
[----:B------:R-:W-:-:S07]  /*ed90*/  IMAD.MOV.U32 R47, RZ, RZ, c[0x0][0x584] ;  /* 0x00016100ff2f7624 */ /* 0x000fce00078e00ff */
[----:B------:R-:W2:Y:S01]  /*eda0*/  POPC R2, UR4 ;  /* 0x0000000400027d09 */ /* 0x000ea20008000000 */
[----:B-1----:R-:W-:-:S13]  /*edb0*/  ISETP.EQ.U32.AND P0, PT, R3, R16, PT ;  /* 0x000000100300720c */ /* 0x002fda0003f02070 */
[----:B--2---:R-:W2:Y:S04]  /*edc0*/  @P0 ATOMG.E.ADD.STRONG.GPU PT, R2, [R46.64], R2 ;  /* 0x000000022e0209a8 */ /* 0x004ea800081ee1c6 */
[----:B------:R-:W1:Y:S04]  /*edd0*/  S2R R16, SR_LTMASK ;  /* 0x0000000000107919 */ /* 0x000e680000003900 */
[----:B--2---:R1:W2:Y:S02]  /*ede0*/  SHFL.IDX PT, R3, R2, R3, 0x1f ;  /* 0x00001f0302037589 */ /* 0x0042a400000e0000 */
[----:B-1----:R-:W-:-:S06]  /*edf0*/  LOP3.LUT R2, R16, UR4, RZ, 0xc0, !PT ;  /* 0x0000000410027c12 */ /* 0x002fcc000f8ec0ff */
[----:B------:R-:W2:Y:S02]  /*ee00*/  POPC R2, R2 ;  /* 0x0000000200027309 */ /* 0x000ea40000000000 */
[----:B--2--5:R-:W-:-:S05]  /*ee10*/  IADD3 R48, R3, c[0x0][0xc], R2 ;  /* 0x0000030003307a10 */ /* 0x024fca0007ffe002 */
[----:B------:R1:W-:Y:S02]  /*ee20*/  STL [R1+0xc4], R48 ;  /* 0x0000c43001007387 */ /* 0x0003e40000100800 */
.L_x_546:
[----:B--2---:R-:W-:Y:S05]  /*ee30*/  BSYNC B0 ;  /* 0x0000000000007941 */ /* 0x004fea0003800000 */
.L_x_545:
[----:B------:R-:W-:Y:S01]  /*ee40*/  PRMT R0, R0, 0x9910, RZ ;  /* 0x0000991000007816 */ /* 0x000fe200000000ff */
[----:B------:R-:W-:Y:S01]  /*ee50*/  BSSY B1, `(.L_x_547) ;  /* 0x000022f000017945 */ /* 0x000fe20003800000 */
[----:B-----5:R-:W-:Y:S02]  /*ee60*/  IMAD.MOV.U32 R81, RZ, RZ, R48 ;  /* 0x000000ffff517224 */ /* 0x020fe400078e0030 */
[----:B------:R-:W-:-:S13]  /*ee70*/  ISETP.NE.AND P0, PT, R0, RZ, PT ;  /* 0x000000ff0000720c */ /* 0x000fda0003f05270 */
[----:B------:R-:W-:Y:S05]  /*ee80*/  @!P0 BRA `(.L_x_548) ;  /* 0x000015c000008947 */ /* 0x000fea0003800000 */
[----:B------:R-:W2:Y:S04]  /*ee90*/  LDL R87, [R1+0xc8] ;  /* 0x0000c80001577983 */ /* 0x000ea80000100800 */
[----:B------:R-:W3:Y:S04]  /*eea0*/  LDL R83, [R1+0xcc] ;  /* 0x0000cc0001537983 */ /* 0x000ee80000100800 */
[----:B------:R-:W4:Y:S04]  /*eeb0*/  LDL R79, [R1+0xd4] ;  /* 0x0000d400014f7983 */ /* 0x000f280000100800 */
[----:B------:R-:W5:Y:S04]  /*eec0*/  LDL R77, [R1+0xd0] ;  /* 0x0000d000014d7983 */ /* 0x000f680000100800 */
[----:B------:R-:W4:Y:S04]  /*eed0*/  LDL R75, [R1+0xe4] ;  /* 0x0000e400014b7983 */ /* 0x000f280000100800 */
[----:B------:R-:W5:Y:S04]  /*eee0*/  LDL R73, [R1+0xdc] ;  /* 0x0000dc0001497983 */ /* 0x000f680000100800 */
[----:B------:R-:W5:Y:S04]  /*eef0*/  LDL R71, [R1+0xe0] ;  /* 0x0000e00001477983 */ /* 0x000f680000100800 */
[----:B------:R-:W5:Y:S01]  /*ef00*/  LDL R67, [R1+0xd8] ;  /* 0x0000d80001437983 */ /* 0x000f620000100800 */
[----:B------:R-:W-:Y:S01]  /*ef10*/  WARPSYNC 0xffffffff ;  /* 0xffffffff00007948 */ /* 0x000fe20003800000 */
[----:B------:R-:W-:-:S02]  /*ef20*/  F2FP.BF16.PACK_AB R64, R165, R164 ;  /* 0x000000a4a540723e */ /* 0x000fc400000010ff */
[----:B------:R-:W-:Y:S01]  /*ef30*/  BAR.SYNC.DEFER_BLOCKING 0x1, 0x100 ;  /* 0x0044000000007b1d */ /* 0x000fe20000010000 */
[----:B------:R-:W-:Y:S02]  /*ef40*/  F2FP.BF16.PACK_AB R63, R167, R166 ;  /* 0x000000a6a73f723e */ /* 0x000fe400000010ff */
[----:B------:R-:W-:Y:S02]  /*ef50*/  F2FP.BF16.PACK_AB R62, R161, R160 ;  /* 0x000000a0a13e723e */ /* 0x000fe400000010ff */
[----:B------:R-:W-:Y:S02]  /*ef60*/  F2FP.BF16.PACK_AB R61, R61, R162 ;  /* 0x000000a23d3d723e */ /* 0x000fe400000010ff */
[----:B------:R-:W-:Y:S02]  /*ef70*/  F2FP.BF16.PACK_AB R60, R157, R156 ;  /* 0x0000009c9d3c723e */ /* 0x000fe400000010ff */
[----:B------:R-:W-:Y:S02]  /*ef80*/  F2FP.BF16.PACK_AB R59, R159, R158 ;  /* 0x0000009e9f3b723e */ /* 0x000fe400000010ff */
[----:B------:R-:W-:-:S02]  /*ef90*/  F2FP.BF16.PACK_AB R58, R153, R152 ;  /* 0x00000098993a723e */ /* 0x000fc400000010ff */
[----:B------:R-:W-:Y:S02]  /*efa0*/  F2FP.BF16.PACK_AB R57, R57, R154 ;  /* 0x0000009a3939723e */ /* 0x000fe400000010ff */
[----:B------:R-:W-:Y:S02]  /*efb0*/  F2FP.BF16.PACK_AB R56, R149, R148 ;  /* 0x000000949538723e */ /* 0x000fe400000010ff */
[----:B------:R-:W-:Y:S02]  /*efc0*/  F2FP.BF16.PACK_AB R55, R151, R150 ;  /* 0x000000969737723e */ /* 0x000fe400000010ff */
[----:B------:R-:W-:Y:S02]  /*efd0*/  F2FP.BF16.PACK_AB R54, R145, R144 ;  /* 0x000000909136723e */ /* 0x000fe400000010ff */
[----:B------:R-:W-:Y:S02]  /*efe0*/  F2FP.BF16.PACK_AB R53, R53, R146 ;  /* 0x000000923535723e */ /* 0x000fe400000010ff */
[----:B------:R-:W-:-:S02]  /*eff0*/  F2FP.BF16.PACK_AB R52, R141, R140 ;  /* 0x0000008c8d34723e */ /* 0x000fc400000010ff */
[----:B------:R-:W-:Y:S02]  /*f000*/  F2FP.BF16.PACK_AB R51, R143, R142 ;  /* 0x0000008e8f33723e */ /* 0x000fe400000010ff */
[----:B-1----:R-:W-:Y:S02]  /*f010*/  F2FP.BF16.PACK_AB R50, R137, R136 ;  /* 0x000000888932723e */ /* 0x002fe400000010ff */
        /* <DEDUP_REMOVED lines=48> */
[----:B------:R-:W-:Y:S01]  /*f320*/  F2FP.BF16.PACK_AB R0, R131, R130 ;  /* 0x000000828300723e */ /* 0x000fe200000010ff */
[----:B--2---:R1:W-:Y:S04]  /*f330*/  STS [R87], R64 ;  /* 0x0000004057007388 */ /* 0x0043e80000000800 */
[----:B------:R1:W-:Y:S04]  /*f340*/  STS [R87+0x400], R63 ;  /* 0x0004003f57007388 */ /* 0x0003e80000000800 */
[----:B---3--:R1:W-:Y:S04]  /*f350*/  STS [R83], R62 ;  /* 0x0000003e53007388 */ /* 0x0083e80000000800 */
[----:B------:R1:W-:Y:S04]  /*f360*/  STS [R83+0x400], R61 ;  /* 0x0004003d53007388 */ /* 0x0003e80000000800 */
[----:B----4-:R1:W-:Y:S04]  /*f370*/  STS [R79], R60 ;  /* 0x0000003c4f007388 */ /* 0x0103e80000000800 */
[----:B------:R1:W-:Y:S04]  /*f380*/  STS [R79+0x400], R59 ;  /* 0x0004003b4f007388 */ /* 0x0003e80000000800 */
[----:B-----5:R1:W-:Y:S04]  /*f390*/  STS [R77], R58 ;  /* 0x0000003a4d007388 */ /* 0x0203e80000000800 */
[----:B------:R1:W-:Y:S04]  /*f3a0*/  STS [R77+0x400], R57 ;  /* 0x000400394d007388 */ /* 0x0003e80000000800 */
[----:B------:R1:W-:Y:S04]  /*f3b0*/  STS [R75], R56 ;  /* 0x000000384b007388 */ /* 0x0003e80000000800 */
[----:B------:R1:W-:Y:S04]  /*f3c0*/  STS [R75+0x400], R55 ;  /* 0x000400374b007388 */ /* 0x0003e80000000800 */
[----:B------:R1:W-:Y:S04]  /*f3d0*/  STS [R73], R54 ;  /* 0x0000003649007388 */ /* 0x0003e80000000800 */
[----:B------:R1:W-:Y:S04]  /*f3e0*/  STS [R73+0x400], R53 ;  /* 0x0004003549007388 */ /* 0x0003e80000000800 */
[----:B------:R1:W-:Y:S04]  /*f3f0*/  STS [R71], R52 ;  /* 0x0000003447007388 */ /* 0x0003e80000000800 */
[----:B------:R1:W-:Y:S04]  /*f400*/  STS [R71+0x400], R51 ;  /* 0x0004003347007388 */ /* 0x0003e80000000800 */
[----:B------:R1:W-:Y:S04]  /*f410*/  STS [R67], R50 ;  /* 0x0000003243007388 */ /* 0x0003e80000000800 */
        /* <DEDUP_REMOVED lines=49> */
[----:B------:R-:W-:Y:S06]  /*f730*/  BAR.SYNC.DEFER_BLOCKING 0x1, 0x100 ;  /* 0x0044000000007b1d */ /* 0x000fec0000010000 */
[----:B------:R-:W-:Y:S05]  /*f740*/  BRA.CONV ~URZ, `(.L_x_549) ;  /* 0x000000837f007947 */ /* 0x000fea000b800000 */
[----:B------:R2:W-:Y:S01]  /*f750*/  STL [R1+0x64], RZ ;  /* 0x000064ff01007387 */ /* 0x0005e20000100800 */
[----:B-1----:R-:W-:Y:S01]  /*f760*/  SHF.R.S32.HI R67, RZ, 0x1f, R69 ;  /* 0x0000001fff437819 */ /* 0x002fe20000011445 */
[----:B------:R-:W-:Y:S01]  /*f770*/  IMAD.MOV.U32 R3, RZ, RZ, 0x1f ;  /* 0x0000001fff037424 */ /* 0x000fe200078e00ff */
[----:B------:R-:W-:-:S02]  /*f780*/  MOV R2, 0xf7d0 ;  /* 0x0000f7d000027802 */ /* 0x000fc40000000f00 */
[----:B------:R-:W-:-:S04]  /*f790*/  LEA.HI R67, R67, R69, RZ, 0x7 ;  /* 0x0000004543437211 */ /* 0x000fc800078f38ff */
[----:B------:R-:W-:-:S05]  /*f7a0*/  SHF.R.S32.HI R67, RZ, 0x7, R67 ;  /* 0x00000007ff437819 */ /* 0x000fca0000011443 */
[----:B------:R-:W-:Y:S02]  /*f7b0*/  IMAD.MOV.U32 R7, RZ, RZ, R67 ;  /* 0x000000ffff077224 */ /* 0x000fe400078e0043 */
[----:B--2---:R-:W-:Y:S05]  /*f7c0*/  CALL.REL.NOINC `($__internal_3_$__cuda_sm70_shflsync_idx_p) ;  /* 0x00003c0000007944 */ /* 0x004fea0003c00000 */
.L_x_549:
[----:B-1----:R-:W2:Y:S04]  /*f7d0*/  LDL R2, [R1+0xbc] ;  /* 0x0000bc0001027983 */ /* 0x002ea80000100800 */
[----:B------:R-:W3:Y:S04]  /*f7e0*/  LDL R14, [R1+0x7c] ;  /* 0x00007c00010e7983 */ /* 0x000ee80000100800 */
[----:B------:R-:W4:Y:S04]  /*f7f0*/  LDL.LU R10, [R1+0xb8] ;  /* 0x0000b800010a7983 */ /* 0x000f280000300800 */
[----:B------:R-:W2:Y:S04]  /*f800*/  LDL.LU R12, [R1+0xb4] ;  /* 0x0000b400010c7983 */ /* 0x000ea80000300800 */
[----:B------:R-:W2:Y:S01]  /*f810*/  LDL.LU R17, [R1+0xb0] ;  /* 0x0000b00001117983 */ /* 0x000ea20000300800 */
[----:B-----5:R-:W-:-:S03]  /*f820*/  IMAD.MOV.U32 R0, RZ, RZ, 0x1 ;  /* 0x00000001ff007424 */ /* 0x020fc600078e00ff */
[----:B------:R-:W3:Y:S02]  /*f830*/  LDL R13, [R1+0xfc] ;  /* 0x0000fc00010d7983 */ /* 0x000ee40000100800 */
[----:B------:R-:W-:Y:S02]  /*f840*/  ISETP.NE.AND P0, PT, R0, c[0x0][0x4e8], PT ;  /* 0x00013a0000007a0c */ /* 0x000fe40003f05270 */
[----:B------:R-:W3:Y:S04]  /*f850*/  LDL R16, [R1+0x4c] ;  /* 0x00004c0001107983 */ /* 0x000ee80000100800 */
[----:B------:R-:W1:Y:S04]  /*f860*/  S2R R15, SR_TID.X ;  /* 0x00000000000f7919 */ /* 0x000e680000002100 */
[----:B------:R1:W5:Y:S04]  /*f870*/  LDL R87, [R1+0xf4] ;  /* 0x0000f40001577983 */ /* 0x0003680000100800 */
[----:B------:R1:W5:Y:S04]  /*f880*/  LDL R86, [R1+0x54] ;  /* 0x0000540001567983 */ /* 0x0003680000100800 */
[----:B------:R1:W5:Y:S04]  /*f890*/  LDL R85, [R1+0xf0] ;  /* 0x0000f00001557983 */ /* 0x0003680000100800 */
[----:B------:R1:W5:Y:S04]  /*f8a0*/  LDL R84, [R1+0x6c] ;  /* 0x00006c0001547983 */ /* 0x0003680000100800 */
[----:B------:R1:W5:Y:S04]  /*f8b0*/  LDL R83, [R1+0xec] ;  /* 0x0000ec0001537983 */ /* 0x0003680000100800 */
[----:B------:R1:W5:Y:S04]  /*f8c0*/  LDL R82, [R1+0x68] ;  /* 0x0000680001527983 */ /* 0x0003680000100800 */
[----:B------:R1:W5:Y:S01]  /*f8d0*/  LDL R80, [R1+0xe8] ;  /* 0x0000e80001507983 */ /* 0x0003620000100800 */
[----:B----4-:R-:W-:-:S05]  /*f8e0*/  SHF.R.S32.HI R5, RZ, 0x1f, R10 ;  /* 0x0000001fff057819 */ /* 0x010fca000001140a */
[----:B------:R-:W-:Y:S01]  /*f8f0*/  IMAD R6, R5, c[0x0][0x490], RZ ;  /* 0x0001240005067a24 */ /* 0x000fe200078e02ff */
[----:B--2---:R-:W-:Y:S01]  /*f900*/  IADD3 R4, R2, R17, RZ ;  /* 0x0000001102047210 */ /* 0x004fe20007ffe0ff */
[----:B------:R-:W-:-:S04]  /*f910*/  IMAD.WIDE.U32 R2, R10, c[0x0][0x490], RZ ;  /* 0x000124000a027a25 */ /* 0x000fc800078e00ff */
[----:B------:R-:W-:-:S04]  /*f920*/  @P0 IMAD.HI.U32 R7, R4, c[0x0][0x4ec], RZ ;  /* 0x00013b0004070a27 */ /* 0x000fc800078e00ff */
[----:B------:R-:W-:Y:S01]  /*f930*/  IMAD R6, R10, c[0x0][0x494], R6 ;  /* 0x000125000a067a24 */ /* 0x000fe200078e0206 */
[----:B------:R-:W-:Y:S01]  /*f940*/  SHF.R.S32.HI R11, RZ, 0x1f, R12 ;  /* 0x0000001fff0b7819 */ /* 0x000fe2000001140c */
[----:B------:R-:W-:Y:S01]  /*f950*/  IMAD.MOV.U32 R0, RZ, RZ, R4 ;  /* 0x000000ffff007224 */ /* 0x000fe200078e0004 */
[----:B------:R-:W-:Y:S02]  /*f960*/  @P0 SHF.R.U32.HI R0, RZ, c[0x0][0x4f0], R7 ;  /* 0x00013c00ff000a19 */ /* 0x000fe40000011607 */
[----:B------:R-:W-:Y:S01]  /*f970*/  IADD3 R3, R3, R6, RZ ;  /* 0x0000000603037210 */ /* 0x000fe20007ffe0ff */
[----:B------:R-:W-:Y:S02]  /*f980*/  IMAD R9, R11, c[0x0][0x498], RZ ;  /* 0x000126000b097a24 */ /* 0x000fe400078e02ff */
[----:B------:R-:W-:Y:S02]  /*f990*/  IMAD.MOV R8, RZ, RZ, -R0 ;  /* 0x000000ffff087224 */ /* 0x000fe400078e0a00 */
[----:B------:R-:W-:-:S04]  /*f9a0*/  IMAD.WIDE.U32 R6, R12, c[0x0][0x498], R2 ;  /* 0x000126000c067a25 */ /* 0x000fc800078e0002 */
[----:B------:R-:W-:Y:S01]  /*f9b0*/  IMAD R2, R8, c[0x0][0x4e8], R4 ;  /* 0x00013a0008027a24 */ /* 0x000fe200078e0204 */
[----:B------:R-:W-:Y:S01]  /*f9c0*/  SHF.R.S32.HI R8, RZ, 0x1f, R0 ;  /* 0x0000001fff087819 */ /* 0x000fe20000011400 */
[----:B------:R-:W-:Y:S01]  /*f9d0*/  IMAD R3, R12, c[0x0][0x49c], R9 ;  /* 0x000127000c037a24 */ /* 0x000fe200078e0209 */
[----:B------:R-:W-:Y:S01]  /*f9e0*/  IADD3 R4, P1, R0, R6, RZ ;  /* 0x0000000600047210 */ /* 0x000fe20007f3e0ff */
[----:B------:R-:W-:-:S03]  /*f9f0*/  IMAD R0, R5, c[0x0][0x3e8], RZ ;  /* 0x0000fa0005007a24 */ /* 0x000fc600078e02ff */
[----:B------:R-:W-:Y:S02]  /*fa00*/  IADD3.X R5, R8, R7, R3, P1, !PT ;  /* 0x0000000708057210 */ /* 0x000fe40000ffe403 */
[----:B---3--:R-:W-:Y:S02]  /*fa10*/  IADD3 R8, R14, R17, RZ ;  /* 0x000000110e087210 */ /* 0x008fe40007ffe0ff */
[----:B-1----:R-:W-:-:S04]  /*fa20*/  SHF.R.S32.HI R14, RZ, 0x1f, R15 ;  /* 0x0000001fff0e7819 */ /* 0x002fc8000001140f */
[----:B------:R-:W-:-:S04]  /*fa30*/  LEA.HI R14, R14, R15, RZ, 0x5 ;  /* 0x0000000f0e0e7211 */ /* 0x000fc800078f28ff */
[----:B------:R-:W-:-:S04]  /*fa40*/  LOP3.LUT R14, R14, 0xffffffe0, RZ, 0xc0, !PT ;  /* 0xffffffe00e0e7812 */ /* 0x000fc800078ec0ff */
[----:B------:R-:W-:Y:S02]  /*fa50*/  IADD3 R14, -R14, R15, RZ ;  /* 0x0000000f0e0e7210 */ /* 0x000fe40007ffe1ff */
[----:B------:R1:W5:Y:S01]  /*fa60*/  LDL R15, [R1+0x70] ;  /* 0x00007000010f7983 */ /* 0x0003620000100800 */
[----:B------:R-:W-:Y:S01]  /*fa70*/  SHF.R.S32.HI R6, RZ, 0x1f, R2 ;  /* 0x0000001fff067819 */ /* 0x000fe20000011402 */
[----:B------:R-:W-:-:S04]  /*fa80*/  IMAD R9, R10, c[0x0][0x3ec], R0 ;  /* 0x0000fb000a097a24 */ /* 0x000fc800078e0200 */
[----:B------:R-:W-:Y:S02]  /*fa90*/  IMAD R3, R6, c[0x0][0x488], RZ ;  /* 0x0001220006037a24 */ /* 0x000fe400078e02ff */
[----:B------:R-:W-:-:S04]  /*faa0*/  IMAD.WIDE.U32 R6, R10, c[0x0][0x3e8], RZ ;  /* 0x0000fa000a067a25 */ /* 0x000fc800078e00ff */
[C---:B------:R-:W-:Y:S02]  /*fab0*/  IMAD R10, R2.reuse, c[0x0][0x48c], R3 ;  /* 0x00012300020a7a24 */ /* 0x040fe400078e0203 */
[----:B------:R-:W-:-:S04]  /*fac0*/  IMAD.WIDE.U32 R4, R2, c[0x0][0x488], R4 ;  /* 0x0001220002047a25 */ /* 0x000fc800078e0004 */
[----:B------:R-:W-:Y:S01]  /*fad0*/  @P0 IMAD.HI.U32 R2, R8, c[0x0][0x4ec], RZ ;  /* 0x00013b0008020a27 */ /* 0x000fe200078e00ff */
[----:B------:R-:W-:-:S03]  /*fae0*/  IADD3 R3, R7, R9, RZ ;  /* 0x0000000907037210 */ /* 0x000fc60007ffe0ff */
[----:B------:R-:W-:Y:S01]  /*faf0*/  IMAD.MOV.U32 R0, RZ, RZ, R8 ;  /* 0x000000ffff007224 */ /* 0x000fe200078e0008 */
[----:B------:R-:W-:Y:S01]  /*fb00*/  @P0 SHF.R.U32.HI R0, RZ, c[0x0][0x4f0], R2 ;  /* 0x00013c00ff000a19 */ /* 0x000fe20000011602 */
[----:B------:R-:W-:Y:S01]  /*fb10*/  IMAD.IADD R5, R5, 0x1, R10 ;  /* 0x0000000105057824 */ /* 0x000fe200078e020a */
[C---:B------:R-:W-:Y:S02]  /*fb20*/  LEA R9, P0, R4.reuse, c[0x0][0x450], 0x2 ;  /* 0x0001140004097a11 */ /* 0x040fe400078010ff */
[----:B------:R-:W-:Y:S01]  /*fb30*/  MOV R2, R6 ;  /* 0x0000000600027202 */ /* 0x000fe20000000f00 */
[----:B------:R-:W-:Y:S01]  /*fb40*/  IMAD R6, R11, c[0x0][0x3f0], RZ ;  /* 0x0000fc000b067a24 */ /* 0x000fe200078e02ff */
[----:B------:R-:W-:-:S03]  /*fb50*/  LEA.HI.X R5, R4, c[0x0][0x454], R5, 0x2, P0 ;  /* 0x0001150004057a11 */ /* 0x000fc600000f1405 */
[----:B------:R-:W-:Y:S01]  /*fb60*/  IMAD R10, R12, c[0x0][0x3f4], R6 ;  /* 0x0000fd000c0a7a24 */ /* 0x000fe200078e0206 */
[----:B------:R-:W-:Y:S01]  /*fb70*/  SHFL.IDX PT, R4, R9, 0x1, 0x1c1f ;  /* 0x003c1f0009047f89 */ /* 0x000fe200000e0000 */
[----:B------:R-:W-:-:S03]  /*fb80*/  ULDC UR5, c[0x0][0x4e8] ;  /* 0x00013a0000057ab9 */ /* 0x000fc60000000800 */
[----:B------:R2:W-:Y:S01]  /*fb90*/  SHFL.IDX PT, R6, R9, RZ, 0x1c1f ;  /* 0x001c1fff09067589 */ /* 0x0005e200000e0000 */
[----:B------:R-:W-:-:S03]  /*fba0*/  ULDC UR4, c[0x0][0x388] ;  /* 0x0000e20000047ab9 */ /* 0x000fc60000000800 */
[----:B------:R-:W3:Y:S01]  /*fbb0*/  SHFL.IDX PT, R7, R5, RZ, 0x1c1f ;  /* 0x001c1fff05077589 */ /* 0x000ee200000e0000 */
[----:B------:R-:W-:-:S03]  /*fbc0*/  IMAD.MOV R11, RZ, RZ, -R0 ;  /* 0x000000ffff0b7224 */ /* 0x000fc600078e0a00 */
[----:B------:R-:W4:Y:S01]  /*fbd0*/  SHFL.IDX PT, R5, R5, 0x1, 0x1c1f ;  /* 0x003c1f0005057f89 */ /* 0x000f2200000e0000 */
[----:B------:R-:W-:Y:S01]  /*fbe0*/  UIMAD UR4, UR5, UR4, URZ ;  /* 0x00000004050472a4 */ /* 0x000fe2000f8e023f */
[----:B------:R-:W-:Y:S02]  /*fbf0*/  LOP3.LUT P0, RZ, R14, 0x3, RZ, 0xc0, !PT ;  /* 0x000000030eff7812 */ /* 0x000fe4000780c0ff */
[----:B------:R-:W1:Y:S01]  /*fc00*/  S2R R18, SR_TID.X ;  /* 0x0000000000127919 */ /* 0x000e620000002100 */
[----:B------:R-:W-:Y:S01]  /*fc10*/  IMAD R8, R11, c[0x0][0x4e8], R8 ;  /* 0x00013a000b087a24 */ /* 0x000fe200078e0208 */
[----:B--2---:R-:W-:-:S04]  /*fc20*/  IADD3 R9, R13, R17, RZ ;  /* 0x000000110d097210 */ /* 0x004fc80007ffe0ff */
[C---:B------:R-:W-:Y:S02]  /*fc30*/  IADD3 R11, R9.reuse, 0x8, RZ ;  /* 0x00000008090b7810 */ /* 0x040fe40007ffe0ff */
[----:B------:R-:W-:Y:S02]  /*fc40*/  ISETP.GE.OR P1, PT, R9, UR4, P0 ;  /* 0x0000000409007c0c */ /* 0x000fe40008726670 */
[----:B------:R-:W-:Y:S01]  /*fc50*/  ISETP.GE.OR P0, PT, R11, UR4, P0 ;  /* 0x000000040b007c0c */ /* 0x000fe20008706670 */
[----:B------:R-:W-:Y:S01]  /*fc60*/  IMAD.WIDE.U32 R2, R12, c[0x0][0x3f0], R2 ;  /* 0x0000fc000c027a25 */ /* 0x000fe200078e0002 */
[----:B------:R-:W-:-:S03]  /*fc70*/  SHF.R.S32.HI R12, RZ, 0x1f, R0 ;  /* 0x0000001fff0c7819 */ /* 0x000fc60000011400 */
[----:B------:R-:W-:Y:S02]  /*fc80*/  IMAD.IADD R3, R3, 0x1, R10 ;  /* 0x0000000103037824 */ /* 0x000fe400078e020a */
[----:B------:R-:W-:-:S04]  /*fc90*/  IMAD R10, R12, c[0x0][0x3e0], RZ ;  /* 0x0000f8000c0a7a24 */ /* 0x000fc800078e02ff */
[----:B---3--:R2:W-:Y:S01]  /*fca0*/  @!P1 ST.E [R6.64], R173 ;  /* 0x000000ad06009985 */ /* 0x0085e2000c101906 */
[----:B------:R-:W-:-:S03]  /*fcb0*/  IMAD R9, R0, c[0x0][0x3e4], R10 ;  /* 0x0000f90000097a24 */ /* 0x000fc600078e020a */
[----:B----4-:R2:W-:Y:S01]  /*fcc0*/  @!P0 ST.E [R4.64], R65 ;  /* 0x0000004104008985 */ /* 0x0105e2000c101906 */
[----:B------:R-:W-:Y:S01]  /*fcd0*/  IMAD.WIDE.U32 R2, R0, c[0x0][0x3e0], R2 ;  /* 0x0000f80000027a25 */ /* 0x000fe200078e0002 */
[----:B------:R-:W-:Y:S02]  /*fce0*/  SHF.R.S32.HI R0, RZ, 0x1f, R8 ;  /* 0x0000001fff007819 */ /* 0x000fe40000011408 */
[----:B------:R2:W3:Y:S01]  /*fcf0*/  LDS.128 R44, [R16+0x1080] ;  /* 0x00108000102c7984 */ /* 0x0004e20000000c00 */
[----:B-1----:R-:W-:-:S03]  /*fd00*/  SHF.R.S32.HI R13, RZ, 0x1f, R18 ;  /* 0x0000001fff0d7819 */ /* 0x002fc60000011412 */
[----:B------:R2:W1:Y:S04]  /*fd10*/  LDS.128 R60, [R16+0x2080] ;  /* 0x00208000103c7984 */ /* 0x0004680000000c00 */
        /* <DEDUP_REMOVED lines=10> */
[----:B------:R-:W-:Y:S01]  /*fdc0*/  IMAD.IADD R3, R3, 0x1, R9 ;  /* 0x0000000103037824 */ /* 0x000fe200078e0209 */
[----:B------:R-:W-:Y:S01]  /*fdd0*/  LEA.HI R13, R13, R18, RZ, 0x3 ;  /* 0x000000120d0d7211 */ /* 0x000fe200078f18ff */
[----:B------:R-:W-:-:S02]  /*fde0*/  IMAD R0, R0, c[0x0][0x3d8], RZ ;  /* 0x0000f60000007a24 */ /* 0x000fc400078e02ff */
[----:B------:R-:W-:Y:S01]  /*fdf0*/  IMAD.WIDE.U32 R2, R8, c[0x0][0x3d8], R2 ;  /* 0x0000f60008027a25 */ /* 0x000fe200078e0002 */
[----:B------:R-:W-:-:S03]  /*fe00*/  SHF.R.S32.HI R13, RZ, 0x3, R13 ;  /* 0x00000003ff0d7819 */ /* 0x000fc6000001140d */
[----:B------:R-:W-:Y:S01]  /*fe10*/  IMAD R0, R8, c[0x0][0x3dc], R0 ;  /* 0x0000f70008007a24 */ /* 0x000fe200078e0200 */
[----:B------:R-:W-:Y:S01]  /*fe20*/  LEA R14, P0, R2, c[0x0][0x380], 0x1 ;  /* 0x0000e000020e7a11 */ /* 0x000fe200078008ff */
[----:B------:R-:W-:-:S03]  /*fe30*/  IMAD.IADD R13, R13, 0x1, R17 ;  /* 0x000000010d0d7824 */ /* 0x000fc600078e0211 */
[----:B------:R-:W-:-:S04]  /*fe40*/  IADD3 R0, R3, R0, RZ ;  /* 0x0000000003007210 */ /* 0x000fc80007ffe0ff */
[----:B------:R-:W-:Y:S02]  /*fe50*/  LEA.HI.X R12, R2, c[0x0][0x384], R0, 0x1, P0 ;  /* 0x0000e100020c7a11 */ /* 0x000fe400000f0c00 */
[----:B------:R-:W-:Y:S01]  /*fe60*/  ISETP.GE.AND P0, PT, R13, UR4, PT ;  /* 0x000000040d007c0c */ /* 0x000fe2000bf06270 */
[----:B------:R2:W1:Y:S01]  /*fe70*/  SHFL.IDX PT, R0, R14, RZ, 0x181f ;  /* 0x00181fff0e007589 */ /* 0x00046200000e0000 */
[----:B------:R-:W-:Y:S03]  /*fe80*/  BSSY B0, `(.L_x_550) ;  /* 0x0000017000007945 */ /* 0x000fe60003800000 */
[----:B------:R2:W1:Y:S08]  /*fe90*/  SHFL.IDX PT, R2, R12, RZ, 0x181f ;  /* 0x00181fff0c027589 */ /* 0x00047000000e0000 */
[----:B------:R-:W-:Y:S05]  /*fea0*/  @P0 BRA `(.L_x_551) ;  /* 0x0000014000000947 */ /* 0x000fea0003800000 */
[----:B---34-:R-:W3:Y:S01]  /*feb0*/  LDS.128 R28, [R16+0x80] ;  /* 0x00008000101c7984 */ /* 0x018ee20000000c00 */
[----:B-----5:R-:W-:-:S02]  /*fec0*/  ISETP.GE.AND P3, PT, R86, c[0x0][0x3c8], PT ;  /* 0x0000f20056007a0c */ /* 0x020fc40003f66270 */
[----:B------:R-:W-:Y:S01]  /*fed0*/  ISETP.GE.AND P2, PT, R84, c[0x0][0x3c8], PT ;  /* 0x0000f20054007a0c */ /* 0x000fe20003f46270 */
[----:B------:R-:W4:Y:S01]  /*fee0*/  LDS.128 R24, [R16+0x4080] ;  /* 0x0040800010187984 */ /* 0x000f220000000c00 */
[----:B------:R-:W-:Y:S02]  /*fef0*/  ISETP.GE.AND P1, PT, R82, c[0x0][0x3c8], PT ;  /* 0x0000f20052007a0c */ /* 0x000fe40003f26270 */
[----:B------:R-:W-:Y:S01]  /*ff00*/  ISETP.GE.AND P0, PT, R15, c[0x0][0x3c8], PT ;  /* 0x0000f2000f007a0c */ /* 0x000fe20003f06270 */
[----:B------:R-:W2:Y:S04]  /*ff10*/  LDS.128 R20, [R16+0x8080] ;  /* 0x0080800010147984 */ /* 0x000ea80000000c00 */
[----:B--2---:R-:W2:Y:S02]  /*ff20*/  LDS.128 R16, [R16+0xc080] ;  /* 0x00c0800010107984 */ /* 0x004ea40000000c00 */
[----:B-1----:R-:W-:-:S02]  /*ff30*/  @!P3 LEA R10, P4, R86, R0, 0x1 ;  /* 0x00000000560ab211 */ /* 0x002fc400078808ff */
[----:B------:R-:W-:Y:S02]  /*ff40*/  @!P2 LEA R8, P6, R84, R0, 0x1 ;  /* 0x000000005408a211 */ /* 0x000fe400078c08ff */
[----:B------:R-:W-:Y:S02]  /*ff50*/  @!P3 LEA.HI.X R11, R86, R2, R87, 0x1, P4 ;  /* 0x00000002560bb211 */ /* 0x000fe400020f0c57 */
[-C--:B------:R-:W-:Y:S02]  /*ff60*/  @!P1 LEA R6, P5, R82, R0.reuse, 0x1 ;  /* 0x0000000052069211 */ /* 0x080fe400078a08ff */
[----:B------:R-:W-:Y:S02]  /*ff70*/  @!P0 LEA R4, P4, R15, R0, 0x1 ;  /* 0x000000000f048211 */ /* 0x000fe400078808ff */
[-C--:B------:R-:W-:Y:S02]  /*ff80*/  @!P2 LEA.HI.X R9, R84, R2.reuse, R85, 0x1, P6 ;  /* 0x000000025409a211 */ /* 0x080fe400030f0c55 */
[----:B------:R-:W-:-:S02]  /*ff90*/  @!P1 LEA.HI.X R7, R82, R2, R83, 0x1, P5 ;  /* 0x0000000252079211 */ /* 0x000fc400028f0c53 */
[----:B------:R-:W-:Y:S01]  /*ffa0*/  @!P0 LEA.HI.X R5, R15, R2, R80, 0x1, P4 ;  /* 0x000000020f058211 */ /* 0x000fe200020f0c50 */
[----:B---3--:R1:W-:Y:S04]  /*ffb0*/  @!P3 ST.E.128 [R10.64], R28 ;  /* 0x0000001c0a00b985 */ /* 0x0083e8000c101d06 */
[----:B----4-:R1:W-:Y:S04]  /*ffc0*/  @!P2 ST.E.128 [R8.64], R24 ;  /* 0x000000180800a985 */ /* 0x0103e8000c101d06 */
[----:B------:R1:W-:Y:S04]  /*ffd0*/  @!P1 ST.E.128 [R6.64], R20 ;  /* 0x0000001406009985 */ /* 0x0003e8000c101d06 */
[----:B--2---:R1:W-:Y:S02]  /*ffe0*/  @!P0 ST.E.128 [R4.64], R16 ;  /* 0x0000001004008985 */ /* 0x0043e4000c101d06 */
.L_x_551:
[----:B---34-:R-:W-:Y:S05]  /*fff0*/  BSYNC B0 ;  /* 0x0000000000007941 */ /* 0x018fea0003800000 */
.L_x_550:
[----:B------:R-:W-:Y:S01]  /*10000*/  IADD3 R3, R13, 0x20, RZ ;  /* 0x000000200d037810 */ /* 0x000fe20007ffe0ff */
[----:B-1----:R1:W3:Y:S01]  /*10010*/  SHFL.IDX PT, R2, R12, 0x1, 0x181f ;  /* 0x00381f000c027f89 */ /* 0x0022e200000e0000 */
[----:B------:R-:W-:Y:S02]  /*10020*/  BSSY B0, `(.L_x_552) ;  /* 0x0000014000007945 */ /* 0x000fe40003800000 */
[----:B------:R-:W-:Y:S01]  /*10030*/  ISETP.GE.AND P0, PT, R3, UR4, PT ;  /* 0x0000000403007c0c */ /* 0x000fe2000bf06270 */
[----:B------:R1:W4:-:S12]  /*10040*/  SHFL.IDX PT, R0, R14, 0x1, 0x181f ;  /* 0x00381f000e007f89 */ /* 0x00031800000e0000 */
[----:B------:R-:W-:Y:S05]  /*10050*/  @P0 BRA `(.L_x_553) ;  /* 0x0000010000000947 */ /* 0x000fea0003800000 */
[----:B-----5:R-:W-:Y:S02]  /*10060*/  ISETP.GE.AND P3, PT, R86, c[0x0][0x3c8], PT ;  /* 0x0000f20056007a0c */ /* 0x020fe40003f66270 */
[----:B------:R-:W-:Y:S02]  /*10070*/  ISETP.GE.AND P2, PT, R84, c[0x0][0x3c8], PT ;  /* 0x0000f20054007a0c */ /* 0x000fe40003f46270 */
[----:B------:R-:W-:Y:S02]  /*10080*/  ISETP.GE.AND P1, PT, R82, c[0x0][0x3c8], PT ;  /* 0x0000f20052007a0c */ /* 0x000fe40003f26270 */
[----:B------:R-:W-:-:S07]  /*10090*/  ISETP.GE.AND P0, PT, R15, c[0x0][0x3c8], PT ;  /* 0x0000f2000f007a0c */ /* 0x000fce0003f06270 */
[-C--:B----4-:R-:W-:Y:S02]  /*100a0*/  @!P3 LEA R10, P4, R86, R0.reuse, 0x1 ;  /* 0x00000000560ab211 */ /* 0x090fe400078808ff */
[----:B------:R-:W-:Y:S02]  /*100b0*/  @!P2 LEA R8, P6, R84, R0, 0x1 ;  /* 0x000000005408a211 */ /* 0x000fe400078c08ff */
[----:B---3--:R-:W-:Y:S02]  /*100c0*/  @!P3 LEA.HI.X R11, R86, R2, R87, 0x1, P4 ;  /* 0x00000002560bb211 */ /* 0x008fe400020f0c57 */
[-C--:B--2---:R-:W-:Y:S02]  /*100d0*/  @!P1 LEA R6, P5, R82, R0.reuse, 0x1 ;  /* 0x0000000052069211 */ /* 0x084fe400078a08ff */
[----:B------:R-:W-:Y:S01]  /*100e0*/  @!P0 LEA R4, P4, R15, R0, 0x1 ;  /* 0x000000000f048211 */ /* 0x000fe200078808ff */
[----:B------:R2:W-:Y:S01]  /*100f0*/  @!P3 ST.E.128 [R10.64], R44 ;  /* 0x0000002c0a00b985 */ /* 0x0005e2000c101d06 */
[----:B------:R-:W-:-:S02]  /*10100*/  @!P2 LEA.HI.X R9, R84, R2, R85, 0x1, P6 ;  /* 0x000000025409a211 */ /* 0x000fc400030f0c55 */
[-C--:B------:R-:W-:Y:S02]  /*10110*/  @!P1 LEA.HI.X R7, R82, R2.reuse, R83, 0x1, P5 ;  /* 0x0000000252079211 */ /* 0x080fe400028f0c53 */
[----:B------:R-:W-:Y:S01]  /*10120*/  @!P0 LEA.HI.X R5, R15, R2, R80, 0x1, P4 ;  /* 0x000000020f058211 */ /* 0x000fe200020f0c50 */
[----:B------:R2:W-:Y:S04]  /*10130*/  @!P2 ST.E.128 [R8.64], R40 ;  /* 0x000000280800a985 */ /* 0x0005e8000c101d06 */
[----:B------:R2:W-:Y:S04]  /*10140*/  @!P1 ST.E.128 [R6.64], R36 ;  /* 0x0000002406009985 */ /* 0x0005e8000c101d06 */
[----:B------:R2:W-:Y:S02]  /*10150*/  @!P0 ST.E.128 [R4.64], R32 ;  /* 0x0000002004008985 */ /* 0x0005e4000c101d06 */
.L_x_553:
[----:B------:R-:W-:Y:S05]  /*10160*/  BSYNC B0 ;  /* 0x0000000000007941 */ /* 0x000fea0003800000 */
.L_x_552:
[----:B------:R-:W-:Y:S01]  /*10170*/  IADD3 R3, R13, 0x40, RZ ;  /* 0x000000400d037810 */ /* 0x000fe20007ffe0ff */
[----:B---3--:R3:W1:Y:S01]  /*10180*/  SHFL.IDX PT, R2, R12, 0x2, 0x181f ;  /* 0x00581f000c027f89 */ /* 0x00866200000e0000 */
[----:B------:R-:W-:Y:S02]  /*10190*/  BSSY B0, `(.L_x_554) ;  /* 0x0000014000007945 */ /* 0x000fe40003800000 */
[----:B------:R-:W-:Y:S01]  /*101a0*/  ISETP.GE.AND P0, PT, R3, UR4, PT ;  /* 0x0000000403007c0c */ /* 0x000fe2000bf06270 */
[----:B----4-:R3:W4:-:S12]  /*101b0*/  SHFL.IDX PT, R0, R14, 0x2, 0x181f ;  /* 0x00581f000e007f89 */ /* 0x01071800000e0000 */
[----:B------:R-:W-:Y:S05]  /*101c0*/  @P0 BRA `(.L_x_555) ;  /* 0x0000010000000947 */ /* 0x000fea0003800000 */
[----:B-----5:R-:W-:Y:S02]  /*101d0*/  ISETP.GE.AND P3, PT, R86, c[0x0][0x3c8], PT ;  /* 0x0000f20056007a0c */ /* 0x020fe40003f66270 */
[----:B------:R-:W-:Y:S02]  /*101e0*/  ISETP.GE.AND P2, PT, R84, c[0x0][0x3c8], PT ;  /* 0x0000f20054007a0c */ /* 0x000fe40003f46270 */
[----:B------:R-:W-:Y:S02]  /*101f0*/  ISETP.GE.AND P1, PT, R82, c[0x0][0x3c8], PT ;  /* 0x0000f20052007a0c */ /* 0x000fe40003f26270 */
[----:B------:R-:W-:-:S07]  /*10200*/  ISETP.GE.AND P0, PT, R15, c[0x0][0x3c8], PT ;  /* 0x0000f2000f007a0c */ /* 0x000fce0003f06270 */
[-C--:B--2-4-:R-:W-:Y:S02]  /*10210*/  @!P3 LEA R10, P4, R86, R0.reuse, 0x1 ;  /* 0x00000000560ab211 */ /* 0x094fe400078808ff */
[----:B------:R-:W-:Y:S02]  /*10220*/  @!P2 LEA R8, P6, R84, R0, 0x1 ;  /* 0x000000005408a211 */ /* 0x000fe400078c08ff */
[----:B-1----:R-:W-:Y:S02]  /*10230*/  @!P3 LEA.HI.X R11, R86, R2, R87, 0x1, P4 ;  /* 0x00000002560bb211 */ /* 0x002fe400020f0c57 */
[-C--:B------:R-:W-:Y:S02]  /*10240*/  @!P1 LEA R6, P5, R82, R0.reuse, 0x1 ;  /* 0x0000000052069211 */ /* 0x080fe400078a08ff */
        /* <DEDUP_REMOVED lines=8> */
.L_x_555:
[----:B------:R-:W-:Y:S05]  /*102d0*/  BSYNC B0 ;  /* 0x0000000000007941 */ /* 0x000fea0003800000 */
.L_x_554:
[----:B------:R-:W-:Y:S01]  /*102e0*/  IADD3 R3, R13, 0x60, RZ ;  /* 0x000000600d037810 */ /* 0x000fe20007ffe0ff */
[----:B-1----:R1:W2:Y:S03]  /*102f0*/  SHFL.IDX PT, R2, R12, 0x3, 0x181f ;  /* 0x00781f000c027f89 */ /* 0x0022a600000e0000 */
[----:B------:R-:W-:Y:S01]  /*10300*/  ISETP.GE.AND P0, PT, R3, UR4, PT ;  /* 0x0000000403007c0c */ /* 0x000fe2000bf06270 */
[----:B----4-:R1:W4:-:S12]  /*10310*/  SHFL.IDX PT, R0, R14, 0x3, 0x181f ;  /* 0x00781f000e007f89 */ /* 0x01031800000e0000 */
[----:B------:R-:W-:Y:S05]  /*10320*/  @P0 BRA `(.L_x_556) ;  /* 0x00000e1000000947 */ /* 0x000fea0003800000 */
[----:B-----5:R-:W-:Y:S02]  /*10330*/  ISETP.GE.AND P2, PT, R86, c[0x0][0x3c8], PT ;  /* 0x0000f20056007a0c */ /* 0x020fe40003f46270 */
[----:B------:R-:W-:Y:S02]  /*10340*/  ISETP.GE.AND P1, PT, R84, c[0x0][0x3c8], PT ;  /* 0x0000f20054007a0c */ /* 0x000fe40003f26270 */
[----:B------:R-:W-:-:S09]  /*10350*/  ISETP.GE.AND P0, PT, R82, c[0x0][0x3c8], PT ;  /* 0x0000f20052007a0c */ /* 0x000fd20003f06270 */
[-C--:B--2-4-:R-:W-:Y:S02]  /*10360*/  @!P2 LEA R8, P5, R86, R0.reuse, 0x1 ;  /* 0x000000005608a211 */ /* 0x094fe400078a08ff */
[-C--:B------:R-:W-:Y:S02]  /*10370*/  @!P1 LEA R6, P4, R84, R0.reuse, 0x1 ;  /* 0x0000000054069211 */ /* 0x080fe400078808ff */
[----:B------:R-:W-:Y:S02]  /*10380*/  @!P0 LEA R4, P3, R82, R0, 0x1 ;  /* 0x0000000052048211 */ /* 0x000fe400078608ff */
[-C--:B------:R-:W-:Y:S02]  /*10390*/  @!P2 LEA.HI.X R9, R86, R2.reuse, R87, 0x1, P5 ;  /* 0x000000025609a211 */ /* 0x080fe400028f0c57 */
[-C--:B------:R-:W-:Y:S02]  /*103a0*/  @!P1 LEA.HI.X R7, R84, R2.reuse, R85, 0x1, P4 ;  /* 0x0000000254079211 */ /* 0x080fe400020f0c55 */
[----:B------:R-:W-:Y:S01]  /*103b0*/  @!P0 LEA.HI.X R5, R82, R2, R83, 0x1, P3 ;  /* 0x0000000252058211 */ /* 0x000fe200018f0c53 */
[----:B------:R2:W-:Y:S04]  /*103c0*/  @!P2 ST.E.128 [R8.64], R72 ;  /* 0x000000480800a985 */ /* 0x0005e8000c101d06 */
[----:B------:R2:W-:Y:S04]  /*103d0*/  @!P1 ST.E.128 [R6.64], R68 ;  /* 0x0000004406009985 */ /* 0x0005e8000c101d06 */
[----:B------:R2:W-:Y:S01]  /*103e0*/  @!P0 ST.E.128 [R4.64], R64 ;  /* 0x0000004004008985 */ /* 0x0005e2000c101d06 */
[----:B------:R-:W-:-:S13]  /*103f0*/  ISETP.GE.AND P0, PT, R15, c[0x0][0x3c8], PT ;  /* 0x0000f2000f007a0c */ /* 0x000fda0003f06270 */
[----:B------:R-:W-:Y:S05]  /*10400*/  @P0 BRA `(.L_x_556) ;  /* 0x00000d3000000947 */ /* 0x000fea0003800000 */
[----:B--2---:R-:W-:-:S04]  /*10410*/  LEA R4, P0, R15, R0, 0x1 ;  /* 0x000000000f047211 */ /* 0x004fc800078008ff */
[----:B------:R-:W-:-:S05]  /*10420*/  LEA.HI.X R5, R15, R2, R80, 0x1, P0 ;  /* 0x000000020f057211 */ /* 0x000fca00000f0c50 */
[----:B------:R2:W-:Y:S01]  /*10430*/  ST.E.128 [R4.64], R76 ;  /* 0x0000004c04007985 */ /* 0x0005e2000c101d06 */
[----:B------:R-:W-:Y:S05]  /*10440*/  BRA `(.L_x_556) ;  /* 0x00000cf000007947 */ /* 0x000fea0003800000 */
.L_x_548:
[----:B------:R-:W2:Y:S04]  /*10450*/  LDL R2, [R1+0xb8] ;  /* 0x0000b80001027983 */ /* 0x000ea80000100800 */
[----:B------:R-:W3:Y:S04]  /*10460*/  LDL R0, [R1+0xb4] ;  /* 0x0000b40001007983 */ /* 0x000ee80000100800 */
[----:B------:R-:W4:Y:S04]  /*10470*/  LDL R4, [R1+0xb0] ;  /* 0x0000b00001047983 */ /* 0x000f280000100800 */
[----:B------:R-:W5:Y:S01]  /*10480*/  S2R R3, SR_TID.X ;  /* 0x0000000000037919 */ /* 0x000f620000002100 */
[----:B------:R-:W-:Y:S01]  /*10490*/  BSSY B0, `(.L_x_557) ;  /* 0x0000026000007945 */ /* 0x000fe20003800000 */
[----:B-----5:R-:W-:Y:S01]  /*104a0*/  ISETP.GE.AND P0, PT, R3, 0x80, PT ;  /* 0x000000800300780c */ /* 0x020fe20003f06270 */
[----:B--2---:R-:W-:-:S02]  /*104b0*/  IMAD.MOV.U32 R12, RZ, RZ, R2 ;  /* 0x000000ffff0c7224 */ /* 0x004fc400078e0002 */
[----:B---3--:R-:W-:-:S03]  /*104c0*/  IMAD.MOV.U32 R11, RZ, RZ, R0 ;  /* 0x000000ffff0b7224 */ /* 0x008fc600078e0000 */
[----:B------:R-:W-:Y:S01]  /*104d0*/  SHF.R.S32.HI R9, RZ, 0x1f, R12 ;  /* 0x0000001fff097819 */ /* 0x000fe2000001140c */
[----:B----4-:R-:W-:Y:S01]  /*104e0*/  IMAD.MOV.U32 R13, RZ, RZ, R4 ;  /* 0x000000ffff0d7224 */ /* 0x010fe200078e0004 */
[----:B------:R-:W-:-:S05]  /*104f0*/  SHF.R.S32.HI R10, RZ, 0x1f, R11 ;  /* 0x0000001fff0a7819 */ /* 0x000fca000001140b */
[----:B------:R-:W-:Y:S05]  /*10500*/  @P0 BRA `(.L_x_558) ;  /* 0x000001e000000947 */ /* 0x000fea0003800000 */
[----:B------:R-:W-:Y:S02]  /*10510*/  MOV R2, c[0x0][0x4e8] ;  /* 0x00013a0000027a02 */ /* 0x000fe40000000f00 */
[----:B------:R-:W-:-:S03]  /*10520*/  IADD3 R6, R13, R3, RZ ;  /* 0x000000030d067210 */ /* 0x000fc60007ffe0ff */
[----:B------:R-:W-:-:S05]  /*10530*/  IMAD R0, R2, c[0x0][0x388], RZ ;  /* 0x0000e20002007a24 */ /* 0x000fca00078e02ff */
[----:B------:R-:W-:-:S13]  /*10540*/  ISETP.GE.AND P0, PT, R6, R0, PT ;  /* 0x000000000600720c */ /* 0x000fda0003f06270 */
[----:B------:R-:W-:Y:S05]  /*10550*/  @P0 BRA `(.L_x_558) ;  /* 0x0000019000000947 */ /* 0x000fea0003800000 */
[----:B------:R-:W-:Y:S01]  /*10560*/  ISETP.NE.AND P0, PT, R2, 0x1, PT ;  /* 0x000000010200780c */ /* 0x000fe20003f05270 */
[----:B------:R-:W-:Y:S01]  /*10570*/  IMAD R4, R9, c[0x0][0x490], RZ ;  /* 0x0001240009047a24 */ /* 0x000fe200078e02ff */
[----:B------:R-:W-:Y:S01]  /*10580*/  MOV R0, R6 ;  /* 0x0000000600007202 */ /* 0x000fe20000000f00 */
[----:B------:R-:W-:-:S04]  /*10590*/  IMAD.WIDE.U32 R2, R12, c[0x0][0x490], RZ ;  /* 0x000124000c027a25 */ /* 0x000fc800078e00ff */
[----:B------:R-:W-:Y:S02]  /*105a0*/  IMAD R4, R12, c[0x0][0x494], R4 ;  /* 0x000125000c047a24 */ /* 0x000fe400078e0204 */
[----:B------:R-:W-:-:S03]  /*105b0*/  IMAD R8, R10, c[0x0][0x498], RZ ;  /* 0x000126000a087a24 */ /* 0x000fc600078e02ff */
[----:B------:R-:W-:Y:S01]  /*105c0*/  IADD3 R3, R3, R4, RZ ;  /* 0x0000000403037210 */ /* 0x000fe20007ffe0ff */
[----:B------:R-:W-:-:S05]  /*105d0*/  @P0 IMAD.HI.U32 R5, R6, c[0x0][0x4ec], RZ ;  /* 0x00013b0006050a27 */ /* 0x000fca00078e00ff */
[----:B------:R-:W-:Y:S01]  /*105e0*/  @P0 SHF.R.U32.HI R0, RZ, c[0x0][0x4f0], R5 ;  /* 0x00013c00ff000a19 */ /* 0x000fe20000011605 */
[----:B------:R-:W-:-:S03]  /*105f0*/  IMAD.WIDE.U32 R4, R11, c[0x0][0x498], R2 ;  /* 0x000126000b047a25 */ /* 0x000fc600078e0002 */
[C---:B------:R-:W-:Y:S01]  /*10600*/  IADD3 R7, -R0.reuse, RZ, RZ ;  /* 0x000000ff00077210 */ /* 0x040fe20007ffe1ff */
[----:B------:R-:W-:Y:S01]  /*10610*/  IMAD R3, R11, c[0x0][0x49c], R8 ;  /* 0x000127000b037a24 */ /* 0x000fe200078e0208 */
[----:B------:R-:W-:-:S03]  /*10620*/  IADD3 R4, P0, R0, R4, RZ ;  /* 0x0000000400047210 */ /* 0x000fc60007f1e0ff */
[----:B------:R-:W-:Y:S01]  /*10630*/  IMAD R2, R7, c[0x0][0x4e8], R6 ;  /* 0x00013a0007027a24 */ /* 0x000fe200078e0206 */
[----:B------:R-:W-:-:S04]  /*10640*/  SHF.R.S32.HI R6, RZ, 0x1f, R0 ;  /* 0x0000001fff067819 */ /* 0x000fc80000011400 */
[----:B------:R-:W-:Y:S02]  /*10650*/  SHF.R.S32.HI R0, RZ, 0x1f, R2 ;  /* 0x0000001fff007819 */ /* 0x000fe40000011402 */
[----:B------:R-:W-:-:S03]  /*10660*/  IADD3.X R5, R6, R5, R3, P0, !PT ;  /* 0x0000000506057210 */ /* 0x000fc600007fe403 */
[----:B------:R-:W-:-:S04]  /*10670*/  IMAD R0, R0, c[0x0][0x488], RZ ;  /* 0x0001220000007a24 */ /* 0x000fc800078e02ff */
[C---:B------:R-:W-:Y:S02]  /*10680*/  IMAD R0, R2.reuse, c[0x0][0x48c], R0 ;  /* 0x0001230002007a24 */ /* 0x040fe400078e0200 */
[----:B------:R-:W-:-:S05]  /*10690*/  IMAD.WIDE.U32 R2, R2, c[0x0][0x488], R4 ;  /* 0x0001220002027a25 */ /* 0x000fca00078e0004 */
[----:B------:R-:W-:Y:S02]  /*106a0*/  IADD3 R0, R3, R0, RZ ;  /* 0x0000000003007210 */ /* 0x000fe40007ffe0ff */
[----:B------:R-:W-:-:S04]  /*106b0*/  LEA R4, P0, R2, c[0x0][0x450], 0x2 ;  /* 0x0001140002047a11 */ /* 0x000fc800078010ff */
[----:B------:R-:W-:Y:S02]  /*106c0*/  LEA.HI.X R5, R2, c[0x0][0x454], R0, 0x2, P0 ;  /* 0x0001150002057a11 */ /* 0x000fe400000f1400 */
[----:B------:R-:W-:-:S05]  /*106d0*/  MOV R0, 0xff800000 ;  /* 0xff80000000007802 */ /* 0x000fca0000000f00 */
[----:B------:R2:W-:Y:S02]  /*106e0*/  STG.E [R4.64], R0 ;  /* 0x0000000004007986 */ /* 0x0005e4000c101906 */
.L_x_558:
[----:B------:R-:W-:Y:S05]  /*106f0*/  BSYNC B0 ;  /* 0x0000000000007941 */ /* 0x000fea0003800000 */
.L_x_557:
[----:B------:R-:W3:Y:S01]  /*10700*/  LDL R2, [R1+0x7c] ;  /* 0x00007c0001027983 */ /* 0x000ee20000100800 */
[----:B--2---:R-:W-:Y:S01]  /*10710*/  MOV R0, c[0x0][0x4e8] ;  /* 0x00013a0000007a02 */ /* 0x004fe20000000f00 */
[----:B------:R-:W-:-:S03]  /*10720*/  IMAD R6, R10, c[0x0][0x3f0], RZ ;  /* 0x0000fc000a067a24 */ /* 0x000fc600078e02ff */
[----:B------:R-:W-:Y:S01]  /*10730*/  ISETP.NE.AND P0, PT, R0, 0x1, PT ;  /* 0x000000010000780c */ /* 0x000fe20003f05270 */
[----:B------:R-:W-:Y:S02]  /*10740*/  IMAD R0, R9, c[0x0][0x3e8], RZ ;  /* 0x0000fa0009007a24 */ /* 0x000fe400078e02ff */
[----:B------:R-:W-:Y:S02]  /*10750*/  IMAD R8, R11, c[0x0][0x3f4], R6 ;  /* 0x0000fd000b087a24 */ /* 0x000fe400078e0206 */
[----:B------:R-:W-:Y:S01]  /*10760*/  IMAD R5, R12, c[0x0][0x3ec], R0 ;  /* 0x0000fb000c057a24 */ /* 0x000fe200078e0200 */
[----:B---3--:R-:W-:Y:S01]  /*10770*/  IADD3 R4, R2, R13, RZ ;  /* 0x0000000d02047210 */ /* 0x008fe20007ffe0ff */
[----:B------:R-:W-:-:S03]  /*10780*/  IMAD.WIDE.U32 R2, R12, c[0x0][0x3e8], RZ ;  /* 0x0000fa000c027a25 */ /* 0x000fc600078e00ff */
[----:B------:R-:W-:-:S03]  /*10790*/  MOV R0, R4 ;  /* 0x0000000400007202 */ /* 0x000fc60000000f00 */
[----:B------:R-:W-:Y:S01]  /*107a0*/  @P0 IMAD.HI.U32 R7, R4, c[0x0][0x4ec], RZ ;  /* 0x00013b0004070a27 */ /* 0x000fe200078e00ff */
[----:B------:R-:W-:-:S04]  /*107b0*/  IADD3 R3, R3, R5, RZ ;  /* 0x0000000503037210 */ /* 0x000fc80007ffe0ff */
[----:B------:R-:W-:Y:S01]  /*107c0*/  @P0 SHF.R.U32.HI R0, RZ, c[0x0][0x4f0], R7 ;  /* 0x00013c00ff000a19 */ /* 0x000fe20000011607 */
[----:B------:R-:W-:-:S03]  /*107d0*/  IMAD.WIDE.U32 R2, R11, c[0x0][0x3f0], R2 ;  /* 0x0000fc000b027a25 */ /* 0x000fc600078e0002 */
[----:B------:R-:W-:Y:S02]  /*107e0*/  SHF.R.S32.HI R6, RZ, 0x1f, R0 ;  /* 0x0000001fff067819 */ /* 0x000fe40000011400 */
[----:B------:R-:W-:Y:S02]  /*107f0*/  IADD3 R5, -R0, RZ, RZ ;  /* 0x000000ff00057210 */ /* 0x000fe40007ffe1ff */
[----:B------:R-:W-:Y:S01]  /*10800*/  IADD3 R3, R3, R8, RZ ;  /* 0x0000000803037210 */ /* 0x000fe20007ffe0ff */
[----:B------:R-:W-:Y:S02]  /*10810*/  IMAD R6, R6, c[0x0][0x3e0], RZ ;  /* 0x0000f80006067a24 */ /* 0x000fe400078e02ff */
[----:B------:R-:W-:Y:S02]  /*10820*/  IMAD R4, R5, c[0x0][0x4e8], R4 ;  /* 0x00013a0005047a24 */ /* 0x000fe400078e0204 */
[C---:B------:R-:W-:Y:S02]  /*10830*/  IMAD R5, R0.reuse, c[0x0][0x3e4], R6 ;  /* 0x0000f90000057a24 */ /* 0x040fe400078e0206 */
[----:B------:R-:W-:Y:S01]  /*10840*/  IMAD.WIDE.U32 R2, R0, c[0x0][0x3e0], R2 ;  /* 0x0000f80000027a25 */ /* 0x000fe200078e0002 */
[----:B------:R-:W-:-:S04]  /*10850*/  SHF.R.S32.HI R0, RZ, 0x1f, R4 ;  /* 0x0000001fff007819 */ /* 0x000fc80000011404 */
[----:B------:R-:W-:Y:S01]  /*10860*/  IADD3 R3, R3, R5, RZ ;  /* 0x0000000503037210 */ /* 0x000fe20007ffe0ff */
[----:B------:R-:W-:-:S04]  /*10870*/  IMAD R0, R0, c[0x0][0x3d8], RZ ;  /* 0x0000f60000007a24 */ /* 0x000fc800078e02ff */
[----:B------:R-:W-:-:S04]  /*10880*/  IMAD.WIDE.U32 R2, R4, c[0x0][0x3d8], R2 ;  /* 0x0000f60004027a25 */ /* 0x000fc800078e0002 */
[----:B------:R-:W-:Y:S01]  /*10890*/  IMAD R4, R4, c[0x0][0x3dc], R0 ;  /* 0x0000f70004047a24 */ /* 0x000fe200078e0200 */
[----:B------:R-:W-:-:S04]  /*108a0*/  LEA R13, P0, R2, c[0x0][0x380], 0x1 ;  /* 0x0000e000020d7a11 */ /* 0x000fc800078008ff */
[----:B------:R-:W-:-:S04]  /*108b0*/  IADD3 R4, R3, R4, RZ ;  /* 0x0000000403047210 */ /* 0x000fc80007ffe0ff */
[----:B------:R-:W-:Y:S01]  /*108c0*/  LEA.HI.X R5, R2, c[0x0][0x384], R4, 0x1, P0 ;  /* 0x0000e10002057a11 */ /* 0x000fe200000f0c04 */
[----:B------:R-:W-:Y:S05]  /*108d0*/  BRA.DIV ~URZ, `(.L_x_559) ;  /* 0x000026427f007947 */ /* 0x000fea000b800000 */
[----:B------:R2:W3:Y:S02]  /*108e0*/  SHFL.IDX PT, R4, R5, RZ, 0x181f ;  /* 0x00181fff05047589 */ /* 0x0004e400000e0000 */
.L_x_591:
[----:B------:R-:W-:Y:S05]  /*108f0*/  BRA.DIV ~URZ, `(.L_x_560) ;  /* 0x000026927f007947 */ /* 0x000fea000b800000 */
[----:B------:R4:W1:Y:S02]  /*10900*/  SHFL.IDX PT, R0, R13, RZ, 0x181f ;  /* 0x00181fff0d007589 */ /* 0x00086400000e0000 */
.L_x_592:
[----:B------:R-:W5:Y:S04]  /*10910*/  LDL.LU R3, [R1+0xb0] ;  /* 0x0000b00001037983 */ /* 0x000f680000300800 */
[----:B------:R-:W2:Y:S01]  /*10920*/  S2R R6, SR_TID.X ;  /* 0x0000000000067919 */ /* 0x000ea20000002100 */
[----:B------:R-:W-:-:S04]  /*10930*/  IMAD.MOV.U32 R14, RZ, RZ, c[0x0][0x4e8] ;  /* 0x00013a00ff0e7624 */ /* 0x000fc800078e00ff */
[----:B------:R-:W-:Y:S01]  /*10940*/  IMAD R14, R14, c[0x0][0x388], RZ ;  /* 0x0000e2000e0e7a24 */ /* 0x000fe200078e02ff */
[----:B--2---:R-:W-:-:S04]  /*10950*/  SHF.R.S32.HI R2, RZ, 0x1f, R6 ;  /* 0x0000001fff027819 */ /* 0x004fc80000011406 */
[----:B------:R-:W-:-:S04]  /*10960*/  LEA.HI R2, R2, R6, RZ, 0x3 ;  /* 0x0000000602027211 */ /* 0x000fc800078f18ff */
[----:B------:R-:W-:Y:S01]  /*10970*/  SHF.R.S32.HI R2, RZ, 0x3, R2 ;  /* 0x00000003ff027819 */ /* 0x000fe20000011402 */
[----:B------:R-:W-:Y:S04]  /*10980*/  BSSY B0, `(.L_x_561) ;  /* 0x000001c000007945 */ /* 0x000fe80003800000 */
[----:B-----5:R-:W-:-:S05]  /*10990*/  IMAD.IADD R12, R2, 0x1, R3 ;  /* 0x00000001020c7824 */ /* 0x020fca00078e0203 */
[----:B------:R-:W-:-:S13]  /*109a0*/  ISETP.GE.AND P0, PT, R12, R14, PT ;  /* 0x0000000e0c00720c */ /* 0x000fda0003f06270 */
[----:B------:R-:W-:Y:S05]  /*109b0*/  @P0 BRA `(.L_x_562) ;  /* 0x0000018000000947 */ /* 0x000fea0003800000 */
[----:B------:R-:W2:Y:S04]  /*109c0*/  LDL R6, [R1+0x54] ;  /* 0x0000540001067983 */ /* 0x000ea80000100800 */
[----:B------:R-:W5:Y:S04]  /*109d0*/  LDL R2, [R1+0x6c] ;  /* 0x00006c0001027983 */ /* 0x000f680000100800 */
[----:B----4-:R-:W4:Y:S04]  /*109e0*/  LDL R17, [R1+0x68] ;  /* 0x0000680001117983 */ /* 0x010f280000100800 */
[----:B---3--:R-:W3:Y:S04]  /*109f0*/  LDL R15, [R1+0x70] ;  /* 0x00007000010f7983 */ /* 0x008ee80000100800 */
[----:B------:R-:W3:Y:S04]  /*10a00*/  LDL R7, [R1+0xf4] ;  /* 0x0000f40001077983 */ /* 0x000ee80000100800 */
[----:B------:R-:W3:Y:S04]  /*10a10*/  LDL R3, [R1+0xf0] ;  /* 0x0000f00001037983 */ /* 0x000ee80000100800 */
[----:B------:R-:W3:Y:S04]  /*10a20*/  LDL R18, [R1+0xec] ;  /* 0x0000ec0001127983 */ /* 0x000ee80000100800 */
[----:B-1----:R-:W3:Y:S01]  /*10a30*/  LDL R16, [R1+0xe8] ;  /* 0x0000e80001107983 */ /* 0x002ee20000100800 */
[----:B--2---:R-:W-:-:S02]  /*10a40*/  ISETP.GE.AND P3, PT, R6, c[0x0][0x3c8], PT ;  /* 0x0000f20006007a0c */ /* 0x004fc40003f66270 */
[----:B-----5:R-:W-:Y:S02]  /*10a50*/  ISETP.GE.AND P2, PT, R2, c[0x0][0x3c8], PT ;  /* 0x0000f20002007a0c */ /* 0x020fe40003f46270 */
[----:B----4-:R-:W-:Y:S02]  /*10a60*/  ISETP.GE.AND P1, PT, R17, c[0x0][0x3c8], PT ;  /* 0x0000f20011007a0c */ /* 0x010fe40003f26270 */
[----:B---3--:R-:W-:-:S07]  /*10a70*/  ISETP.GE.AND P0, PT, R15, c[0x0][0x3c8], PT ;  /* 0x0000f2000f007a0c */ /* 0x008fce0003f06270 */
[-C--:B------:R-:W-:Y:S02]  /*10a80*/  @!P3 LEA R10, P4, R6, R0.reuse, 0x1 ;  /* 0x00000000060ab211 */ /* 0x080fe400078808ff */
[----:B------:R-:W-:Y:S02]  /*10a90*/  @!P2 LEA R8, P6, R2, R0, 0x1 ;  /* 0x000000000208a211 */ /* 0x000fe400078c08ff */
[----:B------:R-:W-:Y:S02]  /*10aa0*/  @!P3 LEA.HI.X R11, R6, R4, R7, 0x1, P4 ;  /* 0x00000004060bb211 */ /* 0x000fe400020f0c07 */
[----:B------:R-:W-:Y:S02]  /*10ab0*/  @!P1 LEA R6, P5, R17, R0, 0x1 ;  /* 0x0000000011069211 */ /* 0x000fe400078a08ff */
[----:B------:R-:W-:Y:S02]  /*10ac0*/  @!P2 LEA.HI.X R9, R2, R4, R3, 0x1, P6 ;  /* 0x000000040209a211 */ /* 0x000fe400030f0c03 */
[----:B------:R-:W-:-:S02]  /*10ad0*/  @!P0 LEA R2, P4, R15, R0, 0x1 ;  /* 0x000000000f028211 */ /* 0x000fc400078808ff */
[-C--:B------:R-:W-:Y:S02]  /*10ae0*/  @!P1 LEA.HI.X R7, R17, R4.reuse, R18, 0x1, P5 ;  /* 0x0000000411079211 */ /* 0x080fe400028f0c12 */
[----:B------:R-:W-:Y:S01]  /*10af0*/  @!P0 LEA.HI.X R3, R15, R4, R16, 0x1, P4 ;  /* 0x000000040f038211 */ /* 0x000fe200020f0c10 */
[----:B------:R1:W-:Y:S04]  /*10b00*/  @!P3 ST.E.128 [R10.64], RZ ;  /* 0x000000ff0a00b985 */ /* 0x0003e8000c101d06 */
[----:B------:R1:W-:Y:S04]  /*10b10*/  @!P2 ST.E.128 [R8.64], RZ ;  /* 0x000000ff0800a985 */ /* 0x0003e8000c101d06 */
[----:B------:R1:W-:Y:S04]  /*10b20*/  @!P1 ST.E.128 [R6.64], RZ ;  /* 0x000000ff06009985 */ /* 0x0003e8000c101d06 */
[----:B------:R1:W-:Y:S02]  /*10b30*/  @!P0 ST.E.128 [R2.64], RZ ;  /* 0x000000ff02008985 */ /* 0x0003e4000c101d06 */
.L_x_562:
[----:B------:R-:W-:Y:S05]  /*10b40*/  BSYNC B0 ;  /* 0x0000000000007941 */ /* 0x000fea0003800000 */
.L_x_561:
[----:B------:R-:W-:Y:S05]  /*10b50*/  BRA.DIV ~URZ, `(.L_x_563) ;  /* 0x000024a27f007947 */ /* 0x000fea000b800000 */
[----:B---3--:R2:W3:Y:S04]  /*10b60*/  SHFL.IDX PT, R4, R5, 0x1, 0x181f ;  /* 0x00381f0005047f89 */ /* 0x0084e800000e0000 */
[----:B-1----:R2:W1:Y:S02]  /*10b70*/  SHFL.IDX PT, R0, R13, 0x1, 0x181f ;  /* 0x00381f000d007f89 */ /* 0x00246400000e0000 */
.L_x_593:
[----:B------:R-:W-:Y:S01]  /*10b80*/  IADD3 R2, R12, 0x20, RZ ;  /* 0x000000200c027810 */ /* 0x000fe20007ffe0ff */
[----:B------:R-:W-:Y:S03]  /*10b90*/  BSSY B0, `(.L_x_564) ;  /* 0x000001b000007945 */ /* 0x000fe60003800000 */
[----:B------:R-:W-:-:S13]  /*10ba0*/  ISETP.GE.AND P0, PT, R2, R14, PT ;  /* 0x0000000e0200720c */ /* 0x000fda0003f06270 */
[----:B------:R-:W-:Y:S05]  /*10bb0*/  @P0 BRA `(.L_x_565) ;  /* 0x0000018000000947 */ /* 0x000fea0003800000 */
        /* <DEDUP_REMOVED lines=8> */
[----:B-----5:R-:W-:-:S02]  /*10c40*/  ISETP.GE.AND P3, PT, R6, c[0x0][0x3c8], PT ;  /* 0x0000f20006007a0c */ /* 0x020fc40003f66270 */
[----:B--2---:R-:W-:Y:S02]  /*10c50*/  ISETP.GE.AND P2, PT, R3, c[0x0][0x3c8], PT ;  /* 0x0000f20003007a0c */ /* 0x004fe40003f46270 */
[----:B----4-:R-:W-:Y:S02]  /*10c60*/  ISETP.GE.AND P1, PT, R17, c[0x0][0x3c8], PT ;  /* 0x0000f20011007a0c */ /* 0x010fe40003f26270 */
[----:B---3--:R-:W-:-:S07]  /*10c70*/  ISETP.GE.AND P0, PT, R15, c[0x0][0x3c8], PT ;  /* 0x0000f2000f007a0c */ /* 0x008fce0003f06270 */
[CC--:B-1----:R-:W-:Y:S02]  /*10c80*/  @!P3 LEA R10, P4, R6.reuse, R0.reuse, 0x1 ;  /* 0x00000000060ab211 */ /* 0x0c2fe400078808ff */
        /* <DEDUP_REMOVED lines=11> */
.L_x_565:
[----:B------:R-:W-:Y:S05]  /*10d40*/  BSYNC B0 ;  /* 0x0000000000007941 */ /* 0x000fea0003800000 */
.L_x_564:
[----:B------:R-:W-:Y:S05]  /*10d50*/  BRA.DIV ~URZ, `(.L_x_566) ;  /* 0x000023927f007947 */ /* 0x000fea000b800000 */
[----:B---3--:R3:W2:Y:S02]  /*10d60*/  SHFL.IDX PT, R4, R5, 0x2, 0x181f ;  /* 0x00581f0005047f89 */ /* 0x0086a400000e0000 */
.L_x_594:
[----:B------:R-:W-:Y:S05]  /*10d70*/  BRA.DIV ~URZ, `(.L_x_567) ;  /* 0x000023f27f007947 */ /* 0x000fea000b800000 */
[----:B-1----:R1:W3:Y:S02]  /*10d80*/  SHFL.IDX PT, R0, R13, 0x2, 0x181f ;  /* 0x00581f000d007f89 */ /* 0x0022e400000e0000 */
.L_x_595:
[----:B------:R-:W-:Y:S01]  /*10d90*/  IADD3 R2, R12, 0x40, RZ ;  /* 0x000000400c027810 */ /* 0x000fe20007ffe0ff */
[----:B------:R-:W-:Y:S03]  /*10da0*/  BSSY B0, `(.L_x_568) ;  /* 0x000001b000007945 */ /* 0x000fe60003800000 */
[----:B------:R-:W-:-:S13]  /*10db0*/  ISETP.GE.AND P0, PT, R2, R14, PT ;  /* 0x0000000e0200720c */ /* 0x000fda0003f06270 */
[----:B------:R-:W-:Y:S05]  /*10dc0*/  @P0 BRA `(.L_x_569) ;  /* 0x0000018000000947 */ /* 0x000fea0003800000 */
[----:B------:R-:W5:Y:S04]  /*10dd0*/  LDL R6, [R1+0x54] ;  /* 0x0000540001067983 */ /* 0x000f680000100800 */
[----:B----4-:R-:W4:Y:S04]  /*10de0*/  LDL R3, [R1+0x6c] ;  /* 0x00006c0001037983 */ /* 0x010f280000100800 */
[----:B---3--:R-:W3:Y:S04]  /*10df0*/  LDL R17, [R1+0x68] ;  /* 0x0000680001117983 */ /* 0x008ee80000100800 */
[----:B--2---:R-:W2:Y:S04]  /*10e00*/  LDL R15, [R1+0x70] ;  /* 0x00007000010f7983 */ /* 0x004ea80000100800 */
[----:B------:R-:W2:Y:S04]  /*10e10*/  LDL R7, [R1+0xf4] ;  /* 0x0000f40001077983 */ /* 0x000ea80000100800 */
[----:B------:R-:W2:Y:S04]  /*10e20*/  LDL R19, [R1+0xf0] ;  /* 0x0000f00001137983 */ /* 0x000ea80000100800 */
[----:B------:R-:W2:Y:S04]  /*10e30*/  LDL R18, [R1+0xec] ;  /* 0x0000ec0001127983 */ /* 0x000ea80000100800 */
[----:B------:R-:W2:Y:S01]  /*10e40*/  LDL R16, [R1+0xe8] ;  /* 0x0000e80001107983 */ /* 0x000ea20000100800 */
[----:B-----5:R-:W-:-:S02]  /*10e50*/  ISETP.GE.AND P3, PT, R6, c[0x0][0x3c8], PT ;  /* 0x0000f20006007a0c */ /* 0x020fc40003f66270 */
[----:B----4-:R-:W-:Y:S02]  /*10e60*/  ISETP.GE.AND P2, PT, R3, c[0x0][0x3c8], PT ;  /* 0x0000f20003007a0c */ /* 0x010fe40003f46270 */
[----:B---3--:R-:W-:Y:S02]  /*10e70*/  ISETP.GE.AND P1, PT, R17, c[0x0][0x3c8], PT ;  /* 0x0000f20011007a0c */ /* 0x008fe40003f26270 */
[----:B--2---:R-:W-:-:S07]  /*10e80*/  ISETP.GE.AND P0, PT, R15, c[0x0][0x3c8], PT ;  /* 0x0000f2000f007a0c */ /* 0x004fce0003f06270 */
[CC--:B------:R-:W-:Y:S02]  /*10e90*/  @!P3 LEA R10, P4, R6.reuse, R0.reuse, 0x1 ;  /* 0x00000000060ab211 */ /* 0x0c0fe400078808ff */
        /* <DEDUP_REMOVED lines=11> */
.L_x_569:
[----:B------:R-:W-:Y:S05]  /*10f50*/  BSYNC B0 ;  /* 0x0000000000007941 */ /* 0x000fea0003800000 */
.L_x_568:
[----:B------:R-:W-:Y:S05]  /*10f60*/  BRA.DIV ~URZ, `(.L_x_570) ;  /* 0x000022827f007947 */ /* 0x000fea000b800000 */
[----:B--2---:R2:W1:Y:S04]  /*10f70*/  SHFL.IDX PT, R4, R5, 0x3, 0x181f ;  /* 0x00781f0005047f89 */ /* 0x00446800000e0000 */
[----:B---3--:R2:W3:Y:S02]  /*10f80*/  SHFL.IDX PT, R0, R13, 0x3, 0x181f ;  /* 0x00781f000d007f89 */ /* 0x0084e400000e0000 */
.L_x_596:
[----:B------:R-:W-:-:S04]  /*10f90*/  IADD3 R2, R12, 0x60, RZ ;  /* 0x000000600c027810 */ /* 0x000fc80007ffe0ff */
        /* <DEDUP_REMOVED lines=9> */
[----:B-1----:R-:W3:Y:S01]  /*11030*/  LDL R13, [R1+0xe8] ;  /* 0x0000e800010d7983 */ /* 0x002ee20000100800 */
[----:B-----5:R-:W-:-:S02]  /*11040*/  ISETP.GE.AND P3, PT, R6, c[0x0][0x3c8], PT ;  /* 0x0000f20006007a0c */ /* 0x020fc40003f66270 */
[----:B--2---:R-:W-:Y:S02]  /*11050*/  ISETP.GE.AND P2, PT, R3, c[0x0][0x3c8], PT ;  /* 0x0000f20003007a0c */ /* 0x004fe40003f46270 */
[----:B----4-:R-:W-:Y:S02]  /*11060*/  ISETP.GE.AND P1, PT, R15, c[0x0][0x3c8], PT ;  /* 0x0000f2000f007a0c */ /* 0x010fe40003f26270 */
[----:B---3--:R-:W-:-:S07]  /*11070*/  ISETP.GE.AND P0, PT, R5, c[0x0][0x3c8], PT ;  /* 0x0000f20005007a0c */ /* 0x008fce0003f06270 */
        /* <DEDUP_REMOVED lines=12> */
.L_x_556:
[----:B------:R-:W-:Y:S05]  /*11140*/  BSYNC B1 ;  /* 0x0000000000017941 */ /* 0x000fea0003800000 */
.L_x_547:
[----:B---34-:R-:W3:Y:S02]  /*11150*/  LDL R0, [R1+0xf8] ;  /* 0x0000f80001007983 */ /* 0x018ee40000100800 */
[----:B---3--:R-:W-:-:S13]  /*11160*/  ISETP.NE.AND P0, PT, R0, RZ, PT ;  /* 0x000000ff0000720c */ /* 0x008fda0003f05270 */
[----:B------:R-:W-:Y:S01]  /*11170*/  @P0 WARPSYNC 0xffffffff ;  /* 0xffffffff00000948 */ /* 0x000fe20003800000 */
[----:B------:R-:W-:Y:S06]  /*11180*/  @P0 BAR.SYNC.DEFER_BLOCKING 0x5, 0x100 ;  /* 0x0144000000000b1d */ /* 0x000fec0000010000 */
[----:B------:R-:W3:Y:S04]  /*11190*/  @P0 LDS R0, [0x18100] ;  /* 0x01810000ff000984 */ /* 0x000ee80000000800 */
[----:B---3--:R3:W-:Y:S04]  /*111a0*/  @P0 STL [R1+0xc4], R0 ;  /* 0x0000c40001000387 */ /* 0x0087e80000100800 */
[----:B------:R-:W-:Y:S06]  /*111b0*/  @P0 BAR.ARV 0x4, 0x100 ;  /* 0x0104000000000b1d */ /* 0x000fec0000002000 */
[----:B------:R-:W-:Y:S05]  /*111c0*/  @P0 BRA `(.L_x_571) ;  /* 0x0000009000000947 */ /* 0x000fea0003800000 */
[----:B------:R-:W-:Y:S05]  /*111d0*/  BRA.DIV ~URZ, `(.L_x_572) ;  /* 0x000021027f007947 */ /* 0x000fea000b800000 */
[----:B---3--:R3:W4:Y:S02]  /*111e0*/  SHFL.IDX PT, R0, R81, RZ, 0x1f ;  /* 0x00001fff51007589 */ /* 0x00872400000e0000 */
.L_x_597:
[----:B-12---:R-:W1:Y:S01]  /*111f0*/  S2R R2, SR_TID.X ;  /* 0x0000000000027919 */ /* 0x006e620000002100 */
[----:B------:R-:W-:Y:S03]  /*11200*/  WARPSYNC 0xffffffff ;  /* 0xffffffff00007948 */ /* 0x000fe60003800000 */
[----:B------:R-:W-:Y:S06]  /*11210*/  BAR.SYNC.DEFER_BLOCKING 0x4, 0x100 ;  /* 0x0104000000007b1d */ /* 0x000fec0000010000 */
[----:B----4-:R2:W-:Y:S01]  /*11220*/  STL [R1+0xc4], R0 ;  /* 0x0000c40001007387 */ /* 0x0105e20000100800 */
[----:B-1----:R-:W-:-:S13]  /*11230*/  LOP3.LUT P0, RZ, R2, 0xff, RZ, 0xc0, !PT ;  /* 0x000000ff02ff7812 */ /* 0x002fda000780c0ff */
[----:B------:R2:W-:Y:S04]  /*11240*/  @!P0 STS [0x18100], R81 ;  /* 0x01810051ff008388 */ /* 0x0005e80000000800 */
[----:B------:R-:W-:Y:S06]  /*11250*/  BAR.ARV 0x5, 0x100 ;  /* 0x0144000000007b1d */ /* 0x000fec0000002000 */
.L_x_571:
[----:B--23--:R-:W2:Y:S02]  /*11260*/  LDL R0, [R1+0xc4] ;  /* 0x0000c40001007983 */ /* 0x00cea40000100800 */
[----:B--2---:R-:W-:-:S13]  /*11270*/  ISETP.GE.AND P0, PT, R0, c[0x0][0x538], PT ;  /* 0x00014e0000007a0c */ /* 0x004fda0003f06270 */
[----:B-1---5:R-:W-:Y:S01]  /*11280*/  @P0 CALL.REL.NOINC `(.L_x_573) ;  /* 0x0000001000000944 */ /* 0x022fe20003c00000 */
[----:B------:R-:W-:Y:S05]  /*11290*/  BRA `(.L_x_574) ;  /* 0xfffef75000007947 */ /* 0x000fea000383ffff */
.L_x_573:
[----:B------:R-:W-:Y:S05]  /*112a0*/  EXIT ;  /* 0x000000000000794d */ /* 0x000fea0003800000 */
.L_x_519:
[----:B------:R2:W-:Y:S01]  /*112b0*/  STL [R1+0x64], RZ ;  /* 0x000064ff01007387 */ /* 0x0005e20000100800 */
[----:B-1----:R-:W-:Y:S01]  /*112c0*/  IMAD.MOV.U32 R7, RZ, RZ, R5 ;  /* 0x000000ffff077224 */ /* 0x002fe200078e0005 */
[----:B------:R-:W-:Y:S02]  /*112d0*/  MOV R3, 0x181f ;  /* 0x0000181f00037802 */ /* 0x000fe40000000f00 */
[----:B------:R-:W-:Y:S02]  /*112e0*/  MOV R2, 0x11300 ;  /* 0x0001130000027802 */ /* 0x000fe40000000f00 */
[----:B--2---:R-:W-:Y:S05]  /*112f0*/  CALL.REL.NOINC `($__internal_3_$__cuda_sm70_shflsync_idx_p) ;  /* 0x000020d000007944 */ /* 0x004fea0003c00000 */
[----:B-----5:R-:W-:Y:S01]  /*11300*/  MOV R4, R7 ;  /* 0x0000000700047202 */ /* 0x020fe20000000f00 */
[----:B-1----:R-:W-:Y:S05]  /*11310*/  BRA `(.L_x_575) ;  /* 0xffff264000007947 */ /* 0x002fea000383ffff */
.L_x_520:
[----:B------:R4:W-:Y:S01]  /*11320*/  STL [R1+0x64], RZ ;  /* 0x000064ff01007387 */ /* 0x0009e20000100800 */
[----:B-1----:R-:W-:Y:S01]  /*11330*/  IMAD.MOV.U32 R7, RZ, RZ, R15 ;  /* 0x000000ffff077224 */ /* 0x002fe200078e000f */
[----:B------:R-:W-:Y:S02]  /*11340*/  MOV R3, 0x181f ;  /* 0x0000181f00037802 */ /* 0x000fe40000000f00 */
[----:B------:R-:W-:Y:S02]  /*11350*/  MOV R2, 0x11370 ;  /* 0x0001137000027802 */ /* 0x000fe40000000f00 */
[----:B--234-:R-:W-:Y:S05]  /*11360*/  CALL.REL.NOINC `($__internal_3_$__cuda_sm70_shflsync_idx_p) ;  /* 0x0000206000007944 */ /* 0x01cfea0003c00000 */
[----:B------:R-:W2:Y:S04]  /*11370*/  LDL R2, [R1+0x54] ;  /* 0x0000540001027983 */ /* 0x000ea80000100800 */
[----:B------:R-:W3:Y:S04]  /*11380*/  LDL R14, [R1+0x6c] ;  /* 0x00006c00010e7983 */ /* 0x000ee80000100800 */
[----:B------:R-:W4:Y:S04]  /*11390*/  LDL R13, [R1+0x68] ;  /* 0x00006800010d7983 */ /* 0x000f280000100800 */
[----:B------:R-:W4:Y:S04]  /*113a0*/  LDL R12, [R1+0x70] ;  /* 0x00007000010c7983 */ /* 0x000f280000100800 */
[----:B-----5:R-:W4:Y:S01]  /*113b0*/  LDL R0, [R1+0x4c] ;  /* 0x00004c0001007983 */ /* 0x020f220000100800 */
[----:B------:R-:W-:-:S02]  /*113c0*/  IADD3 R10, P1, R7, R93, RZ ;  /* 0x0000005d070a7210 */ /* 0x000fc40007f3e0ff */
[C---:B------:R-:W-:Y:S02]  /*113d0*/  IADD3 R8, P0, R7.reuse, R94, RZ ;  /* 0x0000005e07087210 */ /* 0x040fe40007f1e0ff */
[C---:B------:R-:W-:Y:S01]  /*113e0*/  IADD3 R6, P5, R7.reuse, R95, RZ ;  /* 0x0000005f07067210 */ /* 0x040fe20007fbe0ff */
[C---:B------:R-:W-:Y:S02]  /*113f0*/  IMAD.X R11, R4.reuse, 0x1, R88, P1 ;  /* 0x00000001040b7824 */ /* 0x040fe400008e0658 */
[----:B------:R-:W-:Y:S01]  /*11400*/  IMAD.X R9, R4, 0x1, R89, P0 ;  /* 0x0000000104097824 */ /* 0x000fe200000e0659 */
[----:B--2---:R-:W-:Y:S02]  /*11410*/  ISETP.GE.AND P3, PT, R2, c[0x0][0x1d4], PT ;  /* 0x0000750002007a0c */ /* 0x004fe40003f66270 */
[----:B------:R-:W-:Y:S01]  /*11420*/  IADD3 R2, P4, R7, R96, RZ ;  /* 0x0000006007027210 */ /* 0x000fe20007f9e0ff */
[----:B------:R-:W-:Y:S01]  /*11430*/  IMAD.X R7, R4, 0x1, R90, P5 ;  /* 0x0000000104077824 */ /* 0x000fe200028e065a */
[----:B---3--:R-:W-:-:S03]  /*11440*/  ISETP.GE.AND P2, PT, R14, c[0x0][0x1d4], PT ;  /* 0x000075000e007a0c */ /* 0x008fc60003f46270 */
[----:B------:R-:W-:Y:S01]  /*11450*/  IMAD.X R3, R4, 0x1, R91, P4 ;  /* 0x0000000104037824 */ /* 0x000fe200020e065b */
[----:B----4-:R-:W-:Y:S02]  /*11460*/  ISETP.GE.AND P1, PT, R13, c[0x0][0x1d4], PT ;  /* 0x000075000d007a0c */ /* 0x010fe40003f26270 */
[----:B------:R-:W-:Y:S02]  /*11470*/  SEL R14, RZ, 0x10, P2 ;  /* 0x00000010ff0e7807 */ /* 0x000fe40001000000 */
[----:B------:R-:W-:Y:S02]  /*11480*/  ISETP.GE.AND P0, PT, R12, c[0x0][0x1d4], PT ;  /* 0x000075000c007a0c */ /* 0x000fe40003f06270 */
[----:B------:R-:W-:Y:S01]  /*11490*/  SEL R13, RZ, 0x10, P1 ;  /* 0x00000010ff0d7807 */ /* 0x000fe20000800000 */
[----:B------:R-:W-:Y:S01]  /*114a0*/  @!PT LDS RZ, [RZ] ;  /* 0x00000000fffff984 */ /* 0x000fe20000000800 */
[----:B------:R-:W-:Y:S01]  /*114b0*/  @!PT LDS RZ, [RZ] ;  /* 0x00000000fffff984 */ /* 0x000fe20000000800 */
[----:B------:R-:W-:Y:S01]  /*114c0*/  @!PT LDS RZ, [RZ] ;  /* 0x00000000fffff984 */ /* 0x000fe20000000800 */
[----:B------:R2:W-:Y:S01]  /*114d0*/  LDGSTS.E.BYPASS.LTC128B.128 [R0+0x10100], [R10.64], !P3 ;  /* 0x101000000a007fae */ /* 0x0005e2000d901d46 */
[----:B------:R-:W-:-:S03]  /*114e0*/  SEL R12, RZ, 0x10, P0 ;  /* 0x00000010ff0c7807 */ /* 0x000fc60000000000 */
[----:B------:R2:W-:Y:S04]  /*114f0*/  LDGSTS.E.BYPASS.LTC128B.128 [R0+0x12100], [R8.64], !P2 ;  /* 0x1210000008007fae */ /* 0x0005e8000d101d46 */
[----:B------:R3:W-:Y:S04]  /*11500*/  LDGSTS.E.BYPASS.LTC128B.128 [R0+0x14100], [R6.64], !P1 ;  /* 0x1410000006007fae */ /* 0x0007e8000c901d46 */
[----:B------:R2:W-:Y:S01]  /*11510*/  LDGSTS.E.BYPASS.LTC128B.128 [R0+0x16100], [R2.64], !P0 ;  /* 0x1610000002007fae */ /* 0x0005e2000c101d46 */
[----:B---3--:R-:W-:Y:S01]  /*11520*/  IMAD.MOV.U32 R7, RZ, RZ, R5 ;  /* 0x000000ffff077224 */ /* 0x008fe200078e0005 */
[----:B------:R-:W-:Y:S01]  /*11530*/  SEL R5, RZ, 0x10, P3 ;  /* 0x00000010ff057807 */ /* 0x000fe20001800000 */
[----:B--2---:R-:W-:Y:S01]  /*11540*/  IMAD.MOV.U32 R0, RZ, RZ, 0x1 ;  /* 0x00000001ff007424 */ /* 0x004fe200078e00ff */
[----:B------:R-:W-:Y:S01]  /*11550*/  MOV R2, 0x11590 ;  /* 0x0001159000027802 */ /* 0x000fe20000000f00 */
[----:B------:R-:W-:-:S03]  /*11560*/  IMAD.MOV.U32 R3, RZ, RZ, 0x181f ;  /* 0x0000181fff037424 */ /* 0x000fc600078e00ff */
[----:B------:R2:W-:Y:S04]  /*11570*/  STL [R1+0x64], R0 ;  /* 0x0000640001007387 */ /* 0x0005e80000100800 */
[----:B-12---:R-:W-:Y:S05]  /*11580*/  CALL.REL.NOINC `($__internal_3_$__cuda_sm70_shflsync_idx_p) ;  /* 0x00001e4000007944 */ /* 0x006fea0003c00000 */
[----:B-----5:R-:W-:Y:S01]  /*11590*/  MOV R0, 0x1 ;  /* 0x0000000100007802 */ /* 0x020fe20000000f00 */
[----:B------:R-:W-:Y:S01]  /*115a0*/  IMAD.MOV.U32 R4, RZ, RZ, R7 ;  /* 0x000000ffff047224 */ /* 0x000fe200078e0007 */
[----:B------:R-:W-:Y:S01]  /*115b0*/  MOV R3, 0x181f ;  /* 0x0000181f00037802 */ /* 0x000fe20000000f00 */
[----:B------:R-:W-:Y:S01]  /*115c0*/  IMAD.MOV.U32 R7, RZ, RZ, R15 ;  /* 0x000000ffff077224 */ /* 0x000fe200078e000f */
[----:B------:R-:W-:Y:S01]  /*115d0*/  MOV R2, 0x11600 ;  /* 0x0001160000027802 */ /* 0x000fe20000000f00 */
[----:B------:R2:W-:Y:S04]  /*115e0*/  STL [R1+0x64], R0 ;  /* 0x0000640001007387 */ /* 0x0005e80000100800 */
[----:B-12---:R-:W-:Y:S05]  /*115f0*/  CALL.REL.NOINC `($__internal_3_$__cuda_sm70_shflsync_idx_p) ;  /* 0x00001dd000007944 */ /* 0x006fea0003c00000 */
[----:B-----5:R-:W-:Y:S01]  /*11600*/  MOV R0, R7 ;  /* 0x0000000700007202 */ /* 0x020fe20000000f00 */
[----:B-1----:R-:W-:Y:S05]  /*11610*/  BRA `(.L_x_576) ;  /* 0xffff253000007947 */ /* 0x002fea000383ffff */
.L_x_521:
[----:B------:R1:W-:Y:S01]  /*11620*/  STL [R1+0x64], RZ ;  /* 0x000064ff01007387 */ /* 0x0003e20000100800 */
[----:B------:R-:W-:Y:S01]  /*11630*/  IMAD.MOV.U32 R7, RZ, RZ, R4 ;  /* 0x000000ffff077224 */ /* 0x000fe200078e0004 */
[----:B------:R-:W-:Y:S02]  /*11640*/  MOV R3, 0x1c1f ;  /* 0x00001c1f00037802 */ /* 0x000fe40000000f00 */
[----:B------:R-:W-:-:S02]  /*11650*/  MOV R2, 0x11670 ;  /* 0x0001167000027802 */ /* 0x000fc40000000f00 */
[----:B-1----:R-:W-:Y:S05]  /*11660*/  CALL.REL.NOINC `($__internal_3_$__cuda_sm70_shflsync_idx_p) ;  /* 0x00001d6000007944 */ /* 0x002fea0003c00000 */
[----:B-1---5:R-:W-:Y:S05]  /*11670*/  BRA `(.L_x_577) ;  /* 0xffff27c000007947 */ /* 0x022fea000383ffff */
.L_x_522:
[----:B------:R-:W-:Y:S01]  /*11680*/  MOV R0, 0x1 ;  /* 0x0000000100007802 */ /* 0x000fe20000000f00 */
[----:B------:R-:W-:Y:S01]  /*11690*/  IMAD.MOV.U32 R7, RZ, RZ, R4 ;  /* 0x000000ffff077224 */ /* 0x000fe200078e0004 */
[----:B------:R-:W-:Y:S01]  /*116a0*/  MOV R2, 0x116e0 ;  /* 0x000116e000027802 */ /* 0x000fe20000000f00 */
[----:B------:R-:W-:-:S02]  /*116b0*/  IMAD.MOV.U32 R3, RZ, RZ, 0x1c1f ;  /* 0x00001c1fff037424 */ /* 0x000fc400078e00ff */
[----:B------:R2:W-:Y:S04]  /*116c0*/  STL [R1+0x64], R0 ;  /* 0x0000640001007387 */ /* 0x0005e80000100800 */
[----:B-12---:R-:W-:Y:S05]  /*116d0*/  CALL.REL.NOINC `($__internal_3_$__cuda_sm70_shflsync_idx_p) ;  /* 0x00001cf000007944 */ /* 0x006fea0003c00000 */
[----:B-----5:R-:W-:Y:S01]  /*116e0*/  IMAD.IADD R0, R5, 0x1, R7 ;  /* 0x0000000105007824 */ /* 0x020fe200078e0207 */
[----:B------:R-:W-:-:S04]  /*116f0*/  FMNMX.FTZ R2, R10, R14, !PT ;  /* 0x0000000e0a027209 */ /* 0x000fc80007810000 */
[----:B------:R-:W-:Y:S02]  /*11700*/  IMNMX R0, R6, R0, PT ;  /* 0x0000000006007217 */ /* 0x000fe40003800200 */
[----:B------:R-:W-:Y:S02]  /*11710*/  FMNMX.FTZ R2, R15, R2, !PT ;  /* 0x000000020f027209 */ /* 0x000fe40007810000 */
[C---:B------:R-:W-:Y:S02]  /*11720*/  ISETP.GT.AND P1, PT, R0.reuse, RZ, PT ;  /* 0x000000ff0000720c */ /* 0x040fe40003f24270 */
[C---:B------:R-:W-:Y:S02]  /*11730*/  ISETP.GT.AND P0, PT, R0.reuse, 0x1, PT ;  /* 0x000000010000780c */ /* 0x040fe40003f04270 */
[----:B------:R-:W-:Y:S02]  /*11740*/  ISETP.GT.AND P2, PT, R0, 0x8, PT ;  /* 0x000000080000780c */ /* 0x000fe40003f44270 */
[----:B------:R-:W-:-:S02]  /*11750*/  FSEL R5, R68, -INF , P1 ;  /* 0xff80000044057808 */ /* 0x000fc40000800000 */
[----:B------:R-:W-:Y:S02]  /*11760*/  FSEL R6, R61, -INF , P0 ;  /* 0xff8000003d067808 */ /* 0x000fe40000000000 */
[C---:B------:R-:W-:Y:S02]  /*11770*/  ISETP.GT.AND P0, PT, R0.reuse, 0x9, PT ;  /* 0x000000090000780c */ /* 0x040fe40003f04270 */
[----:B------:R-:W-:Y:S02]  /*11780*/  FSEL R13, R53, -INF , P2 ;  /* 0xff800000350d7808 */ /* 0x000fe40001000000 */
[----:B------:R-:W-:Y:S02]  /*11790*/  FMNMX.FTZ R3, R5, R6, !PT ;  /* 0x0000000605037209 */ /* 0x000fe40007810000 */
[----:B------:R-:W-:Y:S02]  /*117a0*/  FMNMX.FTZ R7, R17, R2, !PT ;  /* 0x0000000211077209 */ /* 0x000fe40007810000 */
[----:B------:R-:W-:-:S02]  /*117b0*/  ISETP.GT.AND P1, PT, R0, 0x10, PT ;  /* 0x000000100000780c */ /* 0x000fc40003f24270 */
[----:B------:R-:W-:Y:S02]  /*117c0*/  FSEL R12, R51, -INF , P0 ;  /* 0xff800000330c7808 */ /* 0x000fe40000000000 */
[----:B------:R-:W-:Y:S02]  /*117d0*/  FMNMX.FTZ R2, R13, R3, !PT ;  /* 0x000000030d027209 */ /* 0x000fe40007810000 */
[----:B------:R-:W-:Y:S02]  /*117e0*/  FMNMX.FTZ R132, R18, R7, !PT ;  /* 0x0000000712847209 */ /* 0x000fe40007810000 */
[----:B------:R-:W-:Y:S02]  /*117f0*/  ISETP.GT.AND P0, PT, R0, 0x11, PT ;  /* 0x000000110000780c */ /* 0x000fe40003f04270 */
[----:B------:R-:W-:Y:S02]  /*11800*/  FSEL R9, R45, -INF , P1 ;  /* 0xff8000002d097808 */ /* 0x000fe40000800000 */
[----:B------:R-:W-:-:S02]  /*11810*/  FMNMX.FTZ R2, R12, R2, !PT ;  /* 0x000000020c027209 */ /* 0x000fc40007810000 */
[----:B------:R-:W-:Y:S02]  /*11820*/  FMNMX.FTZ R132, R19, R132, !PT ;  /* 0x0000008413847209 */ /* 0x000fe40007810000 */
[----:B------:R-:W-:Y:S02]  /*11830*/  ISETP.GT.AND P1, PT, R0, 0x18, PT ;  /* 0x000000180000780c */ /* 0x000fe40003f24270 */
        /* <DEDUP_REMOVED lines=35> */
[----:B------:R-:W-:Y:S01]  /*11a70*/  ISETP.GT.AND P0, PT, R0, 0x39, PT ;  /* 0x000000390000780c */ /* 0x000fe20003f04270 */
[----:B------:R-:W-:Y:S01]  /*11a80*/  IMAD.MOV.U32 R0, RZ, RZ, 0x2 ;  /* 0x00000002ff007424 */ /* 0x000fe200078e00ff */
[----:B------:R-:W-:Y:S02]  /*11a90*/  FSEL R85, R28, -INF , P1 ;  /* 0xff8000001c557808 */ /* 0x000fe40000800000 */
[----:B------:R-:W-:Y:S02]  /*11aa0*/  FMNMX.FTZ R16, R86, R16, !PT ;  /* 0x0000001056107209 */ /* 0x000fe40007810000 */
[----:B------:R-:W-:Y:S02]  /*11ab0*/  FMNMX.FTZ R132, R92, R132, !PT ;  /* 0x000000845c847209 */ /* 0x000fe40007810000 */
[----:B------:R-:W-:-:S02]  /*11ac0*/  FSEL R84, R27, -INF , P0 ;  /* 0xff8000001b547808 */ /* 0x000fc40000000000 */
[----:B------:R-:W-:Y:S01]  /*11ad0*/  FMNMX.FTZ R16, R85, R16, !PT ;  /* 0x0000001055107209 */ /* 0x000fe20007810000 */
[----:B------:R-:W-:Y:S01]  /*11ae0*/  IMAD.MOV.U32 R4, RZ, RZ, R132 ;  /* 0x000000ffff047224 */ /* 0x000fe200078e0084 */
[----:B------:R-:W-:Y:S02]  /*11af0*/  MOV R2, 0x11b20 ;  /* 0x00011b2000027802 */ /* 0x000fe40000000f00 */
[----:B------:R-:W-:Y:S02]  /*11b00*/  FMNMX.FTZ R16, R84, R16, !PT ;  /* 0x0000001054107209 */ /* 0x000fe40007810000 */
[----:B-1----:R-:W-:Y:S05]  /*11b10*/  CALL.REL.NOINC `($__internal_2_$__cuda_sm70_shflsync_bfly_p) ;  /* 0x0000183000007944 */ /* 0x002fea0003c00000 */
[----:B------:R-:W-:Y:S01]  /*11b20*/  FMNMX.FTZ R132, R132, R0, !PT ;  /* 0x0000000084847209 */ /* 0x000fe20007810000 */
[----:B------:R-:W-:Y:S01]  /*11b30*/  IMAD.MOV.U32 R0, RZ, RZ, 0x1 ;  /* 0x00000001ff007424 */ /* 0x000fe200078e00ff */
[----:B------:R-:W-:-:S03]  /*11b40*/  MOV R2, 0x11b70 ;  /* 0x00011b7000027802 */ /* 0x000fc60000000f00 */
[----:B------:R-:W-:Y:S02]  /*11b50*/  IMAD.MOV.U32 R4, RZ, RZ, R132 ;  /* 0x000000ffff047224 */ /* 0x000fe400078e0084 */
[----:B-1---5:R-:W-:Y:S05]  /*11b60*/  CALL.REL.NOINC `($__internal_2_$__cuda_sm70_shflsync_bfly_p) ;  /* 0x000017e000007944 */ /* 0x022fea0003c00000 */
[----:B------:R-:W-:Y:S01]  /*11b70*/  FMNMX.FTZ R132, R132, R0, !PT ;  /* 0x0000000084847209 */ /* 0x000fe20007810000 */
[----:B------:R-:W-:Y:S01]  /*11b80*/  IMAD.MOV.U32 R4, RZ, RZ, R16 ;  /* 0x000000ffff047224 */ /* 0x000fe200078e0010 */
[----:B------:R-:W-:Y:S01]  /*11b90*/  MOV R2, 0x11bc0 ;  /* 0x00011bc000027802 */ /* 0x000fe20000000f00 */
[----:B------:R-:W-:Y:S02]  /*11ba0*/  IMAD.MOV.U32 R0, RZ, RZ, 0x2 ;  /* 0x00000002ff007424 */ /* 0x000fe400078e00ff */
[----:B-1---5:R-:W-:Y:S05]  /*11bb0*/  CALL.REL.NOINC `($__internal_2_$__cuda_sm70_shflsync_bfly_p) ;  /* 0x0000179000007944 */ /* 0x022fea0003c00000 */
[----:B------:R-:W-:Y:S01]  /*11bc0*/  FMNMX.FTZ R16, R16, R0, !PT ;  /* 0x0000000010107209 */ /* 0x000fe20007810000 */
[----:B------:R-:W-:Y:S01]  /*11bd0*/  IMAD.MOV.U32 R0, RZ, RZ, 0x1 ;  /* 0x00000001ff007424 */ /* 0x000fe200078e00ff */
[----:B------:R-:W-:-:S03]  /*11be0*/  MOV R2, 0x11c10 ;  /* 0x00011c1000027802 */ /* 0x000fc60000000f00 */
[----:B------:R-:W-:Y:S02]  /*11bf0*/  IMAD.MOV.U32 R4, RZ, RZ, R16 ;  /* 0x000000ffff047224 */ /* 0x000fe400078e0010 */
[----:B-1---5:R-:W-:Y:S05]  /*11c00*/  CALL.REL.NOINC `($__internal_2_$__cuda_sm70_shflsync_bfly_p) ;  /* 0x0000174000007944 */ /* 0x022fea0003c00000 */
[----:B------:R-:W-:Y:S01]  /*11c10*/  MOV R3, R0 ;  /* 0x0000000000037202 */ /* 0x000fe20000000f00 */
[----:B-1---5:R-:W-:Y:S05]  /*11c20*/  BRA `(.L_x_578) ;  /* 0xffff28c000007947 */ /* 0x022fea000383ffff */
.L_x_526:
[----:B------:R-:W-:Y:S01]  /*11c30*/  MOV R3, 0x181f ;  /* 0x0000181f00037802 */ /* 0x000fe20000000f00 */
[----:B------:R1:W-:Y:S01]  /*11c40*/  STL [R1+0x64], RZ ;  /* 0x000064ff01007387 */ /* 0x0003e20000100800 */
[----:B------:R-:W-:Y:S01]  /*11c50*/  MOV R2, 0x11c80 ;  /* 0x00011c8000027802 */ /* 0x000fe20000000f00 */
[----:B------:R-:W-:Y:S02]  /*11c60*/  IMAD.MOV.U32 R7, RZ, RZ, R5 ;  /* 0x000000ffff077224 */ /* 0x000fe400078e0005 */
[----:B-1----:R-:W-:Y:S05]  /*11c70*/  CALL.REL.NOINC `($__internal_3_$__cuda_sm70_shflsync_idx_p) ;  /* 0x0000175000007944 */ /* 0x002fea0003c00000 */
[----:B-----5:R-:W-:Y:S01]  /*11c80*/  MOV R4, R7 ;  /* 0x0000000700047202 */ /* 0x020fe20000000f00 */
[----:B-1----:R-:W-:-:S05]  /*11c90*/  BRA `(.L_x_579) ;  /* 0xffff441000007947 */ /* 0x002fca000383ffff */
.L_x_527:
[----:B------:R-:W-:Y:S01]  /*11ca0*/  MOV R3, 0x181f ;  /* 0x0000181f00037802 */ /* 0x000fe20000000f00 */
[----:B------:R3:W-:Y:S01]  /*11cb0*/  STL [R1+0x64], RZ ;  /* 0x000064ff01007387 */ /* 0x0007e20000100800 */
[----:B------:R-:W-:Y:S01]  /*11cc0*/  MOV R2, 0x11cf0 ;  /* 0x00011cf000027802 */ /* 0x000fe20000000f00 */
[----:B------:R-:W-:Y:S02]  /*11cd0*/  IMAD.MOV.U32 R7, RZ, RZ, R12 ;  /* 0x000000ffff077224 */ /* 0x000fe400078e000c */
[----:B-123--:R-:W-:Y:S05]  /*11ce0*/  CALL.REL.NOINC `($__internal_3_$__cuda_sm70_shflsync_idx_p) ;  /* 0x000016e000007944 */ /* 0x00efea0003c00000 */
[----:B------:R-:W2:Y:S01]  /*11cf0*/  LDL R3, [R1+0x54] ;  /* 0x0000540001037983 */ /* 0x000ea20000100800 */
[----:B------:R-:W-:Y:S03]  /*11d00*/  IADD3 R14, P0, R7, R23, RZ ;  /* 0x00000017070e7210 */ /* 0x000fe60007f1e0ff */
[----:B------:R-:W3:Y:S02]  /*11d10*/  LDL R2, [R1+0x6c] ;  /* 0x00006c0001027983 */ /* 0x000ee40000100800 */
[----:B-----5:R-:W-:Y:S02]  /*11d20*/  IMAD.X R15, R4, 0x1, R13, P0 ;  /* 0x00000001040f7824 */ /* 0x020fe400000e060d */
[----:B------:R-:W4:Y:S04]  /*11d30*/  LDL R0, [R1+0x4c] ;  /* 0x00004c0001007983 */ /* 0x000f280000100800 */
[----:B------:R-:W4:Y:S04]  /*11d40*/  LDL R31, [R1+0x68] ;  /* 0x00006800011f7983 */ /* 0x000f280000100800 */
[----:B------:R-:W4:Y:S01]  /*11d50*/  LDL R6, [R1+0x70] ;  /* 0x0000700001067983 */ /* 0x000f220000100800 */
[----:B--2---:R-:W-:Y:S02]  /*11d60*/  ISETP.GE.AND P3, PT, R3, c[0x0][0x1d4], PT ;  /* 0x0000750003007a0c */ /* 0x004fe40003f66270 */
[----:B---3--:R-:W-:Y:S02]  /*11d70*/  ISETP.GE.AND P2, PT, R2, c[0x0][0x1d4], PT ;  /* 0x0000750002007a0c */ /* 0x008fe40003f46270 */
[----:B------:R-:W-:Y:S05]  /*11d80*/  IADD3 R2, P0, R7, R28, RZ ;  /* 0x0000001c07027210 */ /* 0x000fea0007f1e0ff */
[C---:B------:R-:W-:Y:S01]  /*11d90*/  IMAD.X R3, R4.reuse, 0x1, R20, P0 ;  /* 0x0000000104037824 */ /* 0x040fe200000e0614 */
[----:B----4-:R-:W-:Y:S03]  /*11da0*/  ISETP.GE.AND P1, PT, R31, c[0x0][0x1d4], PT ;  /* 0x000075001f007a0c */ /* 0x010fe60003f26270 */
[----:B------:R-:W-:Y:S01]  /*11db0*/  @!PT LDS RZ, [RZ] ;  /* 0x00000000fffff984 */ /* 0x000fe20000000800 */
[----:B------:R-:W-:Y:S01]  /*11dc0*/  @!PT LDS RZ, [RZ] ;  /* 0x00000000fffff984 */ /* 0x000fe20000000800 */
[----:B------:R-:W-:Y:S01]  /*11dd0*/  @!PT LDS RZ, [RZ] ;  /* 0x00000000fffff984 */ /* 0x000fe20000000800 */
[----:B------:R2:W-:Y:S04]  /*11de0*/  LDGSTS.E.BYPASS.LTC128B.128 [R0+0x100], [R14.64], !P3 ;  /* 0x001000000e007fae */ /* 0x0005e8000d901d46 */
[----:B------:R3:W-:Y:S01]  /*11df0*/  LDGSTS.E.BYPASS.LTC128B.128 [R0+0x2100], [R2.64], !P2 ;  /* 0x0210000002007fae */ /* 0x0007e2000d101d46 */
[----:B--2---:R-:W-:Y:S02]  /*11e00*/  SEL R15, RZ, 0x10, P1 ;  /* 0x00000010ff0f7807 */ /* 0x004fe40000800000 */
[C---:B---3--:R-:W-:Y:S05]  /*11e10*/  IADD3 R2, P0, R7.reuse, R29, RZ ;  /* 0x0000001d07027210 */ /* 0x048fea0007f1e0ff */
[C---:B------:R-:W-:Y:S05]  /*11e20*/  IMAD.X R3, R4.reuse, 0x1, R21, P0 ;  /* 0x0000000104037824 */ /* 0x040fea00000e0615 */
[----:B------:R2:W-:Y:S02]  /*11e30*/  LDGSTS.E.BYPASS.LTC128B.128 [R0+0x4100], [R2.64], !P1 ;  /* 0x0410000002007fae */ /* 0x0005e4000c901d46 */
[----:B--2---:R-:W-:Y:S01]  /*11e40*/  IADD3 R2, P0, R7, R30, RZ ;  /* 0x0000001e07027210 */ /* 0x004fe20007f1e0ff */
[----:B------:R-:W-:Y:S01]  /*11e50*/  IMAD.MOV.U32 R7, RZ, RZ, R5 ;  /* 0x000000ffff077224 */ /* 0x000fe200078e0005 */
[----:B------:R-:W-:Y:S03]  /*11e60*/  SEL R5, RZ, 0x10, P3 ;  /* 0x00000010ff057807 */ /* 0x000fe60001800000 */
[----:B------:R-:W-:Y:S01]  /*11e70*/  IMAD.X R3, R4, 0x1, R22, P0 ;  /* 0x0000000104037824 */ /* 0x000fe200000e0616 */
[----:B------:R-:W-:Y:S02]  /*11e80*/  ISETP.GE.AND P0, PT, R6, c[0x0][0x1d4], PT ;  /* 0x0000750006007a0c */ /* 0x000fe40003f06270 */
[----:B------:R-:W-:Y:S02]  /*11e90*/  SEL R6, RZ, 0x10, P2 ;  /* 0x00000010ff067807 */ /* 0x000fe40001000000 */
[----:B------:R-:W-:Y:S09]  /*11ea0*/  SEL R14, RZ, 0x10, P0 ;  /* 0x00000010ff0e7807 */ /* 0x000ff20000000000 */
[----:B------:R2:W-:Y:S02]  /*11eb0*/  LDGSTS.E.BYPASS.LTC128B.128 [R0+0x6100], [R2.64], !P0 ;  /* 0x0610000002007fae */ /* 0x0005e4000c101d46 */
[----:B--2---:R-:W-:Y:S01]  /*11ec0*/  IMAD.MOV.U32 R0, RZ, RZ, 0x1 ;  /* 0x00000001ff007424 */ /* 0x004fe200078e00ff */
[----:B------:R-:W-:Y:S01]  /*11ed0*/  MOV R2, 0x11f10 ;  /* 0x00011f1000027802 */ /* 0x000fe20000000f00 */
[----:B------:R-:W-:Y:S03]  /*11ee0*/  IMAD.MOV.U32 R3, RZ, RZ, 0x181f ;  /* 0x0000181fff037424 */ /* 0x000fe600078e00ff */
        /* <DEDUP_REMOVED lines=10> */
[----:B-1----:R-:W-:-:S05]  /*11f90*/  BRA `(.L_x_580) ;  /* 0xffff430000007947 */ /* 0x002fca000383ffff */
.L_x_530:
[----:B------:R-:W-:Y:S01]  /*11fa0*/  MOV R3, 0x181f ;  /* 0x0000181f00037802 */ /* 0x000fe20000000f00 */
[----:B------:R1:W-:Y:S01]  /*11fb0*/  STL [R1+0x64], RZ ;  /* 0x000064ff01007387 */ /* 0x0003e20000100800 */
[----:B------:R-:W-:Y:S01]  /*11fc0*/  MOV R2, 0x11ff0 ;  /* 0x00011ff000027802 */ /* 0x000fe20000000f00 */
[----:B------:R-:W-:Y:S02]  /*11fd0*/  IMAD.MOV.U32 R7, RZ, RZ, R5 ;  /* 0x000000ffff077224 */ /* 0x000fe400078e0005 */
[----:B-1----:R-:W-:Y:S05]  /*11fe0*/  CALL.REL.NOINC `($__internal_3_$__cuda_sm70_shflsync_idx_p) ;  /* 0x000013e000007944 */ /* 0x002fea0003c00000 */
[----:B-----5:R-:W-:Y:S01]  /*11ff0*/  MOV R4, R7 ;  /* 0x0000000700047202 */ /* 0x020fe20000000f00 */
[----:B-1----:R-:W-:-:S05]  /*12000*/  BRA `(.L_x_581) ;  /* 0xffff584000007947 */ /* 0x002fca000383ffff */
.L_x_531:
        /* <DEDUP_REMOVED lines=48> */
.L_x_532:
[----:B------:R-:W-:Y:S01]  /*12310*/  MOV R3, 0x1c1f ;  /* 0x00001c1f00037802 */ /* 0x000fe20000000f00 */
[----:B------:R1:W-:Y:S01]  /*12320*/  STL [R1+0x64], RZ ;  /* 0x000064ff01007387 */ /* 0x0003e20000100800 */
[----:B------:R-:W-:Y:S01]  /*12330*/  MOV R2, 0x12360 ;  /* 0x0001236000027802 */ /* 0x000fe20000000f00 */
[----:B------:R-:W-:Y:S02]  /*12340*/  IMAD.MOV.U32 R7, RZ, RZ, R4 ;  /* 0x000000ffff077224 */ /* 0x000fe400078e0004 */
[----:B-1----:R-:W-:Y:S05]  /*12350*/  CALL.REL.NOINC `($__internal_3_$__cuda_sm70_shflsync_idx_p) ;  /* 0x0000107000007944 */ /* 0x002fea0003c00000 */
[----:B-----5:R-:W-:Y:S01]  /*12360*/  MOV R0, R7 ;  /* 0x0000000700007202 */ /* 0x020fe20000000f00 */
[----:B-1----:R-:W-:-:S05]  /*12370*/  BRA `(.L_x_583) ;  /* 0xffff59c000007947 */ /* 0x002fca000383ffff */
.L_x_533:
[----:B------:R-:W-:Y:S01]  /*12380*/  MOV R0, 0x1 ;  /* 0x0000000100007802 */ /* 0x000fe20000000f00 */
[----:B------:R-:W-:Y:S01]  /*12390*/  IMAD.MOV.U32 R7, RZ, RZ, R4 ;  /* 0x000000ffff077224 */ /* 0x000fe200078e0004 */
[----:B------:R-:W-:Y:S01]  /*123a0*/  MOV R2, 0x123e0 ;  /* 0x000123e000027802 */ /* 0x000fe20000000f00 */
[----:B------:R-:W-:Y:S02]  /*123b0*/  IMAD.MOV.U32 R3, RZ, RZ, 0x1c1f ;  /* 0x00001c1fff037424 */ /* 0x000fe400078e00ff */
[----:B------:R2:W-:Y:S04]  /*123c0*/  STL [R1+0x64], R0 ;  /* 0x0000640001007387 */ /* 0x0005e80000100800 */
[----:B-12---:R-:W-:Y:S05]  /*123d0*/  CALL.REL.NOINC `($__internal_3_$__cuda_sm70_shflsync_idx_p) ;  /* 0x00000ff000007944 */ /* 0x006fea0003c00000 */
[----:B-----5:R-:W2:Y:S01]  /*123e0*/  LDL.LU R4, [R1+0xc] ;  /* 0x00000c0001047983 */ /* 0x020ea20000300800 */
[----:B------:R-:W-:Y:S03]  /*123f0*/  IMAD.IADD R7, R5, 0x1, R7 ;  /* 0x0000000105077824 */ /* 0x000fe600078e0207 */
[----:B------:R-:W3:Y:S02]  /*12400*/  LDL.LU R3, [R1+0x8] ;  /* 0x0000080001037983 */ /* 0x000ee40000300800 */
[C---:B------:R-:W-:Y:S02]  /*12410*/  ISETP.GT.AND P0, PT, R7.reuse, RZ, PT ;  /* 0x000000ff0700720c */ /* 0x040fe40003f04270 */
[C---:B------:R-:W-:Y:S01]  /*12420*/  ISETP.GT.AND P2, PT, R7.reuse, 0x1, PT ;  /* 0x000000010700780c */ /* 0x040fe20003f44270 */
[----:B------:R-:W4:Y:S01]  /*12430*/  LDL.LU R2, [R1+0x4] ;  /* 0x0000040001027983 */ /* 0x000f220000300800 */
[C---:B------:R-:W-:Y:S02]  /*12440*/  ISETP.GT.AND P3, PT, R7.reuse, 0x8, PT ;  /* 0x000000080700780c */ /* 0x040fe40003f64270 */
[C---:B------:R-:W-:Y:S01]  /*12450*/  ISETP.GT.AND P4, PT, R7.reuse, 0x9, PT ;  /* 0x000000090700780c */ /* 0x040fe20003f84270 */
[----:B------:R-:W4:Y:S01]  /*12460*/  LDL.LU R0, [R1] ;  /* 0x0000000001007983 */ /* 0x000f220000300800 */
[----:B------:R-:W-:Y:S04]  /*12470*/  ISETP.GT.AND P1, PT, R7, 0x10, PT ;  /* 0x000000100700780c */ /* 0x000fe80003f24270 */
[----:B------:R-:W-:Y:S02]  /*12480*/  FSEL R33, R249, -INF , P1 ;  /* 0xff800000f9217808 */ /* 0x000fe40000800000 */
[C---:B------:R-:W-:Y:S04]  /*12490*/  ISETP.GT.AND P1, PT, R7.reuse, 0x21, PT ;  /* 0x000000210700780c */ /* 0x040fe80003f24270 */
[----:B------:R-:W-:Y:S02]  /*124a0*/  FSEL R28, R180, -INF , P1 ;  /* 0xff800000b41c7808 */ /* 0x000fe40000800000 */
[C---:B------:R-:W-:Y:S04]  /*124b0*/  ISETP.GT.AND P1, PT, R7.reuse, 0x38, PT ;  /* 0x000000380700780c */ /* 0x040fe80003f24270 */
[----:B------:R-:W-:Y:S02]  /*124c0*/  FSEL R8, R188, -INF , P1 ;  /* 0xff800000bc087808 */ /* 0x000fe40000800000 */
[----:B--2---:R-:W-:Y:S02]  /*124d0*/  FSEL R5, R4, -INF , P0 ;  /* 0xff80000004057808 */ /* 0x004fe40000000000 */
[----:B------:R-:W-:Y:S02]  /*124e0*/  ISETP.GT.AND P0, PT, R7, 0x11, PT ;  /* 0x000000110700780c */ /* 0x000fe40003f04270 */
[----:B---3--:R-:W-:Y:S02]  /*124f0*/  FSEL R177, R3, -INF , P2 ;  /* 0xff80000003b17808 */ /* 0x008fe40001000000 */
[----:B------:R-:W-:Y:S02]  /*12500*/  FSEL R32, R248, -INF , P0 ;  /* 0xff800000f8207808 */ /* 0x000fe40000000000 */
[----:B------:R-:W-:Y:S02]  /*12510*/  ISETP.GT.AND P2, PT, R7, 0x20, PT ;  /* 0x000000200700780c */ /* 0x000fe40003f44270 */
[----:B----4-:R-:W-:Y:S02]  /*12520*/  FSEL R35, R2, -INF , P3 ;  /* 0xff80000002237808 */ /* 0x010fe40001800000 */
[----:B------:R-:W-:Y:S02]  /*12530*/  FMNMX.FTZ R2, R5, R134, !PT ;  /* 0x0000008605027209 */ /* 0x000fe40007810000 */
[----:B------:R-:W-:Y:S02]  /*12540*/  FSEL R34, R0, -INF , P4 ;  /* 0xff80000000227808 */ /* 0x000fe40002000000 */
[----:B------:R-:W-:Y:S02]  /*12550*/  FMNMX.FTZ R0, R6, R133, !PT ;  /* 0x0000008506007209 */ /* 0x000fe40007810000 */
[----:B------:R-:W-:Y:S02]  /*12560*/  FMNMX.FTZ R2, R177, R2, !PT ;  /* 0x00000002b1027209 */ /* 0x000fe40007810000 */
[----:B------:R-:W-:Y:S02]  /*12570*/  FMNMX.FTZ R0, R25, R0, !PT ;  /* 0x0000000019007209 */ /* 0x000fe40007810000 */
[----:B------:R-:W-:Y:S02]  /*12580*/  FMNMX.FTZ R2, R35, R2, !PT ;  /* 0x0000000223027209 */ /* 0x000fe40007810000 */
[----:B------:R-:W-:Y:S02]  /*12590*/  FMNMX.FTZ R0, R24, R0, !PT ;  /* 0x0000000018007209 */ /* 0x000fe40007810000 */
[----:B------:R-:W-:Y:S02]  /*125a0*/  FMNMX.FTZ R2, R34, R2, !PT ;  /* 0x0000000222027209 */ /* 0x000fe40007810000 */
[----:B------:R-:W-:Y:S02]  /*125b0*/  FMNMX.FTZ R0, R23, R0, !PT ;  /* 0x0000000017007209 */ /* 0x000fe40007810000 */
[----:B------:R-:W-:Y:S02]  /*125c0*/  ISETP.GT.AND P3, PT, R7, 0x18, PT ;  /* 0x000000180700780c */ /* 0x000fe40003f64270 */
[----:B------:R-:W-:Y:S02]  /*125d0*/  FMNMX.FTZ R0, R22, R0, !PT ;  /* 0x0000000016007209 */ /* 0x000fe40007810000 */
[----:B------:R-:W-:Y:S02]  /*125e0*/  FMNMX.FTZ R2, R33, R2, !PT ;  /* 0x0000000221027209 */ /* 0x000fe40007810000 */
[----:B------:R-:W-:Y:S02]  /*125f0*/  ISETP.GT.AND P4, PT, R7, 0x19, PT ;  /* 0x000000190700780c */ /* 0x000fe40003f84270 */
[----:B------:R-:W-:Y:S02]  /*12600*/  FSEL R31, R185, -INF , P3 ;  /* 0xff800000b91f7808 */ /* 0x000fe40001800000 */
[----:B------:R-:W-:Y:S02]  /*12610*/  FMNMX.FTZ R0, R21, R0, !PT ;  /* 0x0000000015007209 */ /* 0x000fe40007810000 */
[----:B------:R-:W-:Y:S02]  /*12620*/  FMNMX.FTZ R2, R32, R2, !PT ;  /* 0x0000000220027209 */ /* 0x000fe40007810000 */
[----:B------:R-:W-:Y:S02]  /*12630*/  FSEL R30, R184, -INF , P4 ;  /* 0xff800000b81e7808 */ /* 0x000fe40002000000 */
[----:B------:R-:W-:Y:S02]  /*12640*/  FMNMX.FTZ R0, R20, R0, !PT ;  /* 0x0000000014007209 */ /* 0x000fe40007810000 */
[----:B------:R-:W-:Y:S02]  /*12650*/  FMNMX.FTZ R2, R31, R2, !PT ;  /* 0x000000021f027209 */ /* 0x000fe40007810000 */
[----:B------:R-:W-:Y:S02]  /*12660*/  FSEL R29, R181, -INF , P2 ;  /* 0xff800000b51d7808 */ /* 0x000fe40001000000 */
        /* <DEDUP_REMOVED lines=9> */
[----:B------:R-:W-:Y:S02]  /*12700*/  ISETP.GT.AND P3, PT, R7, 0x30, PT ;  /* 0x000000300700780c */ /* 0x000fe40003f64270 */
[----:B------:R-:W-:Y:S02]  /*12710*/  FSEL R26, R176, -INF , P4 ;  /* 0xff800000b01a7808 */ /* 0x000fe40002000000 */
[----:B------:R-:W-:Y:S02]  /*12720*/  FMNMX.FTZ R0, R16, R0, !PT ;  /* 0x0000000010007209 */ /* 0x000fe40007810000 */
[----:B------:R-:W-:Y:S02]  /*12730*/  FMNMX.FTZ R2, R27, R2, !PT ;  /* 0x000000021b027209 */ /* 0x000fe40007810000 */
[----:B------:R-:W-:Y:S02]  /*12740*/  ISETP.GT.AND P2, PT, R7, 0x31, PT ;  /* 0x000000310700780c */ /* 0x000fe40003f44270 */
[----:B------:R-:W-:Y:S02]  /*12750*/  FMNMX.FTZ R0, R15, R0, !PT ;  /* 0x000000000f007209 */ /* 0x000fe40007810000 */
[----:B------:R-:W-:Y:S02]  /*12760*/  FSEL R10, R189, -INF , P3 ;  /* 0xff800000bd0a7808 */ /* 0x000fe40001800000 */
[----:B------:R-:W-:Y:S02]  /*12770*/  FMNMX.FTZ R176, R26, R2, !PT ;  /* 0x000000021ab07209 */ /* 0x000fe40007810000 */
[----:B------:R-:W-:Y:S01]  /*12780*/  FMNMX.FTZ R4, R14, R0, !PT ;  /* 0x000000000e047209 */ /* 0x000fe20007810000 */
[----:B------:R-:W-:Y:S01]  /*12790*/  IMAD.MOV.U32 R0, RZ, RZ, 0x2 ;  /* 0x00000002ff007424 */ /* 0x000fe200078e00ff */
[----:B------:R-:W-:Y:S02]  /*127a0*/  FSEL R9, R191, -INF , P2 ;  /* 0xff800000bf097808 */ /* 0x000fe40001000000 */
[----:B------:R-:W-:Y:S02]  /*127b0*/  FMNMX.FTZ R176, R10, R176, !PT ;  /* 0x000000b00ab07209 */ /* 0x000fe40007810000 */
[----:B------:R-:W-:Y:S02]  /*127c0*/  ISETP.GT.AND P0, PT, R7, 0x39, PT ;  /* 0x000000390700780c */ /* 0x000fe40003f04270 */
[----:B------:R-:W-:Y:S02]  /*127d0*/  FMNMX.FTZ R4, R13, R4, !PT ;  /* 0x000000040d047209 */ /* 0x000fe40007810000 */
[----:B------:R-:W-:Y:S02]  /*127e0*/  FMNMX.FTZ R176, R9, R176, !PT ;  /* 0x000000b009b07209 */ /* 0x000fe40007810000 */
[----:B------:R-:W-:Y:S02]  /*127f0*/  FMNMX.FTZ R4, R12, R4, !PT ;  /* 0x000000040c047209 */ /* 0x000fe40007810000 */
[----:B------:R-:W-:Y:S02]  /*12800*/  FSEL R7, R190, -INF , P0 ;  /* 0xff800000be077808 */ /* 0x000fe40000000000 */
[----:B------:R-:W-:Y:S02]  /*12810*/  FMNMX.FTZ R176, R8, R176, !PT ;  /* 0x000000b008b07209 */ /* 0x000fe40007810000 */
[----:B------:R-:W-:Y:S02]  /*12820*/  FMNMX.FTZ R4, R11, R4, !PT ;  /* 0x000000040b047209 */ /* 0x000fe40007810000 */
[----:B------:R-:W-:Y:S02]  /*12830*/  FMNMX.FTZ R176, R7, R176, !PT ;  /* 0x000000b007b07209 */ /* 0x000fe40007810000 */
[----:B------:R-:W-:Y:S02]  /*12840*/  MOV R2, 0x12860 ;  /* 0x0001286000027802 */ /* 0x000fe40000000f00 */
[----:B-1----:R-:W-:Y:S05]  /*12850*/  CALL.REL.NOINC `($__internal_2_$__cuda_sm70_shflsync_bfly_p) ;  /* 0x00000af000007944 */ /* 0x002fea0003c00000 */
[----:B------:R-:W-:Y:S01]  /*12860*/  FMNMX.FTZ R4, R4, R0, !PT ;  /* 0x0000000004047209 */ /* 0x000fe20007810000 */
[----:B------:R-:W-:Y:S01]  /*12870*/  IMAD.MOV.U32 R0, RZ, RZ, 0x1 ;  /* 0x00000001ff007424 */ /* 0x000fe200078e00ff */
[----:B------:R-:W-:Y:S02]  /*12880*/  MOV R2, 0x128a0 ;  /* 0x000128a000027802 */ /* 0x000fe40000000f00 */
        /* <DEDUP_REMOVED lines=8> */
[----:B------:R-:W-:Y:S02]  /*12910*/  MOV R2, 0x12930 ;  /* 0x0001293000027802 */ /* 0x000fe40000000f00 */
[----:B-1---5:R-:W-:Y:S05]  /*12920*/  CALL.REL.NOINC `($__internal_2_$__cuda_sm70_shflsync_bfly_p) ;  /* 0x00000a2000007944 */ /* 0x022fea0003c00000 */
[----:B-1---5:R-:W-:-:S05]  /*12930*/  BRA `(.L_x_584) ;  /* 0xffff5af000007947 */ /* 0x022fca000383ffff */
.L_x_536:
[----:B------:R-:W-:Y:S01]  /*12940*/  MOV R3, 0x181f ;  /* 0x0000181f00037802 */ /* 0x000fe20000000f00 */
[----:B------:R1:W-:Y:S01]  /*12950*/  STL [R1+0x64], RZ ;  /* 0x000064ff01007387 */ /* 0x0003e20000100800 */
[----:B------:R-:W-:Y:S01]  /*12960*/  MOV R2, 0x12990 ;  /* 0x0001299000027802 */ /* 0x000fe20000000f00 */
[----:B------:R-:W-:Y:S02]  /*12970*/  IMAD.MOV.U32 R7, RZ, RZ, R4 ;  /* 0x000000ffff077224 */ /* 0x000fe400078e0004 */
[----:B-1----:R-:W-:Y:S05]  /*12980*/  CALL.REL.NOINC `($__internal_3_$__cuda_sm70_shflsync_idx_p) ;  /* 0x00000a4000007944 */ /* 0x002fea0003c00000 */
[----:B------:R-:W-:Y:S01]  /*12990*/  MOV R2, R7 ;  /* 0x0000000700027202 */ /* 0x000fe20000000f00 */
[----:B-1---5:R-:W-:-:S05]  /*129a0*/  BRA `(.L_x_585) ;  /* 0xffff7d6000007947 */ /* 0x022fca000383ffff */
.L_x_539:
[----:B------:R-:W-:Y:S01]  /*129b0*/  MOV R3, 0x181f ;  /* 0x0000181f00037802 */ /* 0x000fe20000000f00 */
[----:B------:R1:W-:Y:S01]  /*129c0*/  STL [R1+0x64], RZ ;  /* 0x000064ff01007387 */ /* 0x0003e20000100800 */
[----:B------:R-:W-:Y:S01]  /*129d0*/  MOV R2, 0x12a00 ;  /* 0x00012a0000027802 */ /* 0x000fe20000000f00 */
[----:B------:R-:W-:Y:S02]  /*129e0*/  IMAD.MOV.U32 R7, RZ, RZ, R5 ;  /* 0x000000ffff077224 */ /* 0x000fe400078e0005 */
[----:B-1---5:R-:W-:Y:S05]  /*129f0*/  CALL.REL.NOINC `($__internal_3_$__cuda_sm70_shflsync_idx_p) ;  /* 0x000009d000007944 */ /* 0x022fea0003c00000 */
[----:B-----5:R-:W-:Y:S01]  /*12a00*/  MOV R4, R7 ;  /* 0x0000000700047202 */ /* 0x020fe20000000f00 */
[----:B-1----:R-:W-:-:S05]  /*12a10*/  BRA `(.L_x_586) ;  /* 0xffff958000007947 */ /* 0x002fca000383ffff */
.L_x_540:
[----:B------:R-:W-:Y:S01]  /*12a20*/  MOV R3, 0x181f ;  /* 0x0000181f00037802 */ /* 0x000fe20000000f00 */
[----:B------:R3:W-:Y:S01]  /*12a30*/  STL [R1+0x64], RZ ;  /* 0x000064ff01007387 */ /* 0x0007e20000100800 */
[----:B------:R-:W-:Y:S01]  /*12a40*/  MOV R2, 0x12a70 ;  /* 0x00012a7000027802 */ /* 0x000fe20000000f00 */
[----:B------:R-:W-:Y:S02]  /*12a50*/  IMAD.MOV.U32 R7, RZ, RZ, R8 ;  /* 0x000000ffff077224 */ /* 0x000fe400078e0008 */
[----:B-123-5:R-:W-:Y:S05]  /*12a60*/  CALL.REL.NOINC `($__internal_3_$__cuda_sm70_shflsync_idx_p) ;  /* 0x0000096000007944 */ /* 0x02efea0003c00000 */
[----:B------:R-:W2:Y:S04]  /*12a70*/  LDL R6, [R1+0x50] ;  /* 0x0000500001067983 */ /* 0x000ea80000100800 */
[----:B-----5:R-:W3:Y:S01]  /*12a80*/  LDL R0, [R1+0x4c] ;  /* 0x00004c0001007983 */ /* 0x020ee20000100800 */
[----:B--2---:R-:W-:Y:S04]  /*12a90*/  IADD3 R2, -R6, 0x10, RZ ;  /* 0x0000001006027810 */ /* 0x004fe80007ffe1ff */
[----:B------:R-:W-:Y:S04]  /*12aa0*/  LOP3.LUT R2, R2, 0xf, RZ, 0xc0, !PT ;  /* 0x0000000f02027812 */ /* 0x000fe800078ec0ff */
[----:B------:R-:W-:Y:S04]  /*12ab0*/  IADD3 R2, P1, P0, R2, R7, R25 ;  /* 0x0000000702027210 */ /* 0x000fe8000783e019 */
[----:B------:R-:W-:Y:S02]  /*12ac0*/  IADD3.X R3, RZ, R4, R9, P1, P0 ;  /* 0x00000004ff037210 */ /* 0x000fe40000fe0409 */
[----:B------:R-:W-:Y:S11]  /*12ad0*/  ISETP.NE.U32.AND P0, PT, R6, RZ, PT ;  /* 0x000000ff0600720c */ /* 0x000ff60003f05070 */
[----:B------:R-:W-:Y:S02]  /*12ae0*/  @!UPT UIADD3 URZ, URZ, URZ, URZ ;  /* 0x0000003f3f3ff290 */ /* 0x000fe4000fffe03f */
[----:B------:R-:W-:Y:S01]  /*12af0*/  @!PT LDS RZ, [RZ] ;  /* 0x00000000fffff984 */ /* 0x000fe20000000800 */
[----:B------:R-:W-:Y:S01]  /*12b00*/  @!PT LDS RZ, [RZ] ;  /* 0x00000000fffff984 */ /* 0x000fe20000000800 */
[----:B------:R-:W-:Y:S01]  /*12b10*/  @!PT LDS RZ, [RZ] ;  /* 0x00000000fffff984 */ /* 0x000fe20000000800 */
[----:B---3--:R2:W-:Y:S02]  /*12b20*/  LDGSTS.E.BYPASS.LTC128B.128.ZFILL [R0+0x10100], [R2.64], P0 ;  /* 0x1010000002007fae */ /* 0x0085e40008141d46 */
[C---:B--2---:R-:W-:Y:S05]  /*12b30*/  IADD3 R2, P0, R7.reuse, R26, RZ ;  /* 0x0000001a07027210 */ /* 0x044fea0007f1e0ff */
[C---:B------:R-:W-:Y:S01]  /*12b40*/  IMAD.X R3, R4.reuse, 0x1, R10, P0 ;  /* 0x0000000104037824 */ /* 0x040fe200000e060a */
[C---:B------:R-:W-:Y:S04]  /*12b50*/  IADD3 R30, P0, R7.reuse, R27, RZ ;  /* 0x0000001b071e7210 */ /* 0x040fe80007f1e0ff */
[----:B------:R2:W-:Y:S01]  /*12b60*/  LDGSTS.E.BYPASS.LTC128B.128 [R0+0x12100], [R2.64], !P5 ;  /* 0x1210000002007fae */ /* 0x0005e2000e901d46 */
[C---:B------:R-:W-:Y:S05]  /*12b70*/  IMAD.X R31, R4.reuse, 0x1, R11, P0 ;  /* 0x00000001041f7824 */ /* 0x040fea00000e060b */
[----:B------:R3:W-:Y:S01]  /*12b80*/  LDGSTS.E.BYPASS.LTC128B.128 [R0+0x14100], [R30.64], !P4 ;  /* 0x141000001e007fae */ /* 0x0007e2000e101d46 */
[----:B--2---:R-:W-:Y:S01]  /*12b90*/  IADD3 R2, P0, R7, R28, RZ ;  /* 0x0000001c07027210 */ /* 0x004fe20007f1e0ff */
[----:B------:R-:W-:Y:S04]  /*12ba0*/  IMAD.MOV.U32 R7, RZ, RZ, R5 ;  /* 0x000000ffff077224 */ /* 0x000fe800078e0005 */
[----:B------:R-:W-:Y:S05]  /*12bb0*/  IMAD.X R3, R4, 0x1, R12, P0 ;  /* 0x0000000104037824 */ /* 0x000fea00000e060c */
[----:B------:R3:W-:Y:S02]  /*12bc0*/  LDGSTS.E.BYPASS.LTC128B.128 [R0+0x16100], [R2.64], !P3 ;  /* 0x1610000002007fae */ /* 0x0007e4000d901d46 */
[----:B---3--:R-:W-:Y:S01]  /*12bd0*/  IMAD.MOV.U32 R0, RZ, RZ, 0x1 ;  /* 0x00000001ff007424 */ /* 0x008fe200078e00ff */
        /* <DEDUP_REMOVED lines=13> */
.L_x_541:
[----:B------:R-:W-:Y:S02]  /*12cb0*/  MOV R0, 0x2 ;  /* 0x0000000200007802 */ /* 0x000fe40000000f00 */
[----:B------:R-:W-:Y:S02]  /*12cc0*/  MOV R2, 0x12ce0 ;  /* 0x00012ce000027802 */ /* 0x000fe40000000f00 */
[----:B-----5:R-:W-:Y:S05]  /*12cd0*/  CALL.REL.NOINC `($__internal_2_$__cuda_sm70_shflsync_bfly_p) ;  /* 0x0000067000007944 */ /* 0x020fea0003c00000 */
[----:B------:R-:W-:Y:S01]  /*12ce0*/  FMNMX.FTZ R4, R4, R0, !PT ;  /* 0x0000000004047209 */ /* 0x000fe20007810000 */
[----:B------:R-:W-:Y:S01]  /*12cf0*/  IMAD.MOV.U32 R0, RZ, RZ, 0x1 ;  /* 0x00000001ff007424 */ /* 0x000fe200078e00ff */
[----:B------:R-:W-:Y:S02]  /*12d00*/  MOV R2, 0x12d20 ;  /* 0x00012d2000027802 */ /* 0x000fe40000000f00 */
[----:B-1---5:R-:W-:Y:S05]  /*12d10*/  CALL.REL.NOINC `($__internal_2_$__cuda_sm70_shflsync_bfly_p) ;  /* 0x0000063000007944 */ /* 0x022fea0003c00000 */
[----:B------:R-:W-:Y:S01]  /*12d20*/  FMNMX.FTZ R132, R4, R0, !PT ;  /* 0x0000000004847209 */ /* 0x000fe20007810000 */
[----:B-----5:R-:W-:Y:S01]  /*12d30*/  IMAD.MOV.U32 R4, RZ, RZ, R5 ;  /* 0x000000ffff047224 */ /* 0x020fe200078e0005 */
[----:B------:R-:W-:Y:S01]  /*12d40*/  MOV R2, 0x12d70 ;  /* 0x00012d7000027802 */ /* 0x000fe20000000f00 */
[----:B------:R-:W-:Y:S02]  /*12d50*/  IMAD.MOV.U32 R0, RZ, RZ, 0x2 ;  /* 0x00000002ff007424 */ /* 0x000fe400078e00ff */
[----:B-1----:R-:W-:Y:S05]  /*12d60*/  CALL.REL.NOINC `($__internal_2_$__cuda_sm70_shflsync_bfly_p) ;  /* 0x000005e000007944 */ /* 0x002fea0003c00000 */
[----:B-----5:R-:W-:Y:S01]  /*12d70*/  FMNMX.FTZ R4, R5, R0, !PT ;  /* 0x0000000005047209 */ /* 0x020fe20007810000 */
[----:B------:R-:W-:Y:S01]  /*12d80*/  IMAD.MOV.U32 R0, RZ, RZ, 0x1 ;  /* 0x00000001ff007424 */ /* 0x000fe200078e00ff */
[----:B------:R-:W-:Y:S02]  /*12d90*/  MOV R2, 0x12db0 ;  /* 0x00012db000027802 */ /* 0x000fe40000000f00 */
[----:B-1----:R-:W-:Y:S05]  /*12da0*/  CALL.REL.NOINC `($__internal_2_$__cuda_sm70_shflsync_bfly_p) ;  /* 0x000005a000007944 */ /* 0x002fea0003c00000 */
[----:B-1---5:R-:W-:-:S05]  /*12db0*/  BRA `(.L_x_588) ;  /* 0xffff974000007947 */ /* 0x022fca000383ffff */
.L_x_543:
[----:B------:R1:W5:Y:S01]  /*12dc0*/  LDL R4, [R1+0x78] ;  /* 0x0000780001047983 */ /* 0x0003620000100800 */
[----:B------:R-:W-:-:S02]  /*12dd0*/  MOV R0, 0x2 ;  /* 0x0000000200007802 */ /* 0x000fc40000000f00 */
[----:B------:R-:W-:Y:S02]  /*12de0*/  MOV R2, 0x12e00 ;  /* 0x00012e0000027802 */ /* 0x000fe40000000f00 */
[----:B-1---5:R-:W-:Y:S05]  /*12df0*/  CALL.REL.NOINC `($__internal_2_$__cuda_sm70_shflsync_bfly_p) ;  /* 0x0000055000007944 */ /* 0x022fea0003c00000 */
[----:B-----5:R-:W-:Y:S01]  /*12e00*/  MOV R5, R0 ;  /* 0x0000000000057202 */ /* 0x020fe20000000f00 */
[----:B-1----:R-:W-:Y:S05]  /*12e10*/  BRA `(.L_x_589) ;  /* 0xffffb50000007947 */ /* 0x002fea000383ffff */
.L_x_544:
[----:B------:R-:W-:Y:S01]  /*12e20*/  IMAD.MOV.U32 R4, RZ, RZ, R5 ;  /* 0x000000ffff047224 */ /* 0x000fe200078e0005 */
[----:B------:R-:W-:Y:S02]  /*12e30*/  MOV R0, 0x1 ;  /* 0x0000000100007802 */ /* 0x000fe40000000f00 */
[----:B------:R-:W-:Y:S02]  /*12e40*/  MOV R2, 0x12e60 ;  /* 0x00012e6000027802 */ /* 0x000fe40000000f00 */
[----:B------:R-:W-:Y:S05]  /*12e50*/  CALL.REL.NOINC `($__internal_2_$__cuda_sm70_shflsync_bfly_p) ;  /* 0x000004f000007944 */ /* 0x000fea0003c00000 */
[----:B------:R2:W5:Y:S02]  /*12e60*/  LDL R4, [R1+0x74] ;  /* 0x0000740001047983 */ /* 0x0005640000100800 */
[----:B-----5:R-:W-:Y:S01]  /*12e70*/  FADD.FTZ R5, R5, R0 ;  /* 0x0000000005057221 */ /* 0x020fe20000010000 */
[----:B------:R-:W-:Y:S02]  /*12e80*/  MOV R0, 0x2 ;  /* 0x0000000200007802 */ /* 0x000fe40000000f00 */
[----:B------:R-:W-:Y:S02]  /*12e90*/  MOV R2, 0x12eb0 ;  /* 0x00012eb000027802 */ /* 0x000fe40000000f00 */
[----:B-12---:R-:W-:Y:S05]  /*12ea0*/  CALL.REL.NOINC `($__internal_2_$__cuda_sm70_shflsync_bfly_p) ;  /* 0x000004a000007944 */ /* 0x006fea0003c00000 */
[----:B------:R-:W2:Y:S02]  /*12eb0*/  LDL.LU R2, [R1+0x74] ;  /* 0x0000740001027983 */ /* 0x000ea40000300800 */
[----:B--2---:R-:W-:Y:S01]  /*12ec0*/  FADD.FTZ R4, R2, R0 ;  /* 0x0000000002047221 */ /* 0x004fe20000010000 */
[----:B------:R-:W-:-:S02]  /*12ed0*/  MOV R0, 0x1 ;  /* 0x0000000100007802 */ /* 0x000fc40000000f00 */
[----:B------:R-:W-:Y:S02]  /*12ee0*/  MOV R2, 0x12f00 ;  /* 0x00012f0000027802 */ /* 0x000fe40000000f00 */
[----:B-1---5:R-:W-:Y:S05]  /*12ef0*/  CALL.REL.NOINC `($__internal_2_$__cuda_sm70_shflsync_bfly_p) ;  /* 0x0000045000007944 */ /* 0x022fea0003c00000 */
[----:B------:R-:W-:Y:S01]  /*12f00*/  MOV R3, R0 ;  /* 0x0000000000037202 */ /* 0x000fe20000000f00 */
[----:B-1---5:R-:W-:Y:S05]  /*12f10*/  BRA `(.L_x_590) ;  /* 0xffffb49000007947 */ /* 0x022fea000383ffff */
.L_x_559:
[----:B------:R2:W-:Y:S01]  /*12f20*/  STL [R1+0x64], RZ ;  /* 0x000064ff01007387 */ /* 0x0005e20000100800 */
[----:B------:R-:W-:Y:S01]  /*12f30*/  IMAD.MOV.U32 R7, RZ, RZ, R5 ;  /* 0x000000ffff077224 */ /* 0x000fe200078e0005 */
[----:B------:R-:W-:Y:S02]  /*12f40*/  MOV R3, 0x181f ;  /* 0x0000181f00037802 */ /* 0x000fe40000000f00 */
[----:B------:R-:W-:Y:S02]  /*12f50*/  MOV R2, 0x12f70 ;  /* 0x00012f7000027802 */ /* 0x000fe40000000f00 */
[----:B-12---:R-:W-:Y:S05]  /*12f60*/  CALL.REL.NOINC `($__internal_3_$__cuda_sm70_shflsync_idx_p) ;  /* 0x0000046000007944 */ /* 0x006fea0003c00000 */
[----:B-----5:R-:W-:Y:S01]  /*12f70*/  MOV R4, R7 ;  /* 0x0000000700047202 */ /* 0x020fe20000000f00 */
[----:B-1----:R-:W-:Y:S05]  /*12f80*/  BRA `(.L_x_591) ;  /* 0xffffd96000007947 */ /* 0x002fea000383ffff */
.L_x_560:
[----:B------:R4:W-:Y:S01]  /*12f90*/  STL [R1+0x64], RZ ;  /* 0x000064ff01007387 */ /* 0x0009e20000100800 */
[----:B------:R-:W-:Y:S01]  /*12fa0*/  IMAD.MOV.U32 R7, RZ, RZ, R13 ;  /* 0x000000ffff077224 */ /* 0x000fe200078e000d */
[----:B------:R-:W-:Y:S02]  /*12fb0*/  MOV R3, 0x181f ;  /* 0x0000181f00037802 */ /* 0x000fe40000000f00 */
[----:B------:R-:W-:-:S02]  /*12fc0*/  MOV R2, 0x12fe0 ;  /* 0x00012fe000027802 */ /* 0x000fc40000000f00 */
[----:B-1234-:R-:W-:Y:S05]  /*12fd0*/  CALL.REL.NOINC `($__internal_3_$__cuda_sm70_shflsync_idx_p) ;  /* 0x000003f000007944 */ /* 0x01efea0003c00000 */
[----:B-----5:R-:W-:Y:S01]  /*12fe0*/  MOV R0, R7 ;  /* 0x0000000700007202 */ /* 0x020fe20000000f00 */
[----:B-1----:R-:W-:Y:S05]  /*12ff0*/  BRA `(.L_x_592) ;  /* 0xffffd91000007947 */ /* 0x002fea000383ffff */
.L_x_563:
[----:B-1----:R-:W-:Y:S01]  /*13000*/  MOV R0, 0x1 ;  /* 0x0000000100007802 */ /* 0x002fe20000000f00 */
[----:B------:R-:W-:Y:S01]  /*13010*/  IMAD.MOV.U32 R7, RZ, RZ, R5 ;  /* 0x000000ffff077224 */ /* 0x000fe200078e0005 */
[----:B------:R-:W-:Y:S01]  /*13020*/  MOV R2, 0x13060 ;  /* 0x0001306000027802 */ /* 0x000fe20000000f00 */
[----:B------:R-:W-:-:S02]  /*13030*/  IMAD.MOV.U32 R3, RZ, RZ, 0x181f ;  /* 0x0000181fff037424 */ /* 0x000fc400078e00ff */
[----:B------:R1:W-:Y:S04]  /*13040*/  STL [R1+0x64], R0 ;  /* 0x0000640001007387 */ /* 0x0003e80000100800 */
[----:B-1-34-:R-:W-:Y:S05]  /*13050*/  CALL.REL.NOINC `($__internal_3_$__cuda_sm70_shflsync_idx_p) ;  /* 0x0000037000007944 */ /* 0x01afea0003c00000 */
        /* <DEDUP_REMOVED lines=9> */
.L_x_566:
[----:B-1----:R-:W-:Y:S01]  /*130f0*/  MOV R0, 0x2 ;  /* 0x0000000200007802 */ /* 0x002fe20000000f00 */
[----:B------:R-:W-:Y:S01]  /*13100*/  IMAD.MOV.U32 R7, RZ, RZ, R5 ;  /* 0x000000ffff077224 */ /* 0x000fe200078e0005 */
[----:B------:R-:W-:Y:S01]  /*13110*/  MOV R2, 0x13150 ;  /* 0x0001315000027802 */ /* 0x000fe20000000f00 */
[----:B------:R-:W-:Y:S02]  /*13120*/  IMAD.MOV.U32 R3, RZ, RZ, 0x181f ;  /* 0x0000181fff037424 */ /* 0x000fe400078e00ff */
[----:B------:R1:W-:Y:S04]  /*13130*/  STL [R1+0x64], R0 ;  /* 0x0000640001007387 */ /* 0x0003e80000100800 */
[----:B-1234-:R-:W-:Y:S05]  /*13140*/  CALL.REL.NOINC `($__internal_3_$__cuda_sm70_shflsync_idx_p) ;  /* 0x0000028000007944 */ /* 0x01efea0003c00000 */
[----:B-----5:R-:W-:Y:S01]  /*13150*/  MOV R4, R7 ;  /* 0x0000000700047202 */ /* 0x020fe20000000f00 */
[----:B-1----:R-:W-:Y:S05]  /*13160*/  BRA `(.L_x_594) ;  /* 0xffffdc0000007947 */ /* 0x002fea000383ffff */
.L_x_567:
[----:B-1----:R-:W-:Y:S01]  /*13170*/  MOV R0, 0x2 ;  /* 0x0000000200007802 */ /* 0x002fe20000000f00 */
[----:B------:R-:W-:Y:S01]  /*13180*/  IMAD.MOV.U32 R7, RZ, RZ, R13 ;  /* 0x000000ffff077224 */ /* 0x000fe200078e000d */
[----:B------:R-:W-:Y:S01]  /*13190*/  MOV R2, 0x131d0 ;  /* 0x000131d000027802 */ /* 0x000fe20000000f00 */
[----:B------:R-:W-:-:S02]  /*131a0*/  IMAD.MOV.U32 R3, RZ, RZ, 0x181f ;  /* 0x0000181fff037424 */ /* 0x000fc400078e00ff */
[----:B------:R1:W-:Y:S04]  /*131b0*/  STL [R1+0x64], R0 ;  /* 0x0000640001007387 */ /* 0x0003e80000100800 */
[----:B-1234-:R-:W-:Y:S05]  /*131c0*/  CALL.REL.NOINC `($__internal_3_$__cuda_sm70_shflsync_idx_p) ;  /* 0x0000020000007944 */ /* 0x01efea0003c00000 */
[----:B-----5:R-:W-:Y:S01]  /*131d0*/  MOV R0, R7 ;  /* 0x0000000700007202 */ /* 0x020fe20000000f00 */
[----:B-1----:R-:W-:Y:S05]  /*131e0*/  BRA `(.L_x_595) ;  /* 0xffffdba000007947 */ /* 0x002fea000383ffff */
.L_x_570:
[----:B---3--:R-:W-:Y:S01]  /*131f0*/  MOV R0, 0x3 ;  /* 0x0000000300007802 */ /* 0x008fe20000000f00 */
[----:B--2---:R-:W-:Y:S01]  /*13200*/  IMAD.MOV.U32 R7, RZ, RZ, R5 ;  /* 0x000000ffff077224 */ /* 0x004fe200078e0005 */
[----:B------:R-:W-:Y:S01]  /*13210*/  MOV R2, 0x13250 ;  /* 0x0001325000027802 */ /* 0x000fe20000000f00 */
[----:B------:R-:W-:Y:S02]  /*13220*/  IMAD.MOV.U32 R3, RZ, RZ, 0x181f ;  /* 0x0000181fff037424 */ /* 0x000fe400078e00ff */
        /* <DEDUP_REMOVED lines=11> */
.L_x_572:
[----:B------:R4:W-:Y:S01]  /*132e0*/  STL [R1+0x64], RZ ;  /* 0x000064ff01007387 */ /* 0x0009e20000100800 */
[----:B-12---:R-:W-:Y:S01]  /*132f0*/  IMAD.MOV.U32 R7, RZ, RZ, R81 ;  /* 0x000000ffff077224 */ /* 0x006fe200078e0051 */
[----:B------:R-:W-:-:S02]  /*13300*/  MOV R3, 0x1f ;  /* 0x0000001f00037802 */ /* 0x000fc40000000f00 */
[----:B------:R-:W-:Y:S02]  /*13310*/  MOV R2, 0x13330 ;  /* 0x0001333000027802 */ /* 0x000fe40000000f00 */
[----:B---345:R-:W-:Y:S05]  /*13320*/  CALL.REL.NOINC `($__internal_3_$__cuda_sm70_shflsync_idx_p) ;  /* 0x000000a000007944 */ /* 0x038fea0003c00000 */
[----:B-----5:R-:W-:Y:S01]  /*13330*/  MOV R0, R7 ;  /* 0x0000000700007202 */ /* 0x020fe20000000f00 */
[----:B-1----:R-:W-:Y:S05]  /*13340*/  BRA `(.L_x_597) ;  /* 0xffffdea000007947 */ /* 0x002fea000383ffff */
        .weak           $__internal_2_$__cuda_sm70_shflsync_bfly_p
        .type           $__internal_2_$__cuda_sm70_shflsync_bfly_p,@function
        .size           $__internal_2_$__cuda_sm70_shflsync_bfly_p,($__internal_3_$__cuda_sm70_shflsync_idx_p - $__internal_2_$__cuda_sm70_shflsync_bfly_p)
$__internal_2_$__cuda_sm70_shflsync_bfly_p:
[----:B------:R1:W-:Y:S01]  /*13350*/  STL [R1+0x100], R5 ;  /* 0x0001000501007387 */ /* 0x0003e20000100800 */
[----:B------:R-:W-:Y:S02]  /*13360*/  MOV R3, 0x1f ;  /* 0x0000001f00037802 */ /* 0x000fe40000000f00 */
[----:B-1----:R-:W-:-:S04]  /*13370*/  MOV R5, 0xffffffff ;  /* 0xffffffff00057802 */ /* 0x002fc80000000f00 */
[----:B------:R-:W-:Y:S04]  /*13380*/  WARPSYNC R5 ;  /* 0x0000000500007348 */ /* 0x000fe80003800000 */
[----:B------:R1:W2:Y:S04]  /*13390*/  SHFL.BFLY PT, R0, R4, R0, R3 ;  /* 0x0c00000004007389 */ /* 0x0002a800000e0003 */
[----:B-1----:R1:W5:Y:S01]  /*133a0*/  LDL.LU R5, [R1+0x100] ;  /* 0x0001000001057983 */ /* 0x0023620000300800 */
[----:B------:R-:W-:-:S04]  /*133b0*/  MOV R3, 0x0 ;  /* 0x0000000000037802 */ /* 0x000fc80000000f00 */
[----:B--2---:R-:W-:Y:S05]  /*133c0*/  RET.REL.NODEC R2 `(_ZN7cutlass13device_kernelIN5flash19enable_sm80_to_sm89INS1_16FlashAttnFwdSm80INS1_25CollectiveMainloopFwdSm80ILi8ELi1ELb1EN4cute5tupleIJNS5_1CILi128EEENS7_ILi64EEENS7_ILi256EEEEEELi256ENS_10bfloat16_tEfNS_4arch4Sm80ELb1ELb0ELb1ELb0ELb1ELb0ELb1ELb0EEENS1_21CollectiveEpilogueFwdINS6_IJS8_SA_S9_EEENS6_IJNS7_ILi1EEESI_SI_EEESC_SE_Li256ELb0ELb1ELb0ELb0EEENS1_30DynamicPersistentTileSchedulerILi256ELi256ELb0ELb1ELb0EEEEEEEEEvNT_6ParamsE) ;  /* 0xfffecc3002007950 */ /* 0x004fea0003c3ffff */
        .weak           $__internal_3_$__cuda_sm70_shflsync_idx_p
        .type           $__internal_3_$__cuda_sm70_shflsync_idx_p,@function
        .size           $__internal_3_$__cuda_sm70_shflsync_idx_p,(.L_x_1774 - $__internal_3_$__cuda_sm70_shflsync_idx_p)
$__internal_3_$__cuda_sm70_shflsync_idx_p:
[----:B------:R1:W-:Y:S04]  /*133d0*/  STL [R1+0x108], R4 ;  /* 0x0001080401007387 */ /* 0x0003e80000100800 */
[----:B------:R2:W-:Y:S01]  /*133e0*/  STL [R1+0x100], R0 ;  /* 0x0001000001007387 */ /* 0x0005e20000100800 */
[----:B-1----:R-:W-:-:S03]  /*133f0*/  MOV R4, 0xffffffff ;  /* 0xffffffff00047802 */ /* 0x002fc60000000f00 */
[----:B--2---:R-:W2:Y:S01]  /*13400*/  LDL.LU R0, [R1+0x64] ;  /* 0x0000640001007983 */ /* 0x004ea20000300800 */
[----:B------:R-:W-:Y:S04]  /*13410*/  WARPSYNC R4 ;  /* 0x0000000400007348 */ /* 0x000fe80003800000 */
[----:B--2---:R1:W2:Y:S04]  /*13420*/  SHFL.IDX PT, R7, R7, R0, R3 ;  /* 0x0000000007077389 */ /* 0x0042a800000e0003 */
[----:B-1----:R1:W5:Y:S04]  /*13430*/  LDL.LU R4, [R1+0x108] ;  /* 0x0001080001047983 */ /* 0x0023680000300800 */
[----:B------:R1:W5:Y:S01]  /*13440*/  LDL.LU R0, [R1+0x100] ;  /* 0x0001000001007983 */ /* 0x0003620000300800 */
[----:B------:R-:W-:-:S04]  /*13450*/  MOV R3, 0x0 ;  /* 0x0000000000037802 */ /* 0x000fc80000000f00 */
[----:B--2---:R-:W-:Y:S05]  /*13460*/  RET.REL.NODEC R2 `(_ZN7cutlass13device_kernelIN5flash19enable_sm80_to_sm89INS1_16FlashAttnFwdSm80INS1_25CollectiveMainloopFwdSm80ILi8ELi1ELb1EN4cute5tupleIJNS5_1CILi128EEENS7_ILi64EEENS7_ILi256EEEEEELi256ENS_10bfloat16_tEfNS_4arch4Sm80ELb1ELb0ELb1ELb0ELb1ELb0ELb1ELb0EEENS1_21CollectiveEpilogueFwdINS6_IJS8_SA_S9_EEENS6_IJNS7_ILi1EEESI_SI_EEESC_SE_Li256ELb0ELb1ELb0ELb0EEENS1_30DynamicPersistentTileSchedulerILi256ELi256ELb0ELb1ELb0EEEEEEEEEvNT_6ParamsE) ;  /* 0xfffecb9002007950 */ /* 0x004fea0003c3ffff */
.L_x_598:
        /* <DEDUP_REMOVED lines=9> */
.L_x_1774:


//--------------------- .text._ZN7cutlass13device_kernelIN5flash19enable_sm80_to_sm89INS1_16FlashAttnFwdSm80INS1_25CollectiveMainloopFwdSm80ILi8ELi1ELb1EN4cute5tupleIJNS5_1CILi128EEENS7_ILi64EEENS7_ILi256EEEEEELi256ENS_10bfloat16_tEfNS_4arch4Sm80ELb1ELb0ELb1ELb1ELb1ELb0ELb1ELb0EEENS1_21CollectiveEpilogueFwdINS6_IJS8_SA_S9_EEENS6_IJNS7_ILi1EEESI_SI_EEESC_SE_Li256ELb1ELb1ELb0ELb0EEENS1_19SingleTileSchedulerILb1ELb0ELb1ELi128EEEEEEEEEvNT_6ParamsE --------------------------
	.section	.text._ZN7cutlass13device_kernelIN5flash19enable_sm80_to_sm89INS1_16FlashAttnFwdSm80INS1_25CollectiveMainloopFwdSm80ILi8ELi1ELb1EN4cute5tupleIJNS5_1CILi128EEENS7_ILi64EEENS7_ILi256EEEEEELi256ENS_10bfloat16_tEfNS_4arch4Sm80ELb1ELb0ELb1ELb1ELb1ELb0ELb1ELb0EEENS1_21CollectiveEpilogueFwdINS6_IJS8_SA_S9_EEENS6_IJNS7_ILi1EEESI_SI_EEESC_SE_Li256ELb1ELb1ELb0ELb0EEENS1_19SingleTileSchedulerILb1ELb0ELb1ELi128EEEEEEEEEvNT_6ParamsE,"ax",@progbits
	.sectioninfo	@"SHI_REGISTERS=255"
	.align	128
.text._ZN7cutlass13device_kernelIN5flash19enable_sm80_to_sm89INS1_16FlashAttnFwdSm80INS1_25CollectiveMainloopFwdSm80ILi8ELi1ELb1EN4cute5tupleIJNS5_1CILi128EEENS7_ILi64EEENS7_ILi256EEEEEELi256ENS_10bfloat16_tEfNS_4arch4Sm80ELb1ELb0ELb1ELb1ELb1ELb0ELb1ELb0EEENS1_21CollectiveEpilogueFwdINS6_IJS8_SA_S9_EEENS6_IJNS7_ILi1EEESI_SI_EEESC_SE_Li256ELb1ELb1ELb0ELb0EEENS1_19SingleTileSchedulerILb1ELb0ELb1ELi128EEEEEEEEEvNT_6ParamsE:
        .type           _ZN7cutlass13device_kernelIN5flash19enable_sm80_to_sm89INS1_16FlashAttnFwdSm80INS1_25CollectiveMainloopFwdSm80ILi8ELi1ELb1EN4cute5tupleIJNS5_1CILi128EEENS7_ILi64EEENS7_ILi256EEEEEELi256ENS_10bfloat16_tEfNS_4arch4Sm80ELb1ELb0ELb1ELb1ELb1ELb0ELb1ELb0EEENS1_21CollectiveEpilogueFwdINS6_IJS8_SA_S9_EEENS6_IJNS7_ILi1EEESI_SI_EEESC_SE_Li256ELb1ELb1ELb0ELb0EEENS1_19SingleTileSchedulerILb1ELb0ELb1ELi128EEEEEEEEEvNT_6ParamsE,@function
        .size           _ZN7cutlass13device_kernelIN5flash19enable_sm80_to_sm89INS1_16FlashAttnFwdSm80INS1_25CollectiveMainloopFwdSm80ILi8ELi1ELb1EN4cute5tupleIJNS5_1CILi128EEENS7_ILi64EEENS7_ILi256EEEEEELi256ENS_10bfloat16_tEfNS_4arch4Sm80ELb1ELb0ELb1ELb1ELb1ELb0ELb1ELb0EEENS1_21CollectiveEpilogueFwdINS6_IJS8_SA_S9_EEENS6_IJNS7_ILi1EEESI_SI_EEESC_SE_Li256ELb1ELb1ELb0ELb0EEENS1_19SingleTileSchedulerILb1ELb0ELb1ELi128EEEEEEEEEvNT_6ParamsE,(.L_x_1777 - _ZN7cutlass13device_kernelIN5flash19enable_sm80_to_sm89INS1_16FlashAttnFwdSm80INS1_25CollectiveMainloopFwdSm80ILi8ELi1ELb1EN4cute5tupleIJNS5_1CILi128EEENS7_ILi64EEENS7_ILi256EEEEEELi256ENS_10bfloat16_tEfNS_4arch4Sm80ELb1ELb0ELb1ELb1ELb1ELb0ELb1ELb0EEENS1_21CollectiveEpilogueFwdINS6_IJS8_SA_S9_EEENS6_IJNS7_ILi1EEESI_SI_EEESC_SE_Li256ELb1ELb1ELb0ELb0EEENS1_19SingleTileSchedulerILb1ELb0ELb1ELi128EEEEEEEEEvNT_6ParamsE)
        .other          _ZN7cutlass13device_kernelIN5flash19enable_sm80_to_sm89INS1_16FlashAttnFwdSm80INS1_25CollectiveMainloopFwdSm80ILi8ELi1ELb1EN4cute5tupleIJNS5_1CILi128EEENS7_ILi64EEENS7_ILi256EEEEEELi256ENS_10bfloat16_tEfNS_4arch4Sm80ELb1ELb0ELb1ELb1ELb1ELb0ELb1ELb0EEENS1_21CollectiveEpilogueFwdINS6_IJS8_SA_S9_EEENS6_IJNS7_ILi1EEESI_SI_EEESC_SE_Li256ELb1ELb1ELb0ELb0EEENS1_19SingleTileSchedulerILb1ELb0ELb1ELi128EEEEEEEEEvNT_6ParamsE,@"STO_CUDA_ENTRY STV_DEFAULT"
_ZN7cutlass13device_kernelIN5flash19enable_sm80_to_sm89INS1_16FlashAttnFwdSm80INS1_25CollectiveMainloopFwdSm80ILi8ELi1ELb1EN4cute5tupleIJNS5_1CILi128EEENS7_ILi64EEENS7_ILi256EEEEEELi256ENS_10bfloat16_tEfNS_4arch4Sm80ELb1ELb0ELb1ELb1ELb1ELb0ELb1ELb0EEENS1_21CollectiveEpilogueFwdINS6_IJS8_SA_S9_EEENS6_IJNS7_ILi1EEESI_SI_EEESC_SE_Li256ELb1ELb1ELb0ELb0EEENS1_19SingleTileSchedulerILb1ELb0ELb1ELi128EEEEEEEEEvNT_6ParamsE:
        /* <DEDUP_REMOVED lines=21> */
.L_x_600:
        /* <DEDUP_REMOVED lines=13> */
.L_x_602:
[----:B------:R-:W-:Y:S02]  /*0220*/  ULDC UR5, c[0x0][0x54c] ;  /* 0x0001530000057ab9 */ /* 0x000fe40000000800 */
.L_x_601:
[----:B------:R-:W-:Y:S02]  /*0230*/  ULDC UR4, c[0x0][0x548] ;  /* 0x0001520000047ab9 */ /* 0x000fe40000000800 */
[----:B------:R-:W-:-:S02]  /*0240*/  USHF.L.U32 UR11, UR10, 0x7, URZ ;  /* 0x000000070a0b7899 */ /* 0x000fc4000800063f */
[----:B------:R-:W-:-:S04]  /*0250*/  UIMAD UR4, UR5, UR4, URZ ;  /* 0x00000004050472a4 */ /* 0x000fc8000f8e023f */
[----:B------:R-:W-:-:S04]  /*0260*/  UISETP.GE.AND UP0, UPT, UR11, UR4, UPT ;  /* 0x000000040b00728c */ /* 0x000fc8000bf06270 */
[----:B------:R-:W-:Y:S01]  /*0270*/  USEL UR14, UR14, 0xffffffff, !UP0 ;  /* 0xffffffff0e0e7887 */ /* 0x000fe2000c000000 */
[----:B------:R-:W-:Y:S05]  /*0280*/  BRA `(.L_x_603) ;  /* 0x000001b000007947 */ /* 0x000fea0003800000 */
.L_x_599:
        /* <DEDUP_REMOVED lines=8> */
.L_x_604:
        /* <DEDUP_REMOVED lines=13> */
.L_x_606:
[----:B------:R-:W-:Y:S02]  /*03e0*/  ULDC UR5, c[0x0][0x54c] ;  /* 0x0001530000057ab9 */ /* 0x000fe40000000800 */
.L_x_605:
[----:B------:R-:W-:Y:S02]  /*03f0*/  ULDC UR4, c[0x0][0x548] ;  /* 0x0001520000047ab9 */ /* 0x000fe40000000800 */
[----:B------:R-:W-:-:S02]  /*0400*/  USHF.L.U32 UR11, UR10, 0x7, URZ ;  /* 0x000000070a0b7899 */ /* 0x000fc4000800063f */
[----:B------:R-:W-:-:S04]  /*0410*/  UIMAD UR4, UR5, UR4, URZ ;  /* 0x00000004050472a4 */ /* 0x000fc8000f8e023f */
[----:B------:R-:W-:-:S04]  /*0420*/  UISETP.GE.AND UP0, UPT, UR11, UR4, UPT ;  /* 0x000000040b00728c */ /* 0x000fc8000bf06270 */
[----:B------:R-:W-:-:S06]  /*0430*/  USEL UR14, UR14, 0xffffffff, !UP0 ;  /* 0xffffffff0e0e7887 */ /* 0x000fcc000c000000 */
.L_x_603:
        /* <DEDUP_REMOVED lines=40> */
[----:B-1234-:R-:W-:Y:S05]  /*06c0*/  @P0 BRA `(.L_x_607) ;  /* 0x0000006000000947 */ /* 0x01efea0003800000 */
[----:B------:R-:W-:Y:S05]  /*06d0*/  @!P1 BRA `(.L_x_607) ;  /* 0x0000005000009947 */ /* 0x000fea0003800000 */
[----:B------:R-:W2:Y:S04]  /*06e0*/  LDG.E R2, [R6.64] ;  /* 0x0000001006027981 */ /* 0x000ea8000c1e1900 */
[----:B------:R-:W3:Y:S01]  /*06f0*/  LDG.E R0, [R6.64+0x4] ;  /* 0x0000041006007981 */ /* 0x000ee2000c1e1900 */
[----:B--2---:R-:W1:Y:S08]  /*0700*/  R2UR UR13, R2 ;  /* 0x00000000020d73c2 */ /* 0x004e7000000e0000 */
[----:B---3--:R-:W1:Y:S02]  /*0710*/  R2UR UR4, R0 ;  /* 0x00000000000473c2 */ /* 0x008e6400000e0000 */
[----:B-1----:R-:W-:-:S06]  /*0720*/  UIADD3 UR13, -UR13, UR4, URZ ;  /* 0x000000040d0d7290 */ /* 0x002fcc000fffe13f */
.L_x_607:
        /* <DEDUP_REMOVED lines=10> */
.L_x_608:
        /* <DEDUP_REMOVED lines=12> */
.L_x_609:
[----:B------:R-:W-:Y:S01]  /*0890*/  ULDC UR4, c[0x0][0x2c4] ;  /* 0x0000b10000047ab9 */ /* 0x000fe20000000800 */
[----:B------:R-:W-:Y:S01]  /*08a0*/  PLOP3.LUT P2, PT, PT, PT, PT, 0x80, 0x0 ;  /* 0x000000000000781c */ /* 0x000fe20003f4f070 */
[----:B------:R-:W-:Y:S01]  /*08b0*/  UISETP.NE.AND UP1, UPT, UR4, 0x1, UPT ;  /* 0x000000010400788c */ /* 0x000fe2000bf25270 */
[----:B------:R-:W-:Y:S01]  /*08c0*/  CS2R R10, SRZ ;  /* 0x00000000000a7805 */ /* 0x000fe2000001ff00 */
[----:B------:R-:W-:Y:S01]  /*08d0*/  UIADD3 UR7, -UR12, UR7, URZ ;  /* 0x000000070c077290 */ /* 0x000fe2000fffe13f */
[----:B------:R-:W-:Y:S01]  /*08e0*/  IMAD.MOV.U32 R130, RZ, RZ, RZ ;  /* 0x000000ffff827224 */ /* 0x000fe200078e00ff */
[----:B------:R-:W-:Y:S01]  /*08f0*/  ULDC.64 UR4, c[0x0][0x2c8] ;  /* 0x0000b20000047ab9 */ /* 0x000fe20000000a00 */
[----:B------:R-:W-:Y:S01]  /*0900*/  CS2R R128, SRZ ;  /* 0x0000000000807805 */ /* 0x000fe2000001ff00 */
[----:B------:R-:W-:Y:S01]  /*0910*/  UIADD3 UR6, UR7, 0x40, -UR13 ;  /* 0x0000004007067890 */ /* 0x000fe2000fffe80d */
[----:B------:R-:W-:Y:S01]  /*0920*/  CS2R R14, SRZ ;  /* 0x00000000000e7805 */ /* 0x000fe2000001ff00 */
[----:B------:R-:W-:Y:S01]  /*0930*/  IMAD.MOV.U32 R126, RZ, RZ, RZ ;  /* 0x000000ffff7e7224 */ /* 0x000fe200078e00ff */
[----:B------:R-:W-:Y:S01]  /*0940*/  CS2R R124, SRZ ;  /* 0x00000000007c7805 */ /* 0x000fe2000001ff00 */
[----:B------:R-:W-:Y:S01]  /*0950*/  MOV R122, RZ ;  /* 0x000000ff007a7202 */ /* 0x000fe20000000f00 */
[----:B------:R-:W-:Y:S01]  /*0960*/  @UP1 UIADD3 UR18, UR11, 0x7f, URZ ;  /* 0x0000007f0b121890 */ /* 0x000fe2000fffe03f */
[----:B------:R-:W-:Y:S01]  /*0970*/  CS2R R120, SRZ ;  /* 0x0000000000787805 */ /* 0x000fe2000001ff00 */
[----:B------:R-:W-:Y:S01]  /*0980*/  CS2R R12, SRZ ;  /* 0x00000000000c7805 */ /* 0x000fe2000001ff00 */
[----:B------:R-:W-:Y:S01]  /*0990*/  IMAD.MOV.U32 R118, RZ, RZ, RZ ;  /* 0x000000ffff767224 */ /* 0x000fe200078e00ff */
[----:B------:R-:W-:Y:S01]  /*09a0*/  UIMAD.WIDE.U32 UR18, UR18, UR4, URZ ;  /* 0x00000004121272a5 */ /* 0x000fe2000f8e003f */
[----:B------:R-:W-:Y:S01]  /*09b0*/  CS2R R116, SRZ ;  /* 0x0000000000747805 */ /* 0x000fe2000001ff00 */
[----:B------:R-:W-:Y:S01]  /*09c0*/  UIADD3 UR4, UR11, 0x7f, URZ ;  /* 0x0000007f0b047890 */ /* 0x000fe2000fffe03f */
[----:B------:R-:W-:Y:S01]  /*09d0*/  CS2R R16, SRZ ;  /* 0x0000000000107805 */ /* 0x000fe2000001ff00 */
[----:B------:R-:W-:Y:S01]  /*09e0*/  @UP1 USHF.R.U32.HI UR4, URZ, UR5, UR19 ;  /* 0x000000053f041299 */ /* 0x000fe20008011613 */
[----:B------:R-:W-:Y:S01]  /*09f0*/  MOV R114, RZ ;  /* 0x000000ff00727202 */ /* 0x000fe20000000f00 */
[----:B------:R-:W-:Y:S01]  /*0a00*/  UIADD3 UR5, UR7, 0x3f, URZ ;  /* 0x0000003f07057890 */ /* 0x000fe2000fffe03f */
[----:B------:R-:W-:Y:S01]  /*0a10*/  CS2R R112, SRZ ;  /* 0x0000000000707805 */ /* 0x000fe2000001ff00 */
[----:B------:R-:W-:Y:S01]  /*0a20*/  UIADD3 UR6, UR6, UR4, URZ ;  /* 0x0000000406067290 */ /* 0x000fe2000fffe03f */
[----:B------:R-:W-:Y:S01]  /*0a30*/  CS2R R18, SRZ ;  /* 0x0000000000127805 */ /* 0x000fe2000001ff00 */
[----:B------:R-:W-:Y:S01]  /*0a40*/  USHF.R.S32.HI UR18, URZ, 0x1f, UR5 ;  /* 0x0000001f3f127899 */ /* 0x000fe20008011405 */
[----:B------:R-:W-:Y:S01]  /*0a50*/  IMAD.MOV.U32 R110, RZ, RZ, RZ ;  /* 0x000000ffff6e7224 */ /* 0x000fe200078e00ff */
[----:B------:R-:W-:Y:S01]  /*0a60*/  USHF.R.S32.HI UR4, URZ, 0x1f, UR6 ;  /* 0x0000001f3f047899 */ /* 0x000fe20008011406 */
[----:B------:R-:W-:Y:S01]  /*0a70*/  CS2R R108, SRZ ;  /* 0x00000000006c7805 */ /* 0x000fe2000001ff00 */
[----:B------:R-:W-:Y:S01]  /*0a80*/  ULEA.HI UR18, UR18, UR5, URZ, 0x6 ;  /* 0x0000000512127291 */ /* 0x000fe2000f8f303f */
[----:B------:R-:W-:Y:S01]  /*0a90*/  CS2R R106, SRZ ;  /* 0x00000000006a7805 */ /* 0x000fe2000001ff00 */
[----:B------:R-:W-:Y:S01]  /*0aa0*/  ULEA.HI UR4, UR4, UR6, URZ, 0x6 ;  /* 0x0000000604047291 */ /* 0x000fe2000f8f303f */
[----:B------:R-:W-:Y:S01]  /*0ab0*/  CS2R R20, SRZ ;  /* 0x0000000000147805 */ /* 0x000fe2000001ff00 */
[----:B------:R-:W-:Y:S01]  /*0ac0*/  USHF.R.S32.HI UR18, URZ, 0x6, UR18 ;  /* 0x000000063f127899 */ /* 0x000fe20008011412 */
[----:B------:R-:W-:Y:S01]  /*0ad0*/  MOV R104, RZ ;  /* 0x000000ff00687202 */ /* 0x000fe20000000f00 */
[----:B------:R-:W-:Y:S01]  /*0ae0*/  USHF.R.S32.HI UR4, URZ, 0x6, UR4 ;  /* 0x000000063f047899 */ /* 0x000fe20008011404 */
[----:B------:R-:W-:Y:S01]  /*0af0*/  CS2R R102, SRZ ;  /* 0x0000000000667805 */ /* 0x000fe2000001ff00 */
[----:B------:R-:W-:Y:S01]  /*0b00*/  IMAD.MOV.U32 R23, RZ, RZ, RZ ;  /* 0x000000ffff177224 */ /* 0x000fe200078e00ff */
[----:B------:R-:W-:Y:S01]  /*0b10*/  MOV R100, RZ ;  /* 0x000000ff00647202 */ /* 0x000fe20000000f00 */
[----:B------:R-:W-:Y:S01]  /*0b20*/  UISETP.LT.AND UP0, UPT, UR18, UR4, UPT ;  /* 0x000000041200728c */ /* 0x000fe2000bf01270 */
[----:B------:R-:W-:Y:S01]  /*0b30*/  CS2R R98, SRZ ;  /* 0x0000000000627805 */ /* 0x000fe2000001ff00 */
[----:B------:R-:W-:Y:S01]  /*0b40*/  CS2R R24, SRZ ;  /* 0x0000000000187805 */ /* 0x000fe2000001ff00 */
[----:B------:R-:W-:Y:S01]  /*0b50*/  IMAD.MOV.U32 R96, RZ, RZ, RZ ;  /* 0x000000ffff607224 */ /* 0x000fe200078e00ff */
[----:B------:R-:W-:Y:S01]  /*0b60*/  USEL UR6, UR18, UR4, UP0 ;  /* 0x0000000412067287 */ /* 0x000fe20008000000 */
[----:B------:R-:W-:Y:S01]  /*0b70*/  CS2R R94, SRZ ;  /* 0x00000000005e7805 */ /* 0x000fe2000001ff00 */
[----:B------:R-:W-:Y:S01]  /*0b80*/  MOV R92, RZ ;  /* 0x000000ff005c7202 */ /* 0x000fe20000000f00 */
[----:B------:R-:W-:Y:S01]  /*0b90*/  CS2R R90, SRZ ;  /* 0x00000000005a7805 */ /* 0x000fe2000001ff00 */
[----:B------:R-:W-:Y:S01]  /*0ba0*/  UISETP.GE.AND UP0, UPT, UR6, 0x1, UPT ;  /* 0x000000010600788c */ /* 0x000fe2000bf06270 */
[----:B------:R-:W-:Y:S01]  /*0bb0*/  CS2R R26, SRZ ;  /* 0x00000000001a7805 */ /* 0x000fe2000001ff00 */
[----:B------:R-:W-:Y:S01]  /*0bc0*/  IMAD.MOV.U32 R88, RZ, RZ, RZ ;  /* 0x000000ffff587224 */ /* 0x000fe200078e00ff */
[----:B------:R-:W-:Y:S01]  /*0bd0*/  CS2R R86, SRZ ;  /* 0x0000000000567805 */ /* 0x000fe2000001ff00 */
[----:B------:R-:W-:Y:S01]  /*0be0*/  MOV R84, RZ ;  /* 0x000000ff00547202 */ /* 0x000fe20000000f00 */
[----:B------:R-:W-:Y:S01]  /*0bf0*/  CS2R R82, SRZ ;  /* 0x0000000000527805 */ /* 0x000fe2000001ff00 */
[----:B------:R-:W-:Y:S01]  /*0c00*/  PLOP3.LUT P0, PT, PT, PT, UP0, 0x80, 0x0 ;  /* 0x000000000000781c */ /* 0x000fe20003f0f008 */
[----:B------:R-:W-:Y:S01]  /*0c10*/  CS2R R28, SRZ ;  /* 0x00000000001c7805 */ /* 0x000fe2000001ff00 */
[----:B------:R-:W-:Y:S01]  /*0c20*/  IMAD.MOV.U32 R80, RZ, RZ, RZ ;  /* 0x000000ffff507224 */ /* 0x000fe200078e00ff */
[----:B------:R-:W-:Y:S01]  /*0c30*/  CS2R R78, SRZ ;  /* 0x00000000004e7805 */ /* 0x000fe2000001ff00 */
[----:B------:R-:W-:Y:S01]  /*0c40*/  MOV R76, RZ ;  /* 0x000000ff004c7202 */ /* 0x000fe20000000f00 */
[----:B------:R-:W-:Y:S01]  /*0c50*/  CS2R R74, SRZ ;  /* 0x00000000004a7805 */ /* 0x000fe2000001ff00 */
        /* <DEDUP_REMOVED lines=47> */
[----:B------:R-:W-:-:S03]  /*0f50*/  ULDC.64 UR4, c[0x0][0x2b0] ;  /* 0x0000ac0000047ab9 */ /* 0x000fc60000000a00 */
[----:B------:R-:W-:Y:S01]  /*0f60*/  LEA.HI R22, R102, R105, RZ, 0x3 ;  /* 0x0000006966167211 */ /* 0x000fe200078f18ff */
[----:B------:R1:W2:Y:S01]  /*0f70*/  @P0 LDG.E R0, [R2.64] ;  /* 0x0000001002000981 */ /* 0x0002a2000c1e1900 */
[----:B------:R-:W-:Y:S02]  /*0f80*/  IMAD.MOV.U32 R17, RZ, RZ, RZ ;  /* 0x000000ffff117224 */ /* 0x000fe400078e00ff */
[----:B------:R-:W-:Y:S01]  /*0f90*/  SHF.R.S32.HI R20, RZ, 0x3, R22 ;  /* 0x00000003ff147819 */ /* 0x000fe20000011416 */
[----:B-1----:R-:W-:Y:S01]  /*0fa0*/  IMAD.MOV.U32 R2, RZ, RZ, c[0x0][0x2b8] ;  /* 0x0000ae00ff027624 */ /* 0x002fe200078e00ff */
[----:B------:R-:W-:Y:S04]  /*0fb0*/  BAR.SYNC.DEFER_BLOCKING 0x0 ;  /* 0x0000000000007b1d */ /* 0x000fe80000010000 */
[----:B------:R-:W-:-:S02]  /*0fc0*/  ISETP.NE.AND P2, PT, R2, 0x1, PT ;  /* 0x000000010200780c */ /* 0x000fc40003f45270 */
[----:B--2---:R1:W2:Y:S02]  /*0fd0*/  @P0 R2UR UR21, R0 ;  /* 0x00000000001503c2 */ /* 0x0042a400000e0000 */
[----:B--2---:R-:W-:Y:S02]  /*0fe0*/  @!UP0 UMOV UR21, UR14 ;  /* 0x0000000e00158c82 */ /* 0x004fe40008000000 */
[----:B------:R-:W-:Y:S02]  /*0ff0*/  USHF.R.S32.HI UR15, URZ, 0x1f, UR21 ;  /* 0x0000001f3f0f7899 */ /* 0x000fe40008011415 */
[----:B------:R-:W-:Y:S02]  /*1000*/  UIMAD.WIDE.U32 UR18, UR21, UR4, URZ ;  /* 0x00000004151272a5 */ /* 0x000fe4000f8e003f */
[----:B------:R-:W-:-:S04]  /*1010*/  UIMAD UR15, UR15, UR4, URZ ;  /* 0x000000040f0f72a4 */ /* 0x000fc8000f8e023f */
[----:B------:R-:W-:Y:S01]  /*1020*/  UIMAD UR15, UR21, UR5, UR15 ;  /* 0x00000005150f72a4 */ /* 0x000fe2000f8e020f */
[----:B-1----:R-:W-:-:S03]  /*1030*/  LOP3.LUT R0, R22, 0xfffffff8, RZ, 0xc0, !PT ;  /* 0xfffffff816007812 */ /* 0x002fc600078ec0ff */
[----:B------:R-:W-:Y:S02]  /*1040*/  UIADD3 UR15, UR19, UR15, URZ ;  /* 0x0000000f130f7290 */ /* 0x000fe4000fffe03f */
[----:B------:R-:W-:Y:S01]  /*1050*/  USHF.R.S32.HI UR21, URZ, 0x1f, UR20 ;  /* 0x0000001f3f157899 */ /* 0x000fe20008011414 */
[----:B------:R-:W-:Y:S01]  /*1060*/  IMAD.IADD R19, R105, 0x1, -R0 ;  /* 0x0000000169137824 */ /* 0x000fe200078e0a00 */
[----:B------:R-:W-:Y:S01]  /*1070*/  ULDC.64 UR4, c[0x0][0x178] ;  /* 0x00005e0000047ab9 */ /* 0x000fe20000000a00 */
[----:B------:R-:W-:Y:S02]  /*1080*/  IMAD.U32 R0, RZ, RZ, UR6 ;  /* 0x00000006ff007e24 */ /* 0x000fe4000f8e00ff */
[----:B------:R-:W-:-:S04]  /*1090*/  IMAD R114, R19, 0x20, R20 ;  /* 0x0000002013727824 */ /* 0x000fc800078e0214 */
[----:B------:R-:W-:Y:S01]  /*10a0*/  IMAD R0, R0, 0x40, R114 ;  /* 0x0000004000007824 */ /* 0x000fe200078e0272 */
[----:B------:R-:W-:Y:S01]  /*10b0*/  UIMAD UR21, UR21, UR4, URZ ;  /* 0x00000004151572a4 */ /* 0x000fe2000f8e023f */
[----:B------:R-:W-:Y:S01]  /*10c0*/  IMAD.SHL.U32 R112, R19, 0x8, RZ ;  /* 0x0000000813707824 */ /* 0x000fe200078e00ff */
[----:B------:R-:W-:Y:S01]  /*10d0*/  UIMAD.WIDE.U32 UR22, UR20, UR4, URZ ;  /* 0x00000004141672a5 */ /* 0x000fe2000f8e003f */
[----:B------:R-:W-:Y:S01]  /*10e0*/  IADD3 R15, R20, UR11, RZ ;  /* 0x0000000b140f7c10 */ /* 0x000fe2000fffe0ff */
[----:B------:R-:W-:Y:S01]  /*10f0*/  STL [R1+0xa0], R114 ;  /* 0x0000a07201007387 */ /* 0x000fe20000100800 */
[----:B------:R-:W-:-:S04]  /*1100*/  IADD3 R0, R0, -0x40, RZ ;  /* 0xffffffc000007810 */ /* 0x000fc80007ffe0ff */
[C---:B------:R-:W-:Y:S02]  /*1110*/  ISETP.GE.AND P3, PT, R0.reuse, UR7, PT ;  /* 0x0000000700007c0c */ /* 0x040fe4000bf66270 */
        /* <DEDUP_REMOVED lines=13> */
[----:B------:R-:W-:Y:S01]  /*11f0*/  UISETP.GE.AND UP0, UPT, UR6, 0x2, UPT ;  /* 0x000000020600788c */ /* 0x000fe2000bf06270 */
[C---:B------:R-:W-:Y:S01]  /*1200*/  IADD3 R21, R112.reuse, 0x40, RZ ;  /* 0x0000004070157810 */ /* 0x040fe20007ffe0ff */
[----:B------:R-:W-:Y:S01]  /*1210*/  ULDC.64 UR4, c[0x0][0x1b8] ;  /* 0x00006e0000047ab9 */ /* 0x000fe20000000a00 */
[C---:B------:R-:W-:Y:S01]  /*1220*/  IADD3 R35, R112.reuse, 0x80, RZ ;  /* 0x0000008070237810 */ /* 0x040fe20007ffe0ff */
[----:B------:R-:W-:Y:S01]  /*1230*/  UIADD3 UR23, UR23, UR21, URZ ;  /* 0x0000001517177290 */ /* 0x000fe2000fffe03f */
[C---:B------:R-:W-:Y:S01]  /*1240*/  IADD3 R34, R112.reuse, 0xc0, RZ ;  /* 0x000000c070227810 */ /* 0x040fe20007ffe0ff */
[----:B------:R-:W-:Y:S01]  /*1250*/  USHF.R.S32.HI UR21, URZ, 0x1f, UR14 ;  /* 0x0000001f3f157899 */ /* 0x000fe2000801140e */
[----:B------:R-:W-:Y:S01]  /*1260*/  ISETP.GE.AND P6, PT, R112, c[0x0][0x198], PT ;  /* 0x0000660070007a0c */ /* 0x000fe20003fc6270 */
[----:B------:R-:W-:Y:S01]  /*1270*/  UIMAD UR20, UR8, UR4, URZ ;  /* 0x00000004081472a4 */ /* 0x000fe2000f8e023f */
[----:B------:R-:W-:Y:S01]  /*1280*/  ISETP.GE.AND P5, PT, R21, c[0x0][0x198], PT ;  /* 0x0000660015007a0c */ /* 0x000fe20003fa6270 */
[----:B------:R-:W-:Y:S01]  /*1290*/  USEL UR21, UR21, URZ, !UP2 ;  /* 0x0000003f15157287 */ /* 0x000fe2000d000000 */
[----:B------:R-:W-:Y:S01]  /*12a0*/  ISETP.GE.AND P4, PT, R35, c[0x0][0x198], PT ;  /* 0x0000660023007a0c */ /* 0x000fe20003f86270 */
[----:B------:R-:W-:Y:S01]  /*12b0*/  UIMAD UR20, UR9, UR5, UR20 ;  /* 0x00000005091472a4 */ /* 0x000fe2000f8e0214 */
[----:B------:R-:W-:Y:S01]  /*12c0*/  ISETP.GE.AND P3, PT, R34, c[0x0][0x198], PT ;  /* 0x0000660022007a0c */ /* 0x000fe20003f66270 */
[----:B------:R-:W-:Y:S01]  /*12d0*/  UIMAD.WIDE.U32 UR24, UR9, UR4, UR22 ;  /* 0x00000004091872a5 */ /* 0x000fe2000f8e0016 */
[----:B------:R-:W-:Y:S01]  /*12e0*/  LEA.HI R101, R102, R105, RZ, 0x5 ;  /* 0x0000006966657211 */ /* 0x000fe200078f28ff */
[----:B------:R-:W-:Y:S01]  /*12f0*/  USEL UR22, UR14, URZ, !UP2 ;  /* 0x0000003f0e167287 */ /* 0x000fe2000d000000 */
[----:B------:R-:W-:Y:S01]  /*1300*/  SHF.R.S32.HI R113, RZ, 0x1f, R112 ;  /* 0x0000001fff717819 */ /* 0x000fe20000011470 */
[----:B------:R-:W-:Y:S01]  /*1310*/  ULDC.64 UR4, c[0x0][0x1c0] ;  /* 0x0000700000047ab9 */ /* 0x000fe20000000a00 */
[----:B------:R-:W-:Y:S01]  /*1320*/  SHF.R.S32.HI R100, RZ, 0x5, R101 ;  /* 0x00000005ff647819 */ /* 0x000fe20000011465 */
[----:B------:R-:W-:Y:S01]  /*1330*/  UIMAD UR21, UR21, UR4, URZ ;  /* 0x00000004151572a4 */ /* 0x000fe2000f8e023f */
[----:B-1----:R-:W-:Y:S01]  /*1340*/  IADD3 R3, R114, UR11, RZ ;  /* 0x0000000b72037c10 */ /* 0x002fe2000fffe0ff */
[----:B------:R-:W-:-:S02]  /*1350*/  UIADD3 UR25, UR25, UR20, URZ ;  /* 0x0000001419197290 */ /* 0x000fc4000fffe03f */
[----:B------:R-:W-:Y:S02]  /*1360*/  UIMAD UR5, UR22, UR5, UR21 ;  /* 0x00000005160572a4 */ /* 0x000fe4000f8e0215 */
[----:B------:R-:W-:Y:S01]  /*1370*/  @P1 IMAD.HI.U32 R0, R3, c[0x0][0x2c8], RZ ;  /* 0x0000b20003001a27 */ /* 0x000fe200078e00ff */
[----:B------:R-:W-:Y:S02]  /*1380*/  UIMAD.WIDE.U32 UR22, UR22, UR4, UR24 ;  /* 0x00000004161672a5 */ /* 0x000fe4000f8e0018 */
[----:B------:R-:W-:Y:S01]  /*1390*/  ULDC UR21, c[0x0][0x2c4] ;  /* 0x0000b10000157ab9 */ /* 0x000fe20000000800 */
[----:B------:R-:W-:Y:S01]  /*13a0*/  IMAD.MOV.U32 R2, RZ, RZ, R3 ;  /* 0x000000ffff027224 */ /* 0x000fe200078e0003 */
[----:B------:R-:W-:Y:S01]  /*13b0*/  @P0 SHF.R.U32.HI R2, RZ, c[0x0][0x2cc], R0 ;  /* 0x0000b300ff020a19 */ /* 0x000fe20000011600 */
[----:B------:R-:W-:Y:S01]  /*13c0*/  UIADD3 UR5, UR23, UR5, URZ ;  /* 0x0000000517057290 */ /* 0x000fe2000fffe03f */
[----:B------:R-:W-:Y:S01]  /*13d0*/  IMAD.U32 R5, RZ, RZ, UR23 ;  /* 0x00000017ff057e24 */ /* 0x000fe2000f8e00ff */
[----:B------:R-:W-:Y:S01]  /*13e0*/  UIMAD UR21, UR13, UR21, URZ ;  /* 0x000000150d1572a4 */ /* 0x000fe2000f8e023f */
[--C-:B------:R-:W-:Y:S01]  /*13f0*/  SHF.R.S32.HI R0, RZ, 0x1f, R2.reuse ;  /* 0x0000001fff007819 */ /* 0x100fe20000011402 */
[----:B------:R-:W-:Y:S01]  /*1400*/  IMAD.MOV R6, RZ, RZ, -R2 ;  /* 0x000000ffff067224 */ /* 0x000fe200078e0a02 */
[----:B------:R-:W-:Y:S01]  /*1410*/  ULEA UR24, UR6, 0xffffffc0, 0x6 ;  /* 0xffffffc006187891 */ /* 0x000fe2000f8e303f */
[----:B------:R-:W-:-:S02]  /*1420*/  IMAD.U32 R4, RZ, RZ, UR22 ;  /* 0x00000016ff047e24 */ /* 0x000fc4000f8e00ff */
[----:B------:R-:W-:Y:S01]  /*1430*/  IMAD R0, R0, c[0x0][0x1b0], RZ ;  /* 0x00006c0000007a24 */ /* 0x000fe200078e02ff */
[----:B------:R-:W-:Y:S01]  /*1440*/  UIADD3 UR24, UR7, -UR24, URZ ;  /* 0x8000001807187290 */ /* 0x000fe2000fffe03f */
[----:B------:R-:W-:Y:S02]  /*1450*/  IMAD R6, R6, c[0x0][0x2c4], R3 ;  /* 0x0000b10006067a24 */ /* 0x000fe400078e0203 */
[----:B------:R-:W-:Y:S01]  /*1460*/  IMAD.U32 R5, RZ, RZ, UR5 ;  /* 0x00000005ff057e24 */ /* 0x000fe2000f8e00ff */
[----:B------:R-:W-:Y:S01]  /*1470*/  ULDC.64 UR4, c[0x0][0x1e8] ;  /* 0x00007a0000047ab9 */ /* 0x000fe20000000a00 */
[C---:B------:R-:W-:Y:S01]  /*1480*/  IMAD R7, R2.reuse, c[0x0][0x1b4], R0 ;  /* 0x00006d0002077a24 */ /* 0x040fe200078e0200 */
[----:B------:R-:W-:Y:S01]  /*1490*/  SHF.R.S32.HI R0, RZ, 0x1f, R6 ;  /* 0x0000001fff007819 */ /* 0x000fe20000011406 */
[----:B------:R-:W-:Y:S01]  /*14a0*/  IMAD.WIDE.U32 R2, R2, c[0x0][0x1b0], R4 ;  /* 0x00006c0002027a25 */ /* 0x000fe200078e0004 */
[----:B------:R-:W-:Y:S02]  /*14b0*/  UIMAD UR20, UR8, UR4, URZ ;  /* 0x00000004081472a4 */ /* 0x000fe4000f8e023f */
[----:B------:R-:W-:Y:S01]  /*14c0*/  UIMAD.WIDE.U32 UR22, UR9, UR4, URZ ;  /* 0x00000004091672a5 */ /* 0x000fe2000f8e003f */
[C---:B------:R-:W-:Y:S01]  /*14d0*/  IMAD.SHL.U32 R5, R20.reuse, 0x40, RZ ;  /* 0x0000004014057824 */ /* 0x040fe200078e00ff */
[----:B------:R-:W-:Y:S01]  /*14e0*/  UIMAD UR20, UR9, UR5, UR20 ;  /* 0x00000005091472a4 */ /* 0x000fe2000f8e0214 */
[----:B------:R-:W-:Y:S01]  /*14f0*/  IMAD.IADD R3, R3, 0x1, R7 ;  /* 0x0000000103037824 */ /* 0x000fe200078e0207 */
[----:B------:R-:W-:Y:S01]  /*1500*/  IADD3 R20, -R20, UR24, RZ ;  /* 0x0000001814147c10 */ /* 0x000fe2000fffe1ff */
[----:B------:R-:W-:Y:S01]  /*1510*/  IMAD R4, R0, c[0x0][0x1a8], RZ ;  /* 0x00006a0000047a24 */ /* 0x000fe200078e02ff */
[----:B------:R-:W-:Y:S01]  /*1520*/  LOP3.LUT R0, R5, 0x1c0, RZ, 0xc0, !PT ;  /* 0x000001c005007812 */ /* 0x000fe200078ec0ff */
[----:B------:R-:W-:Y:S01]  /*1530*/  IMAD.WIDE.U32 R2, R6, c[0x0][0x1a8], R2 ;  /* 0x00006a0006027a25 */ /* 0x000fe200078e0002 */
[----:B------:R-:W-:-:S02]  /*1540*/  UIADD3 UR20, UR23, UR20, URZ ;  /* 0x0000001417147290 */ /* 0x000fc4000fffe03f */
[----:B------:R-:W-:Y:S01]  /*1550*/  SHF.R.U32.HI R5, RZ, 0x3, R0 ;  /* 0x00000003ff057819 */ /* 0x000fe20000011600 */
[----:B------:R-:W-:Y:S01]  /*1560*/  IMAD R7, R6, c[0x0][0x1ac], R4 ;  /* 0x00006b0006077a24 */ /* 0x000fe200078e0204 */
[----:B------:R-:W-:Y:S01]  /*1570*/  LOP3.LUT R4, R0, 0x38, R112, 0xf8, !PT ;  /* 0x0000003800047812 */ /* 0x000fe200078ef870 */
[----:B------:R-:W-:Y:S01]  /*1580*/  ULDC.64 UR4, c[0x0][0x210] ;  /* 0x0000840000047ab9 */ /* 0x000fe20000000a00 */
[----:B------:R-:W-:Y:S01]  /*1590*/  LEA R14, P0, R2, c[0x0][0x160], 0x1 ;  /* 0x00005800020e7a11 */ /* 0x000fe200078008ff */
[----:B------:R-:W-:Y:S01]  /*15a0*/  IMAD.IADD R0, R3, 0x1, R7 ;  /* 0x0000000103007824 */ /* 0x000fe200078e0207 */
[----:B------:R-:W-:Y:S01]  /*15b0*/  LOP3.LUT R6, R4, R5, RZ, 0x3c, !PT ;  /* 0x0000000504067212 */ /* 0x000fe200078e3cff */
[----:B------:R-:W-:Y:S01]  /*15c0*/  UIMAD UR8, UR8, UR4, URZ ;  /* 0x00000004080872a4 */ /* 0x000fe2000f8e023f */
[----:B------:R-:W-:Y:S01]  /*15d0*/  LEA.HI R3, R102, R105, RZ, 0x6 ;  /* 0x0000006966037211 */ /* 0x000fe200078f30ff */
[----:B------:R-:W-:Y:S01]  /*15e0*/  SHFL.IDX PT, R4, R14, RZ, 0x181f ;  /* 0x00181fff0e047589 */ /* 0x000fe200000e0000 */
[----:B------:R-:W-:Y:S01]  /*15f0*/  LEA.HI.X R13, R2, c[0x0][0x164], R0, 0x1, P0 ;  /* 0x00005900020d7a11 */ /* 0x000fe200000f0c00 */
[----:B------:R-:W-:Y:S01]  /*1600*/  UIMAD.WIDE.U32 UR26, UR9, UR4, URZ ;  /* 0x00000004091a72a5 */ /* 0x000fe2000f8e003f */
[----:B------:R-:W-:Y:S01]  /*1610*/  ISETP.GE.AND P0, PT, R15, UR21, PT ;  /* 0x000000150f007c0c */ /* 0x000fe2000bf06270 */
[----:B------:R-:W-:Y:S01]  /*1620*/  IMAD.SHL.U32 R0, R3, 0x8, RZ ;  /* 0x0000000803007824 */ /* 0x000fe200078e00ff */
[----:B------:R-:W-:Y:S01]  /*1630*/  SHF.R.S32.HI R3, RZ, 0x1f, R21 ;  /* 0x0000001fff037819 */ /* 0x000fe20000011415 */
[----:B------:R-:W1:Y:S01]  /*1640*/  SHFL.IDX PT, R5, R13, RZ, 0x181f ;  /* 0x00181fff0d057589 */ /* 0x000e6200000e0000 */
[----:B------:R-:W-:Y:S01]  /*1650*/  SHF.R.S32.HI R2, RZ, 0x1f, R35 ;  /* 0x0000001fff027819 */ /* 0x000fe20000011423 */
[----:B------:R-:W-:Y:S01]  /*1660*/  UIMAD UR8, UR9, UR5, UR8 ;  /* 0x00000005090872a4 */ /* 0x000fe2000f8e0208 */
[----:B------:R-:W-:-:S02]  /*1670*/  LOP3.LUT R6, R6, 0xfffffe00, R0, 0xf8, !PT ;  /* 0xfffffe0006067812 */ /* 0x000fc400078ef800 */
[----:B------:R-:W-:Y:S01]  /*1680*/  SHF.R.S32.HI R0, RZ, 0x1f, R34 ;  /* 0x0000001fff007819 */ /* 0x000fe20000011422 */
[----:B------:R-:W-:Y:S01]  /*1690*/  UIADD3 UR8, UR27, UR8, URZ ;  /* 0x000000081b087290 */ /* 0x000fe2000fffe03f */
[----:B------:R-:W-:Y:S01]  /*16a0*/  LEA.HI R3, R3, R21, RZ, 0x3 ;  /* 0x0000001503037211 */ /* 0x000fe200078f18ff */
[----:B------:R-:W-:Y:S01]  /*16b0*/  IMAD.SHL.U32 R103, R6, 0x2, RZ ;  /* 0x0000000206677824 */ /* 0x000fe200078e00ff */
[----:B------:R-:W-:Y:S02]  /*16c0*/  LEA.HI R2, R2, R35, RZ, 0x3 ;  /* 0x0000002302027211 */ /* 0x000fe400078f18ff */
[----:B------:R-:W-:Y:S02]  /*16d0*/  LEA.HI R0, R0, R34, RZ, 0x3 ;  /* 0x0000002200007211 */ /* 0x000fe400078f18ff */
[----:B------:R-:W-:Y:S02]  /*16e0*/  LOP3.LUT R110, R3, 0xfffffff8, RZ, 0xc0, !PT ;  /* 0xfffffff8036e7812 */ /* 0x000fe400078ec0ff */
[----:B------:R-:W-:Y:S01]  /*16f0*/  LOP3.LUT R108, R2, 0xfffffff8, RZ, 0xc0, !PT ;  /* 0xfffffff8026c7812 */ /* 0x000fe200078ec0ff */
[----:B------:R-:W-:Y:S01]  /*1700*/  SHFL.IDX PT, R3, R13, 0x1, 0x181f ;  /* 0x00381f000d037f89 */ /* 0x000fe200000e0000 */
[----:B------:R-:W-:-:S02]  /*1710*/  LOP3.LUT R106, R0, 0xfffffff8, RZ, 0xc0, !PT ;  /* 0xfffffff8006a7812 */ /* 0x000fc400078ec0ff */
[----:B------:R-:W-:Y:S01]  /*1720*/  IADD3 R0, R15, 0x20, RZ ;  /* 0x000000200f007810 */ /* 0x000fe20007ffe0ff */
[----:B------:R-:W3:Y:S01]  /*1730*/  SHFL.IDX PT, R2, R14, 0x1, 0x181f ;  /* 0x00381f000e027f89 */ /* 0x000ee200000e0000 */
[----:B------:R-:W-:Y:S02]  /*1740*/  SHF.R.S32.HI R111, RZ, 0x1f, R110 ;  /* 0x0000001fff6f7819 */ /* 0x000fe4000001146e */
[----:B------:R-:W-:Y:S01]  /*1750*/  SHF.R.S32.HI R109, RZ, 0x1f, R108 ;  /* 0x0000001fff6d7819 */ /* 0x000fe2000001146c */
[----:B-1----:R-:W-:Y:S01]  /*1760*/  @!P0 IMAD.WIDE R10, R112, 0x2, R4 ;  /* 0x00000002700a8825 */ /* 0x002fe200078e0204 */
[----:B------:R-:W-:-:S03]  /*1770*/  SHF.R.S32.HI R107, RZ, 0x1f, R106 ;  /* 0x0000001fff6b7819 */ /* 0x000fc6000001146a */
[--C-:B------:R-:W-:Y:S01]  /*1780*/  @!P0 IMAD.WIDE R8, R110, 0x2, R4.reuse ;  /* 0x000000026e088825 */ /* 0x100fe200078e0204 */
[----:B------:R1:W-:Y:S03]  /*1790*/  @!P0 LDGSTS.E.BYPASS.LTC128B.128 [R103+0x100], [R10.64], !P6 ;  /* 0x001000000a678fae */ /* 0x0003e6000f101d50 */
[--C-:B------:R-:W-:Y:S01]  /*17a0*/  @!P0 IMAD.WIDE R6, R108, 0x2, R4.reuse ;  /* 0x000000026c068825 */ /* 0x100fe200078e0204 */
[----:B------:R3:W-:Y:S03]  /*17b0*/  @!P0 LDGSTS.E.BYPASS.LTC128B.128 [R103+0x4100], [R8.64], !P5 ;  /* 0x0410000008678fae */ /* 0x0007e6000e901d50 */
[----:B------:R-:W-:Y:S01]  /*17c0*/  @!P0 IMAD.WIDE R4, R106, 0x2, R4 ;  /* 0x000000026a048825 */ /* 0x000fe200078e0204 */
[----:B------:R4:W-:Y:S04]  /*17d0*/  @!P0 LDGSTS.E.BYPASS.LTC128B.128 [R103+0x8100], [R6.64], !P4 ;  /* 0x0810000006678fae */ /* 0x0009e8000e101d50 */
[----:B------:R5:W-:Y:S01]  /*17e0*/  @!P0 LDGSTS.E.BYPASS.LTC128B.128 [R103+0xc100], [R4.64], !P3 ;  /* 0x0c10000004678fae */ /* 0x000be2000d901d50 */
[----:B------:R-:W-:Y:S01]  /*17f0*/  ISETP.GE.AND P0, PT, R0, UR21, PT ;  /* 0x0000001500007c0c */ /* 0x000fe2000bf06270 */
[----:B------:R-:W-:-:S04]  /*1800*/  IMAD.MOV R0, RZ, RZ, -R12 ;  /* 0x000000ffff007224 */ /* 0x000fc800078e0a0c */
[----:B------:R-:W-:Y:S01]  /*1810*/  IMAD R18, R0, c[0x0][0x2b8], R16 ;  /* 0x0000ae0000127a24 */ /* 0x000fe200078e0210 */
[----:B------:R-:W-:-:S04]  /*1820*/  IADD3 R0, R15, 0x40, RZ ;  /* 0x000000400f007810 */ /* 0x000fc80007ffe0ff */
[----:B------:R-:W-:-:S03]  /*1830*/  SHF.R.S32.HI R12, RZ, 0x1f, R18 ;  /* 0x0000001fff0c7819 */ /* 0x000fc60000011412 */
[----:B---3--:R-:W-:-:S04]  /*1840*/  @!P0 IMAD.WIDE R8, R110, 0x2, R2 ;  /* 0x000000026e088825 */ /* 0x008fc800078e0202 */
[--C-:B----4-:R-:W-:Y:S01]  /*1850*/  @!P0 IMAD.WIDE R6, R112, 0x2, R2.reuse ;  /* 0x0000000270068825 */ /* 0x110fe200078e0202 */
[----:B-----5:R-:W-:Y:S04]  /*1860*/  SHFL.IDX PT, R4, R14, 0x2, 0x181f ;  /* 0x00581f000e047f89 */ /* 0x020fe800000e0000 */
[----:B------:R-:W1:Y:S04]  /*1870*/  SHFL.IDX PT, R5, R13, 0x2, 0x181f ;  /* 0x00581f000d057f89 */ /* 0x000e6800000e0000 */
[----:B------:R3:W-:Y:S04]  /*1880*/  @!P0 LDGSTS.E.BYPASS.LTC128B.128 [R103+0x1100], [R6.64], !P6 ;  /* 0x0110000006678fae */ /* 0x0007e8000f101d50 */
[----:B------:R4:W-:Y:S01]  /*1890*/  @!P0 LDGSTS.E.BYPASS.LTC128B.128 [R103+0x5100], [R8.64], !P5 ;  /* 0x0510000008678fae */ /* 0x0009e2000e901d50 */
[----:B---3--:R-:W-:-:S04]  /*18a0*/  @!P0 IMAD.WIDE R6, R108, 0x2, R2 ;  /* 0x000000026c068825 */ /* 0x008fc800078e0202 */
[----:B------:R-:W-:Y:S01]  /*18b0*/  @!P0 IMAD.WIDE R2, R106, 0x2, R2 ;  /* 0x000000026a028825 */ /* 0x000fe200078e0202 */
[----:B------:R3:W-:Y:S04]  /*18c0*/  @!P0 LDGSTS.E.BYPASS.LTC128B.128 [R103+0x9100], [R6.64], !P4 ;  /* 0x0910000006678fae */ /* 0x0007e8000e101d50 */
[----:B------:R5:W-:Y:S01]  /*18d0*/  @!P0 LDGSTS.E.BYPASS.LTC128B.128 [R103+0xd100], [R2.64], !P3 ;  /* 0x0d10000002678fae */ /* 0x000be2000d901d50 */
[----:B------:R-:W-:Y:S01]  /*18e0*/  ISETP.GE.AND P0, PT, R0, UR21, PT ;  /* 0x0000001500007c0c */ /* 0x000fe2000bf06270 */
[----:B------:R-:W-:-:S04]  /*18f0*/  IMAD R0, R12, c[0x0][0x1e0], RZ ;  /* 0x000078000c007a24 */ /* 0x000fc800078e02ff */
[----:B------:R-:W-:-:S08]  /*1900*/  IMAD R0, R18, c[0x0][0x1e4], R0 ;  /* 0x0000790012007a24 */ /* 0x000fd000078e0200 */
[----:B-1----:R-:W-:-:S04]  /*1910*/  @!P0 IMAD.WIDE R10, R112, 0x2, R4 ;  /* 0x00000002700a8825 */ /* 0x002fc800078e0204 */
[--C-:B----4-:R-:W-:Y:S01]  /*1920*/  @!P0 IMAD.WIDE R8, R110, 0x2, R4.reuse ;  /* 0x000000026e088825 */ /* 0x110fe200078e0204 */
[----:B------:R2:W-:Y:S03]  /*1930*/  @!P0 LDGSTS.E.BYPASS.LTC128B.128 [R103+0x2100], [R10.64], !P6 ;  /* 0x021000000a678fae */ /* 0x0005e6000f101d50 */
[----:B---3--:R-:W-:Y:S01]  /*1940*/  @!P0 IMAD.WIDE R6, R108, 0x2, R4 ;  /* 0x000000026c068825 */ /* 0x008fe200078e0204 */
[----:B------:R1:W-:Y:S03]  /*1950*/  @!P0 LDGSTS.E.BYPASS.LTC128B.128 [R103+0x6100], [R8.64], !P5 ;  /* 0x0610000008678fae */ /* 0x0003e6000e901d50 */
[----:B-----5:R-:W-:Y:S01]  /*1960*/  IMAD.WIDE.U32 R2, R18, c[0x0][0x1e0], RZ ;  /* 0x0000780012027a25 */ /* 0x020fe200078e00ff */
[----:B------:R3:W-:Y:S03]  /*1970*/  @!P0 LDGSTS.E.BYPASS.LTC128B.128 [R103+0xa100], [R6.64], !P4 ;  /* 0x0a10000006678fae */ /* 0x0007e6000e101d50 */
[----:B------:R-:W-:-:S02]  /*1980*/  IMAD.IADD R3, R3, 0x1, R0 ;  /* 0x0000000103037824 */ /* 0x000fc400078e0200 */
[----:B------:R-:W-:-:S05]  /*1990*/  @!P0 IMAD.WIDE R4, R106, 0x2, R4 ;  /* 0x000000026a048825 */ /* 0x000fca00078e0204 */
[----:B------:R4:W-:Y:S04]  /*19a0*/  @!P0 LDGSTS.E.BYPASS.LTC128B.128 [R103+0xe100], [R4.64], !P3 ;  /* 0x0e10000004678fae */ /* 0x0009e8000d901d50 */
[----:B---3--:R-:W-:Y:S04]  /*19b0*/  SHFL.IDX PT, R6, R14, 0x3, 0x181f ;  /* 0x00781f000e067f89 */ /* 0x008fe800000e0000 */
[----:B------:R3:W5:Y:S01]  /*19c0*/  SHFL.IDX PT, R7, R13, 0x3, 0x181f ;  /* 0x00781f000d077f89 */ /* 0x00076200000e0000 */
[----:B----4-:R-:W-:Y:S01]  /*19d0*/  IADD3 R5, R15, 0x60, RZ ;  /* 0x000000600f057810 */ /* 0x010fe20007ffe0ff */
[----:B------:R-:W-:-:S03]  /*19e0*/  IMAD R4, R12, c[0x0][0x208], RZ ;  /* 0x000082000c047a24 */ /* 0x000fc600078e02ff */
[----:B------:R-:W-:Y:S01]  /*19f0*/  ISETP.GE.AND P1, PT, R5, UR21, PT ;  /* 0x0000001505007c0c */ /* 0x000fe2000bf26270 */
[C---:B------:R-:W-:Y:S01]  /*1a00*/  IMAD R4, R18.reuse, c[0x0][0x20c], R4 ;  /* 0x0000830012047a24 */ /* 0x040fe200078e0204 */
[----:B--2---:R-:W-:Y:S01]  /*1a10*/  SHF.R.S32.HI R11, RZ, 0x1f, R17 ;  /* 0x0000001fff0b7819 */ /* 0x004fe20000011411 */
[----:B-1----:R-:W-:Y:S01]  /*1a20*/  IMAD.WIDE.U32 R8, R17, c[0x0][0x1f0], R2 ;  /* 0x00007c0011087a25 */ /* 0x002fe200078e0002 */
[----:B------:R-:W-:Y:S03]  /*1a30*/  STL [R1+0x58], R17 ;  /* 0x0000581101007387 */ /* 0x000fe60000100800 */
[----:B------:R-:W-:Y:S01]  /*1a40*/  IMAD R0, R11, c[0x0][0x1f0], RZ ;  /* 0x00007c000b007a24 */ /* 0x000fe200078e02ff */
[----:B------:R-:W-:Y:S01]  /*1a50*/  STL [R1+0x98], R112 ;  /* 0x0000987001007387 */ /* 0x000fe20000100800 */
[----:B------:R-:W-:-:S03]  /*1a60*/  IMAD.WIDE.U32 R2, R18, c[0x0][0x208], RZ ;  /* 0x0000820012027a25 */ /* 0x000fc600078e00ff */
[----:B------:R-:W-:Y:S01]  /*1a70*/  STL [R1+0x54], R103 ;  /* 0x0000546701007387 */ /* 0x000fe20000100800 */
[----:B------:R-:W-:Y:S01]  /*1a80*/  IMAD R10, R17, c[0x0][0x1f4], R0 ;  /* 0x00007d00110a7a24 */ /* 0x000fe200078e0200 */
[----:B------:R-:W-:Y:S01]  /*1a90*/  IADD3 R0, P0, R8, UR22, RZ ;  /* 0x0000001608007c10 */ /* 0x000fe2000ff1e0ff */
[----:B------:R-:W-:Y:S01]  /*1aa0*/  IMAD.IADD R5, R3, 0x1, R4 ;  /* 0x0000000103057824 */ /* 0x000fe200078e0204 */
[----:B------:R-:W-:Y:S01]  /*1ab0*/  STL [R1+0xd0], R110 ;  /* 0x0000d06e01007387 */ /* 0x000fe20000100800 */
[----:B------:R-:W-:Y:S01]  /*1ac0*/  IMAD.MOV.U32 R4, RZ, RZ, R2 ;  /* 0x000000ffff047224 */ /* 0x000fe200078e0002 */
[----:B------:R-:W-:Y:S02]  /*1ad0*/  IADD3.X R8, R9, UR20, R10, P0, !PT ;  /* 0x0000001409087c10 */ /* 0x000fe400087fe40a */
[C---:B---3--:R-:W-:Y:S01]  /*1ae0*/  LEA R13, P0, R0.reuse, c[0x0][0x1c8], 0x1 ;  /* 0x00007200000d7a11 */ /* 0x048fe200078008ff */
[----:B------:R-:W-:Y:S01]  /*1af0*/  IMAD.WIDE.U32 R4, R17, c[0x0][0x218], R4 ;  /* 0x0000860011047a25 */ /* 0x000fe200078e0004 */
[----:B------:R-:W-:Y:S02]  /*1b00*/  STL [R1+0xd4], R108 ;  /* 0x0000d46c01007387 */ /* 0x000fe40000100800 */
[----:B------:R-:W-:Y:S01]  /*1b10*/  LEA.HI.X R12, R0, c[0x0][0x1cc], R8, 0x1, P0 ;  /* 0x00007300000c7a11 */ /* 0x000fe200000f0c08 */
[----:B------:R-:W-:Y:S01]  /*1b20*/  IMAD R0, R11, c[0x0][0x218], RZ ;  /* 0x000086000b007a24 */ /* 0x000fe200078e02ff */
[----:B------:R-:W-:Y:S01]  /*1b30*/  SHFL.IDX PT, R2, R13, RZ, 0x181f ;  /* 0x00181fff0d027589 */ /* 0x000fe200000e0000 */
[----:B-----5:R-:W-:-:S03]  /*1b40*/  @!P1 IMAD.WIDE R10, R112, 0x2, R6 ;  /* 0x00000002700a9825 */ /* 0x020fc600078e0206 */
[----:B------:R-:W1:Y:S01]  /*1b50*/  SHFL.IDX PT, R3, R12, RZ, 0x181f ;  /* 0x00181fff0c037589 */ /* 0x000e6200000e0000 */
[----:B------:R-:W-:-:S03]  /*1b60*/  @!P1 IMAD.WIDE R8, R110, 0x2, R6 ;  /* 0x000000026e089825 */ /* 0x000fc600078e0206 */
[----:B------:R2:W-:Y:S01]  /*1b70*/  @!P1 LDGSTS.E.BYPASS.LTC128B.128 [R103+0x3100], [R10.64], !P6 ;  /* 0x031000000a679fae */ /* 0x0005e2000f101d50 */
[----:B------:R-:W-:Y:S01]  /*1b80*/  IMAD R0, R17, c[0x0][0x21c], R0 ;  /* 0x0000870011007a24 */ /* 0x000fe200078e0200 */
[----:B------:R-:W-:Y:S02]  /*1b90*/  ISETP.GE.AND P6, PT, R112, c[0x0][0x1d4], PT ;  /* 0x0000750070007a0c */ /* 0x000fe40003fc6270 */
[----:B------:R3:W-:Y:S04]  /*1ba0*/  @!P1 LDGSTS.E.BYPASS.LTC128B.128 [R103+0x7100], [R8.64], !P5 ;  /* 0x0710000008679fae */ /* 0x0007e8000e901d50 */
[----:B------:R-:W-:Y:S04]  /*1bb0*/  STL [R1+0x64], R106 ;  /* 0x0000646a01007387 */ /* 0x000fe80000100800 */
[----:B------:R-:W-:Y:S01]  /*1bc0*/  STL [R1+0x5c], R18 ;  /* 0x00005c1201007387 */ /* 0x000fe20000100800 */
[----:B--2---:R-:W-:-:S02]  /*1bd0*/  IADD3 R10, P0, R4, UR26, RZ ;  /* 0x0000001a040a7c10 */ /* 0x004fc4000ff1e0ff */
[----:B------:R-:W-:Y:S02]  /*1be0*/  LEA.HI R11, R102, R105, RZ, 0x4 ;  /* 0x00000069660b7211 */ /* 0x000fe400078f20ff */
[----:B------:R-:W-:Y:S01]  /*1bf0*/  IADD3.X R4, R5, UR8, R0, P0, !PT ;  /* 0x0000000805047c10 */ /* 0x000fe200087fe400 */
[--C-:B---3--:R-:W-:Y:S01]  /*1c00*/  @!P1 IMAD.WIDE R8, R108, 0x2, R6.reuse ;  /* 0x000000026c089825 */ /* 0x108fe200078e0206 */
[----:B------:R-:W-:Y:S02]  /*1c10*/  LEA R0, P5, R10, c[0x0][0x1f8], 0x1 ;  /* 0x00007e000a007a11 */ /* 0x000fe400078a08ff */
[----:B------:R-:W-:Y:S01]  /*1c20*/  ISETP.GE.AND P0, PT, R20, 0x1, PT ;  /* 0x000000011400780c */ /* 0x000fe20003f06270 */
[----:B------:R-:W-:Y:S01]  /*1c30*/  @!P1 IMAD.WIDE R6, R106, 0x2, R6 ;  /* 0x000000026a069825 */ /* 0x000fe200078e0206 */
[----:B------:R-:W-:Y:S01]  /*1c40*/  LEA.HI.X R10, R10, c[0x0][0x1fc], R4, 0x1, P5 ;  /* 0x00007f000a0a7a11 */ /* 0x000fe200028f0c04 */
[----:B------:R-:W2:Y:S01]  /*1c50*/  SHFL.IDX PT, R14, R0, RZ, 0x181f ;  /* 0x00181fff000e7589 */ /* 0x000ea200000e0000 */
[----:B------:R-:W-:-:S03]  /*1c60*/  ISETP.GE.AND P5, PT, R21, c[0x0][0x1d4], PT ;  /* 0x0000750015007a0c */ /* 0x000fc60003fa6270 */
[----:B------:R3:W-:Y:S01]  /*1c70*/  @!P1 LDGSTS.E.BYPASS.LTC128B.128 [R103+0xb100], [R8.64], !P4 ;  /* 0x0b10000008679fae */ /* 0x0007e2000e101d50 */
[----:B------:R-:W-:-:S03]  /*1c80*/  ISETP.GE.AND P4, PT, R35, c[0x0][0x1d4], PT ;  /* 0x0000750023007a0c */ /* 0x000fc60003f86270 */
[----:B------:R-:W4:Y:S02]  /*1c90*/  SHFL.IDX PT, R17, R10, RZ, 0x181f ;  /* 0x00181fff0a117589 */ /* 0x000f2400000e0000 */
[----:B-1----:R-:W-:Y:S02]  /*1ca0*/  @P0 IMAD.WIDE R4, R108, 0x2, R2 ;  /* 0x000000026c040825 */ /* 0x002fe400078e0202 */
[----:B------:R-:W1:Y:S04]  /*1cb0*/  SHFL.IDX PT, R15, R0, 0x1, 0x181f ;  /* 0x00381f00000f7f89 */ /* 0x000e6800000e0000 */
[----:B------:R5:W-:Y:S01]  /*1cc0*/  @!P1 LDGSTS.E.BYPASS.LTC128B.128 [R103+0xf100], [R6.64], !P3 ;  /* 0x0f10000006679fae */ /* 0x000be2000d901d50 */
[----:B------:R-:W-:Y:S02]  /*1cd0*/  ISETP.GE.AND P3, PT, R34, c[0x0][0x1d4], PT ;  /* 0x0000750022007a0c */ /* 0x000fe40003f66270 */
[----:B------:R-:W-:Y:S01]  /*1ce0*/  ISETP.GT.AND P1, PT, R20, 0x20, PT ;  /* 0x000000201400780c */ /* 0x000fe20003f24270 */
[----:B------:R1:W1:Y:S01]  /*1cf0*/  SHFL.IDX PT, R16, R10, 0x1, 0x181f ;  /* 0x00381f000a107f89 */ /* 0x00026200000e0000 */
[----:B------:R-:W-:-:S03]  /*1d00*/  SEL R104, RZ, 0x10, P3 ;  /* 0x00000010ff687807 */ /* 0x000fc60001800000 */
[----:B------:R-:W0:Y:S01]  /*1d10*/  LDGDEPBAR ;  /* 0x00000000000079af */ /* 0x000e220000000000 */
[----:B---3--:R-:W-:-:S05]  /*1d20*/  @P0 IMAD.WIDE R8, R112, 0x2, R2 ;  /* 0x0000000270080825 */ /* 0x008fca00078e0202 */
[----:B------:R3:W-:Y:S01]  /*1d30*/  @P0 LDGSTS.E.BYPASS.LTC128B.128 [R103+0x10100], [R8.64], !P6 ;  /* 0x1010000008670fae */ /* 0x0007e2000f101d50 */
[----:B-----5:R-:W-:Y:S01]  /*1d40*/  @P0 IMAD.WIDE R6, R110, 0x2, R2 ;  /* 0x000000026e060825 */ /* 0x020fe200078e0202 */
[----:B-1----:R-:W-:-:S04]  /*1d50*/  LOP3.LUT R10, R11, 0xfffffff0, RZ, 0xc0, !PT ;  /* 0xfffffff00b0a7812 */ /* 0x002fc800078ec0ff */
[----:B------:R1:W-:Y:S01]  /*1d60*/  @P0 LDGSTS.E.BYPASS.LTC128B.128 [R103+0x12100], [R6.64], !P5 ;  /* 0x1210000006670fae */ /* 0x0003e2000e901d50 */
[----:B------:R-:W-:-:S03]  /*1d70*/  IMAD.IADD R10, R105, 0x1, -R10 ;  /* 0x00000001690a7824 */ /* 0x000fc600078e0a0a */
[----:B------:R5:W-:Y:S02]  /*1d80*/  @P0 LDGSTS.E.BYPASS.LTC128B.128 [R103+0x14100], [R4.64], !P4 ;  /* 0x1410000004670fae */ /* 0x000be4000e101d50 */
[----:B------:R-:W-:-:S04]  /*1d90*/  SHF.R.S32.HI R18, RZ, 0x1f, R10 ;  /* 0x0000001fff127819 */ /* 0x000fc8000001140a */
[----:B------:R-:W-:Y:S01]  /*1da0*/  LEA.HI R18, R18, R10, RZ, 0x3 ;  /* 0x0000000a12127211 */ /* 0x000fe200078f18ff */
[----:B---3--:R-:W-:Y:S01]  /*1db0*/  IMAD.WIDE R8, R112, 0x2, RZ ;  /* 0x0000000270087825 */ /* 0x008fe200078e02ff */
[----:B-1----:R-:W-:-:S03]  /*1dc0*/  SHF.R.S32.HI R6, RZ, 0x4, R11 ;  /* 0x00000004ff067819 */ /* 0x002fc6000001140b */
[----:B------:R-:W-:Y:S02]  /*1dd0*/  IMAD.SHL.U32 R7, R19, 0x40, RZ ;  /* 0x0000004013077824 */ /* 0x000fe400078e00ff */
[----:B-----5:R-:W-:Y:S01]  /*1de0*/  @P0 IMAD.WIDE R4, R106, 0x2, R2 ;  /* 0x000000026a040825 */ /* 0x020fe200078e0202 */
[----:B------:R-:W-:Y:S01]  /*1df0*/  LEA.HI R0, R11, R6, RZ, 0x1 ;  /* 0x000000060b007211 */ /* 0x000fe200078f08ff */
[----:B------:R1:W-:Y:S01]  /*1e00*/  SHFL.IDX PT, R2, R13, 0x1, 0x181f ;  /* 0x00381f000d027f89 */ /* 0x0003e200000e0000 */
[----:B------:R-:W-:Y:S02]  /*1e10*/  LOP3.LUT R11, R18, 0xfffffff8, RZ, 0xc0, !PT ;  /* 0xfffffff8120b7812 */ /* 0x000fe400078ec0ff */
[----:B------:R-:W-:Y:S01]  /*1e20*/  LOP3.LUT R0, R0, 0xfffffffe, RZ, 0xc0, !PT ;  /* 0xfffffffe00007812 */ /* 0x000fe200078ec0ff */
[----:B------:R-:W3:Y:S02]  /*1e30*/  SHFL.IDX PT, R3, R12, 0x1, 0x181f ;  /* 0x00381f000c037f89 */ /* 0x000ee400000e0000 */
[----:B------:R-:W-:-:S02]  /*1e40*/  IMAD.IADD R11, R10, 0x1, -R11 ;  /* 0x000000010a0b7824 */ /* 0x000fc400078e0a0b */
[----:B------:R5:W-:Y:S01]  /*1e50*/  @P0 LDGSTS.E.BYPASS.LTC128B.128 [R103+0x16100], [R4.64], !P3 ;  /* 0x1610000004670fae */ /* 0x000be2000d901d50 */
[----:B--2---:R-:W-:-:S05]  /*1e60*/  IADD3 R32, P0, R14, R8, RZ ;  /* 0x000000080e207210 */ /* 0x004fca0007f1e0ff */
[----:B----4-:R-:W-:Y:S01]  /*1e70*/  IMAD.X R33, R17, 0x1, R9, P0 ;  /* 0x0000000111217824 */ /* 0x010fe200000e0609 */
[----:B------:R-:W-:-:S05]  /*1e80*/  IADD3 R30, P0, R8, R15, RZ ;  /* 0x0000000f081e7210 */ /* 0x000fca0007f1e0ff */
[----:B------:R-:W-:Y:S02]  /*1e90*/  IMAD.X R31, R9, 0x1, R16, P0 ;  /* 0x00000001091f7824 */ /* 0x000fe400000e0610 */
[----:B-1----:R-:W-:Y:S01]  /*1ea0*/  IMAD.IADD R13, R6, 0x1, -R0 ;  /* 0x00000001060d7824 */ /* 0x002fe200078e0a00 */
[----:B------:R-:W-:Y:S01]  /*1eb0*/  LOP3.LUT R0, R7, 0x1c0, RZ, 0xc0, !PT ;  /* 0x000001c007007812 */ /* 0x000fe200078ec0ff */
[----:B---3--:R-:W-:-:S03]  /*1ec0*/  @P1 IMAD.WIDE R8, R112, 0x2, R2 ;  /* 0x0000000270081825 */ /* 0x008fc600078e0202 */
[----:B------:R-:W-:Y:S02]  /*1ed0*/  LOP3.LUT R12, R0, 0x8, R22, 0xf8, !PT ;  /* 0x00000008000c7812 */ /* 0x000fe400078ef816 */
[----:B------:R-:W-:Y:S01]  /*1ee0*/  SHF.R.U32.HI R0, RZ, 0x3, R0 ;  /* 0x00000003ff007819 */ /* 0x000fe20000011600 */
[----:B------:R-:W-:Y:S01]  /*1ef0*/  @P1 IMAD.WIDE R6, R110, 0x2, R2 ;  /* 0x000000026e061825 */ /* 0x000fe200078e0202 */
[----:B------:R1:W-:Y:S02]  /*1f00*/  @P1 LDGSTS.E.BYPASS.LTC128B.128 [R103+0x11100], [R8.64], !P6 ;  /* 0x1110000008671fae */ /* 0x0003e4000f101d50 */
[----:B------:R-:W-:Y:S01]  /*1f10*/  LOP3.LUT R0, R12, R0, RZ, 0x3c, !PT ;  /* 0x000000000c007212 */ /* 0x000fe200078e3cff */
[----:B-----5:R-:W-:Y:S01]  /*1f20*/  IMAD.WIDE R4, R110, 0x2, RZ ;  /* 0x000000026e047825 */ /* 0x020fe200078e02ff */
[----:B------:R2:W-:Y:S03]  /*1f30*/  @P1 LDGSTS.E.BYPASS.LTC128B.128 [R103+0x13100], [R6.64], !P5 ;  /* 0x1310000006671fae */ /* 0x0005e6000e901d50 */
[----:B------:R-:W-:Y:S01]  /*1f40*/  IMAD R0, R13, 0x200, R0 ;  /* 0x000002000d007824 */ /* 0x000fe200078e0200 */
[----:B------:R-:W-:-:S03]  /*1f50*/  IADD3 R28, P0, R14, R4, RZ ;  /* 0x000000040e1c7210 */ /* 0x000fc60007f1e0ff */
[----:B------:R-:W-:Y:S02]  /*1f60*/  IMAD.SHL.U32 R134, R0, 0x2, RZ ;  /* 0x0000000200867824 */ /* 0x000fe400078e00ff */
[----:B------:R-:W-:Y:S01]  /*1f70*/  IMAD.X R29, R17, 0x1, R5, P0 ;  /* 0x00000001111d7824 */ /* 0x000fe200000e0605 */
[----:B------:R-:W-:Y:S02]  /*1f80*/  IADD3 R26, P0, R4, R15, RZ ;  /* 0x0000000f041a7210 */ /* 0x000fe40007f1e0ff */
[C---:B------:R-:W-:Y:S02]  /*1f90*/  IADD3 R0, R134.reuse, 0x10100, RZ ;  /* 0x0001010086007810 */ /* 0x040fe40007ffe0ff */
[----:B------:R-:W-:Y:S01]  /*1fa0*/  IADD3 R115, R134, 0x10120, RZ ;  /* 0x0001012086737810 */ /* 0x000fe20007ffe0ff */
[----:B------:R-:W-:Y:S02]  /*1fb0*/  IMAD.X R27, R5, 0x1, R16, P0 ;  /* 0x00000001051b7824 */ /* 0x000fe400000e0610 */
[----:B------:R-:W-:-:S04]  /*1fc0*/  @P1 IMAD.WIDE R4, R106, 0x2, R2 ;  /* 0x000000026a041825 */ /* 0x000fc800078e0202 */
[----:B-1----:R-:W-:-:S04]  /*1fd0*/  @P1 IMAD.WIDE R8, R108, 0x2, R2 ;  /* 0x000000026c081825 */ /* 0x002fc800078e0202 */
[----:B------:R-:W-:Y:S01]  /*1fe0*/  IMAD.WIDE R2, R108, 0x2, RZ ;  /* 0x000000026c027825 */ /* 0x000fe200078e02ff */
[----:B------:R1:W-:Y:S03]  /*1ff0*/  @P1 LDGSTS.E.BYPASS.LTC128B.128 [R103+0x15100], [R8.64], !P4 ;  /* 0x1510000008671fae */ /* 0x0003e6000e101d50 */
[----:B--2---:R-:W-:Y:S01]  /*2000*/  IMAD.SHL.U32 R6, R11, 0x40, RZ ;  /* 0x000000400b067824 */ /* 0x004fe200078e00ff */
[----:B------:R2:W-:Y:S01]  /*2010*/  @P1 LDGSTS.E.BYPASS.LTC128B.128 [R103+0x17100], [R4.64], !P3 ;  /* 0x1710000004671fae */ /* 0x0005e2000d901d50 */
[----:B------:R-:W-:Y:S01]  /*2020*/  IMAD.SHL.U32 R7, R13, 0x8, RZ ;  /* 0x000000080d077824 */ /* 0x000fe200078e00ff */
[----:B------:R-:W-:Y:S02]  /*2030*/  IADD3 R24, P1, R14, R2, RZ ;  /* 0x000000020e187210 */ /* 0x000fe40007f3e0ff */
[----:B------:R-:W0:Y:S01]  /*2040*/  LDGDEPBAR ;  /* 0x00000000000079af */ /* 0x000e220000000000 */
[----:B------:R-:W-:-:S02]  /*2050*/  LOP3.LUT R6, R6, 0x1c0, RZ, 0xc0, !PT ;  /* 0x000001c006067812 */ /* 0x000fc400078ec0ff */
[----:B------:R-:W-:Y:S01]  /*2060*/  IADD3 R22, P0, R2, R15, RZ ;  /* 0x0000000f02167210 */ /* 0x000fe20007f1e0ff */
[----:B------:R-:W-:Y:S01]  /*2070*/  IMAD.X R25, R17, 0x1, R3, P1 ;  /* 0x0000000111197824 */ /* 0x000fe200008e0603 */
[----:B------:R-:W-:Y:S01]  /*2080*/  LOP3.LUT R7, R6, 0x8, R7, 0xf8, !PT ;  /* 0x0000000806077812 */ /* 0x000fe200078ef807 */
[----:B------:R-:W-:Y:S01]  /*2090*/  IMAD.SHL.U32 R2, R18, 0x40, RZ ;  /* 0x0000004012027824 */ /* 0x000fe200078e00ff */
[----:B------:R-:W-:Y:S01]  /*20a0*/  SHF.R.U32.HI R6, RZ, 0x3, R6 ;  /* 0x00000003ff067819 */ /* 0x000fe20000011606 */
[----:B------:R-:W-:Y:S01]  /*20b0*/  IMAD.X R23, R3, 0x1, R16, P0 ;  /* 0x0000000103177824 */ /* 0x000fe200000e0610 */
[----:B------:R-:W-:Y:S02]  /*20c0*/  LOP3.LUT P1, RZ, R19, 0x2, RZ, 0xc0, !PT ;  /* 0x0000000213ff7812 */ /* 0x000fe4000782c0ff */
[----:B------:R-:W-:Y:S02]  /*20d0*/  LOP3.LUT R6, R7, R6, RZ, 0x3c, !PT ;  /* 0x0000000607067212 */ /* 0x000fe400078e3cff */
[----:B------:R-:W-:-:S09]  /*20e0*/  IADD3 R3, R103, 0x2100, RZ ;  /* 0x0000210067037810 */ /* 0x000fd20007ffe0ff */
[----:B------:R-:W-:Y:S01]  /*20f0*/  @P1 IADD3 R115, R0, -0x20, RZ ;  /* 0xffffffe000731810 */ /* 0x000fe20007ffe0ff */
[----:B--2---:R-:W-:Y:S01]  /*2100*/  IMAD.WIDE R4, R106, 0x2, RZ ;  /* 0x000000026a047825 */ /* 0x004fe200078e02ff */
[----:B------:R-:W-:-:S04]  /*2110*/  DEPBAR.LE SB0, 0x1 ;  /* 0x000080400000791a */ /* 0x000fc80000000000 */
[----:B------:R-:W-:Y:S01]  /*2120*/  BAR.SYNC.DEFER_BLOCKING 0x0 ;  /* 0x0000000000007b1d */ /* 0x000fe20000010000 */
[----:B------:R-:W-:Y:S02]  /*2130*/  IADD3 R12, P0, R14, R4, RZ ;  /* 0x000000040e0c7210 */ /* 0x000fe40007f1e0ff */
[----:B------:R-:W-:Y:S02]  /*2140*/  LOP3.LUT P1, RZ, R11, 0x2, RZ, 0xc0, !PT ;  /* 0x000000020bff7812 */ /* 0x000fe4000782c0ff */
[----:B------:R-:W-:Y:S01]  /*2150*/  IADD3 R7, R115, 0x2000, RZ ;  /* 0x0000200073077810 */ /* 0x000fe20007ffe0ff */
[----:B------:R-:W-:Y:S01]  /*2160*/  IMAD.X R13, R17, 0x1, R5, P0 ;  /* 0x00000001110d7824 */ /* 0x000fe200000e0605 */
[----:B-1----:R-:W-:Y:S01]  /*2170*/  IADD3 R8, P0, R4, R15, RZ ;  /* 0x0000000f04087210 */ /* 0x002fe20007f1e0ff */
[----:B------:R-:W-:Y:S01]  /*2180*/  STL [R1], R115 ;  /* 0x0000007301007387 */ /* 0x000fe20000100800 */
[----:B------:R-:W-:Y:S01]  /*2190*/  LOP3.LUT R4, R6, 0xfffffe00, R2, 0xf8, !PT ;  /* 0xfffffe0006047812 */ /* 0x000fe200078ef802 */
[----:B------:R-:W-:Y:S01]  /*21a0*/  IMAD.MOV.U32 R2, RZ, RZ, 0x20 ;  /* 0x00000020ff027424 */ /* 0x000fe200078e00ff */
[----:B------:R-:W-:Y:S01]  /*21b0*/  IADD3 R6, R103, 0x100, RZ ;  /* 0x0000010067067810 */ /* 0x000fe20007ffe0ff */
[----:B------:R-:W-:Y:S01]  /*21c0*/  IMAD.X R9, R5, 0x1, R16, P0 ;  /* 0x0000000105097824 */ /* 0x000fe200000e0610 */
[----:B------:R-:W-:Y:S01]  /*21d0*/  LOP3.LUT P0, RZ, R11, 0x4, RZ, 0xc0, !PT ;  /* 0x000000040bff7812 */ /* 0x000fe2000780c0ff */
[----:B------:R-:W-:Y:S01]  /*21e0*/  IMAD.MOV.U32 R5, RZ, RZ, 0x10 ;  /* 0x00000010ff057424 */ /* 0x000fe200078e00ff */
[----:B------:R-:W-:Y:S01]  /*21f0*/  STL [R1+0xe4], R113 ;  /* 0x0000e47101007387 */ /* 0x000fe20000100800 */
[----:B------:R-:W-:Y:S01]  /*2200*/  IMAD R232, R100, 0x400, R4 ;  /* 0x0000040064e87824 */ /* 0x000fe200078e0204 */
[----:B------:R-:W-:-:S02]  /*2210*/  SEL R0, R2, 0xffffffe0, !P0 ;  /* 0xffffffe002007807 */ /* 0x000fc40004000000 */
[----:B------:R-:W-:Y:S01]  /*2220*/  SEL R5, R5, 0xfffffff0, !P1 ;  /* 0xfffffff005057807 */ /* 0x000fe20004800000 */
[----:B------:R-:W-:Y:S01]  /*2230*/  STL [R1+0xb4], R104 ;  /* 0x0000b46801007387 */ /* 0x000fe20000100800 */
[C---:B------:R-:W-:Y:S01]  /*2240*/  LEA R240, R232.reuse, 0x100, 0x1 ;  /* 0x00000100e8f07811 */ /* 0x040fe200078e08ff */
[----:B------:R-:W-:Y:S01]  /*2250*/  IMAD.SHL.U32 R232, R232, 0x2, RZ ;  /* 0x00000002e8e87824 */ /* 0x000fe200078e00ff */
[----:B------:R-:W-:Y:S01]  /*2260*/  ISETP.GE.AND P1, PT, R112, c[0x0][0x1d4], PT ;  /* 0x0000750070007a0c */ /* 0x000fe20003f26270 */
[----:B------:R-:W-:Y:S02]  /*2270*/  STL [R1+0xdc], R111 ;  /* 0x0000dc6f01007387 */ /* 0x000fe40000100800 */
[--C-:B------:R-:W-:Y:S01]  /*2280*/  IMAD R236, R5, 0x2, R240.reuse ;  /* 0x0000000205ec7824 */ /* 0x100fe200078e02f0 */
[----:B------:R-:W-:Y:S01]  /*2290*/  ISETP.LT.OR P0, PT, R20, 0x1, P1 ;  /* 0x000000011400780c */ /* 0x000fe20000f01670 */
[C---:B------:R-:W-:Y:S01]  /*22a0*/  IMAD R240, R0.reuse, 0x2, R240 ;  /* 0x0000000200f07824 */ /* 0x040fe200078e02f0 */
[----:B------:R-:W-:Y:S01]  /*22b0*/  LDSM.16.M88.4 R168, [R232+0x100] ;  /* 0x00010000e8a8783b */ /* 0x000fe20000000200 */
[----:B------:R-:W-:Y:S01]  /*22c0*/  IMAD R244, R0, 0x2, R236 ;  /* 0x0000000200f47824 */ /* 0x000fe200078e02ec */
[----:B------:R-:W-:-:S02]  /*22d0*/  ISETP.GE.AND P1, PT, R21, c[0x0][0x1d4], PT ;  /* 0x0000750015007a0c */ /* 0x000fc40003f26270 */
        /* <DEDUP_REMOVED lines=16> */
[----:B------:R-:W-:Y:S04]  /*23e0*/  STL [R1+0xe0], R109 ;  /* 0x0000e06d01007387 */ /* 0x000fe80000100800 */
[----:B------:R-:W-:Y:S04]  /*23f0*/  STL [R1+0xb0], R107 ;  /* 0x0000b06b01007387 */ /* 0x000fe80000100800 */
[----:B------:R1:W-:Y:S04]  /*2400*/  STL [R1+0x60], R6 ;  /* 0x0000600601007387 */ /* 0x0003e80000100800 */
[----:B------:R2:W-:Y:S01]  /*2410*/  STL [R1+0xc8], R3 ;  /* 0x0000c80301007387 */ /* 0x0005e20000100800 */
[----:B------:R-:W-:-:S04]  /*2420*/  DEPBAR.LE SB0, 0x0 ;  /* 0x000080000000791a */ /* 0x000fc80000000000 */
[----:B------:R-:W-:Y:S01]  /*2430*/  BAR.SYNC.DEFER_BLOCKING 0x0 ;  /* 0x0000000000007b1d */ /* 0x000fe20000010000 */
[C---:B-1----:R-:W-:Y:S02]  /*2440*/  IADD3 R6, R103.reuse, 0x4100, RZ ;  /* 0x0000410067067810 */ /* 0x042fe40007ffe0ff */
[----:B--2---:R-:W-:-:S03]  /*2450*/  IADD3 R3, R103, 0x6100, RZ ;  /* 0x0000610067037810 */ /* 0x004fc60007ffe0ff */
[----:B------:R1:W-:Y:S04]  /*2460*/  STL [R1+0xc4], R6 ;  /* 0x0000c40601007387 */ /* 0x0003e80000100800 */
[----:B------:R2:W-:Y:S04]  /*2470*/  STL [R1+0xc0], R3 ;  /* 0x0000c00301007387 */ /* 0x0005e80000100800 */
[----:B------:R-:W-:Y:S04]  /*2480*/  LDSM.16.M88.4 R36, [R134+0x10100] ;  /* 0x010100008624783b */ /* 0x000fe80000000200 */
[----:B------:R-:W3:Y:S04]  /*2490*/  LDSM.16.M88.4 R40, [R134+0x10900] ;  /* 0x010900008628783b */ /* 0x000ee80000000200 */
[----:B------:R-:W-:Y:S04]  /*24a0*/  LDSM.16.M88.4 R48, [R134+0x11100] ;  /* 0x011100008630783b */ /* 0x000fe80000000200 */
[----:B------:R-:W4:Y:S04]  /*24b0*/  LDSM.16.M88.4 R56, [R134+0x11900] ;  /* 0x011900008638783b */ /* 0x000f280000000200 */
[----:B------:R-:W-:Y:S01]  /*24c0*/  LDSM.16.M88.4 R44, [R115] ;  /* 0x00000000732c783b */ /* 0x000fe20000000200 */
[----:B-1----:R-:W-:-:S03]  /*24d0*/  IADD3 R6, R115, 0x1000, RZ ;  /* 0x0000100073067810 */ /* 0x002fc60007ffe0ff */
[----:B------:R-:W1:Y:S01]  /*24e0*/  LDSM.16.M88.4 R52, [R115+0x800] ;  /* 0x000800007334783b */ /* 0x000e620000000200 */
[----:B--2---:R-:W-:-:S03]  /*24f0*/  IADD3 R3, R115, 0x1800, RZ ;  /* 0x0000180073037810 */ /* 0x004fc60007ffe0ff */
[----:B------:R-:W2:Y:S04]  /*2500*/  LDSM.16.M88.4 R72, [R115+0x1000] ;  /* 0x001000007348783b */ /* 0x000ea80000000200 */
[----:B------:R-:W5:Y:S04]  /*2510*/  LDSM.16.M88.4 R80, [R115+0x1800] ;  /* 0x001800007350783b */ /* 0x000f680000000200 */
[----:B------:R-:W-:Y:S01]  /*2520*/  @!PT LDS RZ, [RZ] ;  /* 0x00000000fffff984 */ /* 0x000fe20000000800 */
[----:B------:R-:W-:Y:S01]  /*2530*/  @!PT LDS RZ, [RZ] ;  /* 0x00000000fffff984 */ /* 0x000fe20000000800 */
[----:B------:R-:W-:Y:S01]  /*2540*/  @!PT LDS RZ, [RZ] ;  /* 0x00000000fffff984 */ /* 0x000fe20000000800 */
[----:B------:R1:W-:Y:S01]  /*2550*/  LDGSTS.E.BYPASS.LTC128B.128 [R103+0x100], [R32.64], !P0 ;  /* 0x0010000020677fae */ /* 0x0003e2000c101d50 */
[----:B------:R-:W-:Y:S02]  /*2560*/  ISETP.LT.OR P0, PT, R20, 0x1, P1 ;  /* 0x000000011400780c */ /* 0x000fe40000f01670 */
[----:B------:R-:W-:-:S11]  /*2570*/  ISETP.GE.AND P1, PT, R35, c[0x0][0x1d4], PT ;  /* 0x0000750023007a0c */ /* 0x000fd60003f26270 */
[----:B------:R4:W-:Y:S01]  /*2580*/  LDGSTS.E.BYPASS.LTC128B.128 [R103+0x2100], [R28.64], !P0 ;  /* 0x021000001c677fae */ /* 0x0009e2000c101d50 */
[----:B------:R-:W-:Y:S02]  /*2590*/  ISETP.LT.OR P0, PT, R20, 0x1, P1 ;  /* 0x000000011400780c */ /* 0x000fe40000f01670 */
[----:B------:R-:W-:-:S11]  /*25a0*/  ISETP.GE.AND P1, PT, R34, c[0x0][0x1d4], PT ;  /* 0x0000750022007a0c */ /* 0x000fd60003f26270 */
[----:B------:R1:W-:Y:S01]  /*25b0*/  LDGSTS.E.BYPASS.LTC128B.128 [R103+0x4100], [R24.64], !P0 ;  /* 0x0410000018677fae */ /* 0x0003e2000c101d50 */
[C---:B------:R-:W-:Y:S02]  /*25c0*/  ISETP.LT.OR P0, PT, R20.reuse, 0x1, P1 ;  /* 0x000000011400780c */ /* 0x040fe40000f01670 */
[----:B------:R-:W-:-:S11]  /*25d0*/  ISETP.LT.OR P1, PT, R20, 0x21, P1 ;  /* 0x000000211400780c */ /* 0x000fd60000f21670 */
[----:B------:R3:W-:Y:S01]  /*25e0*/  LDGSTS.E.BYPASS.LTC128B.128 [R103+0x6100], [R12.64], !P0 ;  /* 0x061000000c677fae */ /* 0x0007e2000c101d50 */
[----:B------:R-:W-:-:S04]  /*25f0*/  ISETP.GE.AND P0, PT, R112, c[0x0][0x1d4], PT ;  /* 0x0000750070007a0c */ /* 0x000fc80003f06270 */
[----:B------:R-:W-:-:S13]  /*2600*/  ISETP.LT.OR P0, PT, R20, 0x21, P0 ;  /* 0x000000211400780c */ /* 0x000fda0000701670 */
[----:B------:R4:W-:Y:S01]  /*2610*/  LDGSTS.E.BYPASS.LTC128B.128 [R103+0x1100], [R30.64], !P0 ;  /* 0x011000001e677fae */ /* 0x0009e2000c101d50 */
[----:B------:R-:W-:-:S04]  /*2620*/  ISETP.GE.AND P0, PT, R21, c[0x0][0x1d4], PT ;  /* 0x0000750015007a0c */ /* 0x000fc80003f06270 */
[----:B------:R-:W-:Y:S01]  /*2630*/  ISETP.LT.OR P0, PT, R20, 0x21, P0 ;  /* 0x000000211400780c */ /* 0x000fe20000701670 */
[C---:B---3--:R-:W-:Y:S11]  /*2640*/  HMMA.16816.F32.BF16 R12, R168.reuse, R40, RZ ;  /* 0x00000028a80c723c */ /* 0x048ff600000418ff */
[----:B------:R-:W-:Y:S01]  /*2650*/  @!UPT UIADD3 URZ, URZ, URZ, URZ ;  /* 0x0000003f3f3ff290 */ /* 0x000fe2000fffe03f */
[----:B------:R3:W-:Y:S01]  /*2660*/  LDGSTS.E.BYPASS.LTC128B.128 [R103+0x3100], [R26.64], !P0 ;  /* 0x031000001a677fae */ /* 0x0007e2000c101d50 */
[----:B------:R-:W-:Y:S02]  /*2670*/  LOP3.LUT P0, RZ, R19, 0x4, RZ, 0xc0, !PT ;  /* 0x0000000413ff7812 */ /* 0x000fe4000780c0ff */
[----:B------:R-:W-:Y:S02]  /*2680*/  HMMA.16816.F32.BF16 R16, R168, R38, RZ ;  /* 0x00000026a810723c */ /* 0x000fe400000418ff */
[----:B------:R-:W-:Y:S02]  /*2690*/  SEL R2, R2, 0xffffffe0, !P0 ;  /* 0xffffffe002027807 */ /* 0x000fe40004000000 */
[----:B------:R-:W-:-:S03]  /*26a0*/  ISETP.GE.AND P0, PT, R35, c[0x0][0x1d4], PT ;  /* 0x0000750023007a0c */ /* 0x000fc60003f06270 */
[----:B------:R-:W-:Y:S01]  /*26b0*/  IMAD R252, R2, 0x2, R134 ;  /* 0x0000000202fc7824 */ /* 0x000fe200078e0286 */
[----:B------:R-:W-:Y:S01]  /*26c0*/  ISETP.LT.OR P0, PT, R20, 0x21, P0 ;  /* 0x000000211400780c */ /* 0x000fe20000701670 */
[----:B----4-:R-:W-:Y:S01]  /*26d0*/  HMMA.16816.F32.BF16 R28, R168, R56, RZ ;  /* 0x00000038a81c723c */ /* 0x010fe200000418ff */
[----:B------:R-:W-:-:S07]  /*26e0*/  IMAD R249, R2, 0x2, R115 ;  /* 0x0000000202f97824 */ /* 0x000fce00078e0273 */
[----:B-1----:R-:W-:Y:S04]  /*26f0*/  HMMA.16816.F32.BF16 R60, R172, R52, R12 ;  /* 0x00000034ac3c723c */ /* 0x002fe8000004180c */
[----:B------:R1:W-:Y:S01]  /*2700*/  LDGSTS.E.BYPASS.LTC128B.128 [R103+0x5100], [R22.64], !P0 ;  /* 0x0510000016677fae */ /* 0x0003e2000c101d50 */
[----:B------:R-:W-:-:S03]  /*2710*/  PLOP3.LUT P0, PT, PT, PT, UP0, 0x40, 0x0 ;  /* 0x000000000000781c */ /* 0x000fc60003f0e808 */
[----:B---3--:R-:W-:Y:S01]  /*2720*/  HMMA.16816.F32.BF16 R24, R168, R36, RZ ;  /* 0x00000024a818723c */ /* 0x008fe200000418ff */
[----:B------:R3:W-:Y:S01]  /*2730*/  LDGSTS.E.BYPASS.LTC128B.128 [R103+0x7100], [R8.64], !P1 ;  /* 0x0710000008677fae */ /* 0x0007e2000c901d50 */
[----:B------:R-:W-:-:S03]  /*2740*/  ISETP.GT.AND P1, PT, R114, 0x3f, PT ;  /* 0x0000003f7200780c */ /* 0x000fc60003f24270 */
[----:B------:R-:W4:Y:S03]  /*2750*/  LDSM.16.M88.4 R36, [R252+0x10100] ;  /* 0x01010000fc24783b */ /* 0x000f260000000200 */
[----:B------:R-:W-:Y:S01]  /*2760*/  HMMA.16816.F32.BF16 R12, R168, R42, RZ ;  /* 0x0000002aa80c723c */ /* 0x000fe200000418ff */
[----:B------:R-:W1:Y:S04]  /*2770*/  LDSM.16.M88.4 R40, [R252+0x10900] ;  /* 0x01090000fc28783b */ /* 0x000e680000000200 */
[----:B------:R-:W-:Y:S03]  /*2780*/  LDSM.16.M88.4 R76, [R252+0x11900] ;  /* 0x01190000fc4c783b */ /* 0x000fe60000000200 */
[C---:B------:R-:W-:Y:S01]  /*2790*/  HMMA.16816.F32.BF16 R64, R172.reuse, R46, R16 ;  /* 0x0000002eac40723c */ /* 0x040fe20000041810 */
[----:B------:R-:W-:Y:S04]  /*27a0*/  LDSM.16.M88.4 R84, [R249+0x1800] ;  /* 0x00180000f954783b */ /* 0x000fe80000000200 */
[----:B------:R-:W-:Y:S03]  /*27b0*/  LDSM.16.M88.4 R96, [R115+0x7800] ;  /* 0x007800007360783b */ /* 0x000fe60000000200 */
[----:B------:R-:W-:Y:S01]  /*27c0*/  HMMA.16816.F32.BF16 R68, R172, R44, R24 ;  /* 0x0000002cac44723c */ /* 0x000fe20000041818 */
[----:B------:R-:W1:Y:S04]  /*27d0*/  LDSM.16.M88.4 R44, [R252+0x11100] ;  /* 0x01110000fc2c783b */ /* 0x000e680000000200 */
[----:B------:R-:W-:Y:S03]  /*27e0*/  LDSM.16.M88.4 R92, [R252+0x17900] ;  /* 0x01790000fc5c783b */ /* 0x000fe60000000200 */
[C---:B------:R-:W-:Y:S01]  /*27f0*/  HMMA.16816.F32.BF16 R16, R168.reuse, R48, RZ ;  /* 0x00000030a810723c */ /* 0x040fe200000418ff */
[----:B------:R-:W-:Y:S04]  /*2800*/  LDSM.16.M88.4 R88, [R252+0x17100] ;  /* 0x01710000fc58783b */ /* 0x000fe80000000200 */
[----:B------:R-:W0:Y:S03]  /*2810*/  LDGDEPBAR ;  /* 0x00000000000079af */ /* 0x000e260000000000 */
[C---:B------:R-:W-:Y:S01]  /*2820*/  HMMA.16816.F32.BF16 R24, R168.reuse, R50, RZ ;  /* 0x00000032a818723c */ /* 0x040fe200000418ff */
[----:B------:R-:W-:Y:S07]  /*2830*/  LDSM.16.M88.4 R48, [R249+0x800] ;  /* 0x00080000f930783b */ /* 0x000fee0000000200 */
[----:B------:R-:W-:Y:S01]  /*2840*/  HMMA.16816.F32.BF16 R32, R168, R58, RZ ;  /* 0x0000003aa820723c */ /* 0x000fe200000418ff */
[----:B------:R-:W-:Y:S07]  /*2850*/  LDSM.16.M88.4 R56, [R249+0x1000] ;  /* 0x00100000f938783b */ /* 0x000fee0000000200 */
[C---:B---3--:R-:W-:Y:S01]  /*2860*/  HMMA.16816.F32.BF16 R8, R172.reuse, R54, R12 ;  /* 0x00000036ac08723c */ /* 0x048fe2000004180c */
[----:B------:R-:W3:Y:S04]  /*2870*/  LDSM.16.M88.4 R12, [R249] ;  /* 0x00000000f90c783b */ /* 0x000ee80000000200 */
[----:B------:R-:W-:Y:S03]  /*2880*/  LDSM.16.M88.4 R52, [R134+0x13100] ;  /* 0x013100008634783b */ /* 0x000fe60000000200 */
[C---:B--2---:R-:W-:Y:S08]  /*2890*/  HMMA.16816.F32.BF16 R16, R172.reuse, R72, R16 ;  /* 0x00000048ac10723c */ /* 0x044ff00000041810 */
[C---:B-1----:R-:W-:Y:S01]  /*28a0*/  HMMA.16816.F32.BF16 R20, R172.reuse, R74, R24 ;  /* 0x0000004aac14723c */ /* 0x042fe20000041818 */
[----:B------:R-:W-:Y:S07]  /*28b0*/  LDSM.16.M88.4 R72, [R134+0x13900] ;  /* 0x013900008648783b */ /* 0x000fee0000000200 */
[C---:B-----5:R-:W-:Y:S08]  /*28c0*/  HMMA.16816.F32.BF16 R24, R172.reuse, R80, R28 ;  /* 0x00000050ac18723c */ /* 0x060ff0000004181c */
[----:B------:R-:W-:Y:S01]  /*28d0*/  HMMA.16816.F32.BF16 R28, R172, R82, R32 ;  /* 0x00000052ac1c723c */ /* 0x000fe20000041820 */
[----:B------:R-:W-:Y:S07]  /*28e0*/  LDSM.16.M88.4 R80, [R249+0x5800] ;  /* 0x00580000f950783b */ /* 0x000fee0000000200 */
[C---:B----4-:R-:W-:Y:S01]  /*28f0*/  HMMA.16816.F32.BF16 R32, R192.reuse, R36, R68 ;  /* 0x00000024c020723c */ /* 0x050fe20000041844 */
[----:B------:R-:W-:Y:S07]  /*2900*/  LDSM.16.M88.4 R68, [R115+0x3800] ;  /* 0x003800007344783b */ /* 0x000fee0000000200 */
[C---:B------:R-:W-:Y:S01]  /*2910*/  HMMA.16816.F32.BF16 R36, R192.reuse, R38, R64 ;  /* 0x00000026c024723c */ /* 0x040fe20000041840 */
[----:B------:R-:W-:Y:S07]  /*2920*/  LDSM.16.M88.4 R64, [R115+0x3000] ;  /* 0x003000007340783b */ /* 0x000fee0000000200 */
[C---:B------:R-:W-:Y:S08]  /*2930*/  HMMA.16816.F32.BF16 R60, R192.reuse, R40, R60 ;  /* 0x00000028c03c723c */ /* 0x040ff0000004183c */
[C---:B------:R-:W-:Y:S01]  /*2940*/  HMMA.16816.F32.BF16 R8, R192.reuse, R42, R8 ;  /* 0x0000002ac008723c */ /* 0x040fe20000041808 */
[----:B------:R-:W1:Y:S07]  /*2950*/  LDSM.16.M88.4 R40, [R134+0x12100] ;  /* 0x012100008628783b */ /* 0x000e6e0000000200 */
[C---:B------:R-:W-:Y:S08]  /*2960*/  HMMA.16816.F32.BF16 R16, R192.reuse, R44, R16 ;  /* 0x0000002cc010723c */ /* 0x040ff00000041810 */
[C---:B------:R-:W-:Y:S01]  /*2970*/  HMMA.16816.F32.BF16 R20, R192.reuse, R46, R20 ;  /* 0x0000002ec014723c */ /* 0x040fe20000041814 */
[----:B------:R-:W2:Y:S07]  /*2980*/  LDSM.16.M88.4 R44, [R134+0x12900] ;  /* 0x01290000862c783b */ /* 0x000eae0000000200 */
[C---:B------:R-:W-:Y:S08]  /*2990*/  HMMA.16816.F32.BF16 R24, R192.reuse, R76, R24 ;  /* 0x0000004cc018723c */ /* 0x040ff00000041818 */
[----:B------:R-:W-:Y:S01]  /*29a0*/  HMMA.16816.F32.BF16 R28, R192, R78, R28 ;  /* 0x0000004ec01c723c */ /* 0x000fe2000004181c */
[----:B------:R-:W-:Y:S07]  /*29b0*/  LDSM.16.M88.4 R76, [R252+0x13900] ;  /* 0x01390000fc4c783b */ /* 0x000fee0000000200 */
[C---:B---3--:R-:W-:Y:S08]  /*29c0*/  HMMA.16816.F32.BF16 R32, R196.reuse, R12, R32 ;  /* 0x0000000cc420723c */ /* 0x048ff00000041820 */
[C---:B------:R-:W-:Y:S01]  /*29d0*/  HMMA.16816.F32.BF16 R36, R196.reuse, R14, R36 ;  /* 0x0000000ec424723c */ /* 0x040fe20000041824 */
[----:B------:R-:W3:Y:S07]  /*29e0*/  LDSM.16.M88.4 R12, [R115+0x2000] ;  /* 0x00200000730c783b */ /* 0x000eee0000000200 */
[C---:B------:R-:W-:Y:S08]  /*29f0*/  HMMA.16816.F32.BF16 R60, R196.reuse, R48, R60 ;  /* 0x00000030c43c723c */ /* 0x040ff0000004183c */
[C---:B------:R-:W-:Y:S01]  /*2a00*/  HMMA.16816.F32.BF16 R8, R196.reuse, R50, R8 ;  /* 0x00000032c408723c */ /* 0x040fe20000041808 */
[----:B------:R-:W4:Y:S07]  /*2a10*/  LDSM.16.M88.4 R48, [R115+0x2800] ;  /* 0x002800007330783b */ /* 0x000f2e0000000200 */
[C---:B------:R-:W-:Y:S08]  /*2a20*/  HMMA.16816.F32.BF16 R16, R196.reuse, R56, R16 ;  /* 0x00000038c410723c */ /* 0x040ff00000041810 */
[C---:B------:R-:W-:Y:S01]  /*2a30*/  HMMA.16816.F32.BF16 R20, R196.reuse, R58, R20 ;  /* 0x0000003ac414723c */ /* 0x040fe20000041814 */
[----:B------:R-:W-:Y:S07]  /*2a40*/  LDSM.16.M88.4 R56, [R252+0x13100] ;  /* 0x01310000fc38783b */ /* 0x000fee0000000200 */
[C---:B------:R-:W-:Y:S08]  /*2a50*/  HMMA.16816.F32.BF16 R24, R196.reuse, R84, R24 ;  /* 0x00000054c418723c */ /* 0x040ff00000041818 */
[----:B------:R-:W-:Y:S01]  /*2a60*/  HMMA.16816.F32.BF16 R28, R196, R86, R28 ;  /* 0x00000056c41c723c */ /* 0x000fe2000004181c */
[----:B------:R-:W-:Y:S07]  /*2a70*/  LDSM.16.M88.4 R84, [R115+0x5800] ;  /* 0x005800007354783b */ /* 0x000fee0000000200 */
[C---:B-1----:R-:W-:Y:S08]  /*2a80*/  HMMA.16816.F32.BF16 R32, R200.reuse, R40, R32 ;  /* 0x00000028c820723c */ /* 0x042ff00000041820 */
[C---:B------:R-:W-:Y:S01]  /*2a90*/  HMMA.16816.F32.BF16 R36, R200.reuse, R42, R36 ;  /* 0x0000002ac824723c */ /* 0x040fe20000041824 */
[----:B------:R-:W1:Y:S07]  /*2aa0*/  LDSM.16.M88.4 R40, [R252+0x12100] ;  /* 0x01210000fc28783b */ /* 0x000e6e0000000200 */
[C---:B--2---:R-:W-:Y:S08]  /*2ab0*/  HMMA.16816.F32.BF16 R60, R200.reuse, R44, R60 ;  /* 0x0000002cc83c723c */ /* 0x044ff0000004183c */
[C---:B------:R-:W-:Y:S01]  /*2ac0*/  HMMA.16816.F32.BF16 R8, R200.reuse, R46, R8 ;  /* 0x0000002ec808723c */ /* 0x040fe20000041808 */
[----:B------:R-:W2:Y:S07]  /*2ad0*/  LDSM.16.M88.4 R44, [R252+0x12900] ;  /* 0x01290000fc2c783b */ /* 0x000eae0000000200 */
[C---:B------:R-:W-:Y:S08]  /*2ae0*/  HMMA.16816.F32.BF16 R16, R200.reuse, R52, R16 ;  /* 0x00000034c810723c */ /* 0x040ff00000041810 */
[C---:B------:R-:W-:Y:S01]  /*2af0*/  HMMA.16816.F32.BF16 R20, R200.reuse, R54, R20 ;  /* 0x00000036c814723c */ /* 0x040fe20000041814 */
[----:B------:R-:W-:Y:S07]  /*2b00*/  LDSM.16.M88.4 R52, [R249+0x2800] ;  /* 0x00280000f934783b */ /* 0x000fee0000000200 */
[C---:B------:R-:W-:Y:S08]  /*2b10*/  HMMA.16816.F32.BF16 R24, R200.reuse, R72, R24 ;  /* 0x00000048c818723c */ /* 0x040ff00000041818 */
[----:B------:R-:W-:Y:S01]  /*2b20*/  HMMA.16816.F32.BF16 R28, R200, R74, R28 ;  /* 0x0000004ac81c723c */ /* 0x000fe2000004181c */
[----:B------:R-:W-:Y:S07]  /*2b30*/  LDSM.16.M88.4 R72, [R249+0x3800] ;  /* 0x00380000f948783b */ /* 0x000fee0000000200 */
[C---:B---3--:R-:W-:Y:S08]  /*2b40*/  HMMA.16816.F32.BF16 R32, R204.reuse, R12, R32 ;  /* 0x0000000ccc20723c */ /* 0x048ff00000041820 */
        /* <DEDUP_REMOVED lines=11> */
[C---:B-1----:R-:W-:Y:S08]  /*2c00*/  HMMA.16816.F32.BF16 R32, R208.reuse, R40, R32 ;  /* 0x00000028d020723c */ /* 0x042ff00000041820 */
[C---:B------:R-:W-:Y:S01]  /*2c10*/  HMMA.16816.F32.BF16 R36, R208.reuse, R42, R36 ;  /* 0x0000002ad024723c */ /* 0x040fe20000041824 */
[----:B------:R-:W-:Y:S07]  /*2c20*/  LDSM.16.M88.4 R40, [R115+0x4000] ;  /* 0x004000007328783b */ /* 0x000fee0000000200 */
[C---:B--2---:R-:W-:Y:S08]  /*2c30*/  HMMA.16816.F32.BF16 R60, R208.reuse, R44, R60 ;  /* 0x0000002cd03c723c */ /* 0x044ff0000004183c */
        /* <DEDUP_REMOVED lines=9> */
[C---:B------:R-:W-:Y:S08]  /*2cd0*/  HMMA.16816.F32.BF16 R36, R212.reuse, R14, R36 ;  /* 0x0000000ed424723c */ /* 0x040ff00000041824 */
[C---:B------:R-:W-:Y:S08]  /*2ce0*/  HMMA.16816.F32.BF16 R12, R212.reuse, R54, R8 ;  /* 0x00000036d40c723c */ /* 0x040ff00000041808 */
[C---:B----4-:R-:W-:Y:S08]  /*2cf0*/  HMMA.16816.F32.BF16 R8, R212.reuse, R64, R16 ;  /* 0x00000040d408723c */ /* 0x050ff00000041810 */
[C---:B------:R-:W-:Y:S01]  /*2d00*/  HMMA.16816.F32.BF16 R20, R212.reuse, R66, R20 ;  /* 0x00000042d414723c */ /* 0x040fe20000041814 */
[----:B------:R-:W-:Y:S07]  /*2d10*/  LDSM.16.M88.4 R64, [R115+0x5000] ;  /* 0x005000007340783b */ /* 0x000fee0000000200 */
[C---:B------:R-:W-:Y:S08]  /*2d20*/  HMMA.16816.F32.BF16 R24, R212.reuse, R72, R24 ;  /* 0x00000048d418723c */ /* 0x040ff00000041818 */
[----:B------:R-:W-:Y:S01]  /*2d30*/  HMMA.16816.F32.BF16 R28, R212, R74, R28 ;  /* 0x0000004ad41c723c */ /* 0x000fe2000004181c */
[----:B------:R-:W-:Y:S07]  /*2d40*/  LDSM.16.M88.4 R72, [R134+0x17900] ;  /* 0x017900008648783b */ /* 0x000fee0000000200 */
[----:B-1----:R-:W-:Y:S08]  /*2d50*/  HMMA.16816.F32.BF16 R32, R216, R44, R32 ;  /* 0x0000002cd820723c */ /* 0x002ff00000041820 */
[----:B------:R-:W-:Y:S01]  /*2d60*/  HMMA.16816.F32.BF16 R60, R212, R52, R60 ;  /* 0x00000034d43c723c */ /* 0x000fe2000004183c */
[----:B------:R-:W1:Y:S07]  /*2d70*/  LDSM.16.M88.4 R52, [R115+0x4800] ;  /* 0x004800007334783b */ /* 0x000e6e0000000200 */
[C---:B------:R-:W-:Y:S01]  /*2d80*/  HMMA.16816.F32.BF16 R36, R216.reuse, R46, R36 ;  /* 0x0000002ed824723c */ /* 0x040fe20000041824 */
[----:B------:R-:W3:Y:S07]  /*2d90*/  LDSM.16.M88.4 R44, [R252+0x14100] ;  /* 0x01410000fc2c783b */ /* 0x000eee0000000200 */
[C---:B------:R-:W-:Y:S08]  /*2da0*/  HMMA.16816.F32.BF16 R16, R216.reuse, R50, R12 ;  /* 0x00000032d810723c */ /* 0x040ff0000004180c */
[C---:B--2---:R-:W-:Y:S08]  /*2db0*/  HMMA.16816.F32.BF16 R12, R216.reuse, R56, R8 ;  /* 0x00000038d80c723c */ /* 0x044ff00000041808 */
[C---:B------:R-:W-:Y:S01]  /*2dc0*/  HMMA.16816.F32.BF16 R8, R216.reuse, R58, R20 ;  /* 0x0000003ad808723c */ /* 0x040fe20000041814 */
[----:B------:R-:W-:Y:S07]  /*2dd0*/  LDSM.16.M88.4 R56, [R252+0x15100] ;  /* 0x01510000fc38783b */ /* 0x000fee0000000200 */
[C---:B------:R-:W-:Y:S08]  /*2de0*/  HMMA.16816.F32.BF16 R24, R216.reuse, R68, R24 ;  /* 0x00000044d818723c */ /* 0x040ff00000041818 */
[----:B------:R-:W-:Y:S01]  /*2df0*/  HMMA.16816.F32.BF16 R28, R216, R70, R28 ;  /* 0x00000046d81c723c */ /* 0x000fe2000004181c */
[----:B------:R-:W-:Y:S07]  /*2e00*/  LDSM.16.M88.4 R68, [R134+0x17100] ;  /* 0x017100008644783b */ /* 0x000fee0000000200 */
[----:B------:R-:W-:Y:S08]  /*2e10*/  HMMA.16816.F32.BF16 R32, R220, R40, R32 ;  /* 0x00000028dc20723c */ /* 0x000ff00000041820 */
[----:B------:R-:W-:Y:S01]  /*2e20*/  HMMA.16816.F32.BF16 R60, R216, R48, R60 ;  /* 0x00000030d83c723c */ /* 0x000fe2000004183c */
[----:B------:R-:W2:Y:S07]  /*2e30*/  LDSM.16.M88.4 R48, [R252+0x14900] ;  /* 0x01490000fc30783b */ /* 0x000eae0000000200 */
[C---:B------:R-:W-:Y:S01]  /*2e40*/  HMMA.16816.F32.BF16 R36, R220.reuse, R42, R36 ;  /* 0x0000002adc24723c */ /* 0x040fe20000041824 */
[----:B------:R-:W4:Y:S07]  /*2e50*/  LDSM.16.M88.4 R40, [R249+0x4000] ;  /* 0x00400000f928783b */ /* 0x000f2e0000000200 */
[C---:B-1----:R-:W-:Y:S08]  /*2e60*/  HMMA.16816.F32.BF16 R20, R220.reuse, R54, R16 ;  /* 0x00000036dc14723c */ /* 0x042ff00000041810 */
[C---:B------:R-:W-:Y:S08]  /*2e70*/  HMMA.16816.F32.BF16 R16, R220.reuse, R64, R12 ;  /* 0x00000040dc10723c */ /* 0x040ff0000004180c */
[C---:B------:R-:W-:Y:S01]  /*2e80*/  HMMA.16816.F32.BF16 R12, R220.reuse, R66, R8 ;  /* 0x00000042dc0c723c */ /* 0x040fe20000041808 */
[----:B------:R-:W-:Y:S07]  /*2e90*/  LDSM.16.M88.4 R64, [R249+0x5000] ;  /* 0x00500000f940783b */ /* 0x000fee0000000200 */
[C---:B------:R-:W-:Y:S08]  /*2ea0*/  HMMA.16816.F32.BF16 R8, R220.reuse, R84, R24 ;  /* 0x00000054dc08723c */ /* 0x040ff00000041818 */
[----:B------:R-:W-:Y:S01]  /*2eb0*/  HMMA.16816.F32.BF16 R28, R220, R86, R28 ;  /* 0x00000056dc1c723c */ /* 0x000fe2000004181c */
[----:B------:R-:W-:Y:S07]  /*2ec0*/  LDSM.16.M88.4 R84, [R252+0x16900] ;  /* 0x01690000fc54783b */ /* 0x000fee0000000200 */
[----:B---3--:R-:W-:Y:S08]  /*2ed0*/  HMMA.16816.F32.BF16 R32, R224, R44, R32 ;  /* 0x0000002ce020723c */ /* 0x008ff00000041820 */
[----:B------:R-:W-:Y:S01]  /*2ee0*/  HMMA.16816.F32.BF16 R60, R220, R52, R60 ;  /* 0x00000034dc3c723c */ /* 0x000fe2000004183c */
[----:B------:R-:W1:Y:S07]  /*2ef0*/  LDSM.16.M88.4 R52, [R249+0x4800] ;  /* 0x00480000f934783b */ /* 0x000e6e0000000200 */
[C---:B------:R-:W-:Y:S01]  /*2f00*/  HMMA.16816.F32.BF16 R36, R224.reuse, R46, R36 ;  /* 0x0000002ee024723c */ /* 0x040fe20000041824 */
[----:B------:R-:W3:Y:S07]  /*2f10*/  LDSM.16.M88.4 R44, [R134+0x16100] ;  /* 0x01610000862c783b */ /* 0x000eee0000000200 */
[C---:B--2---:R-:W-:Y:S08]  /*2f20*/  HMMA.16816.F32.BF16 R24, R224.reuse, R50, R20 ;  /* 0x00000032e018723c */ /* 0x044ff00000041814 */
[C---:B------:R-:W-:Y:S08]  /*2f30*/  HMMA.16816.F32.BF16 R20, R224.reuse, R56, R16 ;  /* 0x00000038e014723c */ /* 0x040ff00000041810 */
[C---:B------:R-:W-:Y:S01]  /*2f40*/  HMMA.16816.F32.BF16 R16, R224.reuse, R58, R12 ;  /* 0x0000003ae010723c */ /* 0x040fe2000004180c */
[----:B------:R-:W-:Y:S07]  /*2f50*/  LDSM.16.M88.4 R56, [R115+0x6800] ;  /* 0x006800007338783b */ /* 0x000fee0000000200 */
[C---:B------:R-:W-:Y:S08]  /*2f60*/  HMMA.16816.F32.BF16 R12, R224.reuse, R76, R8 ;  /* 0x0000004ce00c723c */ /* 0x040ff00000041808 */
[----:B------:R-:W-:Y:S01]  /*2f70*/  HMMA.16816.F32.BF16 R8, R224, R78, R28 ;  /* 0x0000004ee008723c */ /* 0x000fe2000004181c */
[----:B------:R-:W-:Y:S07]  /*2f80*/  LDSM.16.M88.4 R76, [R249+0x6800] ;  /* 0x00680000f94c783b */ /* 0x000fee0000000200 */
[----:B----4-:R-:W-:Y:S08]  /*2f90*/  HMMA.16816.F32.BF16 R32, R228, R40, R32 ;  /* 0x00000028e420723c */ /* 0x010ff00000041820 */
        /* <DEDUP_REMOVED lines=10> */
[----:B------:R-:W1:Y:S07]  /*3040*/  LDSM.16.M88.4 R80, [R252+0x16100] ;  /* 0x01610000fc50783b */ /* 0x000e6e0000000200 */
[----:B---3--:R-:W-:Y:S08]  /*3050*/  HMMA.16816.F32.BF16 R8, R232, R44, R32 ;  /* 0x0000002ce808723c */ /* 0x008ff00000041820 */
[----:B------:R-:W-:Y:S08]  /*3060*/  HMMA.16816.F32.BF16 R60, R228, R52, R60 ;  /* 0x00000034e43c723c */ /* 0x000ff0000004183c */
[C---:B--2---:R-:W-:Y:S08]  /*3070*/  HMMA.16816.F32.BF16 R32, R232.reuse, R50, R28 ;  /* 0x00000032e820723c */ /* 0x044ff0000004181c */
[C---:B------:R-:W-:Y:S08]  /*3080*/  HMMA.16816.F32.BF16 R28, R232.reuse, R68, R24 ;  /* 0x00000044e81c723c */ /* 0x040ff00000041818 */
[C---:B------:R-:W-:Y:S01]  /*3090*/  HMMA.16816.F32.BF16 R24, R232.reuse, R70, R20 ;  /* 0x00000046e818723c */ /* 0x040fe20000041814 */
[----:B------:R-:W2:Y:S07]  /*30a0*/  LDSM.16.M88.4 R68, [R249+0x6000] ;  /* 0x00600000f944783b */ /* 0x000eae0000000200 */
[C---:B------:R-:W-:Y:S08]  /*30b0*/  HMMA.16816.F32.BF16 R20, R232.reuse, R72, R16 ;  /* 0x00000048e814723c */ /* 0x040ff00000041810 */
[C---:B------:R-:W-:Y:S08]  /*30c0*/  HMMA.16816.F32.BF16 R36, R232.reuse, R46, R36 ;  /* 0x0000002ee824723c */ /* 0x040ff00000041824 */
[----:B------:R-:W-:Y:S01]  /*30d0*/  HMMA.16816.F32.BF16 R16, R232, R74, R12 ;  /* 0x0000004ae810723c */ /* 0x000fe2000004180c */
[----:B------:R-:W3:Y:S07]  /*30e0*/  LDSM.16.M88.4 R72, [R249+0x7000] ;  /* 0x00700000f948783b */ /* 0x000eee0000000200 */
[----:B----4-:R-:W-:Y:S08]  /*30f0*/  HMMA.16816.F32.BF16 R12, R236, R40, R8 ;  /* 0x00000028ec0c723c */ /* 0x010ff00000041808 */
[----:B------:R-:W-:Y:S08]  /*3100*/  HMMA.16816.F32.BF16 R60, R232, R48, R60 ;  /* 0x00000030e83c723c */ /* 0x000ff0000004183c */
[----:B------:R-:W-:Y:S08]  /*3110*/  HMMA.16816.F32.BF16 R8, R236, R42, R36 ;  /* 0x0000002aec08723c */ /* 0x000ff00000041824 */
[----:B-1----:R-:W-:Y:S08]  /*3120*/  HMMA.16816.F32.BF16 R36, R240, R80, R12 ;  /* 0x00000050f024723c */ /* 0x002ff0000004180c */
[C---:B------:R-:W-:Y:S08]  /*3130*/  HMMA.16816.F32.BF16 R60, R236.reuse, R56, R60 ;  /* 0x00000038ec3c723c */ /* 0x040ff0000004183c */
[----:B------:R-:W-:Y:S08]  /*3140*/  HMMA.16816.F32.BF16 R52, R236, R64, R28 ;  /* 0x00000040ec34723c */ /* 0x000ff0000004181c */
[----:B--2---:R-:W-:Y:S08]  /*3150*/  HMMA.16816.F32.BF16 R36, R244, R68, R36 ;  /* 0x00000044f424723c */ /* 0x004ff00000041824 */
[----:B------:R-:W-:Y:S08]  /*3160*/  HMMA.16816.F32.BF16 R44, R236, R96, R20 ;  /* 0x00000060ec2c723c */ /* 0x000ff00000041814 */
[----:B------:R-:W-:Y:S08]  /*3170*/  HMMA.16816.F32.BF16 R28, R240, R84, R60 ;  /* 0x00000054f01c723c */ /* 0x000ff0000004183c */
[----:B------:R-:W-:Y:S01]  /*3180*/  FMUL.FTZ R2, R36, c[0x0][0x320] ;  /* 0x0000c80024027a20 */ /* 0x000fe20000410000 */
[----:B------:R-:W-:Y:S08]  /*3190*/  HMMA.16816.F32.BF16 R56, R236, R58, R32 ;  /* 0x0000003aec38723c */ /* 0x000ff00000041820 */
[----:B------:R-:W-:Y:S08]  /*31a0*/  HMMA.16816.F32.BF16 R12, R240, R92, R44 ;  /* 0x0000005cf00c723c */ /* 0x000ff0000004182c */
[----:B------:R-:W-:Y:S01]  /*31b0*/  HMMA.16816.F32.BF16 R44, R244, R76, R28 ;  /* 0x0000004cf42c723c */ /* 0x000fe2000004181c */
[----:B------:R1:W2:Y:S07]  /*31c0*/  MUFU.TANH R29, R2 ;  /* 0x00000002001d7308 */ /* 0x0002ae0000002400 */
[----:B------:R-:W-:Y:S01]  /*31d0*/  HMMA.16816.F32.BF16 R48, R236, R66, R24 ;  /* 0x00000042ec30723c */ /* 0x000fe20000041818 */
[----:B------:R-:W4:Y:S01]  /*31e0*/  LDSM.16.M88.4 R64, [R249+0x7800] ;  /* 0x00780000f940783b */ /* 0x000f220000000200 */
[----:B------:R-:W-:-:S06]  /*31f0*/  DEPBAR.LE SB0, 0x0 ;  /* 0x000080000000791a */ /* 0x000fcc0000000000 */
[----:B------:R-:W-:Y:S01]  /*3200*/  HMMA.16816.F32.BF16 R40, R236, R98, R16 ;  /* 0x00000062ec28723c */ /* 0x000fe20000041810 */
[----:B-1----:R-:W-:-:S04]  /*3210*/  FMUL.FTZ R2, R37, c[0x0][0x320] ;  /* 0x0000c80025027a20 */ /* 0x002fc80000410000 */
[----:B------:R1:W1:Y:S03]  /*3220*/  MUFU.TANH R28, R2 ;  /* 0x00000002001c7308 */ /* 0x0002660000002400 */
[C---:B------:R-:W-:Y:S08]  /*3230*/  HMMA.16816.F32.BF16 R32, R240.reuse, R82, R8 ;  /* 0x00000052f020723c */ /* 0x040ff00000041808 */
[----:B------:R-:W-:Y:S01]  /*3240*/  HMMA.16816.F32.BF16 R20, R240, R88, R52 ;  /* 0x00000058f014723c */ /* 0x000fe20000041834 */
[----:B-1----:R-:W-:-:S07]  /*3250*/  IADD3 R2, R115, 0x800, RZ ;  /* 0x0000080073027810 */ /* 0x002fce0007ffe0ff */
[C---:B------:R-:W-:Y:S01]  /*3260*/  HMMA.16816.F32.BF16 R24, R240.reuse, R86, R56 ;  /* 0x00000056f018723c */ /* 0x040fe20000041838 */
[----:B------:R1:W-:Y:S04]  /*3270*/  STL [R1+0x3c], R2 ;  /* 0x00003c0201007387 */ /* 0x0003e80000100800 */
[----:B------:R5:W-:Y:S03]  /*3280*/  STL [R1+0x38], R6 ;  /* 0x0000380601007387 */ /* 0x000be60000100800 */
[C---:B------:R-:W-:Y:S01]  /*3290*/  HMMA.16816.F32.BF16 R16, R240.reuse, R90, R48 ;  /* 0x0000005af010723c */ /* 0x040fe20000041830 */
[----:B------:R2:W-:Y:S04]  /*32a0*/  STL [R1+0x34], R3 ;  /* 0x0000340301007387 */ /* 0x0005e80000100800 */
[----:B------:R-:W-:Y:S03]  /*32b0*/  STL [R1+0x30], R7 ;  /* 0x0000300701007387 */ /* 0x000fe60000100800 */
[----:B------:R-:W-:Y:S08]  /*32c0*/  HMMA.16816.F32.BF16 R8, R240, R94, R40 ;  /* 0x0000005ef008723c */ /* 0x000ff00000041828 */
[----:B------:R-:W-:Y:S01]  /*32d0*/  HMMA.16816.F32.BF16 R68, R244, R70, R32 ;  /* 0x00000046f444723c */ /* 0x000fe20000041820 */
[----:B-1----:R-:W-:Y:S01]  /*32e0*/  FMUL.FTZ R2, R38, c[0x0][0x320] ;  /* 0x0000c80026027a20 */ /* 0x002fe20000410000 */
[----:B-----5:R-:W-:-:S03]  /*32f0*/  IADD3 R6, R115, 0x2800, RZ ;  /* 0x0000280073067810 */ /* 0x020fc60007ffe0ff */
[----:B------:R1:W1:Y:S03]  /*3300*/  MUFU.TANH R30, R2 ;  /* 0x00000002001e7308 */ /* 0x0002660000002400 */
[C---:B---3--:R-:W-:Y:S01]  /*3310*/  HMMA.16816.F32.BF16 R32, R244.reuse, R72, R20 ;  /* 0x00000048f420723c */ /* 0x048fe20000041814 */
[C---:B--2---:R-:W-:Y:S01]  /*3320*/  IADD3 R3, R115.reuse, 0x3000, RZ ;  /* 0x0000300073037810 */ /* 0x044fe20007ffe0ff */
[----:B------:R2:W-:Y:S04]  /*3330*/  STL [R1+0x2c], R6 ;  /* 0x00002c0601007387 */ /* 0x0005e80000100800 */
[----:B------:R3:W-:Y:S02]  /*3340*/  STL [R1+0x28], R3 ;  /* 0x0000280301007387 */ /* 0x0007e40000100800 */
[----:B----4-:R-:W-:Y:S01]  /*3350*/  HMMA.16816.F32.BF16 R40, R244, R64, R12 ;  /* 0x00000040f428723c */ /* 0x010fe2000004180c */
[----:B-1----:R-:W-:-:S07]  /*3360*/  IADD3 R2, R115, 0x4800, RZ ;  /* 0x0000480073027810 */ /* 0x002fce0007ffe0ff */
[C---:B------:R-:W-:Y:S08]  /*3370*/  HMMA.16816.F32.BF16 R76, R244.reuse, R78, R24 ;  /* 0x0000004ef44c723c */ /* 0x040ff00000041818 */
[----:B------:R-:W-:Y:S01]  /*3380*/  HMMA.16816.F32.BF16 R72, R244, R74, R16 ;  /* 0x0000004af448723c */ /* 0x000fe20000041810 */
[C---:B--2---:R-:W-:Y:S02]  /*3390*/  IADD3 R6, R115.reuse, 0x3800, RZ ;  /* 0x0000380073067810 */ /* 0x044fe40007ffe0ff */
[----:B---3--:R-:W-:-:S03]  /*33a0*/  IADD3 R3, R115, 0x4000, RZ ;  /* 0x0000400073037810 */ /* 0x008fc60007ffe0ff */
[----:B------:R1:W-:Y:S02]  /*33b0*/  STL [R1+0x24], R6 ;  /* 0x0000240601007387 */ /* 0x0003e40000100800 */
[----:B------:R-:W-:Y:S02]  /*33c0*/  HMMA.16816.F32.BF16 R64, R244, R66, R8 ;  /* 0x00000042f440723c */ /* 0x000fe40000041808 */
[----:B------:R2:W-:Y:S04]  /*33d0*/  STL [R1+0x20], R3 ;  /* 0x0000200301007387 */ /* 0x0005e80000100800 */
[----:B------:R3:W-:Y:S01]  /*33e0*/  STL [R1+0x1c], R2 ;  /* 0x00001c0201007387 */ /* 0x0007e20000100800 */
[C---:B-1----:R-:W-:Y:S02]  /*33f0*/  IADD3 R6, R115.reuse, 0x5000, RZ ;  /* 0x0000500073067810 */ /* 0x042fe40007ffe0ff */
[----:B--2---:R-:W-:-:S03]  /*3400*/  IADD3 R3, R115, 0x5800, RZ ;  /* 0x0000580073037810 */ /* 0x004fc60007ffe0ff */
[----:B------:R1:W-:Y:S01]  /*3410*/  STL [R1+0x18], R6 ;  /* 0x0000180601007387 */ /* 0x0003e20000100800 */
[----:B---3--:R-:W-:-:S03]  /*3420*/  IADD3 R2, R115, 0x6000, RZ ;  /* 0x0000600073027810 */ /* 0x008fc60007ffe0ff */
[----:B------:R2:W-:Y:S04]  /*3430*/  STL [R1+0x14], R3 ;  /* 0x0000140301007387 */ /* 0x0005e80000100800 */
[----:B------:R3:W-:Y:S01]  /*3440*/  STL [R1+0x10], R2 ;  /* 0x0000100201007387 */ /* 0x0007e20000100800 */
[C---:B-1----:R-:W-:Y:S02]  /*3450*/  IADD3 R6, R115.reuse, 0x6800, RZ ;  /* 0x0000680073067810 */ /* 0x042fe40007ffe0ff */
[----:B--2---:R-:W-:-:S03]  /*3460*/  IADD3 R3, R115, 0x7000, RZ ;  /* 0x0000700073037810 */ /* 0x004fc60007ffe0ff */
[----:B------:R1:W-:Y:S01]  /*3470*/  STL [R1+0xc], R6 ;  /* 0x00000c0601007387 */ /* 0x0003e20000100800 */
[----:B---3--:R-:W-:-:S05]  /*3480*/  IADD3 R2, R115, 0x7800, RZ ;  /* 0x0000780073027810 */ /* 0x008fca0007ffe0ff */
[----:B------:R1:W-:Y:S04]  /*3490*/  STL [R1+0x4], R2 ;  /* 0x0000040201007387 */ /* 0x0003e80000100800 */
[----:B------:R1:W-:Y:S04]  /*34a0*/  STL [R1+0x8], R3 ;  /* 0x0000080301007387 */ /* 0x0003e80000100800 */
[----:B------:R-:W-:Y:S06]  /*34b0*/  BAR.SYNC.DEFER_BLOCKING 0x0 ;  /* 0x0000000000007b1d */ /* 0x000fec0000010000 */
[----:B------:R-:W-:Y:S05]  /*34c0*/  @P0 BRA `(.L_x_611) ;  /* 0x0000052000000947 */ /* 0x000fea0003800000 */
[----:B------:R-:W-:Y:S01]  /*34d0*/  ULEA UR4, UR6, UR12, 0x6 ;  /* 0x0000000c06047291 */ /* 0x000fe2000f8e303f */
[----:B------:R-:W-:Y:S01]  /*34e0*/  IMAD.MOV.U32 R9, RZ, RZ, RZ ;  /* 0x000000ffff097224 */ /* 0x000fe200078e00ff */
[----:B------:R-:W-:-:S04]  /*34f0*/  P2R R11, PR, RZ, 0x8 ;  /* 0x00000008ff0b7803 */ /* 0x000fc80000000000 */
[----:B-1----:R-:W-:-:S05]  /*3500*/  IMAD.U32 R3, RZ, RZ, UR4 ;  /* 0x00000004ff037e24 */ /* 0x002fca000f8e00ff */
        /* <DEDUP_REMOVED lines=16> */
[----:B------:R-:W-:Y:S01]  /*3610*/  SEL R25, RZ, 0x10, P4 ;  /* 0x00000010ff197807 */ /* 0x000fe20002000000 */
[----:B------:R-:W-:Y:S01]  /*3620*/  IMAD.SHL.U32 R22, R106, 0x2, RZ ;  /* 0x000000026a167824 */ /* 0x000fe200078e00ff */
[----:B------:R-:W-:Y:S01]  /*3630*/  SHF.R.S32.HI R2, RZ, 0x1f, R10 ;  /* 0x0000001fff027819 */ /* 0x000fe2000001140a */
[----:B------:R3:W-:Y:S01]  /*3640*/  STL [R1+0x5c], R10 ;  /* 0x00005c0a01007387 */ /* 0x0007e20000100800 */
[----:B------:R-:W-:-:S02]  /*3650*/  LOP3.LUT R8, R8, 0xf, RZ, 0xc0, !PT ;  /* 0x0000000f08087812 */ /* 0x000fc400078ec0ff */
[----:B------:R-:W-:Y:S02]  /*3660*/  SHF.L.U64.HI R21, R110, 0x1, R111 ;  /* 0x000000016e157819 */ /* 0x000fe4000001026f */
[----:B------:R-:W-:Y:S02]  /*3670*/  SHF.L.U64.HI R23, R108, 0x1, R109 ;  /* 0x000000016c177819 */ /* 0x000fe4000001026d */
[----:B------:R-:W-:Y:S01]  /*3680*/  SHF.L.U64.HI R24, R106, 0x1, R107 ;  /* 0x000000016a187819 */ /* 0x000fe2000001026b */
[----:B-1----:R-:W-:Y:S02]  /*3690*/  IMAD R6, R2, c[0x0][0x1e0], RZ ;  /* 0x0000780002067a24 */ /* 0x002fe400078e02ff */
[----:B------:R-:W-:-:S04]  /*36a0*/  IMAD.WIDE.U32 R2, R10, c[0x0][0x1e0], RZ ;  /* 0x000078000a027a25 */ /* 0x000fc800078e00ff */
[----:B------:R-:W-:-:S04]  /*36b0*/  IMAD R6, R10, c[0x0][0x1e4], R6 ;  /* 0x000079000a067a24 */ /* 0x000fc800078e0206 */
[----:B------:R-:W-:Y:S01]  /*36c0*/  IMAD.IADD R3, R3, 0x1, R6 ;  /* 0x0000000103037824 */ /* 0x000fe200078e0206 */
[----:B---3--:R-:W-:-:S04]  /*36d0*/  IADD3 R10, -R26, 0x10, RZ ;  /* 0x000000101a0a7810 */ /* 0x008fc80007ffe1ff */
[----:B------:R-:W-:Y:S02]  /*36e0*/  LOP3.LUT R10, R10, 0xf, RZ, 0xc0, !PT ;  /* 0x0000000f0a0a7812 */ /* 0x000fe400078ec0ff */
[----:B--2---:R-:W-:Y:S01]  /*36f0*/  SHF.R.S32.HI R6, RZ, 0x1f, R9 ;  /* 0x0000001fff067819 */ /* 0x004fe20000011409 */
[----:B------:R-:W-:Y:S01]  /*3700*/  IMAD.WIDE.U32 R2, R9, c[0x0][0x1f0], R2 ;  /* 0x00007c0009027a25 */ /* 0x000fe200078e0002 */
[----:B------:R1:W-:Y:S03]  /*3710*/  STL [R1+0x58], R9 ;  /* 0x0000580901007387 */ /* 0x0003e60000100800 */
[----:B------:R-:W-:Y:S01]  /*3720*/  IMAD R6, R6, c[0x0][0x1f0], RZ ;  /* 0x00007c0006067a24 */ /* 0x000fe200078e02ff */
[----:B------:R-:W-:-:S03]  /*3730*/  IADD3 R2, P0, R2, UR22, RZ ;  /* 0x0000001602027c10 */ /* 0x000fc6000ff1e0ff */
[----:B------:R-:W-:-:S05]  /*3740*/  IMAD R6, R9, c[0x0][0x1f4], R6 ;  /* 0x00007d0009067a24 */ /* 0x000fca00078e0206 */
[----:B------:R-:W-:Y:S02]  /*3750*/  IADD3.X R3, R3, UR20, R6, P0, !PT ;  /* 0x0000001403037c10 */ /* 0x000fe400087fe406 */
[----:B------:R-:W-:-:S04]  /*3760*/  LEA R7, P0, R2, c[0x0][0x1c8], 0x1 ;  /* 0x0000720002077a11 */ /* 0x000fc800078008ff */
[----:B------:R-:W-:Y:S02]  /*3770*/  LEA.HI.X R6, R2, c[0x0][0x1cc], R3, 0x1, P0 ;  /* 0x0000730002067a11 */ /* 0x000fe400000f0c03 */
[----:B------:R-:W2:Y:S04]  /*3780*/  SHFL.IDX PT, R2, R7, 0x1, 0x181f ;  /* 0x00381f0007027f89 */ /* 0x000ea800000e0000 */
[----:B------:R-:W3:Y:S01]  /*3790*/  SHFL.IDX PT, R3, R6, 0x1, 0x181f ;  /* 0x00381f0006037f89 */ /* 0x000ee200000e0000 */
[----:B-1----:R-:W-:Y:S02]  /*37a0*/  SHF.L.U64.HI R9, R112, 0x1, R113 ;  /* 0x0000000170097819 */ /* 0x002fe40000010271 */
[----:B--2---:R-:W-:Y:S01]  /*37b0*/  IADD3 R18, P3, P0, R8, R2, R31 ;  /* 0x0000000208127210 */ /* 0x004fe2000787e01f */
[----:B------:R-:W-:-:S03]  /*37c0*/  IMAD.SHL.U32 R8, R110, 0x2, RZ ;  /* 0x000000026e087824 */ /* 0x000fc600078e00ff */
[-C--:B---3--:R-:W-:Y:S02]  /*37d0*/  IADD3.X R19, RZ, R3.reuse, R9, P3, P0 ;  /* 0x00000003ff137210 */ /* 0x088fe40001fe0409 */
[----:B------:R-:W-:Y:S02]  /*37e0*/  IADD3 R16, P3, P0, R10, R2, R8 ;  /* 0x000000020a107210 */ /* 0x000fe4000787e008 */
[----:B------:R-:W-:Y:S02]  /*37f0*/  IADD3 R10, -R25, 0x10, RZ ;  /* 0x00000010190a7810 */ /* 0x000fe40007ffe1ff */
[----:B------:R-:W-:Y:S02]  /*3800*/  IADD3.X R17, RZ, R3, R21, P3, P0 ;  /* 0x00000003ff117210 */ /* 0x000fe40001fe0415 */
[----:B------:R-:W-:-:S04]  /*3810*/  LOP3.LUT R10, R10, 0xf, RZ, 0xc0, !PT ;  /* 0x0000000f0a0a7812 */ /* 0x000fc800078ec0ff */
[----:B------:R-:W-:Y:S02]  /*3820*/  IADD3 R14, P3, P0, R10, R2, R20 ;  /* 0x000000020a0e7210 */ /* 0x000fe4000787e014 */
[----:B------:R-:W-:Y:S02]  /*3830*/  IADD3 R10, -R104, 0x10, RZ ;  /* 0x00000010680a7810 */ /* 0x000fe40007ffe1ff */
[----:B------:R-:W-:Y:S02]  /*3840*/  IADD3.X R15, RZ, R3, R23, P3, P0 ;  /* 0x00000003ff0f7210 */ /* 0x000fe40001fe0417 */
[----:B------:R-:W-:-:S04]  /*3850*/  LOP3.LUT R10, R10, 0xf, RZ, 0xc0, !PT ;  /* 0x0000000f0a0a7812 */ /* 0x000fc800078ec0ff */
[----:B------:R-:W-:Y:S02]  /*3860*/  IADD3 R12, P3, P0, R10, R2, R22 ;  /* 0x000000020a0c7210 */ /* 0x000fe4000787e016 */
[----:B------:R-:W1:Y:S02]  /*3870*/  SHFL.IDX PT, R2, R7, RZ, 0x181f ;  /* 0x00181fff07027589 */ /* 0x000e6400000e0000 */
[----:B------:R-:W-:Y:S02]  /*3880*/  IADD3.X R13, RZ, R3, R24, P3, P0 ;  /* 0x00000003ff0d7210 */ /* 0x000fe40001fe0418 */
[----:B------:R-:W2:Y:S01]  /*3890*/  SHFL.IDX PT, R3, R6, RZ, 0x181f ;  /* 0x00181fff06037589 */ /* 0x000ea200000e0000 */
[----:B------:R-:W-:Y:S02]  /*38a0*/  ISETP.NE.AND P3, PT, R11, RZ, PT ;  /* 0x000000ff0b00720c */ /* 0x000fe40003f65270 */
        /* <DEDUP_REMOVED lines=20> */
.L_x_611:
[----:B-1----:R-:W-:Y:S01]  /*39f0*/  FMUL.FTZ R2, R68, c[0x0][0x320] ;  /* 0x0000c80044027a20 */ /* 0x002fe20000410000 */
[----:B------:R-:W-:Y:S01]  /*3a00*/  LOP3.LUT R3, R101, 0xffffffe0, RZ, 0xc0, !PT ;  /* 0xffffffe065037812 */ /* 0x000fe200078ec0ff */
[----:B------:R-:W-:Y:S01]  /*3a10*/  UMOV UR4, 0xffffffc0 ;  /* 0xffffffc000047882 */ /* 0x000fe20000000000 */
[----:B------:R-:W-:Y:S01]  /*3a20*/  LEA.HI R6, R102, R105, RZ, 0x2 ;  /* 0x0000006966067211 */ /* 0x000fe200078f10ff */
[----:B------:R1:W2:Y:S01]  /*3a30*/  MUFU.TANH R14, R2 ;  /* 0x00000002000e7308 */ /* 0x0002a20000002400 */
[----:B------:R-:W-:Y:S01]  /*3a40*/  SHF.R.S32.HI R7, RZ, 0x1f, R100 ;  /* 0x0000001fff077819 */ /* 0x000fe20000011464 */
[----:B------:R-:W-:Y:S01]  /*3a50*/  UIMAD UR4, UR6, UR4, 0x41 ;  /* 0x00000041060474a4 */ /* 0x000fe2000f8e0204 */
[----:B------:R-:W-:Y:S01]  /*3a60*/  LOP3.LUT R6, R6, 0xfffffffc, RZ, 0xc0, !PT ;  /* 0xfffffffc06067812 */ /* 0x000fe200078ec0ff */
[----:B------:R-:W-:Y:S01]  /*3a70*/  IMAD.SHL.U32 R135, R4, 0x2, RZ ;  /* 0x0000000204877824 */ /* 0x000fe200078e00ff */
[----:B------:R-:W-:Y:S01]  /*3a80*/  LEA.HI R7, R7, R100, RZ, 0x3 ;  /* 0x0000006407077211 */ /* 0x000fe200078f18ff */
[----:B------:R-:W-:Y:S01]  /*3a90*/  @UP1 USHF.L.U32 UR10, UR10, 0x7, URZ ;  /* 0x000000070a0a1899 */ /* 0x000fe2000800063f */
[----:B------:R-:W-:Y:S01]  /*3aa0*/  PLOP3.LUT P0, PT, PT, PT, UP1, 0x80, 0x0 ;  /* 0x000000000000781c */ /* 0x000fe20003f0f018 */
[----:B------:R-:W-:Y:S01]  /*3ab0*/  IMAD R248, R5, 0x2, R135 ;  /* 0x0000000205f87824 */ /* 0x000fe200078e0287 */
[----:B------:R-:W-:Y:S01]  /*3ac0*/  LOP3.LUT R7, R7, 0xffffff8, RZ, 0xc0, !PT ;  /* 0x0ffffff807077812 */ /* 0x000fe200078ec0ff */
[----:B------:R-:W0:Y:S01]  /*3ad0*/  LDGDEPBAR ;  /* 0x00000000000079af */ /* 0x000e220000000000 */
[C---:B------:R-:W-:Y:S01]  /*3ae0*/  LEA R251, R0.reuse, R135, 0x1 ;  /* 0x0000008700fb7211 */ /* 0x040fe200078e08ff */
[----:B------:R-:W-:-:S02]  /*3af0*/  IMAD R250, R0, 0x2, R248 ;  /* 0x0000000200fa7824 */ /* 0x000fc400078e02f8 */
[----:B------:R-:W-:Y:S02]  /*3b00*/  IMAD.IADD R10, R100, 0x1, -R7 ;  /* 0x00000001640a7824 */ /* 0x000fe400078e0a07 */
[----:B-1----:R-:W-:Y:S01]  /*3b10*/  FMUL.FTZ R2, R69, c[0x0][0x320] ;  /* 0x0000c80045027a20 */ /* 0x002fe20000410000 */
[----:B------:R-:W-:Y:S03]  /*3b20*/  LDSM.16.MT88.4 R48, [R251+0x100] ;  /* 0x00010000fb30783b */ /* 0x000fe60000004200 */
[----:B------:R1:W3:Y:S01]  /*3b30*/  MUFU.TANH R13, R2 ;  /* 0x00000002000d7308 */ /* 0x0002e20000002400 */
[----:B------:R-:W-:Y:S01]  /*3b40*/  LDSM.16.MT88.4 R56, [R250+0x100] ;  /* 0x00010000fa38783b */ /* 0x000fe20000004200 */
[----:B-1----:R-:W-:-:S06]  /*3b50*/  FMUL.FTZ R2, R44, c[0x0][0x320] ;  /* 0x0000c8002c027a20 */ /* 0x002fcc0000410000 */
[----:B------:R1:W4:Y:S02]  /*3b60*/  MUFU.TANH R21, R2 ;  /* 0x0000000200157308 */ /* 0x0003240000002400 */
[----:B-1----:R-:W-:Y:S02]  /*3b70*/  IMAD.IADD R2, R105, 0x1, -R3 ;  /* 0x0000000169027824 */ /* 0x002fe400078e0a03 */
[----:B------:R-:W-:-:S03]  /*3b80*/  FMUL.FTZ R3, R45, c[0x0][0x320] ;  /* 0x0000c8002d037a20 */ /* 0x000fc60000410000 */
[----:B------:R-:W-:Y:S01]  /*3b90*/  SHF.R.S32.HI R8, RZ, 0x1f, R2 ;  /* 0x0000001fff087819 */ /* 0x000fe20000011402 */
[----:B------:R1:W5:Y:S02]  /*3ba0*/  MUFU.TANH R22, R3 ;  /* 0x0000000300167308 */ /* 0x0003640000002400 */
[----:B-1----:R-:W-:Y:S01]  /*3bb0*/  IMAD.IADD R3, R105, 0x1, -R6 ;  /* 0x0000000169037824 */ /* 0x002fe200078e0a06 */
[----:B------:R-:W-:Y:S01]  /*3bc0*/  LEA.HI R6, R8, R2, RZ, 0x2 ;  /* 0x0000000208067211 */ /* 0x000fe200078f10ff */
[----:B------:R-:W-:-:S03]  /*3bd0*/  FMUL.FTZ R8, R76, c[0x0][0x320] ;  /* 0x0000c8004c087a20 */ /* 0x000fc60000410000 */
[----:B------:R-:W-:Y:S01]  /*3be0*/  LEA.HI R9, R3, R3, RZ, 0x1 ;  /* 0x0000000303097211 */ /* 0x000fe200078f08ff */
[----:B------:R1:W1:Y:S01]  /*3bf0*/  MUFU.TANH R23, R8 ;  /* 0x0000000800177308 */ /* 0x0002620000002400 */
[C---:B------:R-:W-:Y:S02]  /*3c00*/  LEA.HI.SX32 R7, R6.reuse, UR11, 0x1e ;  /* 0x0000000b06077c11 */ /* 0x040fe4000f8ff2ff */
[----:B------:R-:W-:Y:S02]  /*3c10*/  LOP3.LUT R9, R9, 0x1ffffffe, RZ, 0xc0, !PT ;  /* 0x1ffffffe09097812 */ /* 0x000fe400078ec0ff */
[----:B------:R-:W-:Y:S02]  /*3c20*/  LOP3.LUT R6, R6, 0x7ffffffc, RZ, 0xc0, !PT ;  /* 0x7ffffffc06067812 */ /* 0x000fe400078ec0ff */
[----:B------:R-:W-:-:S03]  /*3c30*/  IADD3 R3, R3, -R9, RZ ;  /* 0x8000000903037210 */ /* 0x000fc60007ffe0ff */
[----:B------:R-:W-:Y:S02]  /*3c40*/  IMAD.IADD R6, R2, 0x1, -R6 ;  /* 0x0000000102067824 */ /* 0x000fe400078e0a06 */
[----:B------:R-:W-:-:S03]  /*3c50*/  FMUL.FTZ R2, R64, c[0x0][0x320] ;  /* 0x0000c80040027a20 */ /* 0x000fc60000410000 */
[----:B------:R-:W-:Y:S01]  /*3c60*/  SHF.L.U32 R11, R6, 0x1, RZ ;  /* 0x00000001060b7819 */ /* 0x000fe200000006ff */
[----:B-1----:R-:W-:Y:S01]  /*3c70*/  IMAD R8, R10, 0x10, R7 ;  /* 0x000000100a087824 */ /* 0x002fe200078e0207 */
[----:B------:R1:W-:Y:S01]  /*3c80*/  MUFU.TANH R17, R2 ;  /* 0x0000000200117308 */ /* 0x0003e20000002400 */
[----:B------:R-:W-:Y:S02]  /*3c90*/  FMUL.FTZ R7, R77, c[0x0][0x320] ;  /* 0x0000c8004d077a20 */ /* 0x000fe40000410000 */
[----:B------:R-:W-:Y:S02]  /*3ca0*/  IMAD R133, R3, 0x8, R8 ;  /* 0x0000000803857824 */ /* 0x000fe400078e0208 */
[----:B------:R-:W-:Y:S02]  /*3cb0*/  FMUL.FTZ R3, R32, c[0x0][0x320] ;  /* 0x0000c80020037a20 */ /* 0x000fe40000410000 */
[----:B------:R-:W-:Y:S01]  /*3cc0*/  @P0 IMAD.HI.U32 R8, R133, c[0x0][0x2c8], RZ ;  /* 0x0000b20085080a27 */ /* 0x000fe200078e00ff */
[----:B------:R-:W-:Y:S01]  /*3cd0*/  PLOP3.LUT P0, PT, PT, PT, UP1, 0x80, 0x0 ;  /* 0x000000000000781c */ /* 0x000fe20003f0f018 */
[----:B------:R2:W-:Y:S01]  /*3ce0*/  MUFU.TANH R12, R3 ;  /* 0x00000003000c7308 */ /* 0x0005e20000002400 */
[----:B------:R-:W-:Y:S04]  /*3cf0*/  STL [R1+0xbc], R133 ;  /* 0x0000bc8501007387 */ /* 0x000fe80000100800 */
[----:B------:R-:W-:Y:S01]  /*3d00*/  STL [R1+0xcc], R11 ;  /* 0x0000cc0b01007387 */ /* 0x000fe20000100800 */
[----:B-1----:R-:W-:-:S02]  /*3d10*/  FMUL.FTZ R2, R65, c[0x0][0x320] ;  /* 0x0000c80041027a20 */ /* 0x002fc40000410000 */
[----:B------:R1:W1:Y:S01]  /*3d20*/  MUFU.TANH R25, R7 ;  /* 0x0000000700197308 */ /* 0x0002620000002400 */
[----:B--2---:R-:W-:-:S07]  /*3d30*/  FMUL.FTZ R3, R72, c[0x0][0x320] ;  /* 0x0000c80048037a20 */ /* 0x004fce0000410000 */
[----:B------:R-:W-:Y:S01]  /*3d40*/  MUFU.TANH R16, R2 ;  /* 0x0000000200107308 */ /* 0x000fe20000002400 */
[----:B-1----:R-:W-:-:S07]  /*3d50*/  FMUL.FTZ R7, R73, c[0x0][0x320] ;  /* 0x0000c80049077a20 */ /* 0x002fce0000410000 */
[----:B------:R1:W-:Y:S08]  /*3d60*/  MUFU.TANH R24, R3 ;  /* 0x0000000300187308 */ /* 0x0003f00000002400 */
[----:B------:R2:W-:Y:S01]  /*3d70*/  MUFU.TANH R20, R7 ;  /* 0x0000000700147308 */ /* 0x0005e20000002400 */
[----:B-1----:R-:W-:Y:S01]  /*3d80*/  IMAD.MOV.U32 R3, RZ, RZ, R133 ;  /* 0x000000ffff037224 */ /* 0x002fe200078e0085 */
[----:B------:R-:W-:-:S05]  /*3d90*/  @P0 SHF.R.U32.HI R3, RZ, c[0x0][0x2cc], R8 ;  /* 0x0000b300ff030a19 */ /* 0x000fca0000011608 */
[----:B------:R-:W1:Y:S01]  /*3da0*/  SHFL.IDX PT, R8, R3, RZ, 0x1c1f ;  /* 0x001c1fff03087589 */ /* 0x000e6200000e0000 */
[----:B--2---:R-:W-:-:S04]  /*3db0*/  FMUL.FTZ R7, R40, c[0x0][0x320] ;  /* 0x0000c80028077a20 */ /* 0x004fc80000410000 */
[----:B------:R2:W-:Y:S02]  /*3dc0*/  MUFU.TANH R19, R7 ;  /* 0x0000000700137308 */ /* 0x0005e40000002400 */
[----:B--2---:R-:W-:-:S06]  /*3dd0*/  FMUL.FTZ R7, R41, c[0x0][0x320] ;  /* 0x0000c80029077a20 */ /* 0x004fcc0000410000 */
[----:B------:R2:W-:Y:S02]  /*3de0*/  MUFU.TANH R18, R7 ;  /* 0x0000000700127308 */ /* 0x0005e40000002400 */
[----:B--2---:R-:W-:Y:S01]  /*3df0*/  IMAD.U32 R7, RZ, RZ, UR4 ;  /* 0x00000004ff077e24 */ /* 0x004fe2000f8e00ff */
[----:B------:R-:W-:-:S04]  /*3e00*/  ULDC.64 UR4, c[0x0][0x2c8] ;  /* 0x0000b20000047ab9 */ /* 0x000fc80000000a00 */
[C---:B------:R-:W-:Y:S02]  /*3e10*/  IADD3 R6, -R11.reuse, UR7, R7 ;  /* 0x000000070b067c10 */ /* 0x040fe4000fffe107 */
[----:B------:R-:W-:Y:S01]  /*3e20*/  IADD3 R7, -R11, UR24, RZ ;  /* 0x000000180b077c10 */ /* 0x000fe2000fffe1ff */
[----:B------:R-:W-:Y:S01]  /*3e30*/  UIMAD.WIDE.U32 UR24, UR10, UR4, URZ ;  /* 0x000000040a1872a5 */ /* 0x000fe2000f8e003f */
[----:B------:R-:W-:Y:S01]  /*3e40*/  IADD3 R6, R6, -UR13, RZ ;  /* 0x8000000d06067c10 */ /* 0x000fe2000fffe0ff */
[----:B------:R-:W-:-:S04]  /*3e50*/  UIADD3 UR10, UR6, -0x2, URZ ;  /* 0xfffffffe060a7890 */ /* 0x000fc8000fffe03f */
[----:B-1----:R-:W-:Y:S01]  /*3e60*/  IMAD.IADD R2, R6, 0x1, R8 ;  /* 0x0000000106027824 */ /* 0x002fe200078e0208 */
[----:B------:R-:W-:Y:S01]  /*3e70*/  @UP1 UMOV UR21, UR25 ;  /* 0x0000001900151c82 */ /* 0x000fe20008000000 */
[----:B------:R-:W-:Y:S01]  /*3e80*/  FMUL.FTZ R8, R33, c[0x0][0x320] ;  /* 0x0000c80021087a20 */ /* 0x000fe20000410000 */
[----:B------:R-:W-:Y:S02]  /*3e90*/  @UP1 USHF.R.U32.HI UR11, URZ, UR5, UR21 ;  /* 0x000000053f0b1299 */ /* 0x000fe40008011615 */
[----:B------:R-:W-:Y:S01]  /*3ea0*/  IMNMX R2, R7, R2, PT ;  /* 0x0000000207027217 */ /* 0x000fe20003800200 */
[----:B------:R1:W2:Y:S01]  /*3eb0*/  MUFU.TANH R9, R8 ;  /* 0x0000000800097308 */ /* 0x0002a20000002400 */
[----:B------:R-:W-:Y:S02]  /*3ec0*/  UIADD3 UR11, UR11, UR7, -UR13 ;  /* 0x000000070b0b7290 */ /* 0x000fe4000fffe80d */
[----:B------:R-:W-:Y:S02]  /*3ed0*/  ISETP.GT.AND P0, PT, R2, RZ, PT ;  /* 0x000000ff0200720c */ /* 0x000fe40003f04270 */
[----:B------:R-:W-:-:S02]  /*3ee0*/  USHF.R.S32.HI UR4, URZ, 0x1f, UR11 ;  /* 0x0000001f3f047899 */ /* 0x000fc4000801140b */
[----:B------:R-:W-:Y:S02]  /*3ef0*/  FSEL R11, R29, -INF , P0 ;  /* 0xff8000001d0b7808 */ /* 0x000fe40000000000 */
[----:B------:R-:W-:Y:S01]  /*3f00*/  ISETP.GT.AND P0, PT, R2, 0x1, PT ;  /* 0x000000010200780c */ /* 0x000fe20003f04270 */
[----:B------:R-:W-:-:S03]  /*3f10*/  ULEA.HI UR4, UR4, UR11, URZ, 0x6 ;  /* 0x0000000b04047291 */ /* 0x000fc6000f8f303f */
[----:B------:R-:W-:Y:S01]  /*3f20*/  FSEL R10, R28, -INF , P0 ;  /* 0xff8000001c0a7808 */ /* 0x000fe20000000000 */
[----:B------:R-:W-:Y:S01]  /*3f30*/  USHF.R.S32.HI UR4, URZ, 0x6, UR4 ;  /* 0x000000063f047899 */ /* 0x000fe20008011404 */
[----:B------:R-:W-:Y:S01]  /*3f40*/  ISETP.GT.AND P0, PT, R2, 0x8, PT ;  /* 0x000000080200780c */ /* 0x000fe20003f04270 */
[----:B-1----:R-:W-:Y:S02]  /*3f50*/  FMUL.FTZ R8, R79, c[0x0][0x320] ;  /* 0x0000c8004f087a20 */ /* 0x002fe40000410000 */
[----:B------:R-:W-:Y:S01]  /*3f60*/  UISETP.LT.AND UP0, UPT, URZ, UR4, UPT ;  /* 0x000000043f00728c */ /* 0x000fe2000bf01270 */
[----:B------:R-:W-:Y:S01]  /*3f70*/  FSEL R14, R14, -INF , P0 ;  /* 0xff8000000e0e7808 */ /* 0x000fe20000000000 */
[----:B------:R1:W-:Y:S01]  /*3f80*/  MUFU.TANH R27, R8 ;  /* 0x00000008001b7308 */ /* 0x0003e20000002400 */
[----:B------:R-:W-:Y:S01]  /*3f90*/  ISETP.GT.AND P0, PT, R2, 0x9, PT ;  /* 0x000000090200780c */ /* 0x000fe20003f04270 */
[----:B------:R-:W-:-:S03]  /*3fa0*/  USEL UR4, URZ, UR4, !UP0 ;  /* 0x000000043f047287 */ /* 0x000fc6000c000000 */
[----:B---3--:R-:W-:Y:S01]  /*3fb0*/  FSEL R13, R13, -INF , P0 ;  /* 0xff8000000d0d7808 */ /* 0x008fe20000000000 */
[----:B------:R-:W-:Y:S01]  /*3fc0*/  UISETP.GE.AND UP0, UPT, UR10, UR4, UPT ;  /* 0x000000040a00728c */ /* 0x000fe2000bf06270 */
[----:B------:R-:W-:-:S04]  /*3fd0*/  ISETP.GT.AND P0, PT, R2, 0x10, PT ;  /* 0x000000100200780c */ /* 0x000fc80003f04270 */
[----:B----4-:R-:W-:Y:S02]  /*3fe0*/  FSEL R21, R21, -INF , P0 ;  /* 0xff80000015157808 */ /* 0x010fe40000000000 */
[----:B------:R-:W-:Y:S01]  /*3ff0*/  ISETP.GT.AND P0, PT, R2, 0x11, PT ;  /* 0x000000110200780c */ /* 0x000fe20003f04270 */
[----:B-1----:R-:W-:-:S03]  /*4000*/  FMUL.FTZ R8, R71, c[0x0][0x320] ;  /* 0x0000c80047087a20 */ /* 0x002fc60000410000 */
[----:B-----5:R-:W-:Y:S02]  /*4010*/  FSEL R22, R22, -INF , P0 ;  /* 0xff80000016167808 */ /* 0x020fe40000000000 */
[C---:B------:R-:W-:Y:S01]  /*4020*/  ISETP.GT.AND P0, PT, R2.reuse, 0x18, PT ;  /* 0x000000180200780c */ /* 0x040fe20003f04270 */
[----:B------:R1:W-:Y:S03]  /*4030*/  MUFU.TANH R15, R8 ;  /* 0x00000008000f7308 */ /* 0x0003e60000002400 */
[----:B------:R-:W-:Y:S02]  /*4040*/  FSEL R23, R23, -INF , P0 ;  /* 0xff80000017177808 */ /* 0x000fe40000000000 */
[----:B------:R-:W-:-:S04]  /*4050*/  ISETP.GT.AND P0, PT, R2, 0x19, PT ;  /* 0x000000190200780c */ /* 0x000fc80003f04270 */
[----:B------:R-:W-:Y:S02]  /*4060*/  FSEL R28, R25, -INF , P0 ;  /* 0xff800000191c7808 */ /* 0x000fe40000000000 */
[----:B------:R-:W-:-:S04]  /*4070*/  ISETP.GT.AND P0, PT, R2, 0x20, PT ;  /* 0x000000200200780c */ /* 0x000fc80003f04270 */
[----:B------:R-:W-:Y:S01]  /*4080*/  FSEL R106, R12, -INF , P0 ;  /* 0xff8000000c6a7808 */ /* 0x000fe20000000000 */
[----:B-1----:R-:W-:Y:S01]  /*4090*/  FMUL.FTZ R8, R34, c[0x0][0x320] ;  /* 0x0000c80022087a20 */ /* 0x002fe20000410000 */
[----:B------:R-:W-:-:S03]  /*40a0*/  ISETP.GT.AND P0, PT, R2, 0x21, PT ;  /* 0x000000210200780c */ /* 0x000fc60003f04270 */
[----:B------:R1:W-:Y:S01]  /*40b0*/  MUFU.TANH R98, R8 ;  /* 0x0000000800627308 */ /* 0x0003e20000002400 */
[----:B--2---:R-:W-:Y:S02]  /*40c0*/  FSEL R105, R9, -INF , P0 ;  /* 0xff80000009697808 */ /* 0x004fe40000000000 */
[----:B------:R-:W-:-:S04]  /*40d0*/  ISETP.GT.AND P0, PT, R2, 0x28, PT ;  /* 0x000000280200780c */ /* 0x000fc80003f04270 */
[----:B------:R-:W-:Y:S02]  /*40e0*/  FSEL R104, R24, -INF , P0 ;  /* 0xff80000018687808 */ /* 0x000fe40000000000 */
[----:B------:R-:W-:-:S04]  /*40f0*/  ISETP.GT.AND P0, PT, R2, 0x29, PT ;  /* 0x000000290200780c */ /* 0x000fc80003f04270 */
[----:B------:R-:W-:Y:S01]  /*4100*/  FSEL R103, R20, -INF , P0 ;  /* 0xff80000014677808 */ /* 0x000fe20000000000 */
[----:B------:R-:W-:Y:S01]  /*4110*/  FMUL.FTZ R20, R43, c[0x0][0x320] ;  /* 0x0000c8002b147a20 */ /* 0x000fe20000410000 */
[C---:B------:R-:W-:Y:S01]  /*4120*/  ISETP.GT.AND P0, PT, R2.reuse, 0x30, PT ;  /* 0x000000300200780c */ /* 0x040fe20003f04270 */
[----:B-1----:R-:W-:Y:S02]  /*4130*/  FMUL.FTZ R8, R35, c[0x0][0x320] ;  /* 0x0000c80023087a20 */ /* 0x002fe40000410000 */
[----:B------:R-:W-:Y:S01]  /*4140*/  MUFU.TANH R24, R20 ;  /* 0x0000001400187308 */ /* 0x000fe20000002400 */
[----:B------:R-:W-:Y:S01]  /*4150*/  FSEL R102, R19, -INF , P0 ;  /* 0xff80000013667808 */ /* 0x000fe20000000000 */
[----:B------:R-:W-:Y:S01]  /*4160*/  LDSM.16.MT88.4 R32, [R251+0x900] ;  /* 0x00090000fb20783b */ /* 0x000fe20000004200 */
[----:B------:R-:W-:-:S04]  /*4170*/  ISETP.GT.AND P0, PT, R2, 0x31, PT ;  /* 0x000000310200780c */ /* 0x000fc80003f04270 */
[----:B------:R-:W-:Y:S01]  /*4180*/  FSEL R101, R18, -INF , P0 ;  /* 0xff80000012657808 */ /* 0x000fe20000000000 */
[----:B------:R1:W-:Y:S01]  /*4190*/  MUFU.TANH R97, R8 ;  /* 0x0000000800617308 */ /* 0x0003e20000002400 */
[----:B------:R-:W-:-:S04]  /*41a0*/  ISETP.GT.AND P0, PT, R2, 0x38, PT ;  /* 0x000000380200780c */ /* 0x000fc80003f04270 */
[----:B------:R-:W-:Y:S02]  /*41b0*/  FSEL R100, R17, -INF , P0 ;  /* 0xff80000011647808 */ /* 0x000fe40000000000 */
[----:B------:R-:W-:-:S04]  /*41c0*/  ISETP.GT.AND P0, PT, R2, 0x39, PT ;  /* 0x000000390200780c */ /* 0x000fc80003f04270 */
[----:B------:R-:W-:Y:S01]  /*41d0*/  FSEL R99, R16, -INF , P0 ;  /* 0xff80000010637808 */ /* 0x000fe20000000000 */
[----:B-1----:R-:W-:Y:S02]  /*41e0*/  FMUL.FTZ R8, R39, c[0x0][0x320] ;  /* 0x0000c80027087a20 */ /* 0x002fe40000410000 */
[----:B------:R-:W-:Y:S02]  /*41f0*/  LDSM.16.MT88.4 R36, [R248+0x900] ;  /* 0x00090000f824783b */ /* 0x000fe40000004200 */
[----:B------:R1:W2:Y:S02]  /*4200*/  MUFU.TANH R12, R8 ;  /* 0x00000008000c7308 */ /* 0x0002a40000002400 */
[----:B-1----:R1:W3:Y:S02]  /*4210*/  SHFL.IDX PT, R8, R3, 0x1, 0x1c1f ;  /* 0x003c1f0003087f89 */ /* 0x0022e400000e0000 */
[----:B-1----:R-:W-:Y:S02]  /*4220*/  FMUL.FTZ R3, R74, c[0x0][0x320] ;  /* 0x0000c8004a037a20 */ /* 0x002fe40000410000 */
[----:B---3--:R-:W-:-:S02]  /*4230*/  IMAD.IADD R6, R6, 0x1, R8 ;  /* 0x0000000106067824 */ /* 0x008fc400078e0208 */
[----:B------:R1:W-:Y:S03]  /*4240*/  MUFU.TANH R96, R3 ;  /* 0x0000000300607308 */ /* 0x0003e60000002400 */
[----:B------:R-:W-:Y:S01]  /*4250*/  IMNMX R2, R7, R6, PT ;  /* 0x0000000607027217 */ /* 0x000fe20003800200 */
[----:B------:R-:W-:-:S03]  /*4260*/  FMUL.FTZ R6, R78, c[0x0][0x320] ;  /* 0x0000c8004e067a20 */ /* 0x000fc60000410000 */
[----:B------:R-:W-:Y:S01]  /*4270*/  ISETP.GT.AND P0, PT, R2, RZ, PT ;  /* 0x000000ff0200720c */ /* 0x000fe20003f04270 */
[----:B------:R3:W-:Y:S03]  /*4280*/  MUFU.TANH R17, R6 ;  /* 0x0000000600117308 */ /* 0x0007e60000002400 */
[----:B------:R-:W-:Y:S02]  /*4290*/  FSEL R9, R30, -INF , P0 ;  /* 0xff8000001e097808 */ /* 0x000fe40000000000 */
[----:B------:R-:W-:Y:S01]  /*42a0*/  ISETP.GT.AND P0, PT, R2, 0x1, PT ;  /* 0x000000010200780c */ /* 0x000fe20003f04270 */
[----:B-1----:R-:W-:-:S03]  /*42b0*/  FMUL.FTZ R3, R46, c[0x0][0x320] ;  /* 0x0000c8002e037a20 */ /* 0x002fc60000410000 */
[----:B--2---:R-:W-:Y:S02]  /*42c0*/  FSEL R8, R12, -INF , P0 ;  /* 0xff8000000c087808 */ /* 0x004fe40000000000 */
[----:B------:R-:W-:Y:S01]  /*42d0*/  ISETP.GT.AND P0, PT, R2, 0x8, PT ;  /* 0x000000080200780c */ /* 0x000fe20003f04270 */
[----:B------:R1:W-:Y:S01]  /*42e0*/  MUFU.TANH R19, R3 ;  /* 0x0000000300137308 */ /* 0x0003e20000002400 */
[----:B---3--:R-:W-:Y:S02]  /*42f0*/  FMUL.FTZ R6, R75, c[0x0][0x320] ;  /* 0x0000c8004b067a20 */ /* 0x008fe40000410000 */
[----:B------:R-:W-:Y:S05]  /*4300*/  LDSM.16.MT88.4 R72, [R248+0x2100] ;  /* 0x00210000f848783b */ /* 0x000fea0000004200 */
[----:B------:R2:W-:Y:S01]  /*4310*/  MUFU.TANH R26, R6 ;  /* 0x00000006001a7308 */ /* 0x0005e20000002400 */
[----:B-1----:R-:W-:-:S02]  /*4320*/  FMUL.FTZ R3, R70, c[0x0][0x320] ;  /* 0x0000c80046037a20 */ /* 0x002fc40000410000 */
[----:B------:R-:W-:Y:S05]  /*4330*/  LDSM.16.MT88.4 R68, [R250+0x900] ;  /* 0x00090000fa44783b */ /* 0x000fea0000004200 */
[----:B------:R1:W3:Y:S01]  /*4340*/  MUFU.TANH R7, R3 ;  /* 0x0000000300077308 */ /* 0x0002e20000002400 */
[----:B--2---:R-:W-:Y:S01]  /*4350*/  FMNMX.FTZ R6, R9, R8, !PT ;  /* 0x0000000809067209 */ /* 0x004fe20007810000 */
[----:B-1----:R-:W-:Y:S01]  /*4360*/  FMUL.FTZ R3, R47, c[0x0][0x320] ;  /* 0x0000c8002f037a20 */ /* 0x002fe20000410000 */
[----:B---3--:R-:W-:Y:S02]  /*4370*/  FSEL R7, R7, -INF , P0 ;  /* 0xff80000007077808 */ /* 0x008fe40000000000 */
[----:B------:R-:W-:-:S03]  /*4380*/  ISETP.GT.AND P0, PT, R2, 0x9, PT ;  /* 0x000000090200780c */ /* 0x000fc60003f04270 */
[----:B------:R1:W2:Y:S01]  /*4390*/  MUFU.TANH R18, R3 ;  /* 0x0000000300127308 */ /* 0x0002a20000002400 */
[----:B------:R-:W-:Y:S02]  /*43a0*/  FMNMX.FTZ R6, R7, R6, !PT ;  /* 0x0000000607067209 */ /* 0x000fe40007810000 */
[----:B------:R-:W-:Y:S01]  /*43b0*/  FSEL R12, R15, -INF , P0 ;  /* 0xff8000000f0c7808 */ /* 0x000fe20000000000 */
[----:B------:R-:W-:Y:S01]  /*43c0*/  FMUL.FTZ R15, R42, c[0x0][0x320] ;  /* 0x0000c8002a0f7a20 */ /* 0x000fe20000410000 */
[----:B------:R-:W-:Y:S01]  /*43d0*/  ISETP.GT.AND P0, PT, R2, 0x10, PT ;  /* 0x000000100200780c */ /* 0x000fe20003f04270 */
[----:B------:R-:W-:Y:S01]  /*43e0*/  LDSM.16.MT88.4 R40, [R135+0x900] ;  /* 0x000900008728783b */ /* 0x000fe20000004200 */
[----:B------:R-:W-:Y:S01]  /*43f0*/  FMNMX.FTZ R6, R12, R6, !PT ;  /* 0x000000060c067209 */ /* 0x000fe20007810000 */
[----:B------:R3:W4:Y:S01]  /*4400*/  MUFU.TANH R25, R15 ;  /* 0x0000000f00197308 */ /* 0x0007220000002400 */
[----:B------:R-:W-:Y:S02]  /*4410*/  FSEL R19, R19, -INF , P0 ;  /* 0xff80000013137808 */ /* 0x000fe40000000000 */
[----:B------:R-:W-:-:S02]  /*4420*/  ISETP.GT.AND P0, PT, R2, 0x11, PT ;  /* 0x000000110200780c */ /* 0x000fc40003f04270 */
[----:B-1----:R-:W-:Y:S02]  /*4430*/  FMNMX.FTZ R3, R11, R10, !PT ;  /* 0x0000000a0b037209 */ /* 0x002fe40007810000 */
[----:B--2---:R-:W-:Y:S02]  /*4440*/  FSEL R18, R18, -INF , P0 ;  /* 0xff80000012127808 */ /* 0x004fe40000000000 */
[----:B------:R-:W-:Y:S02]  /*4450*/  FMNMX.FTZ R3, R14, R3, !PT ;  /* 0x000000030e037209 */ /* 0x000fe40007810000 */
[----:B------:R-:W-:Y:S02]  /*4460*/  ISETP.GT.AND P0, PT, R2, 0x18, PT ;  /* 0x000000180200780c */ /* 0x000fe40003f04270 */
[----:B------:R-:W-:Y:S01]  /*4470*/  FMNMX.FTZ R3, R13, R3, !PT ;  /* 0x000000030d037209 */ /* 0x000fe20007810000 */
[----:B---3--:R-:W-:Y:S01]  /*4480*/  FMUL.FTZ R15, R66, c[0x0][0x320] ;  /* 0x0000c800420f7a20 */ /* 0x008fe20000410000 */
[----:B------:R-:W-:-:S02]  /*4490*/  FSEL R17, R17, -INF , P0 ;  /* 0xff80000011117808 */ /* 0x000fc40000000000 */
[----:B------:R-:W-:Y:S01]  /*44a0*/  FMNMX.FTZ R3, R21, R3, !PT ;  /* 0x0000000315037209 */ /* 0x000fe20007810000 */
[----:B------:R-:W1:Y:S01]  /*44b0*/  MUFU.TANH R20, R15 ;  /* 0x0000000f00147308 */ /* 0x000e620000002400 */
[----:B------:R-:W-:Y:S02]  /*44c0*/  ISETP.GT.AND P0, PT, R2, 0x19, PT ;  /* 0x000000190200780c */ /* 0x000fe40003f04270 */
[----:B------:R-:W-:Y:S02]  /*44d0*/  FMNMX.FTZ R3, R22, R3, !PT ;  /* 0x0000000316037209 */ /* 0x000fe40007810000 */
[----:B------:R-:W-:Y:S02]  /*44e0*/  FSEL R16, R27, -INF , P0 ;  /* 0xff8000001b107808 */ /* 0x000fe40000000000 */
[----:B------:R-:W-:Y:S02]  /*44f0*/  FMNMX.FTZ R3, R23, R3, !PT ;  /* 0x0000000317037209 */ /* 0x000fe40007810000 */
[----:B------:R-:W-:-:S02]  /*4500*/  ISETP.GT.AND P0, PT, R2, 0x20, PT ;  /* 0x000000200200780c */ /* 0x000fc40003f04270 */
[----:B------:R-:W-:Y:S02]  /*4510*/  FMNMX.FTZ R3, R28, R3, !PT ;  /* 0x000000031c037209 */ /* 0x000fe40007810000 */
[----:B------:R-:W-:Y:S02]  /*4520*/  FSEL R98, R98, -INF , P0 ;  /* 0xff80000062627808 */ /* 0x000fe40000000000 */
[----:B------:R-:W-:Y:S02]  /*4530*/  FMNMX.FTZ R3, R106, R3, !PT ;  /* 0x000000036a037209 */ /* 0x000fe40007810000 */
[----:B------:R-:W-:Y:S02]  /*4540*/  ISETP.GT.AND P0, PT, R2, 0x21, PT ;  /* 0x000000210200780c */ /* 0x000fe40003f04270 */
[----:B------:R-:W-:Y:S02]  /*4550*/  FMNMX.FTZ R132, R105, R3, !PT ;  /* 0x0000000369847209 */ /* 0x000fe40007810000 */
[----:B------:R-:W-:Y:S01]  /*4560*/  FMNMX.FTZ R3, R19, R6, !PT ;  /* 0x0000000613037209 */ /* 0x000fe20007810000 */
[----:B------:R-:W-:Y:S01]  /*4570*/  FMUL.FTZ R6, R67, c[0x0][0x320] ;  /* 0x0000c80043067a20 */ /* 0x000fe20000410000 */
[----:B------:R-:W-:Y:S01]  /*4580*/  FSEL R97, R97, -INF , P0 ;  /* 0xff80000061617808 */ /* 0x000fe20000000000 */
[----:B------:R-:W-:Y:S01]  /*4590*/  LDSM.16.MT88.4 R64, [R135+0x2100] ;  /* 0x002100008740783b */ /* 0x000fe20000004200 */
[----:B------:R-:W-:Y:S01]  /*45a0*/  FMNMX.FTZ R3, R18, R3, !PT ;  /* 0x0000000312037209 */ /* 0x000fe20007810000 */
[----:B------:R-:W2:Y:S01]  /*45b0*/  MUFU.TANH R15, R6 ;  /* 0x00000006000f7308 */ /* 0x000ea20000002400 */
[----:B------:R-:W-:-:S02]  /*45c0*/  ISETP.GT.AND P0, PT, R2, 0x28, PT ;  /* 0x000000280200780c */ /* 0x000fc40003f04270 */
[----:B------:R-:W-:Y:S02]  /*45d0*/  FMNMX.FTZ R3, R17, R3, !PT ;  /* 0x0000000311037209 */ /* 0x000fe40007810000 */
[----:B------:R-:W-:Y:S02]  /*45e0*/  FSEL R96, R96, -INF , P0 ;  /* 0xff80000060607808 */ /* 0x000fe40000000000 */
[----:B------:R-:W-:Y:S02]  /*45f0*/  FMNMX.FTZ R3, R16, R3, !PT ;  /* 0x0000000310037209 */ /* 0x000fe40007810000 */
[----:B------:R-:W-:Y:S02]  /*4600*/  ISETP.GT.AND P0, PT, R2, 0x29, PT ;  /* 0x000000290200780c */ /* 0x000fe40003f04270 */
[----:B------:R-:W-:Y:S02]  /*4610*/  FMNMX.FTZ R3, R98, R3, !PT ;  /* 0x0000000362037209 */ /* 0x000fe40007810000 */
[----:B------:R-:W-:-:S02]  /*4620*/  FMNMX.FTZ R132, R104, R132, !PT ;  /* 0x0000008468847209 */ /* 0x000fc40007810000 */
[----:B------:R-:W-:Y:S02]  /*4630*/  FSEL R95, R26, -INF , P0 ;  /* 0xff8000001a5f7808 */ /* 0x000fe40000000000 */
[----:B------:R-:W-:Y:S02]  /*4640*/  ISETP.GT.AND P0, PT, R2, 0x30, PT ;  /* 0x000000300200780c */ /* 0x000fe40003f04270 */
[----:B------:R-:W-:Y:S02]  /*4650*/  FMNMX.FTZ R3, R97, R3, !PT ;  /* 0x0000000361037209 */ /* 0x000fe40007810000 */
[----:B------:R-:W-:Y:S02]  /*4660*/  FMNMX.FTZ R132, R103, R132, !PT ;  /* 0x0000008467847209 */ /* 0x000fe40007810000 */
[----:B----4-:R-:W-:Y:S02]  /*4670*/  FSEL R94, R25, -INF , P0 ;  /* 0xff800000195e7808 */ /* 0x010fe40000000000 */
[----:B------:R-:W-:-:S02]  /*4680*/  FMNMX.FTZ R3, R96, R3, !PT ;  /* 0x0000000360037209 */ /* 0x000fc40007810000 */
[----:B------:R-:W-:Y:S02]  /*4690*/  ISETP.GT.AND P0, PT, R2, 0x31, PT ;  /* 0x000000310200780c */ /* 0x000fe40003f04270 */
[----:B------:R-:W-:Y:S02]  /*46a0*/  FMNMX.FTZ R132, R102, R132, !PT ;  /* 0x0000008466847209 */ /* 0x000fe40007810000 */
[----:B------:R-:W-:Y:S02]  /*46b0*/  FMNMX.FTZ R3, R95, R3, !PT ;  /* 0x000000035f037209 */ /* 0x000fe40007810000 */
[----:B------:R-:W-:Y:S02]  /*46c0*/  FSEL R93, R24, -INF , P0 ;  /* 0xff800000185d7808 */ /* 0x000fe40000000000 */
[----:B------:R-:W-:Y:S01]  /*46d0*/  ISETP.GT.AND P0, PT, R2, 0x38, PT ;  /* 0x000000380200780c */ /* 0x000fe20003f04270 */
[----:B------:R-:W-:Y:S01]  /*46e0*/  LDSM.16.MT88.4 R24, [R135+0x100] ;  /* 0x000100008718783b */ /* 0x000fe20000004200 */
[----:B------:R-:W-:-:S02]  /*46f0*/  FMNMX.FTZ R132, R101, R132, !PT ;  /* 0x0000008465847209 */ /* 0x000fc40007810000 */
[----:B------:R-:W-:Y:S02]  /*4700*/  FMNMX.FTZ R3, R94, R3, !PT ;  /* 0x000000035e037209 */ /* 0x000fe40007810000 */
[----:B-1----:R-:W-:Y:S02]  /*4710*/  FSEL R92, R20, -INF , P0 ;  /* 0xff800000145c7808 */ /* 0x002fe40000000000 */
[----:B------:R-:W-:Y:S02]  /*4720*/  FMNMX.FTZ R132, R100, R132, !PT ;  /* 0x0000008464847209 */ /* 0x000fe40007810000 */
[----:B------:R-:W-:Y:S02]  /*4730*/  ISETP.GT.AND P0, PT, R2, 0x39, PT ;  /* 0x000000390200780c */ /* 0x000fe40003f04270 */
[----:B------:R-:W-:Y:S02]  /*4740*/  FMNMX.FTZ R2, R93, R3, !PT ;  /* 0x000000035d027209 */ /* 0x000fe40007810000 */
[----:B------:R-:W-:-:S02]  /*4750*/  FMNMX.FTZ R132, R99, R132, !PT ;  /* 0x0000008463847209 */ /* 0x000fc40007810000 */
[----:B--2---:R-:W-:Y:S02]  /*4760*/  FSEL R91, R15, -INF , P0 ;  /* 0xff8000000f5b7808 */ /* 0x004fe40000000000 */
[----:B------:R-:W-:Y:S01]  /*4770*/  FMNMX.FTZ R2, R92, R2, !PT ;  /* 0x000000025c027209 */ /* 0x000fe20007810000 */
[----:B------:R-:W1:Y:S03]  /*4780*/  SHFL.BFLY PT, R6, R132, 0x2, 0x1f ;  /* 0x0c401f0084067f89 */ /* 0x000e6600000e0000 */
        /* <DEDUP_REMOVED lines=8> */
[----:B------:R-:W-:Y:S01]  /*4810*/  FMUL.FTZ R6, R132, c[0x0][0x2d0] ;  /* 0x0000b40084067a20 */ /* 0x000fe20000410000 */
[----:B--2---:R-:W-:-:S04]  /*4820*/  FMNMX.FTZ R3, R3, R2, !PT ;  /* 0x0000000203037209 */ /* 0x004fc80007810000 */
[----:B------:R-:W-:Y:S02]  /*4830*/  FSEL R6, R6, RZ, P0 ;  /* 0x000000ff06067208 */ /* 0x000fe40000000000 */
[C---:B------:R-:W-:Y:S01]  /*4840*/  FSETP.NEU.FTZ.AND P0, PT, R3.reuse, -INF , PT ;  /* 0xff8000000300780b */ /* 0x040fe20003f1d000 */
[----:B------:R-:W-:Y:S02]  /*4850*/  FMUL.FTZ R2, R3, c[0x0][0x2d0] ;  /* 0x0000b40003027a20 */ /* 0x000fe40000410000 */
[--C-:B------:R-:W-:Y:S02]  /*4860*/  FFMA.FTZ R11, R11, c[0x0][0x2d0], -R6.reuse ;  /* 0x0000b4000b0b7a23 */ /* 0x100fe40000010806 */
[--C-:B------:R-:W-:Y:S01]  /*4870*/  FFMA.FTZ R10, R10, c[0x0][0x2d0], -R6.reuse ;  /* 0x0000b4000a0a7a23 */ /* 0x100fe20000010806 */
[----:B------:R-:W-:Y:S01]  /*4880*/  FSEL R2, R2, RZ, P0 ;  /* 0x000000ff02027208 */ /* 0x000fe20000000000 */
[----:B------:R-:W-:Y:S01]  /*4890*/  MUFU.EX2 R79, R11 ;  /* 0x0000000b004f7308 */ /* 0x000fe20000000800 */
[--C-:B------:R-:W-:Y:S01]  /*48a0*/  FFMA.FTZ R14, R14, c[0x0][0x2d0], -R6.reuse ;  /* 0x0000b4000e0e7a23 */ /* 0x100fe20000010806 */
[----:B------:R-:W-:Y:S01]  /*48b0*/  PLOP3.LUT P0, PT, PT, PT, UP0, 0x40, 0x0 ;  /* 0x000000000000781c */ /* 0x000fe20003f0e808 */
[----:B------:R-:W-:-:S02]  /*48c0*/  FFMA.FTZ R13, R13, c[0x0][0x2d0], -R6 ;  /* 0x0000b4000d0d7a23 */ /* 0x000fc40000010806 */
[--C-:B------:R-:W-:Y:S02]  /*48d0*/  FFMA.FTZ R9, R9, c[0x0][0x2d0], -R2.reuse ;  /* 0x0000b40009097a23 */ /* 0x100fe40000010802 */
[--C-:B------:R-:W-:Y:S01]  /*48e0*/  FFMA.FTZ R4, R8, c[0x0][0x2d0], -R2.reuse ;  /* 0x0000b40008047a23 */ /* 0x100fe20000010802 */
[----:B------:R-:W1:Y:S01]  /*48f0*/  MUFU.EX2 R78, R10 ;  /* 0x0000000a004e7308 */ /* 0x000e620000000800 */
[----:B------:R-:W-:Y:S02]  /*4900*/  FFMA.FTZ R7, R7, c[0x0][0x2d0], -R2 ;  /* 0x0000b40007077a23 */ /* 0x000fe40000010802 */
[----:B------:R-:W-:-:S05]  /*4910*/  FFMA.FTZ R0, R28, c[0x0][0x2d0], -R6 ;  /* 0x0000b4001c007a23 */ /* 0x000fca0000010806 */
[----:B------:R2:W-:Y:S08]  /*4920*/  MUFU.EX2 R77, R9 ;  /* 0x00000009004d7308 */ /* 0x0005f00000000800 */
[----:B------:R3:W-:Y:S01]  /*4930*/  MUFU.EX2 R76, R4 ;  /* 0x00000004004c7308 */ /* 0x0007e20000000800 */
[----:B--2---:R-:W2:Y:S07]  /*4940*/  LDSM.16.MT88.4 R8, [R248+0x100] ;  /* 0x00010000f808783b */ /* 0x004eae0000004200 */
[----:B------:R-:W-:Y:S01]  /*4950*/  MUFU.EX2 R82, R14 ;  /* 0x0000000e00527308 */ /* 0x000fe20000000800 */
[----:B---3--:R-:W-:-:S07]  /*4960*/  FFMA.FTZ R4, R12, c[0x0][0x2d0], -R2 ;  /* 0x0000b4000c047a23 */ /* 0x008fce0000010802 */
[----:B------:R-:W3:Y:S01]  /*4970*/  MUFU.EX2 R85, R13 ;  /* 0x0000000d00557308 */ /* 0x000ee20000000800 */
[----:B-1----:R-:W-:-:S07]  /*4980*/  F2FP.BF16.PACK_AB R12, R78, R79 ;  /* 0x0000004f4e0c723e */ /* 0x002fce00000010ff */
[----:B------:R-:W-:Y:S08]  /*4990*/  MUFU.EX2 R80, R7 ;  /* 0x0000000700507308 */ /* 0x000ff00000000800 */
[----:B------:R1:W4:Y:S01]  /*49a0*/  MUFU.EX2 R84, R4 ;  /* 0x0000000400547308 */ /* 0x0003220000000800 */
[----:B---3--:R-:W-:Y:S02]  /*49b0*/  F2FP.BF16.PACK_AB R14, R85, R82 ;  /* 0x00000052550e723e */ /* 0x008fe400000010ff */
[----:B------:R-:W-:-:S05]  /*49c0*/  F2FP.BF16.PACK_AB R13, R76, R77 ;  /* 0x0000004d4c0d723e */ /* 0x000fca00000010ff */
[----:B------:R3:W-:Y:S01]  /*49d0*/  MUFU.EX2 R89, R0 ;  /* 0x0000000000597308 */ /* 0x0007e20000000800 */
[----:B-1----:R-:W-:Y:S01]  /*49e0*/  FFMA.FTZ R4, R21, c[0x0][0x2d0], -R6 ;  /* 0x0000b40015047a23 */ /* 0x002fe20000010806 */
[----:B----4-:R-:W-:-:S06]  /*49f0*/  F2FP.BF16.PACK_AB R15, R84, R80 ;  /* 0x00000050540f723e */ /* 0x010fcc00000010ff */
[----:B------:R1:W-:Y:S01]  /*4a00*/  MUFU.EX2 R83, R4 ;  /* 0x0000000400537308 */ /* 0x0003e20000000800 */
[----:B---3--:R-:W-:Y:S01]  /*4a10*/  FFMA.FTZ R0, R19, c[0x0][0x2d0], -R2 ;  /* 0x0000b40013007a23 */ /* 0x008fe20000010802 */
[C---:B--2---:R-:W-:Y:S06]  /*4a20*/  HMMA.16816.F32.BF16 R44, R12.reuse, R8, RZ ;  /* 0x000000080c2c723c */ /* 0x044fec00000418ff */
[----:B------:R2:W-:Y:S02]  /*4a30*/  MUFU.EX2 R7, R0 ;  /* 0x0000000000077308 */ /* 0x0005e40000000800 */
[----:B------:R-:W-:Y:S01]  /*4a40*/  HMMA.16816.F32.BF16 R60, R12, R24, RZ ;  /* 0x000000180c3c723c */ /* 0x000fe200000418ff */
[----:B-1----:R-:W-:-:S05]  /*4a50*/  FFMA.FTZ R4, R22, c[0x0][0x2d0], -R6 ;  /* 0x0000b40016047a23 */ /* 0x002fca0000010806 */
[----:B------:R1:W3:Y:S02]  /*4a60*/  MUFU.EX2 R88, R4 ;  /* 0x0000000400587308 */ /* 0x0002e40000000800 */
[----:B------:R-:W-:Y:S01]  /*4a70*/  HMMA.16816.F32.BF16 R52, R12, R26, RZ ;  /* 0x0000001a0c34723c */ /* 0x000fe200000418ff */
[----:B--2---:R-:W-:-:S05]  /*4a80*/  FFMA.FTZ R0, R18, c[0x0][0x2d0], -R2 ;  /* 0x0000b40012007a23 */ /* 0x004fca0000010802 */
[----:B------:R2:W4:Y:S02]  /*4a90*/  MUFU.EX2 R81, R0 ;  /* 0x0000000000517308 */ /* 0x0005240000000800 */
[----:B------:R-:W-:Y:S01]  /*4aa0*/  HMMA.16816.F32.BF16 R24, R12, R48, RZ ;  /* 0x000000300c18723c */ /* 0x000fe200000418ff */
[----:B-1----:R-:W-:-:S07]  /*4ab0*/  FFMA.FTZ R4, R23, c[0x0][0x2d0], -R6 ;  /* 0x0000b40017047a23 */ /* 0x002fce0000010806 */
[----:B------:R-:W-:Y:S01]  /*4ac0*/  HMMA.16816.F32.BF16 R28, R12, R10, RZ ;  /* 0x0000000a0c1c723c */ /* 0x000fe200000418ff */
[----:B---3--:R-:W-:Y:S01]  /*4ad0*/  F2FP.BF16.PACK_AB R8, R88, R83 ;  /* 0x000000535808723e */ /* 0x008fe200000010ff */
[----:B------:R-:W1:Y:S01]  /*4ae0*/  MUFU.EX2 R90, R4 ;  /* 0x00000004005a7308 */ /* 0x000e620000000800 */
[----:B--2---:R-:W-:-:S05]  /*4af0*/  FFMA.FTZ R0, R17, c[0x0][0x2d0], -R2 ;  /* 0x0000b40011007a23 */ /* 0x004fca0000010802 */
[----:B------:R-:W-:Y:S01]  /*4b00*/  HMMA.16816.F32.BF16 R20, R12, R50, RZ ;  /* 0x000000320c14723c */ /* 0x000fe200000418ff */
[----:B----4-:R-:W-:Y:S01]  /*4b10*/  F2FP.BF16.PACK_AB R9, R81, R7 ;  /* 0x000000075109723e */ /* 0x010fe200000010ff */
[----:B------:R-:W-:Y:S01]  /*4b20*/  LDSM.16.MT88.4 R48, [R250+0x2100] ;  /* 0x00210000fa30783b */ /* 0x000fe20000004200 */
[----:B------:R2:W-:Y:S01]  /*4b30*/  MUFU.EX2 R87, R0 ;  /* 0x0000000000577308 */ /* 0x0005e20000000800 */
[----:B-1----:R-:W-:Y:S01]  /*4b40*/  F2FP.BF16.PACK_AB R10, R89, R90 ;  /* 0x0000005a590a723e */ /* 0x002fe200000010ff */
[----:B--2---:R-:W-:-:S03]  /*4b50*/  FFMA.FTZ R0, R16, c[0x0][0x2d0], -R2 ;  /* 0x0000b40010007a23 */ /* 0x004fc60000010802 */
[----:B------:R-:W-:Y:S03]  /*4b60*/  HMMA.16816.F32.BF16 R16, R12, R56, RZ ;  /* 0x000000380c10723c */ /* 0x000fe600000418ff */
[----:B------:R-:W1:Y:S02]  /*4b70*/  MUFU.EX2 R86, R0 ;  /* 0x0000000000567308 */ /* 0x000e640000000800 */
[----:B-1----:R-:W-:-:S07]  /*4b80*/  F2FP.BF16.PACK_AB R11, R86, R87 ;  /* 0x00000057560b723e */ /* 0x002fce00000010ff */
[C---:B------:R-:W-:Y:S01]  /*4b90*/  HMMA.16816.F32.BF16 R108, R8.reuse, R36, R44 ;  /* 0x00000024086c723c */ /* 0x040fe2000004182c */
[----:B------:R-:W1:Y:S07]  /*4ba0*/  LDSM.16.MT88.4 R44, [R135+0x2900] ;  /* 0x00290000872c783b */ /* 0x000e6e0000004200 */
[C---:B------:R-:W-:Y:S08]  /*4bb0*/  HMMA.16816.F32.BF16 R24, R8.reuse, R32, R24 ;  /* 0x000000200818723c */ /* 0x040ff00000041818 */
[C---:B------:R-:W-:Y:S01]  /*4bc0*/  HMMA.16816.F32.BF16 R148, R8.reuse, R38, R28 ;  /* 0x000000260894723c */ /* 0x040fe2000004181c */
[----:B------:R-:W2:Y:S07]  /*4bd0*/  LDSM.16.MT88.4 R36, [R248+0x2900] ;  /* 0x00290000f824783b */ /* 0x000eae0000004200 */
[----:B------:R-:W-:Y:S01]  /*4be0*/  HMMA.16816.F32.BF16 R140, R8, R34, R20 ;  /* 0x00000022088c723c */ /* 0x000fe20000041814 */
[----:B------:R-:W-:Y:S01]  /*4bf0*/  IMAD.MOV.U32 R129, RZ, RZ, R110 ;  /* 0x000000ffff817224 */ /* 0x000fe200078e006e */
[----:B------:R-:W-:Y:S01]  /*4c00*/  MOV R128, R111 ;  /* 0x0000006f00807202 */ /* 0x000fe20000000f00 */
[----:B------:R-:W-:-:S02]  /*4c10*/  IMAD.MOV.U32 R131, RZ, RZ, R108 ;  /* 0x000000ffff837224 */ /* 0x000fc400078e006c */
[----:B------:R-:W-:-:S03]  /*4c20*/  IMAD.MOV.U32 R130, RZ, RZ, R109 ;  /* 0x000000ffff827224 */ /* 0x000fc600078e006d */
[C---:B------:R-:W-:Y:S01]  /*4c30*/  HMMA.16816.F32.BF16 R32, R12.reuse, R58, RZ ;  /* 0x0000003a0c20723c */ /* 0x040fe200000418ff */
[----:B------:R-:W-:Y:S01]  /*4c40*/  IMAD.MOV.U32 R112, RZ, RZ, R25 ;  /* 0x000000ffff707224 */ /* 0x000fe200078e0019 */
[----:B------:R-:W-:Y:S01]  /*4c50*/  LDSM.16.MT88.4 R56, [R251+0x2900] ;  /* 0x00290000fb38783b */ /* 0x000fe20000004200 */
[----:B------:R-:W-:Y:S02]  /*4c60*/  IMAD.MOV.U32 R111, RZ, RZ, R26 ;  /* 0x000000ffff6f7224 */ /* 0x000fe400078e001a */
[----:B------:R-:W-:Y:S02]  /*4c70*/  IMAD.MOV.U32 R110, RZ, RZ, R24 ;  /* 0x000000ffff6e7224 */ /* 0x000fe400078e0018 */
[----:B------:R-:W-:Y:S01]  /*4c80*/  IMAD.MOV.U32 R107, RZ, RZ, R27 ;  /* 0x000000ffff6b7224 */ /* 0x000fe200078e001b */
[----:B------:R-:W-:Y:S08]  /*4c90*/  HMMA.16816.F32.BF16 R28, R12, R64, RZ ;  /* 0x000000400c1c723c */ /* 0x000ff000000418ff */
[C---:B------:R-:W-:Y:S01]  /*4ca0*/  HMMA.16816.F32.BF16 R164, R8.reuse, R40, R60 ;  /* 0x0000002808a4723c */ /* 0x040fe2000004183c */
[----:B------:R-:W-:Y:S07]  /*4cb0*/  LDSM.16.MT88.4 R60, [R135+0x4100] ;  /* 0x00410000873c783b */ /* 0x000fee0000004200 */
[----:B------:R-:W-:Y:S01]  /*4cc0*/  HMMA.16816.F32.BF16 R156, R8, R42, R52 ;  /* 0x0000002a089c723c */ /* 0x000fe20000041834 */
[----:B------:R-:W3:Y:S07]  /*4cd0*/  LDSM.16.MT88.4 R40, [R251+0x2100] ;  /* 0x00210000fb28783b */ /* 0x000eee0000004200 */
[C---:B------:R-:W-:Y:S01]  /*4ce0*/  HMMA.16816.F32.BF16 R24, R12.reuse, R66, RZ ;  /* 0x000000420c18723c */ /* 0x040fe200000418ff */
[----:B------:R-:W-:Y:S07]  /*4cf0*/  LDSM.16.MT88.4 R64, [R135+0x4900] ;  /* 0x004900008740783b */ /* 0x000fee0000004200 */
[----:B------:R-:W-:Y:S08]  /*4d00*/  HMMA.16816.F32.BF16 R20, R12, R72, RZ ;  /* 0x000000480c14723c */ /* 0x000ff000000418ff */
[C---:B------:R-:W-:Y:S08]  /*4d10*/  HMMA.16816.F32.BF16 R52, R8.reuse, R70, R32 ;  /* 0x000000460834723c */ /* 0x040ff00000041820 */
[C---:B-1----:R-:W-:Y:S08]  /*4d20*/  HMMA.16816.F32.BF16 R28, R8.reuse, R44, R28 ;  /* 0x0000002c081c723c */ /* 0x042ff0000004181c */
[C---:B------:R-:W-:Y:S08]  /*4d30*/  HMMA.16816.F32.BF16 R16, R8.reuse, R68, R16 ;  /* 0x000000440810723c */ /* 0x040ff00000041810 */
[----:B------:R-:W-:Y:S01]  /*4d40*/  HMMA.16816.F32.BF16 R24, R8, R46, R24 ;  /* 0x0000002e0818723c */ /* 0x000fe20000041818 */
[----:B------:R-:W-:Y:S01]  /*4d50*/  IMAD.MOV.U32 R109, RZ, RZ, R52 ;  /* 0x000000ffff6d7224 */ /* 0x000fe200078e0034 */
[----:B------:R-:W-:Y:S01]  /*4d60*/  MOV R108, R53 ;  /* 0x00000035006c7202 */ /* 0x000fe20000000f00 */
[----:B------:R-:W-:Y:S01]  /*4d70*/  IMAD.MOV.U32 R5, RZ, RZ, R54 ;  /* 0x000000ffff057224 */ /* 0x000fe200078e0036 */
[----:B------:R-:W-:Y:S01]  /*4d80*/  LDSM.16.MT88.4 R44, [R251+0x4100] ;  /* 0x00410000fb2c783b */ /* 0x000fe20000004200 */
[----:B------:R-:W-:-:S03]  /*4d90*/  IMAD.MOV.U32 R0, RZ, RZ, R55 ;  /* 0x000000ffff007224 */ /* 0x000fc600078e0037 */
[----:B--2---:R-:W-:Y:S01]  /*4da0*/  HMMA.16816.F32.BF16 R20, R8, R36, R20 ;  /* 0x000000240814723c */ /* 0x004fe20000041814 */
[----:B------:R-:W-:Y:S01]  /*4db0*/  IMAD.MOV.U32 R116, RZ, RZ, R28 ;  /* 0x000000ffff747224 */ /* 0x000fe200078e001c */
[----:B------:R-:W-:Y:S01]  /*4dc0*/  MOV R114, R30 ;  /* 0x0000001e00727202 */ /* 0x000fe20000000f00 */
[----:B------:R-:W-:Y:S01]  /*4dd0*/  IMAD.MOV.U32 R115, RZ, RZ, R29 ;  /* 0x000000ffff737224 */ /* 0x000fe200078e001d */
[----:B------:R-:W1:Y:S01]  /*4de0*/  LDSM.16.MT88.4 R52, [R250+0x2900] ;  /* 0x00290000fa34783b */ /* 0x000e620000004200 */
[----:B------:R-:W-:-:S03]  /*4df0*/  IMAD.MOV.U32 R113, RZ, RZ, R31 ;  /* 0x000000ffff717224 */ /* 0x000fc600078e001f */
[C---:B---3--:R-:W-:Y:S01]  /*4e00*/  HMMA.16816.F32.BF16 R32, R12.reuse, R40, RZ ;  /* 0x000000280c20723c */ /* 0x048fe200000418ff */
[----:B------:R-:W-:Y:S01]  /*4e10*/  MOV R178, R16 ;  /* 0x0000001000b27202 */ /* 0x000fe20000000f00 */
[----:B------:R-:W-:Y:S02]  /*4e20*/  IMAD.MOV.U32 R177, RZ, RZ, R17 ;  /* 0x000000ffffb17224 */ /* 0x000fe400078e0011 */
[----:B------:R-:W-:Y:S02]  /*4e30*/  IMAD.MOV.U32 R176, RZ, RZ, R18 ;  /* 0x000000ffffb07224 */ /* 0x000fe400078e0012 */
[----:B------:R-:W-:Y:S02]  /*4e40*/  IMAD.MOV.U32 R4, RZ, RZ, R19 ;  /* 0x000000ffff047224 */ /* 0x000fe400078e0013 */
[----:B------:R-:W-:Y:S01]  /*4e50*/  HMMA.16816.F32.BF16 R28, R12, R42, RZ ;  /* 0x0000002a0c1c723c */ /* 0x000fe200000418ff */
[----:B------:R-:W2:Y:S01]  /*4e60*/  LDSM.16.MT88.4 R40, [R248+0x4100] ;  /* 0x00410000f828783b */ /* 0x000ea20000004200 */
[----:B------:R-:W-:Y:S01]  /*4e70*/  IMAD.MOV.U32 R120, RZ, RZ, R24 ;  /* 0x000000ffff787224 */ /* 0x000fe200078e0018 */
[----:B------:R-:W-:Y:S01]  /*4e80*/  MOV R117, R27 ;  /* 0x0000001b00757202 */ /* 0x000fe20000000f00 */
[----:B------:R-:W-:-:S02]  /*4e90*/  IMAD.MOV.U32 R119, RZ, RZ, R25 ;  /* 0x000000ffff777224 */ /* 0x000fc400078e0019 */
[----:B------:R-:W-:Y:S02]  /*4ea0*/  IMAD.MOV.U32 R118, RZ, RZ, R26 ;  /* 0x000000ffff767224 */ /* 0x000fe400078e001a */
[----:B------:R-:W-:Y:S01]  /*4eb0*/  HMMA.16816.F32.BF16 R16, R12, R74, RZ ;  /* 0x0000004a0c10723c */ /* 0x000fe200000418ff */
[----:B------:R-:W-:Y:S01]  /*4ec0*/  IMAD.MOV.U32 R73, RZ, RZ, R20 ;  /* 0x000000ffff497224 */ /* 0x000fe200078e0014 */
[----:B------:R-:W-:Y:S01]  /*4ed0*/  MOV R36, R23 ;  /* 0x0000001700247202 */ /* 0x000fe20000000f00 */
[----:B------:R-:W-:Y:S02]  /*4ee0*/  IMAD.MOV.U32 R72, RZ, RZ, R21 ;  /* 0x000000ffff487224 */ /* 0x000fe400078e0015 */
[----:B------:R-:W-:-:S03]  /*4ef0*/  IMAD.MOV.U32 R37, RZ, RZ, R22 ;  /* 0x000000ffff257224 */ /* 0x000fc600078e0016 */
[C---:B------:R-:W-:Y:S07]  /*4f00*/  HMMA.16816.F32.BF16 R24, R12.reuse, R48, RZ ;  /* 0x000000300c18723c */ /* 0x040fee00000418ff */
[----:B------:R-:W-:Y:S01]  /*4f10*/  IMAD.MOV.U32 R49, RZ, RZ, R111 ;  /* 0x000000ffff317224 */ /* 0x000fe200078e006f */
[----:B------:R-:W-:Y:S01]  /*4f20*/  HMMA.16816.F32.BF16 R20, R12, R50, RZ ;  /* 0x000000320c14723c */ /* 0x000fe200000418ff */
[----:B------:R-:W-:-:S06]  /*4f30*/  IMAD.MOV.U32 R48, RZ, RZ, R112 ;  /* 0x000000ffff307224 */ /* 0x000fcc00078e0070 */
[----:B------:R-:W-:Y:S01]  /*4f40*/  IMAD.MOV.U32 R51, RZ, RZ, R110 ;  /* 0x000000ffff337224 */ /* 0x000fe200078e006e */
[C---:B------:R-:W-:Y:S01]  /*4f50*/  HMMA.16816.F32.BF16 R180, R8.reuse, R56, R32 ;  /* 0x0000003808b4723c */ /* 0x040fe20000041820 */
[----:B------:R-:W3:Y:S06]  /*4f60*/  LDSM.16.MT88.4 R32, [R248+0x4900] ;  /* 0x00490000f820783b */ /* 0x000eec0000004200 */
[----:B------:R-:W-:Y:S01]  /*4f70*/  IMAD.MOV.U32 R56, RZ, RZ, R73 ;  /* 0x000000ffff387224 */ /* 0x000fe200078e0049 */
[----:B------:R-:W-:Y:S01]  /*4f80*/  HMMA.16816.F32.BF16 R188, R8, R38, R16 ;  /* 0x0000002608bc723c */ /* 0x000fe20000041810 */
[----:B------:R-:W-:-:S07]  /*4f90*/  IMAD.MOV.U32 R57, RZ, RZ, R72 ;  /* 0x000000ffff397224 */ /* 0x000fce00078e0048 */
[----:B------:R-:W-:Y:S07]  /*4fa0*/  HMMA.16816.F32.BF16 R16, R12, R60, RZ ;  /* 0x0000003c0c10723c */ /* 0x000fee00000418ff */
[----:B------:R-:W-:Y:S01]  /*4fb0*/  IMAD.MOV.U32 R60, RZ, RZ, R116 ;  /* 0x000000ffff3c7224 */ /* 0x000fe200078e0074 */
[----:B------:R-:W-:Y:S01]  /*4fc0*/  HMMA.16816.F32.BF16 R68, R8, R58, R28 ;  /* 0x0000003a0844723c */ /* 0x000fe2000004181c */
[----:B------:R-:W-:-:S06]  /*4fd0*/  IMAD.MOV.U32 R61, RZ, RZ, R115 ;  /* 0x000000ffff3d7224 */ /* 0x000fcc00078e0073 */
[----:B------:R-:W-:Y:S01]  /*4fe0*/  IMAD.MOV.U32 R58, RZ, RZ, R37 ;  /* 0x000000ffff3a7224 */ /* 0x000fe200078e0025 */
[----:B------:R-:W-:Y:S01]  /*4ff0*/  MOV R59, R36 ;  /* 0x00000024003b7202 */ /* 0x000fe20000000f00 */
[C---:B-1----:R-:W-:Y:S01]  /*5000*/  HMMA.16816.F32.BF16 R72, R8.reuse, R52, R24 ;  /* 0x000000340848723c */ /* 0x042fe20000041818 */
[----:B------:R-:W1:Y:S06]  /*5010*/  LDSM.16.MT88.4 R36, [R251+0x4900] ;  /* 0x00490000fb24783b */ /* 0x000e6c0000004200 */
[----:B------:R-:W-:Y:S01]  /*5020*/  IMAD.MOV.U32 R52, RZ, RZ, R120 ;  /* 0x000000ffff347224 */ /* 0x000fe200078e0078 */
[----:B------:R-:W-:Y:S01]  /*5030*/  HMMA.16816.F32.BF16 R152, R8, R54, R20 ;  /* 0x000000360898723c */ /* 0x000fe20000041814 */
[----:B------:R-:W-:-:S06]  /*5040*/  IMAD.MOV.U32 R53, RZ, RZ, R119 ;  /* 0x000000ffff357224 */ /* 0x000fcc00078e0077 */
[----:B------:R-:W-:Y:S01]  /*5050*/  IMAD.MOV.U32 R54, RZ, RZ, R118 ;  /* 0x000000ffff367224 */ /* 0x000fe200078e0076 */
[----:B--2---:R-:W-:Y:S01]  /*5060*/  HMMA.16816.F32.BF16 R24, R12, R40, RZ ;  /* 0x000000280c18723c */ /* 0x004fe200000418ff */
[----:B------:R-:W-:-:S07]  /*5070*/  MOV R55, R117 ;  /* 0x0000007500377202 */ /* 0x000fce0000000f00 */
[----:B------:R-:W-:Y:S01]  /*5080*/  HMMA.16816.F32.BF16 R20, R12, R42, RZ ;  /* 0x0000002a0c14723c */ /* 0x000fe200000418ff */
[----:B------:R-:W2:Y:S07]  /*5090*/  LDSM.16.MT88.4 R40, [R250+0x4100] ;  /* 0x00410000fa28783b */ /* 0x000eae0000004200 */
[----:B------:R-:W-:Y:S08]  /*50a0*/  HMMA.16816.F32.BF16 R160, R8, R64, R16 ;  /* 0x0000004008a0723c */ /* 0x000ff00000041810 */
[----:B------:R-:W-:Y:S07]  /*50b0*/  HMMA.16816.F32.BF16 R16, R12, R44, RZ ;  /* 0x0000002c0c10723c */ /* 0x000fee00000418ff */
[----:B------:R-:W-:Y:S01]  /*50c0*/  MOV R44, R109 ;  /* 0x0000006d002c7202 */ /* 0x000fe20000000f00 */
[----:B---3--:R-:W-:Y:S01]  /*50d0*/  HMMA.16816.F32.BF16 R144, R8, R32, R24 ;  /* 0x000000200890723c */ /* 0x008fe20000041818 */
[----:B------:R-:W3:Y:S01]  /*50e0*/  LDSM.16.MT88.4 R24, [R250+0x4900] ;  /* 0x00490000fa18783b */ /* 0x000ee20000004200 */
[----:B------:R-:W-:-:S05]  /*50f0*/  IMAD.MOV.U32 R45, RZ, RZ, R108 ;  /* 0x000000ffff2d7224 */ /* 0x000fca00078e006c */
[--C-:B------:R-:W-:Y:S01]  /*5100*/  FFMA.FTZ R33, R94, c[0x0][0x2d0], -R2.reuse ;  /* 0x0000b4005e217a23 */ /* 0x100fe20000010802 */
[----:B------:R-:W-:Y:S01]  /*5110*/  HMMA.16816.F32.BF16 R28, R12, R62, RZ ;  /* 0x0000003e0c1c723c */ /* 0x000fe200000418ff */
[----:B------:R-:W-:-:S06]  /*5120*/  FFMA.FTZ R32, R93, c[0x0][0x2d0], -R2 ;  /* 0x0000b4005d207a23 */ /* 0x000fcc0000010802 */
[----:B------:R-:W-:Y:S01]  /*5130*/  IMAD.MOV.U32 R62, RZ, RZ, R114 ;  /* 0x000000ffff3e7224 */ /* 0x000fe200078e0072 */
[----:B-1----:R-:W-:Y:S01]  /*5140*/  HMMA.16816.F32.BF16 R136, R8, R36, R16 ;  /* 0x000000240888723c */ /* 0x002fe20000041810 */
[----:B------:R-:W-:-:S06]  /*5150*/  MOV R63, R113 ;  /* 0x00000071003f7202 */ /* 0x000fcc0000000f00 */
[--C-:B------:R-:W-:Y:S01]  /*5160*/  FFMA.FTZ R36, R102, c[0x0][0x2d0], -R6.reuse ;  /* 0x0000b40066247a23 */ /* 0x100fe20000010806 */
[----:B--2---:R-:W-:Y:S01]  /*5170*/  HMMA.16816.F32.BF16 R16, R12, R40, RZ ;  /* 0x000000280c10723c */ /* 0x004fe200000418ff */
[----:B------:R-:W-:Y:S01]  /*5180*/  FFMA.FTZ R37, R101, c[0x0][0x2d0], -R6 ;  /* 0x0000b40065257a23 */ /* 0x000fe20000010806 */
[----:B------:R-:W-:Y:S01]  /*5190*/  MOV R101, R130 ;  /* 0x0000008200657202 */ /* 0x000fe20000000f00 */
[----:B------:R-:W-:-:S05]  /*51a0*/  IMAD.MOV.U32 R102, RZ, RZ, R129 ;  /* 0x000000ffff667224 */ /* 0x000fca00078e0081 */
[C---:B------:R-:W-:Y:S07]  /*51b0*/  HMMA.16816.F32.BF16 R120, R8.reuse, R34, R20 ;  /* 0x000000220878723c */ /* 0x040fee0000041814 */
[--C-:B------:R-:W-:Y:S01]  /*51c0*/  FFMA.FTZ R35, R92, c[0x0][0x2d0], -R2.reuse ;  /* 0x0000b4005c237a23 */ /* 0x100fe20000010802 */
[----:B------:R-:W-:Y:S01]  /*51d0*/  HMMA.16816.F32.BF16 R124, R8, R66, R28 ;  /* 0x00000042087c723c */ /* 0x000fe2000004181c */
[----:B------:R-:W1:Y:S01]  /*51e0*/  LDSM.16.MT88.4 R28, [R135+0x6100] ;  /* 0x00610000871c783b */ /* 0x000e620000004200 */
[----:B------:R-:W-:-:S06]  /*51f0*/  FFMA.FTZ R34, R91, c[0x0][0x2d0], -R2 ;  /* 0x0000b4005b227a23 */ /* 0x000fcc0000010802 */
[----:B------:R-:W-:Y:S07]  /*5200*/  HMMA.16816.F32.BF16 R20, R12, R46, RZ ;  /* 0x0000002e0c14723c */ /* 0x000fee00000418ff */
[----:B------:R-:W-:Y:S01]  /*5210*/  IMAD.MOV.U32 R46, RZ, RZ, R5 ;  /* 0x000000ffff2e7224 */ /* 0x000fe200078e0005 */
[----:B---3--:R-:W-:Y:S01]  /*5220*/  HMMA.16816.F32.BF16 R116, R8, R24, R16 ;  /* 0x000000180874723c */ /* 0x008fe20000041810 */
[----:B------:R-:W-:Y:S02]  /*5230*/  IMAD.MOV.U32 R47, RZ, RZ, R0 ;  /* 0x000000ffff2f7224 */ /* 0x000fe400078e0000 */
[----:B------:R-:W-:-:S02]  /*5240*/  FADD.FTZ R0, R79, R78 ;  /* 0x0000004e4f007221 */ /* 0x000fc40000010000 */
[----:B------:R-:W-:Y:S01]  /*5250*/  FADD.FTZ R5, R77, R76 ;  /* 0x0000004c4d057221 */ /* 0x000fe20000010000 */
[----:B------:R-:W-:Y:S01]  /*5260*/  MOV R76, R178 ;  /* 0x000000b2004c7202 */ /* 0x000fe20000000f00 */
[----:B------:R-:W-:Y:S01]  /*5270*/  IMAD.MOV.U32 R77, RZ, RZ, R177 ;  /* 0x000000ffff4d7224 */ /* 0x000fe200078e00b1 */
[----:B------:R-:W-:Y:S01]  /*5280*/  HMMA.16816.F32.BF16 R16, R12, R42, RZ ;  /* 0x0000002a0c10723c */ /* 0x000fe200000418ff */
[----:B------:R-:W-:Y:S02]  /*5290*/  IMAD.MOV.U32 R78, RZ, RZ, R176 ;  /* 0x000000ffff4e7224 */ /* 0x000fe400078e00b0 */
[----:B------:R-:W-:Y:S02]  /*52a0*/  FADD.FTZ R0, R82, R0 ;  /* 0x0000000052007221 */ /* 0x000fe40000010000 */
[----:B------:R-:W-:Y:S02]  /*52b0*/  IMAD.MOV.U32 R79, RZ, RZ, R4 ;  /* 0x000000ffff4f7224 */ /* 0x000fe400078e0004 */
[----:B------:R-:W-:Y:S01]  /*52c0*/  FADD.FTZ R5, R80, R5 ;  /* 0x0000000550057221 */ /* 0x000fe20000010000 */
[----:B------:R-:W-:Y:S01]  /*52d0*/  HMMA.16816.F32.BF16 R108, R8, R38, R20 ;  /* 0x00000026086c723c */ /* 0x000fe20000041814 */
[----:B------:R-:W2:Y:S01]  /*52e0*/  LDSM.16.MT88.4 R20, [R135+0x6900] ;  /* 0x006900008714783b */ /* 0x000ea20000004200 */
[----:B------:R-:W-:-:S02]  /*52f0*/  FADD.FTZ R4, R85, R0 ;  /* 0x0000000055047221 */ /* 0x000fc40000010000 */
[----:B------:R-:W-:Y:S02]  /*5300*/  FADD.FTZ R0, R84, R5 ;  /* 0x0000000554007221 */ /* 0x000fe40000010000 */
[----:B------:R-:W-:Y:S02]  /*5310*/  FADD.FTZ R4, R83, R4 ;  /* 0x0000000453047221 */ /* 0x000fe40000010000 */
[----:B------:R-:W-:Y:S02]  /*5320*/  FADD.FTZ R0, R7, R0 ;  /* 0x0000000007007221 */ /* 0x000fe40000010000 */
[--C-:B------:R-:W-:Y:S02]  /*5330*/  FFMA.FTZ R24, R106, c[0x0][0x2d0], -R6.reuse ;  /* 0x0000b4006a187a23 */ /* 0x100fe40000010806 */
[--C-:B------:R-:W-:Y:S02]  /*5340*/  FFMA.FTZ R38, R100, c[0x0][0x2d0], -R6.reuse ;  /* 0x0000b40064267a23 */ /* 0x100fe40000010806 */
[----:B------:R-:W-:-:S02]  /*5350*/  FFMA.FTZ R39, R99, c[0x0][0x2d0], -R6 ;  /* 0x0000b40063277a23 */ /* 0x000fc40000010806 */
[----:B------:R-:W-:Y:S01]  /*5360*/  HMMA.16816.F32.BF16 R112, R8, R26, R16 ;  /* 0x0000001a0870723c */ /* 0x000fe20000041810 */
[----:B------:R-:W-:Y:S02]  /*5370*/  FADD.FTZ R25, R88, R4 ;  /* 0x0000000458197221 */ /* 0x000fe40000010000 */
[----:B------:R-:W-:Y:S02]  /*5380*/  IMAD.MOV.U32 R106, RZ, RZ, R49 ;  /* 0x000000ffff6a7224 */ /* 0x000fe400078e0031 */
[----:B------:R-:W-:Y:S02]  /*5390*/  IMAD.MOV.U32 R100, RZ, RZ, R131 ;  /* 0x000000ffff647224 */ /* 0x000fe400078e0083 */
[----:B------:R-:W-:Y:S01]  /*53a0*/  FFMA.FTZ R26, R105, c[0x0][0x2d0], -R6 ;  /* 0x0000b400691a7a23 */ /* 0x000fe20000010806 */
[----:B-1----:R-:W-:Y:S01]  /*53b0*/  HMMA.16816.F32.BF16 R16, R12, R28, RZ ;  /* 0x0000001c0c10723c */ /* 0x002fe200000418ff */
[----:B------:R-:W-:Y:S02]  /*53c0*/  FADD.FTZ R27, R81, R0 ;  /* 0x00000000511b7221 */ /* 0x000fe40000010000 */
[----:B------:R-:W-:Y:S01]  /*53d0*/  MUFU.EX2 R0, R26 ;  /* 0x0000001a00007308 */ /* 0x000fe20000000800 */
[----:B------:R-:W-:-:S03]  /*53e0*/  IMAD.MOV.U32 R105, RZ, RZ, R48 ;  /* 0x000000ffff697224 */ /* 0x000fc600078e0030 */
[--C-:B------:R-:W-:Y:S01]  /*53f0*/  FFMA.FTZ R28, R104, c[0x0][0x2d0], -R6.reuse ;  /* 0x0000b400681c7a23 */ /* 0x100fe20000010806 */
[----:B------:R-:W-:Y:S01]  /*5400*/  MOV R104, R51 ;  /* 0x0000003300687202 */ /* 0x000fe20000000f00 */
[----:B------:R-:W-:Y:S02]  /*5410*/  FFMA.FTZ R29, R103, c[0x0][0x2d0], -R6 ;  /* 0x0000b400671d7a23 */ /* 0x000fe40000010806 */
[----:B------:R-:W-:Y:S11]  /*5420*/  IMAD.MOV.U32 R103, RZ, RZ, R128 ;  /* 0x000000ffff677224 */ /* 0x000ff600078e0080 */
[----:B------:R-:W-:Y:S02]  /*5430*/  @!UPT UIADD3 URZ, URZ, URZ, URZ ;  /* 0x0000003f3f3ff290 */ /* 0x000fe4000fffe03f */
[----:B--2---:R-:W-:Y:S08]  /*5440*/  HMMA.16816.F32.BF16 R184, R8, R20, R16 ;  /* 0x0000001408b8723c */ /* 0x004ff00000041810 */
[----:B------:R-:W-:Y:S07]  /*5450*/  HMMA.16816.F32.BF16 R16, R12, R30, RZ ;  /* 0x0000001e0c10723c */ /* 0x000fee00000418ff */
[----:B------:R-:W-:-:S02]  /*5460*/  FFMA.FTZ R31, R96, c[0x0][0x2d0], -R2 ;  /* 0x0000b400601f7a23 */ /* 0x000fc40000010802 */
[--C-:B------:R-:W-:Y:S11]  /*5470*/  FFMA.FTZ R30, R95, c[0x0][0x2d0], -R2.reuse ;  /* 0x0000b4005f1e7a23 */ /* 0x100ff60000010802 */
[----:B------:R-:W-:Y:S04]  /*5480*/  @!UPT UIADD3 URZ, URZ, URZ, URZ ;  /* 0x0000003f3f3ff290 */ /* 0x000fe8000fffe03f */
[----:B------:R-:W-:Y:S01]  /*5490*/  HMMA.16816.F32.BF16 R176, R8, R22, R16 ;  /* 0x0000001608b0723c */ /* 0x000fe20000041810 */
[----:B------:R-:W1:Y:S04]  /*54a0*/  LDSM.16.MT88.4 R20, [R248+0x6100] ;  /* 0x00610000f814783b */ /* 0x000e680000004200 */
[----:B------:R-:W2:Y:S03]  /*54b0*/  LDSM.16.MT88.4 R16, [R248+0x6900] ;  /* 0x00690000f810783b */ /* 0x000ea60000004200 */
[C---:B-1----:R-:W-:Y:S08]  /*54c0*/  HMMA.16816.F32.BF16 R4, R12.reuse, R20, RZ ;  /* 0x000000140c04723c */ /* 0x042ff000000418ff */
[----:B------:R-:W-:Y:S11]  /*54d0*/  HMMA.16816.F32.BF16 R20, R12, R22, RZ ;  /* 0x000000160c14723c */ /* 0x000ff600000418ff */
[----:B------:R-:W-:Y:S05]  /*54e0*/  @!UPT UIADD3 URZ, URZ, URZ, URZ ;  /* 0x0000003f3f3ff290 */ /* 0x000fea000fffe03f */
[C---:B--2---:R-:W-:Y:S01]  /*54f0*/  HMMA.16816.F32.BF16 R80, R8.reuse, R16, R4 ;  /* 0x000000100850723c */ /* 0x044fe20000041804 */
[----:B------:R1:W2:Y:S06]  /*5500*/  MUFU.EX2 R4, R24 ;  /* 0x0000001800047308 */ /* 0x0002ac0000000800 */
[----:B------:R-:W-:Y:S01]  /*5510*/  FADD.FTZ R5, R90, R25 ;  /* 0x000000195a057221 */ /* 0x000fe20000010000 */
[----:B------:R-:W-:Y:S01]  /*5520*/  HMMA.16816.F32.BF16 R64, R8, R18, R20 ;  /* 0x000000120840723c */ /* 0x000fe20000041814 */
[----:B------:R-:W-:Y:S01]  /*5530*/  FADD.FTZ R17, R87, R27 ;  /* 0x0000001b57117221 */ /* 0x000fe20000010000 */
[----:B------:R-:W3:Y:S01]  /*5540*/  MUFU.EX2 R16, R28 ;  /* 0x0000001c00107308 */ /* 0x000ee20000000800 */
[--C-:B------:R-:W-:Y:S01]  /*5550*/  FFMA.FTZ R6, R98, c[0x0][0x2d0], -R2.reuse ;  /* 0x0000b40062067a23 */ /* 0x100fe20000010802 */
[----:B------:R-:W-:Y:S03]  /*5560*/  LDSM.16.MT88.4 R20, [R251+0x6900] ;  /* 0x00690000fb14783b */ /* 0x000fe60000004200 */
[----:B------:R-:W-:Y:S01]  /*5570*/  FADD.FTZ R18, R89, R5 ;  /* 0x0000000559127221 */ /* 0x000fe20000010000 */
[----:B-1----:R-:W1:Y:S01]  /*5580*/  LDSM.16.MT88.4 R24, [R251+0x6100] ;  /* 0x00610000fb18783b */ /* 0x002e620000004200 */
[----:B------:R-:W-:Y:S01]  /*5590*/  FFMA.FTZ R5, R97, c[0x0][0x2d0], -R2 ;  /* 0x0000b40061057a23 */ /* 0x000fe20000010802 */
[----:B------:R-:W4:Y:S01]  /*55a0*/  MUFU.EX2 R6, R6 ;  /* 0x0000000600067308 */ /* 0x000f220000000800 */
[----:B------:R-:W-:-:S02]  /*55b0*/  FADD.FTZ R19, R86, R17 ;  /* 0x0000001156137221 */ /* 0x000fc40000010000 */
[----:B--2---:R-:W-:Y:S01]  /*55c0*/  FADD.FTZ R17, R4, R18 ;  /* 0x0000001204117221 */ /* 0x004fe20000010000 */
[----:B------:R-:W-:-:S03]  /*55d0*/  F2FP.BF16.PACK_AB R4, R0, R4 ;  /* 0x000000040004723e */ /* 0x000fc600000010ff */
[----:B------:R-:W-:Y:S01]  /*55e0*/  FADD.FTZ R2, R0, R17 ;  /* 0x0000001100027221 */ /* 0x000fe20000010000 */
[----:B------:R-:W2:Y:S03]  /*55f0*/  MUFU.EX2 R5, R5 ;  /* 0x0000000500057308 */ /* 0x000ea60000000800 */
[----:B---3--:R-:W-:-:S05]  /*5600*/  FADD.FTZ R2, R16, R2 ;  /* 0x0000000210027221 */ /* 0x008fca0000010000 */
[----:B------:R2:W3:Y:S01]  /*5610*/  MUFU.EX2 R7, R29 ;  /* 0x0000001d00077308 */ /* 0x0004e20000000800 */
[----:B----4-:R-:W-:-:S04]  /*5620*/  FADD.FTZ R0, R6, R19 ;  /* 0x0000001306007221 */ /* 0x010fc80000010000 */
[C---:B--2---:R-:W-:Y:S01]  /*5630*/  FADD.FTZ R29, R5.reuse, R0 ;  /* 0x00000000051d7221 */ /* 0x044fe20000010000 */
[----:B------:R-:W-:Y:S01]  /*5640*/  F2FP.BF16.PACK_AB R5, R5, R6 ;  /* 0x000000060505723e */ /* 0x000fe200000010ff */
[C---:B---3--:R-:W-:Y:S01]  /*5650*/  FADD.FTZ R28, R7.reuse, R2 ;  /* 0x00000002071c7221 */ /* 0x048fe20000010000 */
[----:B------:R-:W-:Y:S01]  /*5660*/  F2FP.BF16.PACK_AB R6, R7, R16 ;  /* 0x000000100706723e */ /* 0x000fe200000010ff */
[----:B------:R-:W2:Y:S01]  /*5670*/  MUFU.EX2 R2, R31 ;  /* 0x0000001f00027308 */ /* 0x000ea20000000800 */
[C---:B-1----:R-:W-:Y:S07]  /*5680*/  HMMA.16816.F32.BF16 R16, R12.reuse, R24, RZ ;  /* 0x000000180c10723c */ /* 0x042fee00000418ff */
[----:B------:R-:W1:Y:S01]  /*5690*/  MUFU.EX2 R0, R30 ;  /* 0x0000001e00007308 */ /* 0x000e620000000800 */
[----:B------:R-:W-:Y:S01]  /*56a0*/  HMMA.16816.F32.BF16 R24, R12, R26, RZ ;  /* 0x0000001a0c18723c */ /* 0x000fe200000418ff */
[----:B--2---:R-:W-:Y:S11]  /*56b0*/  FADD.FTZ R7, R2, R29 ;  /* 0x0000001d02077221 */ /* 0x004ff60000010000 */
[----:B------:R-:W-:Y:S04]  /*56c0*/  @!UPT UIADD3 URZ, URZ, URZ, URZ ;  /* 0x0000003f3f3ff290 */ /* 0x000fe8000fffe03f */
[C---:B------:R-:W-:Y:S01]  /*56d0*/  HMMA.16816.F32.BF16 R48, R8.reuse, R20, R16 ;  /* 0x000000140830723c */ /* 0x040fe20000041810 */
[----:B------:R-:W2:Y:S07]  /*56e0*/  MUFU.EX2 R17, R36 ;  /* 0x0000002400117308 */ /* 0x000eae0000000800 */
[----:B------:R-:W-:Y:S01]  /*56f0*/  HMMA.16816.F32.BF16 R40, R8, R22, R24 ;  /* 0x000000160828723c */ /* 0x000fe20000041818 */
[----:B------:R-:W3:Y:S06]  /*5700*/  MUFU.EX2 R16, R37 ;  /* 0x0000002500107308 */ /* 0x000eec0000000800 */
[C---:B-1----:R-:W-:Y:S01]  /*5710*/  FADD.FTZ R23, R0.reuse, R7 ;  /* 0x0000000700177221 */ /* 0x042fe20000010000 */
[----:B------:R-:W-:Y:S01]  /*5720*/  F2FP.BF16.PACK_AB R7, R0, R2 ;  /* 0x000000020007723e */ /* 0x000fe200000010ff */
[----:B------:R-:W1:Y:S01]  /*5730*/  MUFU.EX2 R19, R33 ;  /* 0x0000002100137308 */ /* 0x000e620000000800 */
[----:B--2---:R-:W-:-:S07]  /*5740*/  FADD.FTZ R22, R17, R28 ;  /* 0x0000001c11167221 */ /* 0x004fce0000010000 */
[----:B------:R-:W2:Y:S01]  /*5750*/  MUFU.EX2 R21, R38 ;  /* 0x0000002600157308 */ /* 0x000ea20000000800 */
[C---:B---3--:R-:W-:Y:S01]  /*5760*/  FADD.FTZ R2, R16.reuse, R22 ;  /* 0x0000001610027221 */ /* 0x048fe20000010000 */
[----:B------:R-:W-:-:S06]  /*5770*/  F2FP.BF16.PACK_AB R128, R16, R17 ;  /* 0x000000111080723e */ /* 0x000fcc00000010ff */
[----:B------:R-:W3:Y:S01]  /*5780*/  MUFU.EX2 R18, R32 ;  /* 0x0000002000127308 */ /* 0x000ee20000000800 */
[----:B-1----:R-:W-:-:S07]  /*5790*/  FADD.FTZ R0, R19, R23 ;  /* 0x0000001713007221 */ /* 0x002fce0000010000 */
[----:B------:R-:W1:Y:S01]  /*57a0*/  MUFU.EX2 R20, R39 ;  /* 0x0000002700147308 */ /* 0x000e620000000800 */
[----:B--2---:R-:W-:Y:S02]  /*57b0*/  FADD.FTZ R2, R21, R2 ;  /* 0x0000000215027221 */ /* 0x004fe40000010000 */
[C---:B---3--:R-:W-:Y:S01]  /*57c0*/  FADD.FTZ R16, R18.reuse, R0 ;  /* 0x0000000012107221 */ /* 0x048fe20000010000 */
[----:B------:R-:W-:Y:S01]  /*57d0*/  F2FP.BF16.PACK_AB R129, R18, R19 ;  /* 0x000000131281723e */ /* 0x000fe200000010ff */
[C---:B-1----:R-:W-:Y:S01]  /*57e0*/  FADD.FTZ R0, R20.reuse, R2 ;  /* 0x0000000214007221 */ /* 0x042fe20000010000 */
[----:B------:R-:W-:Y:S02]  /*57f0*/  F2FP.BF16.PACK_AB R130, R20, R21 ;  /* 0x000000151482723e */ /* 0x000fe400000010ff */
[----:B------:R-:W1:Y:S01]  /*5800*/  MUFU.EX2 R2, R35 ;  /* 0x0000002300027308 */ /* 0x000e620000000800 */
[----:B------:R-:W2:Y:S04]  /*5810*/  LDSM.16.MT88.4 R20, [R250+0x6100] ;  /* 0x00610000fa14783b */ /* 0x000ea80000004200 */
[----:B------:R3:W-:Y:S01]  /*5820*/  STL [R1+0xa4], R0 ;  /* 0x0000a40001007387 */ /* 0x0007e20000100800 */
[----:B-1----:R-:W-:-:S02]  /*5830*/  FADD.FTZ R16, R2, R16 ;  /* 0x0000001002107221 */ /* 0x002fc40000010000 */
[----:B---3--:R-:W1:Y:S01]  /*5840*/  MUFU.EX2 R0, R34 ;  /* 0x0000002200007308 */ /* 0x008e620000000800 */
[----:B--2---:R-:W-:Y:S01]  /*5850*/  HMMA.16816.F32.BF16 R24, R12, R20, RZ ;  /* 0x000000140c18723c */ /* 0x004fe200000418ff */
[C---:B-1----:R-:W-:Y:S01]  /*5860*/  FADD.FTZ R16, R0.reuse, R16 ;  /* 0x0000001000107221 */ /* 0x042fe20000010000 */
[----:B------:R-:W-:-:S06]  /*5870*/  F2FP.BF16.PACK_AB R131, R0, R2 ;  /* 0x000000020083723e */ /* 0x000fcc00000010ff */
[----:B------:R-:W-:Y:S01]  /*5880*/  HMMA.16816.F32.BF16 R12, R12, R22, RZ ;  /* 0x000000160c0c723c */ /* 0x000fe200000418ff */
[----:B------:R-:W-:Y:S04]  /*5890*/  STL [R1+0x9c], R16 ;  /* 0x00009c1001007387 */ /* 0x000fe80000100800 */
[----:B------:R-:W1:Y:S11]  /*58a0*/  LDSM.16.MT88.4 R16, [R250+0x6900] ;  /* 0x00690000fa10783b */ /* 0x000e760000004200 */
[C---:B-1----:R-:W-:Y:S08]  /*58b0*/  HMMA.16816.F32.BF16 R24, R8.reuse, R16, R24 ;  /* 0x000000100818723c */ /* 0x042ff00000041818 */
[----:B------:R-:W-:Y:S01]  /*58c0*/  HMMA.16816.F32.BF16 R12, R8, R18, R12 ;  /* 0x00000012080c723c */ /* 0x000fe2000004180c */
        /* <DEDUP_REMOVED lines=25> */
[----:B------:R-:W2:Y:S03]  /*5a60*/  LDSM.16.MT88.4 R152, [R248+0x1900] ;  /* 0x00190000f898783b */ /* 0x000ea60000004200 */
[C---:B-1----:R-:W-:Y:S01]  /*5a70*/  HMMA.16816.F32.BF16 R84, R4.reuse, R8, R160 ;  /* 0x000000080454723c */ /* 0x042fe200000418a0 */
[----:B------:R-:W1:Y:S07]  /*5a80*/  LDSM.16.MT88.4 R160, [R135+0x1900] ;  /* 0x0019000087a0783b */ /* 0x000e6e0000004200 */
[----:B------:R-:W-:Y:S01]  /*5a90*/  HMMA.16816.F32.BF16 R88, R4, R10, R124 ;  /* 0x0000000a0458723c */ /* 0x000fe2000004187c */
[----:B------:R-:W3:Y:S07]  /*5aa0*/  LDSM.16.MT88.4 R8, [R248+0x5100] ;  /* 0x00510000f808783b */ /* 0x000eee0000004200 */
[C---:B--2---:R-:W-:Y:S08]  /*5ab0*/  HMMA.16816.F32.BF16 R156, R128.reuse, R152, R156 ;  /* 0x00000098809c723c */ /* 0x044ff0000004189c */
[C---:B------:R-:W-:Y:S08]  /*5ac0*/  HMMA.16816.F32.BF16 R152, R128.reuse, R154, R20 ;  /* 0x0000009a8098723c */ /* 0x040ff00000041814 */
[----:B-1----:R-:W-:Y:S08]  /*5ad0*/  HMMA.16816.F32.BF16 R164, R128, R160, R164 ;  /* 0x000000a080a4723c */ /* 0x002ff000000418a4 */
[C---:B---3--:R-:W-:Y:S01]  /*5ae0*/  HMMA.16816.F32.BF16 R92, R4.reuse, R8, R144 ;  /* 0x00000008045c723c */ /* 0x048fe20000041890 */
[----:B------:R-:W1:Y:S07]  /*5af0*/  LDSM.16.MT88.4 R144, [R251+0x1900] ;  /* 0x00190000fb90783b */ /* 0x000e6e0000004200 */
[----:B------:R-:W-:Y:S01]  /*5b00*/  HMMA.16816.F32.BF16 R96, R4, R10, R120 ;  /* 0x0000000a0460723c */ /* 0x000fe20000041878 */
[----:B------:R-:W2:Y:S07]  /*5b10*/  LDSM.16.MT88.4 R8, [R251+0x5100] ;  /* 0x00510000fb08783b */ /* 0x000eae0000004200 */
[C---:B------:R-:W-:Y:S08]  /*5b20*/  HMMA.16816.F32.BF16 R160, R128.reuse, R162, R16 ;  /* 0x000000a280a0723c */ /* 0x040ff00000041810 */
[----:B-1----:R-:W-:Y:S08]  /*5b30*/  HMMA.16816.F32.BF16 R148, R128, R144, R148 ;  /* 0x000000908094723c */ /* 0x002ff00000041894 */
[C---:B--2---:R-:W-:Y:S01]  /*5b40*/  HMMA.16816.F32.BF16 R100, R4.reuse, R8, R136 ;  /* 0x000000080464723c */ /* 0x044fe20000041888 */
[----:B------:R-:W1:Y:S07]  /*5b50*/  LDSM.16.MT88.4 R136, [R250+0x1900] ;  /* 0x00190000fa88783b */ /* 0x000e6e0000004200 */
[----:B------:R-:W-:Y:S01]  /*5b60*/  HMMA.16816.F32.BF16 R104, R4, R10, R108 ;  /* 0x0000000a0468723c */ /* 0x000fe2000004186c */
[----:B------:R-:W2:Y:S07]  /*5b70*/  LDSM.16.MT88.4 R8, [R250+0x5100] ;  /* 0x00510000fa08783b */ /* 0x000eae0000004200 */
[C---:B------:R-:W-:Y:S08]  /*5b80*/  HMMA.16816.F32.BF16 R144, R128.reuse, R146, R28 ;  /* 0x000000928090723c */ /* 0x040ff0000004181c */
[----:B-1----:R-:W-:Y:S08]  /*5b90*/  HMMA.16816.F32.BF16 R140, R128, R136, R140 ;  /* 0x00000088808c723c */ /* 0x002ff0000004188c */
[C---:B--2---:R-:W-:Y:S08]  /*5ba0*/  HMMA.16816.F32.BF16 R108, R4.reuse, R8, R116 ;  /* 0x00000008046c723c */ /* 0x044ff00000041874 */
[----:B------:R-:W-:Y:S01]  /*5bb0*/  HMMA.16816.F32.BF16 R112, R4, R10, R112 ;  /* 0x0000000a0470723c */ /* 0x000fe20000041870 */
[----:B------:R-:W1:Y:S07]  /*5bc0*/  LDSM.16.MT88.4 R8, [R135+0x7100] ;  /* 0x007100008708783b */ /* 0x000e6e0000004200 */
[----:B------:R-:W-:Y:S08]  /*5bd0*/  HMMA.16816.F32.BF16 R136, R128, R138, R32 ;  /* 0x0000008a8088723c */ /* 0x000ff00000041820 */
[C---:B-1----:R-:W-:Y:S08]  /*5be0*/  HMMA.16816.F32.BF16 R184, R4.reuse, R8, R184 ;  /* 0x0000000804b8723c */ /* 0x042ff000000418b8 */
[C---:B------:R-:W-:Y:S01]  /*5bf0*/  HMMA.16816.F32.BF16 R176, R4.reuse, R10, R176 ;  /* 0x0000000a04b0723c */ /* 0x040fe200000418b0 */
[----:B------:R-:W1:Y:S07]  /*5c00*/  LDSM.16.MT88.4 R8, [R248+0x7100] ;  /* 0x00710000f808783b */ /* 0x000e6e0000004200 */
[C---:B-1----:R-:W-:Y:S01]  /*5c10*/  HMMA.16816.F32.BF16 R120, R4.reuse, R8, R80 ;  /* 0x000000080478723c */ /* 0x042fe20000041850 */
[----:B------:R-:W-:Y:S07]  /*5c20*/  LDSM.16.MT88.4 R80, [R248+0x5900] ;  /* 0x00590000f850783b */ /* 0x000fee0000004200 */
[C---:B------:R-:W-:Y:S01]  /*5c30*/  HMMA.16816.F32.BF16 R116, R4.reuse, R10, R64 ;  /* 0x0000000a0474723c */ /* 0x040fe20000041840 */
[----:B------:R-:W1:Y:S04]  /*5c40*/  LDSM.16.MT88.4 R8, [R251+0x7100] ;  /* 0x00710000fb08783b */ /* 0x000e680000004200 */
[----:B------:R-:W-:Y:S03]  /*5c50*/  LDSM.16.MT88.4 R64, [R250+0x3900] ;  /* 0x00390000fa40783b */ /* 0x000fe60000004200 */
[C---:B-1----:R-:W-:Y:S01]  /*5c60*/  HMMA.16816.F32.BF16 R124, R4.reuse, R10, R40 ;  /* 0x0000000a047c723c */ /* 0x042fe20000041828 */
[----:B------:R-:W1:Y:S07]  /*5c70*/  LDSM.16.MT88.4 R40, [R135+0x3900] ;  /* 0x003900008728783b */ /* 0x000e6e0000004200 */
[----:B------:R-:W-:Y:S01]  /*5c80*/  HMMA.16816.F32.BF16 R180, R4, R8, R48 ;  /* 0x0000000804b4723c */ /* 0x000fe20000041830 */
[----:B------:R-:W2:Y:S04]  /*5c90*/  LDSM.16.MT88.4 R48, [R248+0x3900] ;  /* 0x00390000f830783b */ /* 0x000ea80000004200 */
[----:B------:R-:W3:Y:S03]  /*5ca0*/  LDSM.16.MT88.4 R8, [R250+0x7100] ;  /* 0x00710000fa08783b */ /* 0x000ee60000004200 */
[C---:B-1----:R-:W-:Y:S08]  /*5cb0*/  HMMA.16816.F32.BF16 R36, R128.reuse, R40, R36 ;  /* 0x000000288024723c */ /* 0x042ff00000041824 */
[C---:B------:R-:W-:Y:S08]  /*5cc0*/  HMMA.16816.F32.BF16 R40, R128.reuse, R42, R44 ;  /* 0x0000002a8028723c */ /* 0x040ff0000004182c */
[C---:B--2---:R-:W-:Y:S08]  /*5cd0*/  HMMA.16816.F32.BF16 R44, R128.reuse, R48, R52 ;  /* 0x00000030802c723c */ /* 0x044ff00000041834 */
[----:B------:R-:W-:Y:S01]  /*5ce0*/  HMMA.16816.F32.BF16 R48, R128, R50, R56 ;  /* 0x000000328030723c */ /* 0x000fe20000041838 */
[----:B------:R-:W1:Y:S07]  /*5cf0*/  LDSM.16.MT88.4 R56, [R251+0x3900] ;  /* 0x00390000fb38783b */ /* 0x000e6e0000004200 */
[C---:B---3--:R-:W-:Y:S08]  /*5d00*/  HMMA.16816.F32.BF16 R24, R4.reuse, R8, R24 ;  /* 0x000000080418723c */ /* 0x048ff00000041818 */
[----:B------:R-:W-:Y:S01]  /*5d10*/  HMMA.16816.F32.BF16 R12, R4, R10, R12 ;  /* 0x0000000a040c723c */ /* 0x000fe2000004180c */
[----:B------:R-:W-:Y:S07]  /*5d20*/  LDSM.16.MT88.4 R4, [R250+0x7900] ;  /* 0x00790000fa04783b */ /* 0x000fee0000004200 */
[C---:B-1----:R-:W-:Y:S08]  /*5d30*/  HMMA.16816.F32.BF16 R52, R128.reuse, R56, R60 ;  /* 0x000000388034723c */ /* 0x042ff0000004183c */
[C---:B------:R-:W-:Y:S01]  /*5d40*/  HMMA.16816.F32.BF16 R60, R128.reuse, R64, R72 ;  /* 0x00000040803c723c */ /* 0x040fe20000041848 */
[----:B------:R-:W1:Y:S07]  /*5d50*/  LDSM.16.MT88.4 R72, [R135+0x5900] ;  /* 0x005900008748783b */ /* 0x000e6e0000004200 */
[C---:B------:R-:W-:Y:S08]  /*5d60*/  HMMA.16816.F32.BF16 R64, R128.reuse, R66, R76 ;  /* 0x000000428040723c */ /* 0x040ff0000004184c */
[C---:B------:R-:W-:Y:S08]  /*5d70*/  HMMA.16816.F32.BF16 R76, R128.reuse, R80, R92 ;  /* 0x00000050804c723c */ /* 0x040ff0000004185c */
[C---:B------:R-:W-:Y:S01]  /*5d80*/  HMMA.16816.F32.BF16 R80, R128.reuse, R82, R96 ;  /* 0x000000528050723c */ /* 0x040fe20000041860 */
[----:B------:R-:W2:Y:S07]  /*5d90*/  LDSM.16.MT88.4 R96, [R250+0x5900] ;  /* 0x00590000fa60783b */ /* 0x000eae0000004200 */
[C---:B------:R-:W-:Y:S08]  /*5da0*/  HMMA.16816.F32.BF16 R56, R128.reuse, R58, R68 ;  /* 0x0000003a8038723c */ /* 0x040ff00000041844 */
        /* <DEDUP_REMOVED lines=9> */
[C---:B--2---:R-:W-:Y:S01]  /*5e40*/  HMMA.16816.F32.BF16 R108, R128.reuse, R112, R120 ;  /* 0x00000070806c723c */ /* 0x044fe20000041878 */
[----:B------:R-:W2:Y:S07]  /*5e50*/  LDSM.16.MT88.4 R120, [R251+0x7900] ;  /* 0x00790000fb78783b */ /* 0x000eae0000004200 */
[C---:B------:R-:W-:Y:S08]  /*5e60*/  HMMA.16816.F32.BF16 R112, R128.reuse, R114, R116 ;  /* 0x000000728070723c */ /* 0x040ff00000041874 */
[C---:B-1----:R-:W-:Y:S08]  /*5e70*/  HMMA.16816.F32.BF16 R100, R128.reuse, R104, R184 ;  /* 0x000000688064723c */ /* 0x042ff000000418b8 */
[C---:B------:R-:W-:Y:S08]  /*5e80*/  HMMA.16816.F32.BF16 R104, R128.reuse, R106, R176 ;  /* 0x0000006a8068723c */ /* 0x040ff000000418b0 */
[C---:B--2---:R-:W-:Y:S08]  /*5e90*/  HMMA.16816.F32.BF16 R116, R128.reuse, R120, R180 ;  /* 0x000000788074723c */ /* 0x044ff000000418b4 */
[C---:B------:R-:W-:Y:S08]  /*5ea0*/  HMMA.16816.F32.BF16 R120, R128.reuse, R122, R124 ;  /* 0x0000007a8078723c */ /* 0x040ff0000004187c */
[C---:B------:R-:W-:Y:S08]  /*5eb0*/  HMMA.16816.F32.BF16 R124, R128.reuse, R4, R24 ;  /* 0x00000004807c723c */ /* 0x040ff00000041818 */
[----:B------:R-:W-:Y:S01]  /*5ec0*/  HMMA.16816.F32.BF16 R128, R128, R6, R12 ;  /* 0x000000068080723c */ /* 0x000fe2000004180c */
[----:B------:R-:W-:Y:S07]  /*5ed0*/  @P0 BRA `(.L_x_612) ;  /* 0x0000447000000947 */ /* 0x000fee0003800000 */
[----:B------:R-:W2:Y:S04]  /*5ee0*/  LDL R8, [R1+0xe4] ;  /* 0x0000e40001087983 */ /* 0x000ea80000100800 */
[----:B------:R-:W2:Y:S04]  /*5ef0*/  LDL R9, [R1+0x98] ;  /* 0x0000980001097983 */ /* 0x000ea80000100800 */
[----:B------:R-:W3:Y:S04]  /*5f00*/  LDL R188, [R1+0xdc] ;  /* 0x0000dc0001bc7983 */ /* 0x000ee80000100800 */
[----:B------:R-:W3:Y:S04]  /*5f10*/  LDL R189, [R1+0xd0] ;  /* 0x0000d00001bd7983 */ /* 0x000ee80000100800 */
[----:B------:R-:W4:Y:S04]  /*5f20*/  LDL R190, [R1+0xe0] ;  /* 0x0000e00001be7983 */ /* 0x000f280000100800 */
[----:B------:R-:W4:Y:S01]  /*5f30*/  LDL R191, [R1+0xd4] ;  /* 0x0000d40001bf7983 */ /* 0x000f220000100800 */
[----:B------:R-:W-:Y:S01]  /*5f40*/  PLOP3.LUT P0, PT, PT, PT, UP1, 0x80, 0x0 ;  /* 0x000000000000781c */ /* 0x000fe20003f0f018 */
[----:B------:R-:W-:Y:S01]  /*5f50*/  IMAD.MOV.U32 R2, RZ, RZ, R132 ;  /* 0x000000ffff027224 */ /* 0x000fe200078e0084 */
[----:B------:R-:W-:-:S11]  /*5f60*/  UMOV UR5, 0x1 ;  /* 0x0000000100057882 */ /* 0x000fd60000000000 */
[----:B------:R-:W-:Y:S01]  /*5f70*/  @P0 IMAD.HI.U32 R0, R133, c[0x0][0x2c8], RZ ;  /* 0x0000b20085000a27 */ /* 0x000fe200078e00ff */
[----:B------:R-:W-:-:S03]  /*5f80*/  PLOP3.LUT P0, PT, PT, PT, UP1, 0x80, 0x0 ;  /* 0x000000000000781c */ /* 0x000fc60003f0f018 */
[----:B------:R-:W-:-:S10]  /*5f90*/  IMAD.MOV.U32 R133, RZ, RZ, R3 ;  /* 0x000000ffff857224 */ /* 0x000fd400078e0003 */
[----:B------:R-:W-:-:S05]  /*5fa0*/  @P0 SHF.R.U32.HI R4, RZ, c[0x0][0x2cc], R0 ;  /* 0x0000b300ff040a19 */ /* 0x000fca0000011600 */
[----:B------:R3:W-:Y:S01]  /*5fb0*/  @P0 STL [R1+0xb8], R4 ;  /* 0x0000b80401000387 */ /* 0x0007e20000100800 */
[C---:B--2---:R-:W-:Y:S01]  /*5fc0*/  SHF.L.U64.HI R3, R9.reuse, 0x1, R8 ;  /* 0x0000000109037819 */ /* 0x044fe20000010208 */
[----:B------:R-:W-:-:S04]  /*5fd0*/  IMAD.SHL.U32 R0, R9, 0x2, RZ ;  /* 0x0000000209007824 */ /* 0x000fc800078e00ff */
[----:B------:R1:W-:Y:S01]  /*5fe0*/  STL [R1+0x94], R3 ;  /* 0x0000940301007387 */ /* 0x0003e20000100800 */
[----:B---3--:R-:W-:-:S03]  /*5ff0*/  SHF.L.U64.HI R4, R189, 0x1, R188 ;  /* 0x00000001bd047819 */ /* 0x008fc600000102bc */
[----:B------:R2:W-:Y:S04]  /*6000*/  STL [R1+0xd8], R0 ;  /* 0x0000d80001007387 */ /* 0x0005e80000100800 */
[----:B------:R4:W-:Y:S01]  /*6010*/  STL [R1+0x90], R4 ;  /* 0x0000900401007387 */ /* 0x0009e20000100800 */
[----:B-1----:R-:W-:Y:S01]  /*6020*/  IMAD.SHL.U32 R3, R189, 0x2, RZ ;  /* 0x00000002bd037824 */ /* 0x002fe200078e00ff */
[----:B--2---:R-:W-:-:S04]  /*6030*/  SEL R0, RZ, 0x10, P5 ;  /* 0x00000010ff007807 */ /* 0x004fc80002800000 */
[----:B------:R1:W-:Y:S01]  /*6040*/  STL [R1+0x8c], R3 ;  /* 0x00008c0301007387 */ /* 0x0003e20000100800 */
[----:B----4-:R-:W-:-:S03]  /*6050*/  SHF.L.U64.HI R4, R191, 0x1, R190 ;  /* 0x00000001bf047819 */ /* 0x010fc600000102be */
[----:B------:R2:W-:Y:S04]  /*6060*/  STL [R1+0xac], R0 ;  /* 0x0000ac0001007387 */ /* 0x0005e80000100800 */
[----:B------:R3:W-:Y:S01]  /*6070*/  STL [R1+0x88], R4 ;  /* 0x0000880401007387 */ /* 0x0007e20000100800 */
[----:B-1----:R-:W-:Y:S01]  /*6080*/  IMAD.SHL.U32 R3, R191, 0x2, RZ ;  /* 0x00000002bf037824 */ /* 0x002fe200078e00ff */
[----:B--2---:R-:W-:-:S04]  /*6090*/  SEL R0, RZ, 0x10, P4 ;  /* 0x00000010ff007807 */ /* 0x004fc80002000000 */
[----:B------:R3:W-:Y:S04]  /*60a0*/  STL [R1+0x84], R3 ;  /* 0x0000840301007387 */ /* 0x0007e80000100800 */
[----:B------:R3:W-:Y:S02]  /*60b0*/  STL [R1+0xa8], R0 ;  /* 0x0000a80001007387 */ /* 0x0007e40000100800 */
.L_x_615:
[----:B------:R-:W2:Y:S01]  /*60c0*/  LDL R5, [R1] ;  /* 0x0000000001057983 */ /* 0x000ea20000100800 */
[----:B------:R-:W-:Y:S04]  /*60d0*/  DEPBAR.LE SB0, 0x0 ;  /* 0x000080000000791a */ /* 0x000fe80000000000 */
[----:B---3--:R-:W3:Y:S04]  /*60e0*/  LDL R4, [R1+0x3c] ;  /* 0x00003c0001047983 */ /* 0x008ee80000100800 */
[----:B------:R-:W-:Y:S01]  /*60f0*/  BAR.SYNC.DEFER_BLOCKING 0x0 ;  /* 0x0000000000007b1d */ /* 0x000fe20000010000 */
[----:B------:R-:W-:Y:S05]  /*6100*/  ISETP.LE.AND P0, PT, RZ, UR10, PT ;  /* 0x0000000aff007c0c */ /* 0x000fea000bf03270 */
[----:B------:R-:W4:Y:S04]  /*6110*/  LDL R3, [R1+0x38] ;  /* 0x0000380001037983 */ /* 0x000f280000100800 */
[----:B------:R-:W4:Y:S04]  /*6120*/  LDL R0, [R1+0x34] ;  /* 0x0000340001007983 */ /* 0x000f280000100800 */
[----:B------:R1:W5:Y:S04]  /*6130*/  LDL R132, [R1+0x40] ;  /* 0x0000400001847983 */ /* 0x0003680000100800 */
[----:B------:R1:W1:Y:S04]  /*6140*/  LDSM.16.M88.4 R8, [R134+0x10100] ;  /* 0x010100008608783b */ /* 0x0002680000000200 */
[----:B------:R1:W1:Y:S04]  /*6150*/  LDSM.16.M88.4 R16, [R134+0x10900] ;  /* 0x010900008610783b */ /* 0x0002680000000200 */
[----:B------:R1:W1:Y:S04]  /*6160*/  LDSM.16.M88.4 R24, [R134+0x11100] ;  /* 0x011100008618783b */ /* 0x0002680000000200 */
[----:B------:R1:W1:Y:S04]  /*6170*/  LDSM.16.M88.4 R32, [R134+0x11900] ;  /* 0x011900008620783b */ /* 0x0002680000000200 */
[----:B--2---:R2:W1:Y:S04]  /*6180*/  LDSM.16.M88.4 R176, [R5] ;  /* 0x0000000005b0783b */ /* 0x0044680000000200 */
[----:B---3--:R2:W3:Y:S04]  /*6190*/  LDSM.16.M88.4 R180, [R4] ;  /* 0x0000000004b4783b */ /* 0x0084e80000000200 */
[----:B----4-:R2:W4:Y:S04]  /*61a0*/  LDSM.16.M88.4 R184, [R3] ;  /* 0x0000000003b8783b */ /* 0x0105280000000200 */
[----:B------:R2:W1:Y:S01]  /*61b0*/  LDSM.16.M88.4 R188, [R0] ;  /* 0x0000000000bc783b */ /* 0x0004620000000200 */
[----:B------:R-:W-:-:S05]  /*61c0*/  @!P0 BRA `(.L_x_613) ;  /* 0x000004b000008947 */ /* 0x000fca0003800000 */
[----:B--2---:R-:W2:Y:S01]  /*61d0*/  LDL R3, [R1+0x5c] ;  /* 0x00005c0001037983 */ /* 0x004ea20000100800 */
[----:B-----5:R-:W-:Y:S03]  /*61e0*/  LOP3.LUT R132, R132, 0xffffffdf, RZ, 0xc0, !PT ;  /* 0xffffffdf84847812 */ /* 0x020fe600078ec0ff */
[----:B----4-:R-:W4:Y:S01]  /*61f0*/  LDL R6, [R1+0x58] ;  /* 0x0000580001067983 */ /* 0x010f220000100800 */
[----:B------:R-:W-:Y:S03]  /*6200*/  @P1 LOP3.LUT R132, R132, 0x20, RZ, 0xfc, !PT ;  /* 0x0000002084841812 */ /* 0x000fe600078efcff */
[----:B---3--:R-:W3:Y:S04]  /*6210*/  LDL R13, [R1+0x60] ;  /* 0x00006000010d7983 */ /* 0x008ee80000100800 */
[----:B------:R-:W-:Y:S04]  /*6220*/  STL [R1+0x40], R132 ;  /* 0x0000408401007387 */ /* 0x000fe80000100800 */
[----:B------:R-:W3:Y:S04]  /*6230*/  LDL R29, [R1+0xd8] ;  /* 0x0000d800011d7983 */ /* 0x000ee80000100800 */
        /* <DEDUP_REMOVED lines=8> */
[----:B------:R-:W3:Y:S01]  /*62c0*/  LDL R30, [R1+0xc0] ;  /* 0x0000c000011e7983 */ /* 0x000ee20000100800 */
[----:B--2---:R-:W-:Y:S01]  /*62d0*/  SHF.R.S32.HI R0, RZ, 0x1f, R3 ;  /* 0x0000001fff007819 */ /* 0x004fe20000011403 */
[C---:B------:R-:W-:Y:S04]  /*62e0*/  IMAD.WIDE.U32 R4, R3.reuse, c[0x0][0x208], RZ ;  /* 0x0000820003047a25 */ /* 0x040fe800078e00ff */
[----:B------:R-:W-:Y:S04]  /*62f0*/  IMAD R0, R0, c[0x0][0x208], RZ ;  /* 0x0000820000007a24 */ /* 0x000fe800078e02ff */
[----:B------:R-:W-:Y:S04]  /*6300*/  IMAD R0, R3, c[0x0][0x20c], R0 ;  /* 0x0000830003007a24 */ /* 0x000fe800078e0200 */
[----:B------:R-:W-:Y:S01]  /*6310*/  IMAD.IADD R5, R5, 0x1, R0 ;  /* 0x0000000105057824 */ /* 0x000fe200078e0200 */
[----:B----4-:R-:W-:Y:S03]  /*6320*/  SHF.R.S32.HI R0, RZ, 0x1f, R6 ;  /* 0x0000001fff007819 */ /* 0x010fe60000011406 */
        /* <DEDUP_REMOVED lines=8> */
[----:B------:R2:W-:Y:S04]  /*63b0*/  SHFL.IDX PT, R0, R12, 0x1, 0x181f ;  /* 0x00381f000c007f89 */ /* 0x0005e800000e0000 */
[----:B------:R-:W4:Y:S04]  /*63c0*/  SHFL.IDX PT, R5, R3, RZ, 0x181f ;  /* 0x00181fff03057589 */ /* 0x000f2800000e0000 */
[----:B------:R-:W1:Y:S01]  /*63d0*/  SHFL.IDX PT, R3, R3, 0x1, 0x181f ;  /* 0x00381f0003037f89 */ /* 0x000e6200000e0000 */
[C---:B---3--:R-:W-:Y:S03]  /*63e0*/  IADD3 R6, P0, R4.reuse, R29, RZ ;  /* 0x0000001d04067210 */ /* 0x048fe60007f1e0ff */
[----:B--2---:R-:W2:Y:S02]  /*63f0*/  LDL R12, [R1+0xb0] ;  /* 0x0000b000010c7983 */ /* 0x004ea40000100800 */
[C---:B----4-:R-:W-:Y:S05]  /*6400*/  IMAD.X R7, R5.reuse, 0x1, R28, P0 ;  /* 0x0000000105077824 */ /* 0x050fea00000e061c */
[----:B------:R3:W-:Y:S02]  /*6410*/  LDGSTS.E.BYPASS.LTC128B.128 [R13], [R6.64], !P6 ;  /* 0x00000000060d7fae */ /* 0x0007e4000f101d50 */
[C---:B---3--:R-:W-:Y:S05]  /*6420*/  IADD3 R6, P0, R4.reuse, R23, RZ ;  /* 0x0000001704067210 */ /* 0x048fea0007f1e0ff */
[C---:B------:R-:W-:Y:S05]  /*6430*/  IMAD.X R7, R5.reuse, 0x1, R22, P0 ;  /* 0x0000000105077824 */ /* 0x040fea00000e0616 */
[----:B------:R3:W-:Y:S02]  /*6440*/  LDGSTS.E.BYPASS.LTC128B.128 [R21], [R6.64], !P5 ;  /* 0x0000000006157fae */ /* 0x0007e4000e901d50 */
[C---:B---3--:R-:W-:Y:S02]  /*6450*/  IADD3 R6, P0, R4.reuse, R20, RZ ;  /* 0x0000001404067210 */ /* 0x048fe40007f1e0ff */
[----:B------:R-:W3:Y:S03]  /*6460*/  LDL R21, [R1+0xac] ;  /* 0x0000ac0001157983 */ /* 0x000ee60000100800 */
[----:B------:R-:W-:Y:S05]  /*6470*/  IMAD.X R7, R5, 0x1, R15, P0 ;  /* 0x0000000105077824 */ /* 0x000fea00000e060f */
[----:B------:R4:W-:Y:S04]  /*6480*/  LDGSTS.E.BYPASS.LTC128B.128 [R14], [R6.64], !P4 ;  /* 0x00000000060e7fae */ /* 0x0009e8000e101d50 */
[----:B----4-:R-:W4:Y:S01]  /*6490*/  LDL R14, [R1+0xa8] ;  /* 0x0000a800010e7983 */ /* 0x010f220000100800 */
[C---:B------:R-:W-:Y:S05]  /*64a0*/  IMAD.SHL.U32 R6, R31.reuse, 0x2, RZ ;  /* 0x000000021f067824 */ /* 0x040fea00078e00ff */
[----:B------:R-:W-:Y:S02]  /*64b0*/  IADD3 R4, P0, R4, R6, RZ ;  /* 0x0000000604047210 */ /* 0x000fe40007f1e0ff */
[----:B--2---:R-:W-:Y:S02]  /*64c0*/  SHF.L.U64.HI R7, R31, 0x1, R12 ;  /* 0x000000011f077819 */ /* 0x004fe4000001020c */
[----:B------:R-:W2:Y:S03]  /*64d0*/  LDL R12, [R1+0xb4] ;  /* 0x0000b400010c7983 */ /* 0x000ea60000100800 */
[----:B------:R-:W-:Y:S05]  /*64e0*/  IMAD.X R5, R5, 0x1, R7, P0 ;  /* 0x0000000105057824 */ /* 0x000fea00000e0607 */
[----:B------:R1:W-:Y:S02]  /*64f0*/  LDGSTS.E.BYPASS.LTC128B.128 [R30], [R4.64], !P3 ;  /* 0x00000000041e7fae */ /* 0x0003e4000d901d50 */
[----:B-1----:R-:W-:Y:S05]  /*6500*/  IADD3 R4, P0, R0, R29, RZ ;  /* 0x0000001d00047210 */ /* 0x002fea0007f1e0ff */
[----:B------:R-:W-:Y:S05]  /*6510*/  IMAD.X R5, R3, 0x1, R28, P0 ;  /* 0x0000000103057824 */ /* 0x000fea00000e061c */
[----:B------:R3:W-:Y:S02]  /*6520*/  LDGSTS.E.BYPASS.LTC128B.128 [R13+0x1000], [R4.64], !P6 ;  /* 0x01000000040d7fae */ /* 0x0007e4000f101d50 */
[C---:B---3--:R-:W-:Y:S04]  /*6530*/  IADD3 R4, -R21.reuse, 0x10, RZ ;  /* 0x0000001015047810 */ /* 0x048fe80007ffe1ff */
[----:B------:R-:W-:Y:S04]  /*6540*/  LOP3.LUT R4, R4, 0xf, RZ, 0xc0, !PT ;  /* 0x0000000f04047812 */ /* 0x000fe800078ec0ff */
[-C--:B------:R-:W-:Y:S04]  /*6550*/  IADD3 R4, P1, P0, R4, R0.reuse, R23 ;  /* 0x0000000004047210 */ /* 0x080fe8000783e017 */
[-C--:B------:R-:W-:Y:S02]  /*6560*/  IADD3.X R5, RZ, R3.reuse, R22, P1, P0 ;  /* 0x00000003ff057210 */ /* 0x080fe40000fe0416 */
[----:B------:R-:W-:Y:S11]  /*6570*/  ISETP.NE.U32.AND P0, PT, R21, RZ, PT ;  /* 0x000000ff1500720c */ /* 0x000ff60003f05070 */
[----:B------:R-:W-:Y:S02]  /*6580*/  @!UPT UIADD3 URZ, URZ, URZ, URZ ;  /* 0x0000003f3f3ff290 */ /* 0x000fe4000fffe03f */
[----:B------:R4:W-:Y:S02]  /*6590*/  LDGSTS.E.BYPASS.LTC128B.128.ZFILL [R13+0x3000], [R4.64], P0 ;  /* 0x03000000040d7fae */ /* 0x0009e40008141d50 */
[----:B----4-:R-:W-:Y:S04]  /*65a0*/  IADD3 R4, -R14, 0x10, RZ ;  /* 0x000000100e047810 */ /* 0x010fe80007ffe1ff */
[----:B------:R-:W-:Y:S04]  /*65b0*/  LOP3.LUT R4, R4, 0xf, RZ, 0xc0, !PT ;  /* 0x0000000f04047812 */ /* 0x000fe800078ec0ff */
[-C--:B------:R-:W-:Y:S04]  /*65c0*/  IADD3 R4, P1, P0, R4, R0.reuse, R20 ;  /* 0x0000000004047210 */ /* 0x080fe8000783e014 */
[-C--:B------:R-:W-:Y:S02]  /*65d0*/  IADD3.X R5, RZ, R3.reuse, R15, P1, P0 ;  /* 0x00000003ff057210 */ /* 0x080fe40000fe040f */
[----:B------:R-:W-:Y:S11]  /*65e0*/  ISETP.NE.U32.AND P0, PT, R14, RZ, PT ;  /* 0x000000ff0e00720c */ /* 0x000ff60003f05070 */
[----:B------:R-:W-:Y:S02]  /*65f0*/  @!UPT UIADD3 URZ, URZ, URZ, URZ ;  /* 0x0000003f3f3ff290 */ /* 0x000fe4000fffe03f */
[----:B------:R2:W-:Y:S02]  /*6600*/  LDGSTS.E.BYPASS.LTC128B.128.ZFILL [R13+0x5000], [R4.64], P0 ;  /* 0x05000000040d7fae */ /* 0x0005e40008141d50 */
[----:B--2---:R-:W-:Y:S04]  /*6610*/  IADD3 R4, -R12, 0x10, RZ ;  /* 0x000000100c047810 */ /* 0x004fe80007ffe1ff */
[----:B------:R-:W-:Y:S04]  /*6620*/  LOP3.LUT R4, R4, 0xf, RZ, 0xc0, !PT ;  /* 0x0000000f04047812 */ /* 0x000fe800078ec0ff */
[----:B------:R-:W-:Y:S04]  /*6630*/  IADD3 R4, P1, P0, R4, R0, R6 ;  /* 0x0000000004047210 */ /* 0x000fe8000783e006 */
[----:B------:R-:W-:Y:S02]  /*6640*/  IADD3.X R5, RZ, R3, R7, P1, P0 ;  /* 0x00000003ff057210 */ /* 0x000fe40000fe0407 */
[----:B------:R-:W-:Y:S02]  /*6650*/  ISETP.NE.U32.AND P0, PT, R12, RZ, PT ;  /* 0x000000ff0c00720c */ /* 0x000fe40003f05070 */
[----:B------:R-:W-:Y:S11]  /*6660*/  LOP3.LUT P1, RZ, R132, 0x20, RZ, 0xc0, !PT ;  /* 0x0000002084ff7812 */ /* 0x000ff6000782c0ff */
[----:B------:R1:W-:Y:S02]  /*6670*/  LDGSTS.E.BYPASS.LTC128B.128.ZFILL [R13+0x7000], [R4.64], P0 ;  /* 0x07000000040d7fae */ /* 0x0003e40008141d50 */
.L_x_613:
[C---:B-12---:R-:W-:Y:S01]  /*6680*/  HMMA.16816.F32.BF16 R4, R168.reuse, R8, RZ ;  /* 0x00000008a804723c */ /* 0x046fe200000418ff */
[----:B------:R-:W2:Y:S01]  /*6690*/  LDL R3, [R1+0x28] ;  /* 0x0000280001037983 */ /* 0x000ea20000100800 */
[----:B------:R-:W-:Y:S03]  /*66a0*/  UISETP.GE.AND UP0, UPT, UR10, 0x1, UPT ;  /* 0x000000010a00788c */ /* 0x000fe6000bf06270 */
[----:B------:R-:W0:Y:S03]  /*66b0*/  LDGDEPBAR ;  /* 0x00000000000079af */ /* 0x000e260000000000 */
[C---:B------:R-:W-:Y:S01]  /*66c0*/  HMMA.16816.F32.BF16 R8, R168.reuse, R10, RZ ;  /* 0x0000000aa808723c */ /* 0x040fe200000418ff */
[----:B------:R-:W-:Y:S04]  /*66d0*/  PLOP3.LUT P0, PT, PT, PT, UP0, 0x40, 0x0 ;  /* 0x000000000000781c */ /* 0x000fe80003f0e808 */
[----:B----4-:R-:W4:Y:S03]  /*66e0*/  LDL R0, [R1+0x24] ;  /* 0x0000240001007983 */ /* 0x010f260000100800 */
[C---:B------:R-:W-:Y:S08]  /*66f0*/  HMMA.16816.F32.BF16 R12, R168.reuse, R16, RZ ;  /* 0x00000010a80c723c */ /* 0x040ff000000418ff */
        /* <DEDUP_REMOVED lines=8> */
[C---:B---3--:R-:W-:Y:S08]  /*6780*/  HMMA.16816.F32.BF16 R12, R172.reuse, R180, R12 ;  /* 0x000000b4ac0c723c */ /* 0x048ff0000004180c */
[C---:B------:R-:W-:Y:S01]  /*6790*/  HMMA.16816.F32.BF16 R16, R172.reuse, R182, R16 ;  /* 0x000000b6ac10723c */ /* 0x040fe20000041810 */
[----:B------:R-:W3:Y:S07]  /*67a0*/  LDSM.16.M88.4 R180, [R252+0x10900] ;  /* 0x01090000fcb4783b */ /* 0x000eee0000000200 */
[C---:B------:R-:W-:Y:S08]  /*67b0*/  HMMA.16816.F32.BF16 R20, R172.reuse, R184, R20 ;  /* 0x000000b8ac14723c */ /* 0x040ff00000041814 */
[C---:B------:R-:W-:Y:S01]  /*67c0*/  HMMA.16816.F32.BF16 R24, R172.reuse, R186, R24 ;  /* 0x000000baac18723c */ /* 0x040fe20000041818 */
[----:B------:R-:W-:Y:S07]  /*67d0*/  LDSM.16.M88.4 R184, [R252+0x11900] ;  /* 0x01190000fcb8783b */ /* 0x000fee0000000200 */
[C---:B------:R-:W-:Y:S01]  /*67e0*/  HMMA.16816.F32.BF16 R28, R172.reuse, R188, R28 ;  /* 0x000000bcac1c723c */ /* 0x040fe2000004181c */
[----:B------:R-:W4:Y:S04]  /*67f0*/  LDL R188, [R1+0x30] ;  /* 0x0000300001bc7983 */ /* 0x000f280000100800 */
[----:B------:R-:W4:Y:S03]  /*6800*/  LDL R189, [R1+0x2c] ;  /* 0x00002c0001bd7983 */ /* 0x000f260000100800 */
        /* <DEDUP_REMOVED lines=12> */
[----:B------:R-:W1:Y:S07]  /*68d0*/  LDSM.16.M88.4 R184, [R249+0x1000] ;  /* 0x00100000f9b8783b */ /* 0x000e6e0000000200 */
[C---:B---3--:R-:W-:Y:S08]  /*68e0*/  HMMA.16816.F32.BF16 R4, R196.reuse, R180, R4 ;  /* 0x000000b4c404723c */ /* 0x048ff00000041804 */
[C---:B------:R-:W-:Y:S01]  /*68f0*/  HMMA.16816.F32.BF16 R8, R196.reuse, R182, R8 ;  /* 0x000000b6c408723c */ /* 0x040fe20000041808 */
[----:B------:R-:W3:Y:S07]  /*6900*/  LDSM.16.M88.4 R180, [R249+0x1800] ;  /* 0x00180000f9b4783b */ /* 0x000eee0000000200 */
[C---:B-1----:R-:W-:Y:S08]  /*6910*/  HMMA.16816.F32.BF16 R12, R196.reuse, R176, R12 ;  /* 0x000000b0c40c723c */ /* 0x042ff0000004180c */
[C---:B------:R-:W-:Y:S01]  /*6920*/  HMMA.16816.F32.BF16 R16, R196.reuse, R178, R16 ;  /* 0x000000b2c410723c */ /* 0x040fe20000041810 */
[----:B------:R-:W1:Y:S07]  /*6930*/  LDSM.16.M88.4 R176, [R134+0x12100] ;  /* 0x0121000086b0783b */ /* 0x000e6e0000000200 */
[C---:B------:R-:W-:Y:S08]  /*6940*/  HMMA.16816.F32.BF16 R20, R196.reuse, R184, R20 ;  /* 0x000000b8c414723c */ /* 0x040ff00000041814 */
[C---:B------:R-:W-:Y:S01]  /*6950*/  HMMA.16816.F32.BF16 R24, R196.reuse, R186, R24 ;  /* 0x000000bac418723c */ /* 0x040fe20000041818 */
[----:B------:R-:W2:Y:S07]  /*6960*/  LDSM.16.M88.4 R184, [R134+0x12900] ;  /* 0x0129000086b8783b */ /* 0x000eae0000000200 */
[C---:B---3--:R-:W-:Y:S08]  /*6970*/  HMMA.16816.F32.BF16 R28, R196.reuse, R180, R28 ;  /* 0x000000b4c41c723c */ /* 0x048ff0000004181c */
[----:B------:R-:W-:Y:S01]  /*6980*/  HMMA.16816.F32.BF16 R32, R196, R182, R32 ;  /* 0x000000b6c420723c */ /* 0x000fe20000041820 */
[----:B------:R-:W3:Y:S07]  /*6990*/  LDSM.16.M88.4 R180, [R134+0x13100] ;  /* 0x0131000086b4783b */ /* 0x000eee0000000200 */
[C---:B-1----:R-:W-:Y:S08]  /*69a0*/  HMMA.16816.F32.BF16 R4, R200.reuse, R176, R4 ;  /* 0x000000b0c804723c */ /* 0x042ff00000041804 */
[C---:B------:R-:W-:Y:S01]  /*69b0*/  HMMA.16816.F32.BF16 R8, R200.reuse, R178, R8 ;  /* 0x000000b2c808723c */ /* 0x040fe20000041808 */
[----:B------:R-:W1:Y:S07]  /*69c0*/  LDSM.16.M88.4 R176, [R134+0x13900] ;  /* 0x0139000086b0783b */ /* 0x000e6e0000000200 */
[C---:B--2---:R-:W-:Y:S08]  /*69d0*/  HMMA.16816.F32.BF16 R12, R200.reuse, R184, R12 ;  /* 0x000000b8c80c723c */ /* 0x044ff0000004180c */
[C---:B------:R-:W-:Y:S08]  /*69e0*/  HMMA.16816.F32.BF16 R16, R200.reuse, R186, R16 ;  /* 0x000000bac810723c */ /* 0x040ff00000041810 */
[C---:B---3--:R-:W-:Y:S08]  /*69f0*/  HMMA.16816.F32.BF16 R20, R200.reuse, R180, R20 ;  /* 0x000000b4c814723c */ /* 0x048ff00000041814 */
[C---:B------:R-:W-:Y:S08]  /*6a00*/  HMMA.16816.F32.BF16 R24, R200.reuse, R182, R24 ;  /* 0x000000b6c818723c */ /* 0x040ff00000041818 */
[C---:B-1----:R-:W-:Y:S08]  /*6a10*/  HMMA.16816.F32.BF16 R28, R200.reuse, R176, R28 ;  /* 0x000000b0c81c723c */ /* 0x042ff0000004181c */
[----:B------:R-:W-:Y:S01]  /*6a20*/  HMMA.16816.F32.BF16 R32, R200, R178, R32 ;  /* 0x000000b2c820723c */ /* 0x000fe20000041820 */
[----:B------:R1:W-:Y:S08]  /*6a30*/  LDSM.16.M88.4 R176, [R3] ;  /* 0x0000000003b0783b */ /* 0x0003f00000000200 */
[----:B-1----:R-:W2:Y:S04]  /*6a40*/  LDL R3, [R1+0x18] ;  /* 0x0000180001037983 */ /* 0x002ea80000100800 */
[----:B----4-:R1:W3:Y:S08]  /*6a50*/  LDSM.16.M88.4 R184, [R188] ;  /* 0x00000000bcb8783b */ /* 0x0102f00000000200 */
[----:B------:R4:W3:Y:S08]  /*6a60*/  LDSM.16.M88.4 R180, [R189] ;  /* 0x00000000bdb4783b */ /* 0x0008f00000000200 */
[----:B-1----:R-:W2:Y:S04]  /*6a70*/  LDL R188, [R1+0x1c] ;  /* 0x00001c0001bc7983 */ /* 0x002ea80000100800 */
[----:B----4-:R-:W4:Y:S01]  /*6a80*/  LDL R189, [R1+0x20] ;  /* 0x0000200001bd7983 */ /* 0x010f220000100800 */
[C---:B---3--:R-:W-:Y:S08]  /*6a90*/  HMMA.16816.F32.BF16 R4, R204.reuse, R184, R4 ;  /* 0x000000b8cc04723c */ /* 0x048ff00000041804 */
[C---:B------:R-:W-:Y:S01]  /*6aa0*/  HMMA.16816.F32.BF16 R8, R204.reuse, R186, R8 ;  /* 0x000000bacc08723c */ /* 0x040fe20000041808 */
[----:B------:R1:W3:Y:S07]  /*6ab0*/  LDSM.16.M88.4 R184, [R0] ;  /* 0x0000000000b8783b */ /* 0x0002ee0000000200 */
[C---:B------:R-:W-:Y:S08]  /*6ac0*/  HMMA.16816.F32.BF16 R12, R204.reuse, R180, R12 ;  /* 0x000000b4cc0c723c */ /* 0x040ff0000004180c */
[C---:B------:R-:W-:Y:S01]  /*6ad0*/  HMMA.16816.F32.BF16 R16, R204.reuse, R182, R16 ;  /* 0x000000b6cc10723c */ /* 0x040fe20000041810 */
[----:B------:R-:W3:Y:S07]  /*6ae0*/  LDSM.16.M88.4 R180, [R252+0x12100] ;  /* 0x01210000fcb4783b */ /* 0x000eee0000000200 */
[C---:B------:R-:W-:Y:S01]  /*6af0*/  HMMA.16816.F32.BF16 R20, R204.reuse, R176, R20 ;  /* 0x000000b0cc14723c */ /* 0x040fe20000041814 */
[----:B-1----:R-:W4:Y:S07]  /*6b00*/  LDL R0, [R1+0x14] ;  /* 0x0000140001007983 */ /* 0x002f2e0000100800 */
[C---:B------:R-:W-:Y:S01]  /*6b10*/  HMMA.16816.F32.BF16 R24, R204.reuse, R178, R24 ;  /* 0x000000b2cc18723c */ /* 0x040fe20000041818 */
[----:B------:R-:W1:Y:S07]  /*6b20*/  LDSM.16.M88.4 R176, [R252+0x12900] ;  /* 0x01290000fcb0783b */ /* 0x000e6e0000000200 */
[C---:B---3--:R-:W-:Y:S08]  /*6b30*/  HMMA.16816.F32.BF16 R28, R204.reuse, R184, R28 ;  /* 0x000000b8cc1c723c */ /* 0x048ff0000004181c */
[----:B------:R-:W-:Y:S01]  /*6b40*/  HMMA.16816.F32.BF16 R32, R204, R186, R32 ;  /* 0x000000bacc20723c */ /* 0x000fe20000041820 */
[----:B------:R-:W3:Y:S07]  /*6b50*/  LDSM.16.M88.4 R184, [R252+0x13100] ;  /* 0x01310000fcb8783b */ /* 0x000eee0000000200 */
[C---:B------:R-:W-:Y:S08]  /*6b60*/  HMMA.16816.F32.BF16 R4, R208.reuse, R180, R4 ;  /* 0x000000b4d004723c */ /* 0x040ff00000041804 */
[C---:B------:R-:W-:Y:S01]  /*6b70*/  HMMA.16816.F32.BF16 R8, R208.reuse, R182, R8 ;  /* 0x000000b6d008723c */ /* 0x040fe20000041808 */
[----:B------:R-:W3:Y:S07]  /*6b80*/  LDSM.16.M88.4 R180, [R252+0x13900] ;  /* 0x01390000fcb4783b */ /* 0x000eee0000000200 */
[C---:B-1----:R-:W-:Y:S08]  /*6b90*/  HMMA.16816.F32.BF16 R12, R208.reuse, R176, R12 ;  /* 0x000000b0d00c723c */ /* 0x042ff0000004180c */
[C---:B------:R-:W-:Y:S01]  /*6ba0*/  HMMA.16816.F32.BF16 R16, R208.reuse, R178, R16 ;  /* 0x000000b2d010723c */ /* 0x040fe20000041810 */
[----:B------:R-:W1:Y:S07]  /*6bb0*/  LDSM.16.M88.4 R176, [R249+0x2000] ;  /* 0x00200000f9b0783b */ /* 0x000e6e0000000200 */
[C---:B---3--:R-:W-:Y:S08]  /*6bc0*/  HMMA.16816.F32.BF16 R20, R208.reuse, R184, R20 ;  /* 0x000000b8d014723c */ /* 0x048ff00000041814 */
[C---:B------:R-:W-:Y:S01]  /*6bd0*/  HMMA.16816.F32.BF16 R24, R208.reuse, R186, R24 ;  /* 0x000000bad018723c */ /* 0x040fe20000041818 */
[----:B------:R-:W3:Y:S07]  /*6be0*/  LDSM.16.M88.4 R184, [R249+0x2800] ;  /* 0x00280000f9b8783b */ /* 0x000eee0000000200 */
[C---:B------:R-:W-:Y:S08]  /*6bf0*/  HMMA.16816.F32.BF16 R28, R208.reuse, R180, R28 ;  /* 0x000000b4d01c723c */ /* 0x040ff0000004181c */
[----:B------:R-:W-:Y:S01]  /*6c00*/  HMMA.16816.F32.BF16 R32, R208, R182, R32 ;  /* 0x000000b6d020723c */ /* 0x000fe20000041820 */
        /* <DEDUP_REMOVED lines=8> */
[C---:B------:R-:W-:Y:S01]  /*6c90*/  HMMA.16816.F32.BF16 R24, R212.reuse, R182, R24 ;  /* 0x000000b6d418723c */ /* 0x040fe20000041818 */
[----:B------:R-:W3:Y:S07]  /*6ca0*/  LDSM.16.M88.4 R180, [R134+0x14900] ;  /* 0x0149000086b4783b */ /* 0x000eee0000000200 */
[C---:B-1----:R-:W-:Y:S08]  /*6cb0*/  HMMA.16816.F32.BF16 R28, R212.reuse, R176, R28 ;  /* 0x000000b0d41c723c */ /* 0x042ff0000004181c */
[----:B------:R-:W-:Y:S01]  /*6cc0*/  HMMA.16816.F32.BF16 R32, R212, R178, R32 ;  /* 0x000000b2d420723c */ /* 0x000fe20000041820 */
[----:B------:R-:W1:Y:S07]  /*6cd0*/  LDSM.16.M88.4 R176, [R134+0x15100] ;  /* 0x0151000086b0783b */ /* 0x000e6e0000000200 */
[C---:B---3--:R-:W-:Y:S08]  /*6ce0*/  HMMA.16816.F32.BF16 R4, R216.reuse, R184, R4 ;  /* 0x000000b8d804723c */ /* 0x048ff00000041804 */
[C---:B------:R-:W-:Y:S01]  /*6cf0*/  HMMA.16816.F32.BF16 R8, R216.reuse, R186, R8 ;  /* 0x000000bad808723c */ /* 0x040fe20000041808 */
[----:B------:R-:W3:Y:S07]  /*6d00*/  LDSM.16.M88.4 R184, [R134+0x15900] ;  /* 0x0159000086b8783b */ /* 0x000eee0000000200 */
[C---:B------:R-:W-:Y:S08]  /*6d10*/  HMMA.16816.F32.BF16 R12, R216.reuse, R180, R12 ;  /* 0x000000b4d80c723c */ /* 0x040ff0000004180c */
[C---:B------:R-:W-:Y:S08]  /*6d20*/  HMMA.16816.F32.BF16 R16, R216.reuse, R182, R16 ;  /* 0x000000b6d810723c */ /* 0x040ff00000041810 */
[C---:B-1----:R-:W-:Y:S08]  /*6d30*/  HMMA.16816.F32.BF16 R20, R216.reuse, R176, R20 ;  /* 0x000000b0d814723c */ /* 0x042ff00000041814 */
[C---:B------:R-:W-:Y:S08]  /*6d40*/  HMMA.16816.F32.BF16 R24, R216.reuse, R178, R24 ;  /* 0x000000b2d818723c */ /* 0x040ff00000041818 */
[C---:B---3--:R-:W-:Y:S08]  /*6d50*/  HMMA.16816.F32.BF16 R28, R216.reuse, R184, R28 ;  /* 0x000000b8d81c723c */ /* 0x048ff0000004181c */
[----:B------:R-:W-:Y:S01]  /*6d60*/  HMMA.16816.F32.BF16 R32, R216, R186, R32 ;  /* 0x000000bad820723c */ /* 0x000fe20000041820 */
[----:B--2---:R1:W-:Y:S08]  /*6d70*/  LDSM.16.M88.4 R184, [R3] ;  /* 0x0000000003b8783b */ /* 0x0043f00000000200 */
[----:B-1----:R-:W2:Y:S04]  /*6d80*/  LDL R3, [R1+0x8] ;  /* 0x0000080001037983 */ /* 0x002ea80000100800 */
[----:B------:R1:W-:Y:S08]  /*6d90*/  LDSM.16.M88.4 R176, [R188] ;  /* 0x00000000bcb0783b */ /* 0x0003f00000000200 */
[----:B----4-:R3:W4:Y:S08]  /*6da0*/  LDSM.16.M88.4 R180, [R189] ;  /* 0x00000000bdb4783b */ /* 0x0107300000000200 */
[----:B-1----:R-:W2:Y:S04]  /*6db0*/  LDL R188, [R1+0xc] ;  /* 0x00000c0001bc7983 */ /* 0x002ea80000100800 */
[----:B---3--:R-:W3:Y:S01]  /*6dc0*/  LDL R189, [R1+0x10] ;  /* 0x0000100001bd7983 */ /* 0x008ee20000100800 */
[C---:B----4-:R-:W-:Y:S08]  /*6dd0*/  HMMA.16816.F32.BF16 R4, R220.reuse, R180, R4 ;  /* 0x000000b4dc04723c */ /* 0x050ff00000041804 */
[C---:B------:R-:W-:Y:S01]  /*6de0*/  HMMA.16816.F32.BF16 R8, R220.reuse, R182, R8 ;  /* 0x000000b6dc08723c */ /* 0x040fe20000041808 */
[----:B------:R1:W4:Y:S07]  /*6df0*/  LDSM.16.M88.4 R180, [R0] ;  /* 0x0000000000b4783b */ /* 0x00032e0000000200 */
[C---:B------:R-:W-:Y:S08]  /*6e00*/  HMMA.16816.F32.BF16 R12, R220.reuse, R176, R12 ;  /* 0x000000b0dc0c723c */ /* 0x040ff0000004180c */
[C---:B------:R-:W-:Y:S01]  /*6e10*/  HMMA.16816.F32.BF16 R16, R220.reuse, R178, R16 ;  /* 0x000000b2dc10723c */ /* 0x040fe20000041810 */
[----:B------:R-:W4:Y:S07]  /*6e20*/  LDSM.16.M88.4 R176, [R252+0x14100] ;  /* 0x01410000fcb0783b */ /* 0x000f2e0000000200 */
[C---:B------:R-:W-:Y:S01]  /*6e30*/  HMMA.16816.F32.BF16 R20, R220.reuse, R184, R20 ;  /* 0x000000b8dc14723c */ /* 0x040fe20000041814 */
[----:B-1----:R-:W3:Y:S07]  /*6e40*/  LDL R0, [R1+0x4] ;  /* 0x0000040001007983 */ /* 0x002eee0000100800 */
[C---:B------:R-:W-:Y:S01]  /*6e50*/  HMMA.16816.F32.BF16 R24, R220.reuse, R186, R24 ;  /* 0x000000badc18723c */ /* 0x040fe20000041818 */
[----:B------:R-:W1:Y:S07]  /*6e60*/  LDSM.16.M88.4 R184, [R252+0x14900] ;  /* 0x01490000fcb8783b */ /* 0x000e6e0000000200 */
[C---:B----4-:R-:W-:Y:S08]  /*6e70*/  HMMA.16816.F32.BF16 R28, R220.reuse, R180, R28 ;  /* 0x000000b4dc1c723c */ /* 0x050ff0000004181c */
[----:B------:R-:W-:Y:S01]  /*6e80*/  HMMA.16816.F32.BF16 R32, R220, R182, R32 ;  /* 0x000000b6dc20723c */ /* 0x000fe20000041820 */
[----:B------:R-:W4:Y:S07]  /*6e90*/  LDSM.16.M88.4 R180, [R252+0x15100] ;  /* 0x01510000fcb4783b */ /* 0x000f2e0000000200 */
[C---:B------:R-:W-:Y:S08]  /*6ea0*/  HMMA.16816.F32.BF16 R4, R224.reuse, R176, R4 ;  /* 0x000000b0e004723c */ /* 0x040ff00000041804 */
[C---:B------:R-:W-:Y:S01]  /*6eb0*/  HMMA.16816.F32.BF16 R8, R224.reuse, R178, R8 ;  /* 0x000000b2e008723c */ /* 0x040fe20000041808 */
[----:B------:R-:W4:Y:S07]  /*6ec0*/  LDSM.16.M88.4 R176, [R252+0x15900] ;  /* 0x01590000fcb0783b */ /* 0x000f2e0000000200 */
[C---:B-1----:R-:W-:Y:S08]  /*6ed0*/  HMMA.16816.F32.BF16 R12, R224.reuse, R184, R12 ;  /* 0x000000b8e00c723c */ /* 0x042ff0000004180c */
[C---:B------:R-:W-:Y:S01]  /*6ee0*/  HMMA.16816.F32.BF16 R16, R224.reuse, R186, R16 ;  /* 0x000000bae010723c */ /* 0x040fe20000041810 */
[----:B------:R-:W1:Y:S07]  /*6ef0*/  LDSM.16.M88.4 R184, [R249+0x4000] ;  /* 0x00400000f9b8783b */ /* 0x000e6e0000000200 */
[C---:B----4-:R-:W-:Y:S08]  /*6f00*/  HMMA.16816.F32.BF16 R20, R224.reuse, R180, R20 ;  /* 0x000000b4e014723c */ /* 0x050ff00000041814 */
[C---:B------:R-:W-:Y:S01]  /*6f10*/  HMMA.16816.F32.BF16 R24, R224.reuse, R182, R24 ;  /* 0x000000b6e018723c */ /* 0x040fe20000041818 */
[----:B------:R-:W4:Y:S07]  /*6f20*/  LDSM.16.M88.4 R180, [R249+0x4800] ;  /* 0x00480000f9b4783b */ /* 0x000f2e0000000200 */
[C---:B------:R-:W-:Y:S08]  /*6f30*/  HMMA.16816.F32.BF16 R28, R224.reuse, R176, R28 ;  /* 0x000000b0e01c723c */ /* 0x040ff0000004181c */
[----:B------:R-:W-:Y:S01]  /*6f40*/  HMMA.16816.F32.BF16 R32, R224, R178, R32 ;  /* 0x000000b2e020723c */ /* 0x000fe20000041820 */
        /* <DEDUP_REMOVED lines=8> */
[C---:B------:R-:W-:Y:S01]  /*6fd0*/  HMMA.16816.F32.BF16 R24, R228.reuse, R178, R24 ;  /* 0x000000b2e418723c */ /* 0x040fe20000041818 */
[----:B------:R-:W4:Y:S07]  /*6fe0*/  LDSM.16.M88.4 R176, [R134+0x16900] ;  /* 0x0169000086b0783b */ /* 0x000f2e0000000200 */
[C---:B-1----:R-:W-:Y:S08]  /*6ff0*/  HMMA.16816.F32.BF16 R28, R228.reuse, R184, R28 ;  /* 0x000000b8e41c723c */ /* 0x042ff0000004181c */
[----:B------:R-:W-:Y:S01]  /*7000*/  HMMA.16816.F32.BF16 R32, R228, R186, R32 ;  /* 0x000000bae420723c */ /* 0x000fe20000041820 */
[----:B------:R-:W1:Y:S07]  /*7010*/  LDSM.16.M88.4 R184, [R134+0x17100] ;  /* 0x0171000086b8783b */ /* 0x000e6e0000000200 */
[C---:B----4-:R-:W-:Y:S08]  /*7020*/  HMMA.16816.F32.BF16 R4, R232.reuse, R180, R4 ;  /* 0x000000b4e804723c */ /* 0x050ff00000041804 */
[C---:B------:R-:W-:Y:S01]  /*7030*/  HMMA.16816.F32.BF16 R8, R232.reuse, R182, R8 ;  /* 0x000000b6e808723c */ /* 0x040fe20000041808 */
[----:B------:R-:W4:Y:S07]  /*7040*/  LDSM.16.M88.4 R180, [R134+0x17900] ;  /* 0x0179000086b4783b */ /* 0x000f2e0000000200 */
[C---:B------:R-:W-:Y:S08]  /*7050*/  HMMA.16816.F32.BF16 R12, R232.reuse, R176, R12 ;  /* 0x000000b0e80c723c */ /* 0x040ff0000004180c */
[C---:B------:R-:W-:Y:S08]  /*7060*/  HMMA.16816.F32.BF16 R16, R232.reuse, R178, R16 ;  /* 0x000000b2e810723c */ /* 0x040ff00000041810 */
[C---:B-1----:R-:W-:Y:S08]  /*7070*/  HMMA.16816.F32.BF16 R20, R232.reuse, R184, R20 ;  /* 0x000000b8e814723c */ /* 0x042ff00000041814 */
[C---:B------:R-:W-:Y:S08]  /*7080*/  HMMA.16816.F32.BF16 R24, R232.reuse, R186, R24 ;  /* 0x000000bae818723c */ /* 0x040ff00000041818 */
[C---:B----4-:R-:W-:Y:S08]  /*7090*/  HMMA.16816.F32.BF16 R28, R232.reuse, R180, R28 ;  /* 0x000000b4e81c723c */ /* 0x050ff0000004181c */
[----:B------:R-:W-:Y:S01]  /*70a0*/  HMMA.16816.F32.BF16 R32, R232, R182, R32 ;  /* 0x000000b6e820723c */ /* 0x000fe20000041820 */
[----:B--2---:R-:W-:Y:S08]  /*70b0*/  LDSM.16.M88.4 R180, [R3] ;  /* 0x0000000003b4783b */ /* 0x004ff00000000200 */
[----:B------:R-:W-:Y:S08]  /*70c0*/  LDSM.16.M88.4 R184, [R188] ;  /* 0x00000000bcb8783b */ /* 0x000ff00000000200 */
[----:B---3--:R-:W1:Y:S02]  /*70d0*/  LDSM.16.M88.4 R176, [R189] ;  /* 0x00000000bdb0783b */ /* 0x008e640000000200 */
[C---:B-1----:R-:W-:Y:S08]  /*70e0*/  HMMA.16816.F32.BF16 R4, R236.reuse, R176, R4 ;  /* 0x000000b0ec04723c */ /* 0x042ff00000041804 */
[C---:B------:R-:W-:Y:S01]  /*70f0*/  HMMA.16816.F32.BF16 R8, R236.reuse, R178, R8 ;  /* 0x000000b2ec08723c */ /* 0x040fe20000041808 */
[----:B------:R-:W1:Y:S07]  /*7100*/  LDSM.16.M88.4 R176, [R0] ;  /* 0x0000000000b0783b */ /* 0x000e6e0000000200 */
[C---:B------:R-:W-:Y:S08]  /*7110*/  HMMA.16816.F32.BF16 R12, R236.reuse, R184, R12 ;  /* 0x000000b8ec0c723c */ /* 0x040ff0000004180c */
[C---:B------:R-:W-:Y:S01]  /*7120*/  HMMA.16816.F32.BF16 R16, R236.reuse, R186, R16 ;  /* 0x000000baec10723c */ /* 0x040fe20000041810 */
[----:B------:R-:W2:Y:S07]  /*7130*/  LDSM.16.M88.4 R184, [R252+0x16100] ;  /* 0x01610000fcb8783b */ /* 0x000eae0000000200 */
[C---:B------:R-:W-:Y:S08]  /*7140*/  HMMA.16816.F32.BF16 R20, R236.reuse, R180, R20 ;  /* 0x000000b4ec14723c */ /* 0x040ff00000041814 */
[C---:B------:R-:W-:Y:S01]  /*7150*/  HMMA.16816.F32.BF16 R24, R236.reuse, R182, R24 ;  /* 0x000000b6ec18723c */ /* 0x040fe20000041818 */
[----:B------:R-:W3:Y:S07]  /*7160*/  LDSM.16.M88.4 R180, [R252+0x16900] ;  /* 0x01690000fcb4783b */ /* 0x000eee0000000200 */
[C---:B-1----:R-:W-:Y:S08]  /*7170*/  HMMA.16816.F32.BF16 R28, R236.reuse, R176, R28 ;  /* 0x000000b0ec1c723c */ /* 0x042ff0000004181c */
[----:B------:R-:W-:Y:S01]  /*7180*/  HMMA.16816.F32.BF16 R32, R236, R178, R32 ;  /* 0x000000b2ec20723c */ /* 0x000fe20000041820 */
[----:B------:R-:W1:Y:S07]  /*7190*/  LDSM.16.M88.4 R176, [R252+0x17100] ;  /* 0x01710000fcb0783b */ /* 0x000e6e0000000200 */
[C---:B--2---:R-:W-:Y:S08]  /*71a0*/  HMMA.16816.F32.BF16 R4, R240.reuse, R184, R4 ;  /* 0x000000b8f004723c */ /* 0x044ff00000041804 */
[C---:B------:R-:W-:Y:S01]  /*71b0*/  HMMA.16816.F32.BF16 R8, R240.reuse, R186, R8 ;  /* 0x000000baf008723c */ /* 0x040fe20000041808 */
[----:B------:R-:W2:Y:S07]  /*71c0*/  LDSM.16.M88.4 R184, [R252+0x17900] ;  /* 0x01790000fcb8783b */ /* 0x000eae0000000200 */
[C---:B---3--:R-:W-:Y:S08]  /*71d0*/  HMMA.16816.F32.BF16 R12, R240.reuse, R180, R12 ;  /* 0x000000b4f00c723c */ /* 0x048ff0000004180c */
[C---:B------:R-:W-:Y:S01]  /*71e0*/  HMMA.16816.F32.BF16 R16, R240.reuse, R182, R16 ;  /* 0x000000b6f010723c */ /* 0x040fe20000041810 */
[----:B------:R-:W3:Y:S07]  /*71f0*/  LDSM.16.M88.4 R180, [R249+0x6000] ;  /* 0x00600000f9b4783b */ /* 0x000eee0000000200 */
[C---:B-1----:R-:W-:Y:S08]  /*7200*/  HMMA.16816.F32.BF16 R20, R240.reuse, R176, R20 ;  /* 0x000000b0f014723c */ /* 0x042ff00000041814 */
[C---:B------:R-:W-:Y:S01]  /*7210*/  HMMA.16816.F32.BF16 R24, R240.reuse, R178, R24 ;  /* 0x000000b2f018723c */ /* 0x040fe20000041818 */
[----:B------:R-:W1:Y:S07]  /*7220*/  LDSM.16.M88.4 R176, [R249+0x6800] ;  /* 0x00680000f9b0783b */ /* 0x000e6e0000000200 */
[C---:B--2---:R-:W-:Y:S08]  /*7230*/  HMMA.16816.F32.BF16 R28, R240.reuse, R184, R28 ;  /* 0x000000b8f01c723c */ /* 0x044ff0000004181c */
[----:B------:R-:W-:Y:S08]  /*7240*/  HMMA.16816.F32.BF16 R32, R240, R186, R32 ;  /* 0x000000baf020723c */ /* 0x000ff00000041820 */
[C---:B---3--:R-:W-:Y:S08]  /*7250*/  HMMA.16816.F32.BF16 R4, R244.reuse, R180, R4 ;  /* 0x000000b4f404723c */ /* 0x048ff00000041804 */
        /* <DEDUP_REMOVED lines=20> */
[----:B------:R-:W-:Y:S03]  /*73a0*/  FMUL.FTZ R19, R19, c[0x0][0x320] ;  /* 0x0000c80013137a20 */ /* 0x000fe60000410000 */
[----:B------:R3:W-:Y:S01]  /*73b0*/  MUFU.TANH R190, R5 ;  /* 0x0000000500be7308 */ /* 0x0007e20000002400 */
[----:B--2---:R2:W-:Y:S09]  /*73c0*/  STL [R1+0x4c], R0 ;  /* 0x00004c0001007387 */ /* 0x0045f20000100800 */
[----:B------:R-:W-:Y:S10]  /*73d0*/  MUFU.TANH R189, R8 ;  /* 0x0000000800bd7308 */ /* 0x000ff40000002400 */
[----:B------:R-:W-:Y:S01]  /*73e0*/  MUFU.TANH R185, R9 ;  /* 0x0000000900b97308 */ /* 0x000fe20000002400 */
[----:B---3--:R-:W3:Y:S09]  /*73f0*/  LDSM.16.M88.4 R4, [R249+0x7000] ;  /* 0x00700000f904783b */ /* 0x008ef20000000200 */
[----:B-1----:R-:W1:Y:S10]  /*7400*/  MUFU.TANH R3, R10 ;  /* 0x0000000a00037308 */ /* 0x002e740000002400 */
[----:B--2---:R2:W4:Y:S10]  /*7410*/  MUFU.TANH R0, R11 ;  /* 0x0000000b00007308 */ /* 0x0045340000002400 */
[----:B------:R4:W4:Y:S01]  /*7420*/  MUFU.TANH R187, R15 ;  /* 0x0000000f00bb7308 */ /* 0x0009220000002400 */
[----:B-1----:R-:W-:Y:S09]  /*7430*/  STL [R1+0x48], R3 ;  /* 0x0000480301007387 */ /* 0x002ff20000100800 */
[----:B------:R-:W1:Y:S01]  /*7440*/  MUFU.TANH R179, R12 ;  /* 0x0000000c00b37308 */ /* 0x000e620000002400 */
[----:B--2---:R-:W2:Y:S01]  /*7450*/  LDSM.16.M88.4 R8, [R249+0x7800] ;  /* 0x00780000f908783b */ /* 0x004ea20000000200 */
[----:B------:R-:W-:Y:S04]  /*7460*/  DEPBAR.LE SB0, 0x0 ;  /* 0x000080000000791a */ /* 0x000fe80000000000 */
[C---:B---3--:R-:W-:Y:S04]  /*7470*/  HMMA.16816.F32.BF16 R20, R244.reuse, R4, R20 ;  /* 0x00000004f414723c */ /* 0x048fe80000041814 */
[----:B------:R3:W1:Y:S01]  /*7480*/  MUFU.TANH R178, R13 ;  /* 0x0000000d00b27308 */ /* 0x0006620000002400 */
[----:B----4-:R4:W-:Y:S01]  /*7490*/  STL [R1+0x44], R0 ;  /* 0x0000440001007387 */ /* 0x0109e20000100800 */
[----:B-----5:R-:W-:Y:S08]  /*74a0*/  MOV R15, R132 ;  /* 0x00000084000f7202 */ /* 0x020ff00000000f00 */
[----:B------:R1:W1:Y:S01]  /*74b0*/  MUFU.TANH R188, R14 ;  /* 0x0000000e00bc7308 */ /* 0x0002620000002400 */
[----:B------:R-:W-:Y:S01]  /*74c0*/  BAR.SYNC.DEFER_BLOCKING 0x0 ;  /* 0x0000000000007b1d */ /* 0x000fe20000010000 */
[C---:B------:R-:W-:Y:S08]  /*74d0*/  HMMA.16816.F32.BF16 R24, R244.reuse, R6, R24 ;  /* 0x00000006f418723c */ /* 0x040ff00000041818 */
[----:B------:R-:W4:Y:S01]  /*74e0*/  MUFU.TANH R184, R18 ;  /* 0x0000001200b87308 */ /* 0x000f220000002400 */
[----:B------:R-:W-:Y:S03]  /*74f0*/  FMUL.FTZ R21, R21, c[0x0][0x320] ;  /* 0x0000c80015157a20 */ /* 0x000fe60000410000 */
[----:B------:R-:W-:Y:S02]  /*7500*/  FMUL.FTZ R22, R22, c[0x0][0x320] ;  /* 0x0000c80016167a20 */ /* 0x000fe40000410000 */
[----:B------:R-:W-:Y:S04]  /*7510*/  FMUL.FTZ R23, R23, c[0x0][0x320] ;  /* 0x0000c80017177a20 */ /* 0x000fe80000410000 */
[----:B------:R-:W4:Y:S01]  /*7520*/  MUFU.TANH R132, R21 ;  /* 0x0000001500847308 */ /* 0x000f220000002400 */
[----:B---3--:R-:W-:Y:S02]  /*7530*/  FMUL.FTZ R13, R17, c[0x0][0x320] ;  /* 0x0000c800110d7a20 */ /* 0x008fe40000410000 */
[----:B------:R-:W-:Y:S01]  /*7540*/  FMUL.FTZ R12, R20, c[0x0][0x320] ;  /* 0x0000c800140c7a20 */ /* 0x000fe20000410000 */
[C---:B--2---:R-:W-:Y:S03]  /*7550*/  HMMA.16816.F32.BF16 R28, R244.reuse, R8, R28 ;  /* 0x00000008f41c723c */ /* 0x044fe6000004181c */
[----:B-1----:R-:W-:Y:S02]  /*7560*/  FMUL.FTZ R14, R16, c[0x0][0x320] ;  /* 0x0000c800100e7a20 */ /* 0x002fe40000410000 */
[----:B------:R-:W-:Y:S01]  /*7570*/  FMUL.FTZ R24, R24, c[0x0][0x320] ;  /* 0x0000c80018187a20 */ /* 0x000fe20000410000 */
[----:B------:R1:W2:Y:S01]  /*7580*/  MUFU.TANH R177, R22 ;  /* 0x0000001600b17308 */ /* 0x0002a20000002400 */
[----:B------:R-:W-:Y:S01]  /*7590*/  FMUL.FTZ R9, R25, c[0x0][0x320] ;  /* 0x0000c80019097a20 */ /* 0x000fe20000410000 */
[----:B------:R-:W-:Y:S04]  /*75a0*/  HMMA.16816.F32.BF16 R32, R244, R10, R32 ;  /* 0x0000000af420723c */ /* 0x000fe80000041820 */
[----:B------:R-:W-:Y:S02]  /*75b0*/  FMUL.FTZ R25, R26, c[0x0][0x320] ;  /* 0x0000c8001a197a20 */ /* 0x000fe40000410000 */
[----:B------:R-:W-:Y:S02]  /*75c0*/  FMUL.FTZ R27, R27, c[0x0][0x320] ;  /* 0x0000c8001b1b7a20 */ /* 0x000fe40000410000 */
[----:B------:R3:W2:Y:S08]  /*75d0*/  MUFU.TANH R176, R23 ;  /* 0x0000001700b07308 */ /* 0x0006b00000002400 */
[----:B------:R-:W-:Y:S02]  /*75e0*/  FMUL.FTZ R30, R30, c[0x0][0x320] ;  /* 0x0000c8001e1e7a20 */ /* 0x000fe40000410000 */
[----:B------:R-:W2:Y:S01]  /*75f0*/  MUFU.TANH R14, R14 ;  /* 0x0000000e000e7308 */ /* 0x000ea20000002400 */
[----:B------:R-:W-:Y:S02]  /*7600*/  FMUL.FTZ R31, R31, c[0x0][0x320] ;  /* 0x0000c8001f1f7a20 */ /* 0x000fe40000410000 */
[----:B-1----:R-:W-:Y:S03]  /*7610*/  FMUL.FTZ R22, R29, c[0x0][0x320] ;  /* 0x0000c8001d167a20 */ /* 0x002fe60000410000 */
[----:B------:R-:W-:Y:S02]  /*7620*/  FMUL.FTZ R21, R32, c[0x0][0x320] ;  /* 0x0000c80020157a20 */ /* 0x000fe40000410000 */
[----:B------:R-:W-:Y:S02]  /*7630*/  FMUL.FTZ R20, R33, c[0x0][0x320] ;  /* 0x0000c80021147a20 */ /* 0x000fe40000410000 */
[----:B------:R-:W1:Y:S01]  /*7640*/  MUFU.TANH R13, R13 ;  /* 0x0000000d000d7308 */ /* 0x000e620000002400 */
[----:B------:R-:W-:Y:S02]  /*7650*/  FMUL.FTZ R35, R35, c[0x0][0x320] ;  /* 0x0000c80023237a20 */ /* 0x000fe40000410000 */
[----:B------:R-:W-:Y:S02]  /*7660*/  FMUL.FTZ R34, R34, c[0x0][0x320] ;  /* 0x0000c80022227a20 */ /* 0x000fe40000410000 */
[----:B---3--:R-:W-:Y:S05]  /*7670*/  FMUL.FTZ R23, R28, c[0x0][0x320] ;  /* 0x0000c8001c177a20 */ /* 0x008fea0000410000 */
[----:B------:R3:W1:Y:S10]  /*7680*/  MUFU.TANH R183, R19 ;  /* 0x0000001300b77308 */ /* 0x0006740000002400 */
[----:B------:R-:W1:Y:S10]  /*7690*/  MUFU.TANH R12, R12 ;  /* 0x0000000c000c7308 */ /* 0x000e740000002400 */
[----:B------:R-:W1:Y:S10]  /*76a0*/  MUFU.TANH R24, R24 ;  /* 0x0000001800187308 */ /* 0x000e740000002400 */
[----:B------:R-:W1:Y:S10]  /*76b0*/  MUFU.TANH R9, R9 ;  /* 0x0000000900097308 */ /* 0x000e740000002400 */
[----:B------:R-:W1:Y:S10]  /*76c0*/  MUFU.TANH R25, R25 ;  /* 0x0000001900197308 */ /* 0x000e740000002400 */
[----:B------:R3:W1:Y:S10]  /*76d0*/  MUFU.TANH R186, R27 ;  /* 0x0000001b00ba7308 */ /* 0x0006740000002400 */
[----:B------:R-:W1:Y:S10]  /*76e0*/  MUFU.TANH R23, R23 ;  /* 0x0000001700177308 */ /* 0x000e740000002400 */
[----:B------:R-:W1:Y:S10]  /*76f0*/  MUFU.TANH R22, R22 ;  /* 0x0000001600167308 */ /* 0x000e740000002400 */
[----:B------:R3:W1:Y:S10]  /*7700*/  MUFU.TANH R182, R30 ;  /* 0x0000001e00b67308 */ /* 0x0006740000002400 */
[----:B------:R3:W1:Y:S10]  /*7710*/  MUFU.TANH R181, R31 ;  /* 0x0000001f00b57308 */ /* 0x0006740000002400 */
[----:B------:R-:W1:Y:S10]  /*7720*/  MUFU.TANH R21, R21 ;  /* 0x0000001500157308 */ /* 0x000e740000002400 */
[----:B------:R-:W1:Y:S10]  /*7730*/  MUFU.TANH R20, R20 ;  /* 0x0000001400147308 */ /* 0x000e740000002400 */
[----:B------:R3:W1:Y:S10]  /*7740*/  MUFU.TANH R180, R34 ;  /* 0x0000002200b47308 */ /* 0x0006740000002400 */
[----:B------:R-:W1:Y:S01]  /*7750*/  MUFU.TANH R35, R35 ;  /* 0x0000002300237308 */ /* 0x000e620000002400 */
[----:B------:R-:W-:-:S05]  /*7760*/  @P0 BRA `(.L_x_614) ;  /* 0x000005c000000947 */ /* 0x000fca0003800000 */
[----:B--2-4-:R-:W2:Y:S01]  /*7770*/  LDL R0, [R1+0xa0] ;  /* 0x0000a00001007983 */ /* 0x014ea20000100800 */
[----:B------:R-:W-:Y:S01]  /*7780*/  ULEA UR6, UR10, UR12, 0x6 ;  /* 0x0000000c0a067291 */ /* 0x000fe2000f8e303f */
[----:B------:R-:W-:Y:S01]  /*7790*/  IMAD.MOV.U32 R7, RZ, RZ, RZ ;  /* 0x000000ffff077224 */ /* 0x000fe200078e00ff */
[----:B------:R-:W-:Y:S01]  /*77a0*/  LOP3.LUT R15, R15, 0xffffffdf, RZ, 0xc0, !PT ;  /* 0xffffffdf0f0f7812 */ /* 0x000fe200078ec0ff */
[----:B------:R-:W4:Y:S03]  /*77b0*/  LDL R29, [R1+0xd8] ;  /* 0x0000d800011d7983 */ /* 0x000f260000100800 */
[----:B------:R-:W-:Y:S01]  /*77c0*/  IMAD.U32 R3, RZ, RZ, UR6 ;  /* 0x00000006ff037e24 */ /* 0x000fe2000f8e00ff */
[----:B------:R-:W5:Y:S01]  /*77d0*/  LDL R11, [R1+0x94] ;  /* 0x00009400010b7983 */ /* 0x000f620000100800 */
[----:B------:R-:W-:Y:S03]  /*77e0*/  @P2 LOP3.LUT R15, R15, 0x20, RZ, 0xfc, !PT ;  /* 0x000000200f0f2812 */ /* 0x000fe600078efcff */
[----:B---3--:R-:W3:Y:S01]  /*77f0*/  LDL R10, [R1+0x54] ;  /* 0x00005400010a7983 */ /* 0x008ee20000100800 */
[----:B------:R-:W-:Y:S03]  /*7800*/  LOP3.LUT R15, R15, 0xffffffbf, RZ, 0xc0, !PT ;  /* 0xffffffbf0f0f7812 */ /* 0x000fe600078ec0ff */
[----:B------:R-:W3:Y:S01]  /*7810*/  LDL R28, [R1+0x8c] ;  /* 0x00008c00011c7983 */ /* 0x000ee20000100800 */
[----:B------:R-:W-:Y:S03]  /*7820*/  @P1 LOP3.LUT R15, R15, 0x40, RZ, 0xfc, !PT ;  /* 0x000000400f0f1812 */ /* 0x000fe600078efcff */
[----:B------:R-:W3:Y:S01]  /*7830*/  LDL R27, [R1+0x90] ;  /* 0x00009000011b7983 */ /* 0x000ee20000100800 */
[----:B------:R-:W-:Y:S03]  /*7840*/  LOP3.LUT R15, R15, 0xffffff7f, RZ, 0xc0, !PT ;  /* 0xffffff7f0f0f7812 */ /* 0x000fe600078ec0ff */
[----:B------:R-:W3:Y:S01]  /*7850*/  LDL R19, [R1+0x84] ;  /* 0x0000840001137983 */ /* 0x000ee20000100800 */
[----:B------:R-:W-:Y:S03]  /*7860*/  @P5 LOP3.LUT R15, R15, 0x80, RZ, 0xfc, !PT ;  /* 0x000000800f0f5812 */ /* 0x000fe600078efcff */
[----:B------:R-:W3:Y:S04]  /*7870*/  LDL R18, [R1+0x88] ;  /* 0x0000880001127983 */ /* 0x000ee80000100800 */
[----:B------:R-:W3:Y:S01]  /*7880*/  LDL R30, [R1+0x64] ;  /* 0x00006400011e7983 */ /* 0x000ee20000100800 */
[----:B--2---:R-:W-:Y:S05]  /*7890*/  IADD3 R3, R3, -0x40, R0 ;  /* 0xffffffc003037810 */ /* 0x004fea0007ffe000 */
[----:B------:R-:W-:Y:S04]  /*78a0*/  @P2 IMAD.HI.U32 R4, R3, c[0x0][0x2bc], RZ ;  /* 0x0000af0003042a27 */ /* 0x000fe800078e00ff */
[--C-:B------:R-:W-:Y:S01]  /*78b0*/  IMAD.MOV.U32 R0, RZ, RZ, R3.reuse ;  /* 0x000000ffff007224 */ /* 0x100fe200078e0003 */
        /* <DEDUP_REMOVED lines=10> */
[----:B------:R-:W-:Y:S02]  /*7960*/  IMAD R0, R0, c[0x0][0x1e0], RZ ;  /* 0x0000780000007a24 */ /* 0x000fe400078e02ff */
[----:B------:R-:W3:Y:S02]  /*7970*/  LDL R31, [R1+0xb0] ;  /* 0x0000b000011f7983 */ /* 0x000ee40000100800 */
[C---:B------:R-:W-:Y:S02]  /*7980*/  IMAD R0, R8.reuse, c[0x0][0x1e4], R0 ;  /* 0x0000790008007a24 */ /* 0x040fe400078e0200 */
[----:B-1----:R-:W-:Y:S04]  /*7990*/  IMAD.WIDE.U32 R4, R8, c[0x0][0x1e0], RZ ;  /* 0x0000780008047a25 */ /* 0x002fe800078e00ff */
[----:B------:R-:W-:Y:S01]  /*79a0*/  IMAD.IADD R5, R5, 0x1, R0 ;  /* 0x0000000105057824 */ /* 0x000fe200078e0200 */
[----:B--2---:R-:W-:Y:S01]  /*79b0*/  STL [R1+0x58], R7 ;  /* 0x0000580701007387 */ /* 0x004fe20000100800 */
[----:B------:R-:W-:Y:S02]  /*79c0*/  SHF.R.S32.HI R3, RZ, 0x1f, R7 ;  /* 0x0000001fff037819 */ /* 0x000fe40000011407 */
[----:B------:R-:W-:Y:S01]  /*79d0*/  IMAD.WIDE.U32 R4, R7, c[0x0][0x1f0], R4 ;  /* 0x00007c0007047a25 */ /* 0x000fe200078e0004 */
[----:B------:R-:W2:Y:S03]  /*79e0*/  LDL R26, [R1+0xac] ;  /* 0x0000ac00011a7983 */ /* 0x000ea60000100800 */
[----:B------:R-:W-:Y:S01]  /*79f0*/  IMAD R3, R3, c[0x0][0x1f0], RZ ;  /* 0x00007c0003037a24 */ /* 0x000fe200078e02ff */
[----:B------:R-:W-:Y:S01]  /*7a00*/  IADD3 R0, P0, R4, UR22, RZ ;  /* 0x0000001604007c10 */ /* 0x000fe2000ff1e0ff */
[----:B------:R-:W2:Y:S02]  /*7a10*/  LDL R16, [R1+0xb4] ;  /* 0x0000b40001107983 */ /* 0x000ea40000100800 */
[----:B------:R-:W-:Y:S02]  /*7a20*/  IMAD R3, R7, c[0x0][0x1f4], R3 ;  /* 0x00007d0007037a24 */ /* 0x000fe400078e0203 */
[----:B------:R-:W2:Y:S03]  /*7a30*/  LDL R17, [R1+0xa8] ;  /* 0x0000a80001117983 */ /* 0x000ea60000100800 */
[----:B------:R-:W-:Y:S01]  /*7a40*/  IADD3.X R3, R5, UR20, R3, P0, !PT ;  /* 0x0000001405037c10 */ /* 0x000fe200087fe403 */
[----:B------:R-:W-:Y:S01]  /*7a50*/  STL [R1+0x40], R15 ;  /* 0x0000400f01007387 */ /* 0x000fe20000100800 */
[C---:B------:R-:W-:Y:S04]  /*7a60*/  LEA R8, P0, R0.reuse, c[0x0][0x1c8], 0x1 ;  /* 0x0000720000087a11 */ /* 0x040fe800078008ff */
[----:B------:R-:W-:Y:S01]  /*7a70*/  LEA.HI.X R3, R0, c[0x0][0x1cc], R3, 0x1, P0 ;  /* 0x0000730000037a11 */ /* 0x000fe200000f0c03 */
[----:B------:R-:W4:Y:S04]  /*7a80*/  SHFL.IDX PT, R4, R8, RZ, 0x181f ;  /* 0x00181fff08047589 */ /* 0x000f2800000e0000 */
[----:B------:R-:W5:Y:S04]  /*7a90*/  SHFL.IDX PT, R5, R3, RZ, 0x181f ;  /* 0x00181fff03057589 */ /* 0x000f6800000e0000 */
[----:B------:R3:W1:Y:S04]  /*7aa0*/  SHFL.IDX PT, R0, R8, 0x1, 0x181f ;  /* 0x00381f0008007f89 */ /* 0x00066800000e0000 */
[----:B------:R-:W1:Y:S01]  /*7ab0*/  SHFL.IDX PT, R3, R3, 0x1, 0x181f ;  /* 0x00381f0003037f89 */ /* 0x000e6200000e0000 */
[----:B----4-:R-:W-:Y:S05]  /*7ac0*/  IADD3 R6, P0, R4, R29, RZ ;  /* 0x0000001d04067210 */ /* 0x010fea0007f1e0ff */
[C---:B-----5:R-:W-:Y:S01]  /*7ad0*/  IMAD.X R7, R5.reuse, 0x1, R11, P0 ;  /* 0x0000000105077824 */ /* 0x060fe200000e060b */
[----:B---3--:R-:W-:Y:S04]  /*7ae0*/  SHF.L.U64.HI R8, R30, 0x1, R31 ;  /* 0x000000011e087819 */ /* 0x008fe8000001021f */
[----:B------:R3:W-:Y:S02]  /*7af0*/  LDGSTS.E.BYPASS.LTC128B.128 [R10+0x10100], [R6.64], !P6 ;  /* 0x10100000060a7fae */ /* 0x0007e4000f101d50 */
[C---:B---3--:R-:W-:Y:S05]  /*7b00*/  IADD3 R6, P0, R4.reuse, R28, RZ ;  /* 0x0000001c04067210 */ /* 0x048fea0007f1e0ff */
[C---:B------:R-:W-:Y:S05]  /*7b10*/  IMAD.X R7, R5.reuse, 0x1, R27, P0 ;  /* 0x0000000105077824 */ /* 0x040fea00000e061b */
[----:B------:R3:W-:Y:S02]  /*7b20*/  LDGSTS.E.BYPASS.LTC128B.128 [R10+0x12100], [R6.64], !P5 ;  /* 0x12100000060a7fae */ /* 0x0007e4000e901d50 */
[----:B---3--:R-:W-:Y:S05]  /*7b30*/  IADD3 R6, P0, R4, R19, RZ ;  /* 0x0000001304067210 */ /* 0x008fea0007f1e0ff */
[C---:B------:R-:W-:Y:S05]  /*7b40*/  IMAD.X R7, R5.reuse, 0x1, R18, P0 ;  /* 0x0000000105077824 */ /* 0x040fea00000e0612 */
[----:B------:R3:W-:Y:S02]  /*7b50*/  LDGSTS.E.BYPASS.LTC128B.128 [R10+0x14100], [R6.64], !P4 ;  /* 0x14100000060a7fae */ /* 0x0007e4000e101d50 */
[----:B---3--:R-:W-:Y:S05]  /*7b60*/  IMAD.SHL.U32 R7, R30, 0x2, RZ ;  /* 0x000000021e077824 */ /* 0x008fea00078e00ff */
[----:B------:R-:W-:Y:S05]  /*7b70*/  IADD3 R4, P0, R4, R7, RZ ;  /* 0x0000000704047210 */ /* 0x000fea0007f1e0ff */
[----:B------:R-:W-:Y:S05]  /*7b80*/  IMAD.X R5, R5, 0x1, R8, P0 ;  /* 0x0000000105057824 */ /* 0x000fea00000e0608 */
[----:B------:R1:W-:Y:S02]  /*7b90*/  LDGSTS.E.BYPASS.LTC128B.128 [R10+0x16100], [R4.64], !P3 ;  /* 0x16100000040a7fae */ /* 0x0003e4000d901d50 */
[----:B-1----:R-:W-:Y:S05]  /*7ba0*/  IADD3 R4, P0, R0, R29, RZ ;  /* 0x0000001d00047210 */ /* 0x002fea0007f1e0ff */
[----:B------:R-:W-:Y:S05]  /*7bb0*/  IMAD.X R5, R3, 0x1, R11, P0 ;  /* 0x0000000103057824 */ /* 0x000fea00000e060b */
[----:B------:R2:W-:Y:S02]  /*7bc0*/  LDGSTS.E.BYPASS.LTC128B.128 [R10+0x11100], [R4.64], !P6 ;  /* 0x11100000040a7fae */ /* 0x0005e4000f101d50 */
[----:B--2---:R-:W-:Y:S04]  /*7bd0*/  IADD3 R4, -R26, 0x10, RZ ;  /* 0x000000101a047810 */ /* 0x004fe80007ffe1ff */
[----:B------:R-:W-:Y:S04]  /*7be0*/  LOP3.LUT R4, R4, 0xf, RZ, 0xc0, !PT ;  /* 0x0000000f04047812 */ /* 0x000fe800078ec0ff */
[-C--:B------:R-:W-:Y:S02]  /*7bf0*/  IADD3 R4, P2, P0, R4, R0.reuse, R28 ;  /* 0x0000000004047210 */ /* 0x080fe4000785e01c */
[C---:B------:R-:W-:Y:S02]  /*7c00*/  IADD3 R6, -R17.reuse, 0x10, RZ ;  /* 0x0000001011067810 */ /* 0x040fe40007ffe1ff */
[-C--:B------:R-:W-:Y:S02]  /*7c10*/  IADD3.X R5, RZ, R3.reuse, R27, P2, P0 ;  /* 0x00000003ff057210 */ /* 0x080fe400017e041b */
[----:B------:R-:W-:Y:S02]  /*7c20*/  ISETP.NE.U32.AND P0, PT, R26, RZ, PT ;  /* 0x000000ff1a00720c */ /* 0x000fe40003f05070 */
[----:B------:R-:W-:Y:S04]  /*7c30*/  LOP3.LUT R6, R6, 0xf, RZ, 0xc0, !PT ;  /* 0x0000000f06067812 */ /* 0x000fe800078ec0ff */
[-C--:B------:R-:W-:Y:S07]  /*7c40*/  IADD3 R6, P2, P1, R6, R0.reuse, R19 ;  /* 0x0000000006067210 */ /* 0x080fee000795e013 */
[----:B------:R1:W-:Y:S02]  /*7c50*/  LDGSTS.E.BYPASS.LTC128B.128.ZFILL [R10+0x13100], [R4.64], P0 ;  /* 0x13100000040a7fae */ /* 0x0003e40008141d50 */
[----:B-1----:R-:W-:Y:S04]  /*7c60*/  IADD3 R4, -R16, 0x10, RZ ;  /* 0x0000001010047810 */ /* 0x002fe80007ffe1ff */
[----:B------:R-:W-:Y:S04]  /*7c70*/  LOP3.LUT R4, R4, 0xf, RZ, 0xc0, !PT ;  /* 0x0000000f04047812 */ /* 0x000fe800078ec0ff */
[----:B------:R-:W-:Y:S02]  /*7c80*/  IADD3 R4, P5, P0, R4, R0, R7 ;  /* 0x0000000004047210 */ /* 0x000fe400078be007 */
[-C--:B------:R-:W-:Y:S02]  /*7c90*/  IADD3.X R7, RZ, R3.reuse, R18, P2, P1 ;  /* 0x00000003ff077210 */ /* 0x080fe400017e2412 */
[----:B------:R-:W-:Y:S02]  /*7ca0*/  IADD3.X R5, RZ, R3, R8, P5, P0 ;  /* 0x00000003ff057210 */ /* 0x000fe40002fe0408 */
[----:B------:R-:W-:Y:S02]  /*7cb0*/  ISETP.NE.U32.AND P0, PT, R17, RZ, PT ;  /* 0x000000ff1100720c */ /* 0x000fe40003f05070 */
[C---:B------:R-:W-:Y:S02]  /*7cc0*/  LOP3.LUT P5, RZ, R15.reuse, 0x80, RZ, 0xc0, !PT ;  /* 0x000000800fff7812 */ /* 0x040fe400078ac0ff */
[C---:B------:R-:W-:Y:S02]  /*7cd0*/  LOP3.LUT P1, RZ, R15.reuse, 0x40, RZ, 0xc0, !PT ;  /* 0x000000400fff7812 */ /* 0x040fe4000782c0ff */
[----:B------:R-:W-:Y:S07]  /*7ce0*/  LOP3.LUT P2, RZ, R15, 0x20, RZ, 0xc0, !PT ;  /* 0x000000200fff7812 */ /* 0x000fee000784c0ff */
[----:B------:R1:W-:Y:S01]  /*7cf0*/  LDGSTS.E.BYPASS.LTC128B.128.ZFILL [R10+0x15100], [R6.64], P0 ;  /* 0x15100000060a7fae */ /* 0x0003e20008141d50 */
[----:B------:R-:W-:Y:S11]  /*7d00*/  ISETP.NE.U32.AND P0, PT, R16, RZ, PT ;  /* 0x000000ff1000720c */ /* 0x000ff60003f05070 */
[----:B------:R-:W-:Y:S02]  /*7d10*/  @!UPT UIADD3 URZ, URZ, URZ, URZ ;  /* 0x0000003f3f3ff290 */ /* 0x000fe4000fffe03f */
[----:B------:R1:W-:Y:S02]  /*7d20*/  LDGSTS.E.BYPASS.LTC128B.128.ZFILL [R10+0x17100], [R4.64], P0 ;  /* 0x17100000040a7fae */ /* 0x0003e40008141d50 */
.L_x_614:
[----:B-12-4-:R-:W2:Y:S01]  /*7d30*/  LDL R4, [R1+0xb8] ;  /* 0x0000b80001047983 */ /* 0x016ea20000100800 */
[----:B------:R-:W-:Y:S01]  /*7d40*/  MOV R26, R15 ;  /* 0x0000000f001a7202 */ /* 0x000fe20000000f00 */
[----:B------:R-:W-:Y:S01]  /*7d50*/  UIMAD UR6, UR10, -0x40, UR5 ;  /* 0xffffffc00a0678a4 */ /* 0x000fe2000f8e0205 */
[----:B------:R-:W-:Y:S01]  /*7d60*/  PLOP3.LUT P0, PT, PT, PT, UP1, 0x80, 0x0 ;  /* 0x000000000000781c */ /* 0x000fe20003f0f018 */
[----:B------:R1:W2:Y:S01]  /*7d70*/  LDL R0, [R1+0xbc] ;  /* 0x0000bc0001007983 */ /* 0x0002a20000100800 */
[----:B------:R-:W-:Y:S01]  /*7d80*/  LOP3.LUT R26, R26, 0xffffff7f, RZ, 0xc0, !PT ;  /* 0xffffff7f1a1a7812 */ /* 0x000fe200078ec0ff */
[----:B------:R-:W-:Y:S02]  /*7d90*/  UISETP.GT.AND UP0, UPT, UR10, UR4, UPT ;  /* 0x000000040a00728c */ /* 0x000fe4000bf04270 */
[----:B------:R-:W4:Y:S01]  /*7da0*/  LDL R3, [R1+0xcc] ;  /* 0x0000cc0001037983 */ /* 0x000f220000100800 */
[----:B------:R-:W-:Y:S01]  /*7db0*/  @P3 LOP3.LUT R26, R26, 0x80, RZ, 0xfc, !PT ;  /* 0x000000801a1a3812 */ /* 0x000fe200078efcff */
[----:B------:R-:W-:Y:S02]  /*7dc0*/  UIADD3 UR10, UR10, -0x1, URZ ;  /* 0xffffffff0a0a7890 */ /* 0x000fe4000fffe03f */
[----:B------:R-:W0:Y:S01]  /*7dd0*/  LDGDEPBAR ;  /* 0x00000000000079af */ /* 0x000e220000000000 */
[----:B------:R-:W-:Y:S04]  /*7de0*/  LOP3.LUT R26, R26, 0xffffffbf, RZ, 0xc0, !PT ;  /* 0xffffffbf1a1a7812 */ /* 0x000fe800078ec0ff */
[----:B------:R-:W-:Y:S04]  /*7df0*/  @P2 LOP3.LUT R26, R26, 0x40, RZ, 0xfc, !PT ;  /* 0x000000401a1a2812 */ /* 0x000fe800078efcff */
[----:B------:R-:W-:Y:S04]  /*7e00*/  LOP3.LUT R26, R26, 0xffffffdf, RZ, 0xc0, !PT ;  /* 0xffffffdf1a1a7812 */ /* 0x000fe800078ec0ff */
[----:B------:R-:W-:Y:S05]  /*7e10*/  @P1 LOP3.LUT R26, R26, 0x20, RZ, 0xfc, !PT ;  /* 0x000000201a1a1812 */ /* 0x000fea00078efcff */
[----:B------:R-:W-:Y:S04]  /*7e20*/  STL [R1+0x40], R26 ;  /* 0x0000401a01007387 */ /* 0x000fe80000100800 */
[----:B---3--:R-:W3:Y:S04]  /*7e30*/  LDL.LU R30, [R1+0x50] ;  /* 0x00005000011e7983 */ /* 0x008ee80000300800 */
[----:B------:R-:W5:Y:S04]  /*7e40*/  LDL.LU R29, [R1+0x4c] ;  /* 0x00004c00011d7983 */ /* 0x000f680000300800 */
[----:B------:R-:W3:Y:S04]  /*7e50*/  LDL.LU R28, [R1+0x48] ;  /* 0x00004800011c7983 */ /* 0x000ee80000300800 */
[----:B------:R-:W3:Y:S01]  /*7e60*/  LDL.LU R27, [R1+0x44] ;  /* 0x00004400011b7983 */ /* 0x000ee20000300800 */
[----:B--2---:R-:W-:Y:S05]  /*7e70*/  @P0 MOV R0, R4 ;  /* 0x0000000400000202 */ /* 0x004fea0000000f00 */
[----:B------:R-:W2:Y:S08]  /*7e80*/  SHFL.IDX PT, R5, R0, RZ, 0x1c1f ;  /* 0x001c1fff00057589 */ /* 0x000eb000000e0000 */
[----:B------:R1:W2:Y:S02]  /*7e90*/  SHFL.IDX PT, R4, R0, 0x1, 0x1c1f ;  /* 0x003c1f0000047f89 */ /* 0x0002a400000e0000 */
[----:B-1----:R-:W-:Y:S04]  /*7ea0*/  MOV R0, UR7 ;  /* 0x0000000700007c02 */ /* 0x002fe80008000f00 */
[----:B----4-:R-:W-:Y:S04]  /*7eb0*/  IADD3 R0, R0, UR6, -R3 ;  /* 0x0000000600007c10 */ /* 0x010fe8000fffe803 */
[----:B------:R-:W-:Y:S04]  /*7ec0*/  IADD3 R3, R0, -UR13, RZ ;  /* 0x8000000d00037c10 */ /* 0x000fe8000fffe0ff */
[C---:B--2---:R-:W-:Y:S02]  /*7ed0*/  IADD3 R0, R3.reuse, R5, RZ ;  /* 0x0000000503007210 */ /* 0x044fe40007ffe0ff */
[----:B------:R-:W-:Y:S02]  /*7ee0*/  IADD3 R3, R3, R4, RZ ;  /* 0x0000000403037210 */ /* 0x000fe40007ffe0ff */
[C---:B------:R-:W-:Y:S02]  /*7ef0*/  ISETP.GT.AND P0, PT, R0.reuse, RZ, PT ;  /* 0x000000ff0000720c */ /* 0x040fe40003f04270 */
[----:B------:R-:W-:Y:S02]  /*7f00*/  ISETP.GT.AND P2, PT, R3, 0x30, PT ;  /* 0x000000300300780c */ /* 0x000fe40003f44270 */
[----:B------:R-:W-:Y:S02]  /*7f10*/  FSEL R4, R191, -INF , P0 ;  /* 0xff800000bf047808 */ /* 0x000fe40000000000 */
[----:B------:R-:W-:Y:S02]  /*7f20*/  ISETP.GT.AND P0, PT, R0, 0x1, PT ;  /* 0x000000010000780c */ /* 0x000fe40003f04270 */
[----:B------:R-:W-:Y:S02]  /*7f30*/  MOV R191, R26 ;  /* 0x0000001a00bf7202 */ /* 0x000fe40000000f00 */
[----:B------:R-:W-:Y:S02]  /*7f40*/  FSEL R19, R190, -INF , P0 ;  /* 0xff800000be137808 */ /* 0x000fe40000000000 */
[C---:B------:R-:W-:Y:S02]  /*7f50*/  ISETP.GT.AND P0, PT, R0.reuse, 0x8, PT ;  /* 0x000000080000780c */ /* 0x040fe40003f04270 */
[----:B------:R-:W-:Y:S02]  /*7f60*/  ISETP.GT.AND P1, PT, R3, 0x31, PT ;  /* 0x000000310300780c */ /* 0x000fe40003f24270 */
[----:B------:R-:W-:Y:S02]  /*7f70*/  FSEL R18, R189, -INF , P0 ;  /* 0xff800000bd127808 */ /* 0x000fe40000000000 */
[C---:B------:R-:W-:Y:S02]  /*7f80*/  ISETP.GT.AND P0, PT, R0.reuse, 0x9, PT ;  /* 0x000000090000780c */ /* 0x040fe40003f04270 */
[----:B------:R-:W-:Y:S02]  /*7f90*/  ISETP.GT.AND P3, PT, R3, 0x29, PT ;  /* 0x000000290300780c */ /* 0x000fe40003f64270 */
[----:B------:R-:W-:Y:S02]  /*7fa0*/  FSEL R17, R185, -INF , P0 ;  /* 0xff800000b9117808 */ /* 0x000fe40000000000 */
[C---:B------:R-:W-:Y:S04]  /*7fb0*/  ISETP.GT.AND P0, PT, R0.reuse, 0x10, PT ;  /* 0x000000100000780c */ /* 0x040fe80003f04270 */
[----:B------:R-:W-:Y:S02]  /*7fc0*/  FSEL R16, R179, -INF , P0 ;  /* 0xff800000b3107808 */ /* 0x000fe40000000000 */
[----:B------:R-:W2:Y:S01]  /*7fd0*/  LDL.LU R179, [R1+0xa4] ;  /* 0x0000a40001b37983 */ /* 0x000ea20000300800 */
[----:B------:R-:W-:Y:S04]  /*7fe0*/  ISETP.GT.AND P0, PT, R0, 0x11, PT ;  /* 0x000000110000780c */ /* 0x000fe80003f04270 */
[----:B------:R-:W-:Y:S02]  /*7ff0*/  FSEL R15, R178, -INF , P0 ;  /* 0xff800000b20f7808 */ /* 0x000fe40000000000 */
[----:B------:R-:W-:Y:S04]  /*8000*/  ISETP.GT.AND P0, PT, R0, 0x18, PT ;  /* 0x000000180000780c */ /* 0x000fe80003f04270 */
[----:B------:R-:W-:Y:S02]  /*8010*/  FSEL R14, R14, -INF , P0 ;  /* 0xff8000000e0e7808 */ /* 0x000fe40000000000 */
[C---:B------:R-:W-:Y:S04]  /*8020*/  ISETP.GT.AND P0, PT, R0.reuse, 0x19, PT ;  /* 0x000000190000780c */ /* 0x040fe80003f04270 */
[----:B------:R-:W-:Y:S02]  /*8030*/  FSEL R13, R13, -INF , P0 ;  /* 0xff8000000d0d7808 */ /* 0x000fe40000000000 */
[----:B------:R-:W-:Y:S04]  /*8040*/  ISETP.GT.AND P0, PT, R0, 0x20, PT ;  /* 0x000000200000780c */ /* 0x000fe80003f04270 */
[----:B------:R-:W-:Y:S02]  /*8050*/  FSEL R12, R12, -INF , P0 ;  /* 0xff8000000c0c7808 */ /* 0x000fe40000000000 */
[----:B------:R-:W-:Y:S04]  /*8060*/  ISETP.GT.AND P0, PT, R0, 0x21, PT ;  /* 0x000000210000780c */ /* 0x000fe80003f04270 */
[----:B------:R-:W-:Y:S02]  /*8070*/  FSEL R11, R132, -INF , P0 ;  /* 0xff800000840b7808 */ /* 0x000fe40000000000 */
[----:B------:R-:W-:Y:S04]  /*8080*/  ISETP.GT.AND P0, PT, R0, 0x28, PT ;  /* 0x000000280000780c */ /* 0x000fe80003f04270 */
[----:B------:R-:W-:Y:S02]  /*8090*/  FSEL R10, R24, -INF , P0 ;  /* 0xff800000180a7808 */ /* 0x000fe40000000000 */
[----:B------:R-:W-:Y:S02]  /*80a0*/  ISETP.GT.AND P0, PT, R0, 0x29, PT ;  /* 0x000000290000780c */ /* 0x000fe40003f04270 */
[----:B------:R-:W-:Y:S02]  /*80b0*/  FSEL R24, R186, -INF , P3 ;  /* 0xff800000ba187808 */ /* 0x000fe40001800000 */
[----:B------:R-:W-:Y:S02]  /*80c0*/  FSEL R9, R9, -INF , P0 ;  /* 0xff80000009097808 */ /* 0x000fe40000000000 */
[C---:B------:R-:W-:Y:S02]  /*80d0*/  ISETP.GT.AND P0, PT, R0.reuse, 0x30, PT ;  /* 0x000000300000780c */ /* 0x040fe40003f04270 */
[----:B------:R-:W-:Y:S02]  /*80e0*/  LOP3.LUT P3, RZ, R191, 0x80, RZ, 0xc0, !PT ;  /* 0x00000080bfff7812 */ /* 0x000fe4000786c0ff */
[----:B------:R-:W-:Y:S02]  /*80f0*/  FSEL R8, R23, -INF , P0 ;  /* 0xff80000017087808 */ /* 0x000fe40000000000 */
[----:B------:R-:W-:Y:S02]  /*8100*/  ISETP.GT.AND P0, PT, R0, 0x31, PT ;  /* 0x000000310000780c */ /* 0x000fe40003f04270 */
[----:B------:R-:W-:Y:S02]  /*8110*/  FSEL R23, R182, -INF , P2 ;  /* 0xff800000b6177808 */ /* 0x000fe40001000000 */
[----:B------:R-:W-:Y:S02]  /*8120*/  FSEL R7, R22, -INF , P0 ;  /* 0xff80000016077808 */ /* 0x000fe40000000000 */
[C---:B------:R-:W-:Y:S02]  /*8130*/  ISETP.GT.AND P0, PT, R0.reuse, 0x38, PT ;  /* 0x000000380000780c */ /* 0x040fe40003f04270 */
[----:B------:R-:W-:Y:S02]  /*8140*/  FSEL R22, R181, -INF , P1 ;  /* 0xff800000b5167808 */ /* 0x000fe40000800000 */
[----:B------:R-:W-:Y:S02]  /*8150*/  FSEL R6, R21, -INF , P0 ;  /* 0xff80000015067808 */ /* 0x000fe40000000000 */
[----:B------:R-:W-:Y:S02]  /*8160*/  ISETP.GT.AND P0, PT, R0, 0x39, PT ;  /* 0x000000390000780c */ /* 0x000fe40003f04270 */
[----:B------:R-:W-:Y:S02]  /*8170*/  FMNMX.FTZ R0, R4, R2, !PT ;  /* 0x0000000204007209 */ /* 0x000fe40007810000 */
[----:B------:R-:W-:Y:S02]  /*8180*/  FSEL R5, R20, -INF , P0 ;  /* 0xff80000014057808 */ /* 0x000fe40000000000 */
[----:B------:R-:W-:Y:S02]  /*8190*/  FMNMX.FTZ R0, R19, R0, !PT ;  /* 0x0000000013007209 */ /* 0x000fe40007810000 */
[----:B------:R-:W-:Y:S02]  /*81a0*/  ISETP.GT.AND P0, PT, R3, RZ, PT ;  /* 0x000000ff0300720c */ /* 0x000fe40003f04270 */
[----:B------:R-:W-:Y:S02]  /*81b0*/  FMNMX.FTZ R0, R18, R0, !PT ;  /* 0x0000000012007209 */ /* 0x000fe40007810000 */
[----:B---3--:R-:W-:Y:S02]  /*81c0*/  FSEL R20, R30, -INF , P0 ;  /* 0xff8000001e147808 */ /* 0x008fe40000000000 */
[----:B------:R-:W-:Y:S02]  /*81d0*/  FMNMX.FTZ R0, R17, R0, !PT ;  /* 0x0000000011007209 */ /* 0x000fe40007810000 */
[----:B------:R-:W-:Y:S02]  /*81e0*/  ISETP.GT.AND P0, PT, R3, 0x1, PT ;  /* 0x000000010300780c */ /* 0x000fe40003f04270 */
[----:B------:R-:W-:Y:S02]  /*81f0*/  FMNMX.FTZ R0, R16, R0, !PT ;  /* 0x0000000010007209 */ /* 0x000fe40007810000 */
[----:B-----5:R-:W-:Y:S02]  /*8200*/  FSEL R34, R29, -INF , P0 ;  /* 0xff8000001d227808 */ /* 0x020fe40000000000 */
[----:B------:R-:W-:Y:S02]  /*8210*/  FMNMX.FTZ R0, R15, R0, !PT ;  /* 0x000000000f007209 */ /* 0x000fe40007810000 */
[----:B------:R-:W-:Y:S02]  /*8220*/  ISETP.GT.AND P0, PT, R3, 0x8, PT ;  /* 0x000000080300780c */ /* 0x000fe40003f04270 */
[----:B------:R-:W-:Y:S02]  /*8230*/  FMNMX.FTZ R0, R14, R0, !PT ;  /* 0x000000000e007209 */ /* 0x000fe40007810000 */
[----:B------:R-:W-:Y:S02]  /*8240*/  FSEL R33, R28, -INF , P0 ;  /* 0xff8000001c217808 */ /* 0x000fe40000000000 */
        /* <DEDUP_REMOVED lines=18> */
[----:B------:R-:W-:Y:S01]  /*8370*/  LOP3.LUT P2, RZ, R191, 0x40, RZ, 0xc0, !PT ;  /* 0x00000040bfff7812 */ /* 0x000fe2000784c0ff */
[----:B------:R-:W1:Y:S01]  /*8380*/  SHFL.BFLY PT, R21, R0, 0x2, 0x1f ;  /* 0x0c401f0000157f89 */ /* 0x000e6200000e0000 */
[----:B------:R-:W-:Y:S02]  /*8390*/  FSEL R28, R183, -INF , P0 ;  /* 0xff800000b71c7808 */ /* 0x000fe40000000000 */
[----:B------:R-:W-:Y:S02]  /*83a0*/  ISETP.GT.AND P0, PT, R3, 0x20, PT ;  /* 0x000000200300780c */ /* 0x000fe40003f04270 */
[----:B------:R-:W-:Y:S02]  /*83b0*/  LOP3.LUT P1, RZ, R191, 0x20, RZ, 0xc0, !PT ;  /* 0x00000020bfff7812 */ /* 0x000fe4000782c0ff */
[----:B------:R-:W-:Y:S02]  /*83c0*/  FSEL R27, R177, -INF , P0 ;  /* 0xff800000b11b7808 */ /* 0x000fe40000000000 */
[C---:B------:R-:W-:Y:S04]  /*83d0*/  ISETP.GT.AND P0, PT, R3.reuse, 0x21, PT ;  /* 0x000000210300780c */ /* 0x040fe80003f04270 */
[----:B------:R-:W-:Y:S02]  /*83e0*/  FSEL R26, R176, -INF , P0 ;  /* 0xff800000b01a7808 */ /* 0x000fe40000000000 */
[----:B------:R-:W-:Y:S04]  /*83f0*/  ISETP.GT.AND P0, PT, R3, 0x28, PT ;  /* 0x000000280300780c */ /* 0x000fe80003f04270 */
[----:B------:R-:W-:Y:S02]  /*8400*/  FSEL R25, R25, -INF , P0 ;  /* 0xff80000019197808 */ /* 0x000fe40000000000 */
[----:B-1----:R-:W-:Y:S05]  /*8410*/  FMNMX.FTZ R0, R21, R0, !PT ;  /* 0x0000000015007209 */ /* 0x002fea0007810000 */
[----:B------:R-:W1:Y:S02]  /*8420*/  SHFL.BFLY PT, R132, R0, 0x1, 0x1f ;  /* 0x0c201f0000847f89 */ /* 0x000e6400000e0000 */
[----:B-1----:R-:W-:Y:S04]  /*8430*/  FMNMX.FTZ R132, R0, R132, !PT ;  /* 0x0000008400847209 */ /* 0x002fe80007810000 */
[C---:B------:R-:W-:Y:S04]  /*8440*/  FSETP.NEU.FTZ.AND P0, PT, R132.reuse, -INF , PT ;  /* 0xff8000008400780b */ /* 0x040fe80003f1d000 */
[----:B------:R-:W-:Y:S05]  /*8450*/  FSEL R0, R132, RZ, P0 ;  /* 0x000000ff84007208 */ /* 0x000fea0000000000 */
[----:B------:R-:W-:Y:S02]  /*8460*/  FADD.FTZ R0, -R0, R2 ;  /* 0x0000000200007221 */ /* 0x000fe40000010100 */
[----:B------:R-:W-:Y:S02]  /*8470*/  FMUL.FTZ R2, R132, c[0x0][0x2d0] ;  /* 0x0000b40084027a20 */ /* 0x000fe40000410000 */
[----:B------:R-:W-:Y:S03]  /*8480*/  FMUL.FTZ R0, R0, c[0x0][0x2d0] ;  /* 0x0000b40000007a20 */ /* 0x000fe60000410000 */
[----:B------:R-:W-:Y:S02]  /*8490*/  FSEL R2, R2, RZ, P0 ;  /* 0x000000ff02027208 */ /* 0x000fe40000000000 */
[C---:B------:R-:W-:Y:S03]  /*84a0*/  ISETP.GT.AND P0, PT, R3.reuse, 0x38, PT ;  /* 0x000000380300780c */ /* 0x040fe60003f04270 */
[--C-:B------:R-:W-:Y:S01]  /*84b0*/  FFMA.FTZ R4, R4, c[0x0][0x2d0], -R2.reuse ;  /* 0x0000b40004047a23 */ /* 0x100fe20000010802 */
[----:B------:R-:W-:Y:S01]  /*84c0*/  FSEL R21, R180, -INF , P0 ;  /* 0xff800000b4157808 */ /* 0x000fe20000000000 */
[--C-:B------:R-:W-:Y:S01]  /*84d0*/  FFMA.FTZ R6, R6, c[0x0][0x2d0], -R2.reuse ;  /* 0x0000b40006067a23 */ /* 0x100fe20000010802 */
[----:B------:R-:W-:Y:S01]  /*84e0*/  ISETP.GT.AND P0, PT, R3, 0x39, PT ;  /* 0x000000390300780c */ /* 0x000fe20003f04270 */
        /* <DEDUP_REMOVED lines=16> */
[----:B------:R-:W-:Y:S07]  /*85f0*/  FFMA.FTZ R183, R5, c[0x0][0x2d0], -R2 ;  /* 0x0000b40005b77a23 */ /* 0x000fee0000010802 */
[----:B------:R-:W1:Y:S02]  /*8600*/  MUFU.EX2 R2, R0 ;  /* 0x0000000000027308 */ /* 0x000e640000000800 */
[C---:B-1----:R-:W-:Y:S02]  /*8610*/  FMUL.FTZ R9, R2.reuse, R161 ;  /* 0x000000a102097220 */ /* 0x042fe40000410000 */
        /* <DEDUP_REMOVED lines=16> */
[C---:B--2---:R-:W-:Y:S02]  /*8720*/  FFMA.FTZ R0, R2.reuse, R179, R4 ;  /* 0x000000b302007223 */ /* 0x044fe40000010004 */
[----:B------:R-:W-:Y:S02]  /*8730*/  FMUL.FTZ R64, R2, R64 ;  /* 0x0000004002407220 */ /* 0x000fe40000410000 */
[C---:B------:R-:W-:Y:S01]  /*8740*/  FADD.FTZ R5, R176.reuse, R0 ;  /* 0x00000000b0057221 */ /* 0x040fe20000010000 */
[----:B------:R-:W-:Y:S01]  /*8750*/  F2FP.BF16.PACK_AB R176, R176, R4 ;  /* 0x00000004b0b0723e */ /* 0x000fe200000010ff */
[----:B------:R-:W1:Y:S01]  /*8760*/  MUFU.EX2 R0, R17 ;  /* 0x0000001100007308 */ /* 0x000e620000000800 */
[----:B------:R-:W-:Y:S02]  /*8770*/  FMUL.FTZ R65, R2, R65 ;  /* 0x0000004102417220 */ /* 0x000fe40000410000 */
[----:B------:R-:W-:Y:S02]  /*8780*/  FADD.FTZ R4, R178, R5 ;  /* 0x00000005b2047221 */ /* 0x000fe40000010000 */
        /* <DEDUP_REMOVED lines=10> */
[C---:B-1----:R-:W-:Y:S01]  /*8830*/  F2FP.BF16.PACK_AB R178, R0.reuse, R178 ;  /* 0x000000b200b2723e */ /* 0x042fe200000010ff */
[----:B------:R-:W-:Y:S01]  /*8840*/  FADD.FTZ R181, R0, R4 ;  /* 0x0000000400b57221 */ /* 0x000fe20000010000 */
[----:B------:R-:W-:Y:S01]  /*8850*/  FMNMX.FTZ R0, R20, R133, !PT ;  /* 0x0000008514007209 */ /* 0x000fe20007810000 */
[C---:B------:R-:W-:Y:S01]  /*8860*/  FMUL.FTZ R17, R2.reuse, R153 ;  /* 0x0000009902117220 */ /* 0x040fe20000410000 */
[----:B------:R-:W-:Y:S01]  /*8870*/  FSEL R4, R35, -INF , P0 ;  /* 0xff80000023047808 */ /* 0x000fe20000000000 */
[----:B------:R-:W-:Y:S01]  /*8880*/  FMUL.FTZ R88, R2, R88 ;  /* 0x0000005802587220 */ /* 0x000fe20000410000 */
[----:B------:R-:W-:Y:S01]  /*8890*/  FMNMX.FTZ R0, R34, R0, !PT ;  /* 0x0000000022007209 */ /* 0x000fe20007810000 */
[C---:B------:R-:W-:Y:S01]  /*88a0*/  FMUL.FTZ R89, R2.reuse, R89 ;  /* 0x0000005902597220 */ /* 0x040fe20000410000 */
[----:B------:R-:W-:Y:S01]  /*88b0*/  MOV R35, R12 ;  /* 0x0000000c00237202 */ /* 0x000fe20000000f00 */
[C---:B------:R-:W-:Y:S01]  /*88c0*/  FMUL.FTZ R12, R2.reuse, R156 ;  /* 0x0000009c020c7220 */ /* 0x040fe20000410000 */
[----:B------:R-:W-:Y:S01]  /*88d0*/  FMNMX.FTZ R0, R33, R0, !PT ;  /* 0x0000000021007209 */ /* 0x000fe20007810000 */
[C---:B------:R-:W-:Y:S02]  /*88e0*/  FMUL.FTZ R92, R2.reuse, R92 ;  /* 0x0000005c025c7220 */ /* 0x040fe40000410000 */
[----:B------:R-:W-:Y:S01]  /*88f0*/  FMUL.FTZ R93, R2, R93 ;  /* 0x0000005d025d7220 */ /* 0x000fe20000410000 */
[----:B------:R-:W-:Y:S01]  /*8900*/  FMNMX.FTZ R0, R32, R0, !PT ;  /* 0x0000000020007209 */ /* 0x000fe20007810000 */
[C---:B------:R-:W-:Y:S02]  /*8910*/  FMUL.FTZ R96, R2.reuse, R96 ;  /* 0x0000006002607220 */ /* 0x040fe40000410000 */
        /* <DEDUP_REMOVED lines=24> */
[----:B------:R-:W-:Y:S01]  /*8aa0*/  FMUL.FTZ R129, R2, R129 ;  /* 0x0000008102817220 */ /* 0x000fe20000410000 */
        /* <DEDUP_REMOVED lines=13> */
[----:B------:R-:W-:Y:S02]  /*8b80*/  FADD.FTZ R0, -R0, R133 ;  /* 0x0000008500007221 */ /* 0x000fe40000010100 */
[--C-:B------:R-:W-:Y:S01]  /*8b90*/  FFMA.FTZ R191, R27, c[0x0][0x2d0], -R5.reuse ;  /* 0x0000b4001bbf7a23 */ /* 0x100fe20000010805 */
[----:B------:R-:W-:Y:S01]  /*8ba0*/  MOV R27, R6 ;  /* 0x00000006001b7202 */ /* 0x000fe20000000f00 */
[----:B------:R-:W-:Y:S01]  /*8bb0*/  FMUL.FTZ R0, R0, c[0x0][0x2d0] ;  /* 0x0000b40000007a20 */ /* 0x000fe20000410000 */
[----:B------:R-:W2:Y:S01]  /*8bc0*/  LDL.LU R6, [R1+0x9c] ;  /* 0x00009c0001067983 */ /* 0x000ea20000300800 */
[--C-:B------:R-:W-:Y:S02]  /*8bd0*/  FFMA.FTZ R34, R34, c[0x0][0x2d0], -R5.reuse ;  /* 0x0000b40022227a23 */ /* 0x100fe40000010805 */
[--C-:B------:R-:W-:Y:S02]  /*8be0*/  FFMA.FTZ R179, R33, c[0x0][0x2d0], -R5.reuse ;  /* 0x0000b40021b37a23 */ /* 0x100fe40000010805 */
[----:B------:R-:W-:Y:S01]  /*8bf0*/  FMUL.FTZ R33, R2, R137 ;  /* 0x0000008902217220 */ /* 0x000fe20000410000 */
[----:B------:R-:W-:Y:S01]  /*8c00*/  MUFU.EX2 R0, R0 ;  /* 0x0000000000007308 */ /* 0x000fe20000000800 */
[--C-:B------:R-:W-:Y:S02]  /*8c10*/  FFMA.FTZ R180, R32, c[0x0][0x2d0], -R5.reuse ;  /* 0x0000b40020b47a23 */ /* 0x100fe40000010805 */
[----:B------:R-:W-:Y:S02]  /*8c20*/  FMUL.FTZ R32, R2, R136 ;  /* 0x0000008802207220 */ /* 0x000fe40000410000 */
[--C-:B------:R-:W-:Y:S02]  /*8c30*/  FFMA.FTZ R184, R28, c[0x0][0x2d0], -R5.reuse ;  /* 0x0000b4001cb87a23 */ /* 0x100fe40000010805 */
[C---:B------:R-:W-:Y:S02]  /*8c40*/  FMUL.FTZ R28, R2.reuse, R140 ;  /* 0x0000008c021c7220 */ /* 0x040fe40000410000 */
[--C-:B------:R-:W-:Y:S01]  /*8c50*/  FFMA.FTZ R14, R25, c[0x0][0x2d0], -R5.reuse ;  /* 0x0000b400190e7a23 */ /* 0x100fe20000010805 */
[----:B------:R-:W-:Y:S01]  /*8c60*/  MUFU.EX2 R153, R179 ;  /* 0x000000b300997308 */ /* 0x000fe20000000800 */
[----:B------:R-:W-:Y:S02]  /*8c70*/  FMUL.FTZ R25, R2, R145 ;  /* 0x0000009102197220 */ /* 0x000fe40000410000 */
[--C-:B------:R-:W-:Y:S02]  /*8c80*/  FFMA.FTZ R23, R23, c[0x0][0x2d0], -R5.reuse ;  /* 0x0000b40017177a23 */ /* 0x100fe40000010805 */
[--C-:B------:R-:W-:Y:S02]  /*8c90*/  FFMA.FTZ R22, R22, c[0x0][0x2d0], -R5.reuse ;  /* 0x0000b40016167a23 */ /* 0x100fe40000010805 */
[--C-:B------:R-:W-:Y:S01]  /*8ca0*/  FFMA.FTZ R177, R20, c[0x0][0x2d0], -R5.reuse ;  /* 0x0000b40014b17a23 */ /* 0x100fe20000010805 */
[----:B------:R-:W-:Y:S01]  /*8cb0*/  MOV R161, R23 ;  /* 0x0000001700a17202 */ /* 0x000fe20000000f00 */
[C---:B------:R-:W-:Y:S01]  /*8cc0*/  FMUL.FTZ R20, R2.reuse, R148 ;  /* 0x0000009402147220 */ /* 0x040fe20000410000 */
[----:B------:R-:W1:Y:S01]  /*8cd0*/  MUFU.EX2 R156, R180 ;  /* 0x000000b4009c7308 */ /* 0x000e620000000800 */
[--C-:B------:R-:W-:Y:S01]  /*8ce0*/  FFMA.FTZ R185, R31, c[0x0][0x2d0], -R5.reuse ;  /* 0x0000b4001fb97a23 */ /* 0x100fe20000010805 */
[----:B------:R-:W-:Y:S01]  /*8cf0*/  MOV R148, R18 ;  /* 0x0000001200947202 */ /* 0x000fe20000000f00 */
[--C-:B------:R-:W-:Y:S02]  /*8d00*/  FFMA.FTZ R31, R21, c[0x0][0x2d0], -R5.reuse ;  /* 0x0000b400151f7a23 */ /* 0x100fe40000010805 */
[----:B------:R-:W-:Y:S02]  /*8d10*/  FMUL.FTZ R21, R2, R149 ;  /* 0x0000009502157220 */ /* 0x000fe40000410000 */
[--C-:B------:R-:W-:Y:S01]  /*8d20*/  FFMA.FTZ R186, R30, c[0x0][0x2d0], -R5.reuse ;  /* 0x0000b4001eba7a23 */ /* 0x100fe20000010805 */
[----:B------:R-:W-:Y:S01]  /*8d30*/  MOV R30, R183 ;  /* 0x000000b7001e7202 */ /* 0x000fe20000000f00 */
[--C-:B------:R-:W-:Y:S01]  /*8d40*/  FFMA.FTZ R183, R29, c[0x0][0x2d0], -R5.reuse ;  /* 0x0000b4001db77a23 */ /* 0x100fe20000010805 */
[----:B------:R-:W2:Y:S01]  /*8d50*/  MUFU.EX2 R177, R177 ;  /* 0x000000b100b17308 */ /* 0x000ea20000000800 */
[----:B------:R-:W-:Y:S01]  /*8d60*/  FMUL.FTZ R29, R2, R141 ;  /* 0x0000008d021d7220 */ /* 0x000fe20000410000 */
[----:B------:R-:W-:Y:S01]  /*8d70*/  MOV R157, R30 ;  /* 0x0000001e009d7202 */ /* 0x000fe20000000f00 */
[--C-:B------:R-:W-:Y:S01]  /*8d80*/  FFMA.FTZ R190, R26, c[0x0][0x2d0], -R5.reuse ;  /* 0x0000b4001abe7a23 */ /* 0x100fe20000010805 */
[----:B------:R-:W-:Y:S01]  /*8d90*/  MOV R26, R7 ;  /* 0x00000007001a7202 */ /* 0x000fe20000000f00 */
[--C-:B------:R-:W-:Y:S01]  /*8da0*/  FFMA.FTZ R11, R24, c[0x0][0x2d0], -R5.reuse ;  /* 0x0000b400180b7a23 */ /* 0x100fe20000010805 */
[----:B------:R-:W-:Y:S01]  /*8db0*/  MOV R7, R8 ;  /* 0x0000000800077202 */ /* 0x000fe20000000f00 */
[C---:B------:R-:W-:Y:S01]  /*8dc0*/  FMUL.FTZ R8, R2.reuse, R160 ;  /* 0x000000a002087220 */ /* 0x040fe20000410000 */
[----:B------:R-:W-:Y:S01]  /*8dd0*/  MOV R160, R22 ;  /* 0x0000001600a07202 */ /* 0x000fe20000000f00 */
[----:B------:R-:W-:Y:S01]  /*8de0*/  FMUL.FTZ R24, R2, R144 ;  /* 0x0000009002187220 */ /* 0x000fe20000410000 */
[----:B------:R-:W-:Y:S01]  /*8df0*/  MOV R152, R7 ;  /* 0x0000000700987202 */ /* 0x000fe20000000f00 */
[----:B------:R-:W-:Y:S01]  /*8e00*/  FFMA.FTZ R10, R4, c[0x0][0x2d0], -R5 ;  /* 0x0000b400040a7a23 */ /* 0x000fe20000010805 */
[----:B------:R-:W-:Y:S01]  /*8e10*/  MUFU.EX2 R144, R187 ;  /* 0x000000bb00907308 */ /* 0x000fe20000000800 */
[----:B------:R-:W-:Y:S01]  /*8e20*/  FMUL.FTZ R4, R2, R164 ;  /* 0x000000a402047220 */ /* 0x000fe20000410000 */
[----:B-1----:R-:W-:Y:S01]  /*8e30*/  F2FP.BF16.PACK_AB R179, R156, R153 ;  /* 0x000000999cb3723e */ /* 0x002fe200000010ff */
[----:B------:R-:W-:Y:S01]  /*8e40*/  FMUL.FTZ R5, R2, R165 ;  /* 0x000000a502057220 */ /* 0x000fe20000410000 */
[----:B------:R-:W-:Y:S01]  /*8e50*/  MOV R164, R10 ;  /* 0x0000000a00a47202 */ /* 0x000fe20000000f00 */
[C---:B------:R-:W-:Y:S01]  /*8e60*/  FMUL.FTZ R10, R0.reuse, R162 ;  /* 0x000000a2000a7220 */ /* 0x040fe20000410000 */
[----:B------:R-:W-:Y:S01]  /*8e70*/  MOV R162, R11 ;  /* 0x0000000b00a27202 */ /* 0x000fe20000000f00 */
[C---:B------:R-:W-:Y:S01]  /*8e80*/  FMUL.FTZ R11, R0.reuse, R163 ;  /* 0x000000a3000b7220 */ /* 0x040fe20000410000 */
[----:B------:R-:W-:Y:S01]  /*8e90*/  MOV R163, R14 ;  /* 0x0000000e00a37202 */ /* 0x000fe20000000f00 */
[C---:B------:R-:W-:Y:S01]  /*8ea0*/  FMUL.FTZ R14, R0.reuse, R158 ;  /* 0x0000009e000e7220 */ /* 0x040fe20000410000 */
[----:B------:R1:W3:Y:S01]  /*8eb0*/  MUFU.EX2 R2, R34 ;  /* 0x0000002200027308 */ /* 0x0002e20000000800 */
        /* <DEDUP_REMOVED lines=18> */
[----:B------:R-:W-:Y:S01]  /*8fe0*/  LDSM.16.MT88.4 R140, [R135+0x900] ;  /* 0x00090000878c783b */ /* 0x000fe20000004200 */
[C---:B-1----:R-:W-:Y:S02]  /*8ff0*/  FMUL.FTZ R34, R0.reuse, R138 ;  /* 0x0000008a00227220 */ /* 0x042fe40000410000 */
[C---:B------:R-:W-:Y:S02]  /*9000*/  FMUL.FTZ R39, R0.reuse, R39 ;  /* 0x0000002700277220 */ /* 0x040fe40000410000 */
[C---:B------:R-:W-:Y:S02]  /*9010*/  FMUL.FTZ R42, R0.reuse, R42 ;  /* 0x0000002a002a7220 */ /* 0x040fe40000410000 */
[C---:B------:R-:W-:Y:S01]  /*9020*/  FMUL.FTZ R43, R0.reuse, R43 ;  /* 0x0000002b002b7220 */ /* 0x040fe20000410000 */
[----:B------:R-:W1:Y:S01]  /*9030*/  LDSM.16.MT88.4 R136, [R135+0x100] ;  /* 0x000100008788783b */ /* 0x000e620000004200 */
        /* <DEDUP_REMOVED lines=50> */
[----:B---3--:R-:W-:Y:S01]  /*9360*/  F2FP.BF16.PACK_AB R177, R2, R177 ;  /* 0x000000b102b1723e */ /* 0x008fe200000010ff */
[C---:B------:R-:W-:Y:S01]  /*9370*/  FMUL.FTZ R6, R0.reuse, R166 ;  /* 0x000000a600067220 */ /* 0x040fe20000410000 */
[----:B------:R-:W-:Y:S01]  /*9380*/  MOV R166, R27 ;  /* 0x0000001b00a67202 */ /* 0x000fe20000000f00 */
[----:B------:R-:W-:Y:S02]  /*9390*/  FMUL.FTZ R27, R0, R147 ;  /* 0x00000093001b7220 */ /* 0x000fe40000410000 */
[----:B------:R-:W-:Y:S01]  /*93a0*/  FADD.FTZ R154, R2, R133 ;  /* 0x00000085029a7221 */ /* 0x000fe20000010000 */
[----:B------:R-:W-:Y:S02]  /*93b0*/  MUFU.EX2 R0, R188 ;  /* 0x000000bc00007308 */ /* 0x000fe40000000800 */
[C---:B-1----:R-:W-:Y:S08]  /*93c0*/  HMMA.16816.F32.BF16 R4, R176.reuse, R136, R4 ;  /* 0x00000088b004723c */ /* 0x042ff00000041804 */
[C---:B------:R-:W-:Y:S01]  /*93d0*/  HMMA.16816.F32.BF16 R8, R176.reuse, R138, R8 ;  /* 0x0000008ab008723c */ /* 0x040fe20000041808 */
[----:B------:R-:W1:Y:S01]  /*93e0*/  LDSM.16.MT88.4 R136, [R248+0x100] ;  /* 0x00010000f888783b */ /* 0x000e620000004200 */
[----:B------:R-:W-:Y:S10]  /*93f0*/  MUFU.EX2 R188, R160 ;  /* 0x000000a000bc7308 */ /* 0x000ff40000000800 */
[----:B------:R-:W2:Y:S10]  /*9400*/  MUFU.EX2 R2, R189 ;  /* 0x000000bd00027308 */ /* 0x000eb40000000800 */
[----:B------:R-:W-:Y:S10]  /*9410*/  MUFU.EX2 R189, R161 ;  /* 0x000000a100bd7308 */ /* 0x000ff40000000800 */
[----:B------:R-:W3:Y:S01]  /*9420*/  MUFU.EX2 R133, R182 ;  /* 0x000000b600857308 */ /* 0x000ee20000000800 */
[C---:B-1----:R-:W-:Y:S09]  /*9430*/  HMMA.16816.F32.BF16 R12, R176.reuse, R136, R12 ;  /* 0x00000088b00c723c */ /* 0x042ff2000004180c */
[----:B------:R-:W-:Y:S01]  /*9440*/  MUFU.EX2 R182, R190 ;  /* 0x000000be00b67308 */ /* 0x000fe20000000800 */
[C---:B------:R-:W-:Y:S01]  /*9450*/  HMMA.16816.F32.BF16 R16, R176.reuse, R138, R16 ;  /* 0x0000008ab010723c */ /* 0x040fe20000041810 */
[----:B------:R-:W1:Y:S08]  /*9460*/  LDSM.16.MT88.4 R136, [R251+0x100] ;  /* 0x00010000fb88783b */ /* 0x000e700000004200 */
[----:B------:R4:W-:Y:S03]  /*9470*/  MUFU.EX2 R190, R162 ;  /* 0x000000a200be7308 */ /* 0x0009e60000000800 */
[----:B----4-:R-:W-:Y:S01]  /*9480*/  MOV R162, R152 ;  /* 0x0000009800a27202 */ /* 0x010fe20000000f00 */
        /* <DEDUP_REMOVED lines=40> */
[----:B--2---:R-:W-:Y:S01]  /*9710*/  FADD.FTZ R136, R2, R181 ;  /* 0x000000b502887221 */ /* 0x004fe20000010000 */
[----:B------:R-:W-:Y:S01]  /*9720*/  HMMA.16816.F32.BF16 R128, R176, R138, R128 ;  /* 0x0000008ab080723c */ /* 0x000fe20000041880 */
[----:B------:R-:W-:Y:S03]  /*9730*/  MUFU.EX2 R181, R191 ;  /* 0x000000bf00b57308 */ /* 0x000fe60000000800 */
[----:B------:R-:W-:Y:S03]  /*9740*/  FADD.FTZ R136, R0, R136 ;  /* 0x0000008800887221 */ /* 0x000fe60000010000 */
[C---:B---3--:R-:W-:Y:S01]  /*9750*/  F2FP.BF16.PACK_AB R138, R133.reuse, R144 ;  /* 0x00000090858a723e */ /* 0x048fe200000010ff */
[----:B------:R-:W-:Y:S01]  /*9760*/  FADD.FTZ R137, R144, R136 ;  /* 0x0000008890897221 */ /* 0x000fe20000010000 */
[----:B------:R-:W-:Y:S01]  /*9770*/  F2FP.BF16.PACK_AB R136, R0, R2 ;  /* 0x000000020088723e */ /* 0x000fe200000010ff */
[----:B------:R-:W1:Y:S01]  /*9780*/  LDSM.16.MT88.4 R144, [R248+0x900] ;  /* 0x00090000f890783b */ /* 0x000e620000004200 */
[----:B------:R-:W2:Y:S01]  /*9790*/  MUFU.EX2 R2, R155 ;  /* 0x0000009b00027308 */ /* 0x000ea20000000800 */
[----:B------:R-:W-:Y:S01]  /*97a0*/  FADD.FTZ R149, R133, R137 ;  /* 0x0000008985957221 */ /* 0x000fe20000010000 */
[----:B------:R-:W-:Y:S02]  /*97b0*/  F2FP.BF16.PACK_AB R137, R186, R185 ;  /* 0x000000b9ba89723e */ /* 0x000fe400000010ff */
[----:B------:R-:W-:Y:S02]  /*97c0*/  F2FP.BF16.PACK_AB R139, R184, R183 ;  /* 0x000000b7b88b723e */ /* 0x000fe400000010ff */
[----:B------:R-:W-:Y:S04]  /*97d0*/  F2FP.BF16.PACK_AB R177, R188, R189 ;  /* 0x000000bdbcb1723e */ /* 0x000fe800000010ff */
[----:B------:R-:W-:Y:S01]  /*97e0*/  MUFU.EX2 R0, R159 ;  /* 0x0000009f00007308 */ /* 0x000fe20000000800 */
[C---:B------:R-:W-:Y:S08]  /*97f0*/  HMMA.16816.F32.BF16 R4, R136.reuse, R140, R4 ;  /* 0x0000008c8804723c */ /* 0x040ff00000041804 */
[C---:B------:R-:W-:Y:S01]  /*9800*/  HMMA.16816.F32.BF16 R8, R136.reuse, R142, R8 ;  /* 0x0000008e8808723c */ /* 0x040fe20000041808 */
[----:B------:R-:W3:Y:S01]  /*9810*/  LDSM.16.MT88.4 R140, [R251+0x900] ;  /* 0x00090000fb8c783b */ /* 0x000ee20000004200 */
[----:B------:R-:W4:Y:S10]  /*9820*/  MUFU.EX2 R133, R158 ;  /* 0x0000009e00857308 */ /* 0x000f340000000800 */
[----:B------:R-:W-:Y:S01]  /*9830*/  MUFU.EX2 R176, R167 ;  /* 0x000000a700b07308 */ /* 0x000fe20000000800 */
[C---:B-1----:R-:W-:Y:S09]  /*9840*/  HMMA.16816.F32.BF16 R12, R136.reuse, R144, R12 ;  /* 0x00000090880c723c */ /* 0x042ff2000004180c */
[----:B------:R-:W-:Y:S01]  /*9850*/  MUFU.EX2 R178, R157 ;  /* 0x0000009d00b27308 */ /* 0x000fe20000000800 */
        /* <DEDUP_REMOVED lines=42> */
[----:B------:R-:W-:Y:S01]  /*9b00*/  HMMA.16816.F32.BF16 R128, R136, R146, R128 ;  /* 0x000000928880723c */ /* 0x000fe20000041880 */
[----:B------:R-:W1:Y:S06]  /*9b10*/  LDSM.16.MT88.4 R144, [R248+0x1100] ;  /* 0x00110000f890783b */ /* 0x000e6c0000004200 */
[----:B--2---:R-:W-:Y:S01]  /*9b20*/  FADD.FTZ R136, R2, R149 ;  /* 0x0000009502887221 */ /* 0x004fe20000010000 */
[C---:B----4-:R-:W-:Y:S04]  /*9b30*/  F2FP.BF16.PACK_AB R138, R133.reuse, R148 ;  /* 0x00000094858a723e */ /* 0x050fe800000010ff */
[----:B------:R-:W-:Y:S01]  /*9b40*/  FADD.FTZ R136, R0, R136 ;  /* 0x0000008800887221 */ /* 0x000fe20000010000 */
[----:B------:R-:W-:Y:S03]  /*9b50*/  F2FP.BF16.PACK_AB R139, R190, R180 ;  /* 0x000000b4be8b723e */ /* 0x000fe600000010ff */
[----:B------:R-:W-:Y:S01]  /*9b60*/  FADD.FTZ R137, R148, R136 ;  /* 0x0000008894897221 */ /* 0x000fe20000010000 */
[----:B------:R-:W-:Y:S01]  /*9b70*/  F2FP.BF16.PACK_AB R136, R0, R2 ;  /* 0x000000020088723e */ /* 0x000fe200000010ff */
[----:B------:R-:W2:Y:S01]  /*9b80*/  LDSM.16.MT88.4 R148, [R251+0x1100] ;  /* 0x00110000fb94783b */ /* 0x000ea20000004200 */
[----:B------:R-:W4:Y:S01]  /*9b90*/  MUFU.EX2 R0, R162 ;  /* 0x000000a200007308 */ /* 0x000f220000000800 */
[----:B------:R-:W-:Y:S01]  /*9ba0*/  FADD.FTZ R152, R133, R137 ;  /* 0x0000008985987221 */ /* 0x000fe20000010000 */
[----:B------:R-:W-:Y:S07]  /*9bb0*/  F2FP.BF16.PACK_AB R137, R182, R181 ;  /* 0x000000b5b689723e */ /* 0x000fee00000010ff */
[C---:B---3--:R-:W-:Y:S01]  /*9bc0*/  HMMA.16816.F32.BF16 R4, R136.reuse, R140, R4 ;  /* 0x0000008c8804723c */ /* 0x048fe20000041804 */
[----:B------:R-:W3:Y:S07]  /*9bd0*/  MUFU.EX2 R2, R166 ;  /* 0x000000a600027308 */ /* 0x000eee0000000800 */
[C---:B------:R-:W-:Y:S01]  /*9be0*/  HMMA.16816.F32.BF16 R8, R136.reuse, R142, R8 ;  /* 0x0000008e8808723c */ /* 0x040fe20000041808 */
[----:B------:R-:W5:Y:S03]  /*9bf0*/  LDSM.16.MT88.4 R140, [R250+0x1100] ;  /* 0x00110000fa8c783b */ /* 0x000f660000004200 */
[----:B----4-:R-:W-:Y:S04]  /*9c00*/  FADD.FTZ R133, R0, R152 ;  /* 0x0000009800857221 */ /* 0x010fe80000010000 */
[C---:B-1----:R-:W-:Y:S01]  /*9c10*/  HMMA.16816.F32.BF16 R12, R136.reuse, R144, R12 ;  /* 0x00000090880c723c */ /* 0x042fe2000004180c */
[----:B------:R-:W-:Y:S03]  /*9c20*/  LDSM.16.MT88.4 R160, [R135+0x1900] ;  /* 0x0019000087a0783b */ /* 0x000fe60000004200 */
[C---:B------:R-:W-:Y:S01]  /*9c30*/  FADD.FTZ R133, R176.reuse, R133 ;  /* 0x00000085b0857221 */ /* 0x040fe20000010000 */
[----:B------:R-:W-:Y:S03]  /*9c40*/  F2FP.BF16.PACK_AB R176, R176, R0 ;  /* 0x00000000b0b0723e */ /* 0x000fe600000010ff */
[C---:B------:R-:W-:Y:S01]  /*9c50*/  HMMA.16816.F32.BF16 R16, R136.reuse, R146, R16 ;  /* 0x000000928810723c */ /* 0x040fe20000041810 */
[----:B------:R-:W1:Y:S03]  /*9c60*/  LDSM.16.MT88.4 R144, [R135+0x3100] ;  /* 0x003100008790783b */ /* 0x000e660000004200 */
[----:B---3--:R-:W-:Y:S01]  /*9c70*/  FADD.FTZ R0, R2, R133 ;  /* 0x0000008502007221 */ /* 0x008fe20000010000 */
[----:B------:R-:W-:Y:S03]  /*9c80*/  MOV R133, R3 ;  /* 0x0000000300857202 */ /* 0x000fe60000000f00 */
[C---:B--2---:R-:W-:Y:S04]  /*9c90*/  HMMA.16816.F32.BF16 R20, R136.reuse, R148, R20 ;  /* 0x000000948814723c */ /* 0x044fe80000041814 */
[C---:B------:R-:W-:Y:S01]  /*9ca0*/  FADD.FTZ R0, R178.reuse, R0 ;  /* 0x00000000b2007221 */ /* 0x040fe20000010000 */
[----:B------:R-:W-:Y:S02]  /*9cb0*/  F2FP.BF16.PACK_AB R178, R178, R2 ;  /* 0x00000002b2b2723e */ /* 0x000fe400000010ff */
[----:B------:R-:W2:Y:S01]  /*9cc0*/  MUFU.EX2 R2, R164 ;  /* 0x000000a400027308 */ /* 0x000ea20000000800 */
[C---:B------:R-:W-:Y:S01]  /*9cd0*/  HMMA.16816.F32.BF16 R24, R136.reuse, R150, R24 ;  /* 0x000000968818723c */ /* 0x040fe20000041818 */
[----:B------:R-:W3:Y:S07]  /*9ce0*/  LDSM.16.MT88.4 R148, [R248+0x3100] ;  /* 0x00310000f894783b */ /* 0x000eee0000004200 */
[C---:B-----5:R-:W-:Y:S01]  /*9cf0*/  HMMA.16816.F32.BF16 R28, R136.reuse, R140, R28 ;  /* 0x0000008c881c723c */ /* 0x060fe2000004181c */
[----:B------:R-:W-:Y:S07]  /*9d00*/  STL [R1+0xa4], R0 ;  /* 0x0000a40001007387 */ /* 0x000fee0000100800 */
[C---:B------:R-:W-:Y:S01]  /*9d10*/  HMMA.16816.F32.BF16 R32, R136.reuse, R142, R32 ;  /* 0x0000008e8820723c */ /* 0x040fe20000041820 */
[----:B------:R-:W4:Y:S03]  /*9d20*/  LDSM.16.MT88.4 R140, [R251+0x3100] ;  /* 0x00310000fb8c783b */ /* 0x000f260000004200 */
[----:B--2---:R-:W-:Y:S04]  /*9d30*/  F2FP.BF16.PACK_AB R179, R2, R187 ;  /* 0x000000bb02b3723e */ /* 0x004fe800000010ff */
[C---:B-1----:R-:W-:Y:S08]  /*9d40*/  HMMA.16816.F32.BF16 R36, R136.reuse, R144, R36 ;  /* 0x000000908824723c */ /* 0x042ff00000041824 */
[C---:B------:R-:W-:Y:S01]  /*9d50*/  HMMA.16816.F32.BF16 R40, R136.reuse, R146, R40 ;  /* 0x000000928828723c */ /* 0x040fe20000041828 */
[----:B------:R-:W1:Y:S07]  /*9d60*/  LDSM.16.MT88.4 R144, [R250+0x3100] ;  /* 0x00310000fa90783b */ /* 0x000e6e0000004200 */
[C---:B---3--:R-:W-:Y:S08]  /*9d70*/  HMMA.16816.F32.BF16 R44, R136.reuse, R148, R44 ;  /* 0x00000094882c723c */ /* 0x048ff0000004182c */
[C---:B------:R-:W-:Y:S01]  /*9d80*/  HMMA.16816.F32.BF16 R48, R136.reuse, R150, R48 ;  /* 0x000000968830723c */ /* 0x040fe20000041830 */
[----:B------:R-:W2:Y:S07]  /*9d90*/  LDSM.16.MT88.4 R148, [R135+0x5100] ;  /* 0x005100008794783b */ /* 0x000eae0000004200 */
[C---:B----4-:R-:W-:Y:S08]  /*9da0*/  HMMA.16816.F32.BF16 R52, R136.reuse, R140, R52 ;  /* 0x0000008c8834723c */ /* 0x050ff00000041834 */
        /* <DEDUP_REMOVED lines=20> */
[C---:B-1----:R-:W-:Y:S07]  /*9ef0*/  HMMA.16816.F32.BF16 R108, R136.reuse, R144, R108 ;  /* 0x00000090886c723c */ /* 0x042fee000004186c */
[----:B------:R-:W-:Y:S01]  /*9f00*/  FADD.FTZ R144, R153, R154 ;  /* 0x0000009a99907221 */ /* 0x000fe20000010000 */
[C---:B------:R-:W-:Y:S01]  /*9f10*/  HMMA.16816.F32.BF16 R112, R136.reuse, R146, R112 ;  /* 0x000000928870723c */ /* 0x040fe20000041870 */
[----:B------:R-:W1:Y:S03]  /*9f20*/  LDSM.16.MT88.4 R152, [R248+0x1900] ;  /* 0x00190000f898783b */ /* 0x000e660000004200 */
[----:B------:R-:W-:Y:S04]  /*9f30*/  FADD.FTZ R0, R156, R144 ;  /* 0x000000909c007221 */ /* 0x000fe80000010000 */
[C---:B--2---:R-:W-:Y:S01]  /*9f40*/  HMMA.16816.F32.BF16 R116, R136.reuse, R148, R116 ;  /* 0x000000948874723c */ /* 0x044fe20000041874 */
[----:B------:R-:W2:Y:S03]  /*9f50*/  LDSM.16.MT88.4 R144, [R251+0x1900] ;  /* 0x00190000fb90783b */ /* 0x000ea60000004200 */
[----:B------:R-:W-:Y:S04]  /*9f60*/  FADD.FTZ R0, R185, R0 ;  /* 0x00000000b9007221 */ /* 0x000fe80000010000 */
[C---:B------:R-:W-:Y:S04]  /*9f70*/  HMMA.16816.F32.BF16 R120, R136.reuse, R150, R120 ;  /* 0x000000968878723c */ /* 0x040fe80000041878 */
[----:B------:R-:W-:Y:S04]  /*9f80*/  FADD.FTZ R0, R186, R0 ;  /* 0x00000000ba007221 */ /* 0x000fe80000010000 */
[----:B------:R-:W-:Y:S01]  /*9f90*/  FADD.FTZ R0, R183, R0 ;  /* 0x00000000b7007221 */ /* 0x000fe20000010000 */
[C---:B---3--:R-:W-:Y:S03]  /*9fa0*/  HMMA.16816.F32.BF16 R124, R136.reuse, R140, R124 ;  /* 0x0000008c887c723c */ /* 0x048fe6000004187c */
[----:B------:R-:W-:Y:S04]  /*9fb0*/  FADD.FTZ R0, R184, R0 ;  /* 0x00000000b8007221 */ /* 0x000fe80000010000 */
[----:B------:R-:W-:Y:S01]  /*9fc0*/  FADD.FTZ R0, R181, R0 ;  /* 0x00000000b5007221 */ /* 0x000fe20000010000 */
[----:B------:R-:W-:Y:S01]  /*9fd0*/  HMMA.16816.F32.BF16 R128, R136, R142, R128 ;  /* 0x0000008e8880723c */ /* 0x000fe20000041880 */
[----:B------:R-:W3:Y:S03]  /*9fe0*/  LDSM.16.MT88.4 R136, [R250+0x1900] ;  /* 0x00190000fa88783b */ /* 0x000ee60000004200 */
[----:B------:R-:W-:Y:S04]  /*9ff0*/  FADD.FTZ R0, R182, R0 ;  /* 0x00000000b6007221 */ /* 0x000fe80000010000 */
[C---:B------:R-:W-:Y:S01]  /*a000*/  HMMA.16816.F32.BF16 R164, R176.reuse, R160, R4 ;  /* 0x000000a0b0a4723c */ /* 0x040fe20000041804 */
[----:B------:R-:W4:Y:S04]  /*a010*/  LDSM.16.MT88.4 R4, [R135+0x3900] ;  /* 0x003900008704783b */ /* 0x000f280000004200 */
[----:B------:R-:W-:Y:S03]  /*a020*/  FADD.FTZ R0, R180, R0 ;  /* 0x00000000b4007221 */ /* 0x000fe60000010000 */
[C---:B------:R-:W-:Y:S01]  /*a030*/  HMMA.16816.F32.BF16 R160, R176.reuse, R162, R8 ;  /* 0x000000a2b0a0723c */ /* 0x040fe20000041808 */
[----:B------:R-:W5:Y:S03]  /*a040*/  LDSM.16.MT88.4 R8, [R248+0x3900] ;  /* 0x00390000f808783b */ /* 0x000f660000004200 */
[----:B------:R-:W-:Y:S04]  /*a050*/  FADD.FTZ R0, R190, R0 ;  /* 0x00000000be007221 */ /* 0x000fe80000010000 */
[C---:B-1----:R-:W-:Y:S01]  /*a060*/  HMMA.16816.F32.BF16 R156, R176.reuse, R152, R12 ;  /* 0x00000098b09c723c */ /* 0x042fe2000004180c */
[----:B------:R-:W1:Y:S03]  /*a070*/  LDSM.16.MT88.4 R12, [R251+0x3900] ;  /* 0x00390000fb0c783b */ /* 0x000e660000004200 */
[----:B------:R-:W-:Y:S04]  /*a080*/  FADD.FTZ R0, R189, R0 ;  /* 0x00000000bd007221 */ /* 0x000fe80000010000 */
[C---:B------:R-:W-:Y:S01]  /*a090*/  HMMA.16816.F32.BF16 R152, R176.reuse, R154, R16 ;  /* 0x0000009ab098723c */ /* 0x040fe20000041810 */
[----:B------:R-:W1:Y:S03]  /*a0a0*/  LDSM.16.MT88.4 R16, [R250+0x3900] ;  /* 0x00390000fa10783b */ /* 0x000e660000004200 */
[----:B------:R-:W-:Y:S04]  /*a0b0*/  FADD.FTZ R0, R188, R0 ;  /* 0x00000000bc007221 */ /* 0x000fe80000010000 */
[C---:B--2---:R-:W-:Y:S04]  /*a0c0*/  HMMA.16816.F32.BF16 R148, R176.reuse, R144, R20 ;  /* 0x00000090b094723c */ /* 0x044fe80000041814 */
[----:B------:R-:W-:Y:S04]  /*a0d0*/  FADD.FTZ R0, R187, R0 ;  /* 0x00000000bb007221 */ /* 0x000fe80000010000 */
[C---:B------:R-:W-:Y:S04]  /*a0e0*/  HMMA.16816.F32.BF16 R144, R176.reuse, R146, R24 ;  /* 0x00000092b090723c */ /* 0x040fe80000041818 */
[----:B------:R-:W-:Y:S01]  /*a0f0*/  FADD.FTZ R0, R2, R0 ;  /* 0x0000000002007221 */ /* 0x000fe20000010000 */
[----:B------:R-:W-:Y:S03]  /*a100*/  MOV R2, R132 ;  /* 0x0000008400027202 */ /* 0x000fe60000000f00 */
[C---:B---3--:R-:W-:Y:S01]  /*a110*/  HMMA.16816.F32.BF16 R140, R176.reuse, R136, R28 ;  /* 0x00000088b08c723c */ /* 0x048fe2000004181c */
[----:B------:R-:W-:Y:S07]  /*a120*/  STL [R1+0x9c], R0 ;  /* 0x00009c0001007387 */ /* 0x000fee0000100800 */
[C---:B------:R-:W-:Y:S08]  /*a130*/  HMMA.16816.F32.BF16 R136, R176.reuse, R138, R32 ;  /* 0x0000008ab088723c */ /* 0x040ff00000041820 */
[C---:B----4-:R-:W-:Y:S08]  /*a140*/  HMMA.16816.F32.BF16 R36, R176.reuse, R4, R36 ;  /* 0x00000004b024723c */ /* 0x050ff00000041824 */
[C---:B------:R-:W-:Y:S01]  /*a150*/  HMMA.16816.F32.BF16 R40, R176.reuse, R6, R40 ;  /* 0x00000006b028723c */ /* 0x040fe20000041828 */
[----:B------:R-:W2:Y:S07]  /*a160*/  LDSM.16.MT88.4 R4, [R135+0x5900] ;  /* 0x005900008704783b */ /* 0x000eae0000004200 */
[C---:B-----5:R-:W-:Y:S08]  /*a170*/  HMMA.16816.F32.BF16 R44, R176.reuse, R8, R44 ;  /* 0x00000008b02c723c */ /* 0x060ff0000004182c */
[C---:B------:R-:W-:Y:S01]  /*a180*/  HMMA.16816.F32.BF16 R48, R176.reuse, R10, R48 ;  /* 0x0000000ab030723c */ /* 0x040fe20000041830 */
[----:B------:R-:W3:Y:S07]  /*a190*/  LDSM.16.MT88.4 R8, [R248+0x5900] ;  /* 0x00590000f808783b */ /* 0x000eee0000004200 */
[C---:B-1----:R-:W-:Y:S08]  /*a1a0*/  HMMA.16816.F32.BF16 R52, R176.reuse, R12, R52 ;  /* 0x0000000cb034723c */ /* 0x042ff00000041834 */
[C---:B------:R-:W-:Y:S01]  /*a1b0*/  HMMA.16816.F32.BF16 R56, R176.reuse, R14, R56 ;  /* 0x0000000eb038723c */ /* 0x040fe20000041838 */
[----:B------:R-:W1:Y:S07]  /*a1c0*/  LDSM.16.MT88.4 R12, [R251+0x5900] ;  /* 0x00590000fb0c783b */ /* 0x000e6e0000004200 */
[C---:B------:R-:W-:Y:S08]  /*a1d0*/  HMMA.16816.F32.BF16 R60, R176.reuse, R16, R60 ;  /* 0x00000010b03c723c */ /* 0x040ff0000004183c */
[C---:B------:R-:W-:Y:S01]  /*a1e0*/  HMMA.16816.F32.BF16 R64, R176.reuse, R18, R64 ;  /* 0x00000012b040723c */ /* 0x040fe20000041840 */
[----:B------:R-:W4:Y:S07]  /*a1f0*/  LDSM.16.MT88.4 R16, [R250+0x5900] ;  /* 0x00590000fa10783b */ /* 0x000f2e0000004200 */
        /* <DEDUP_REMOVED lines=18> */
[C---:B----4-:R-:W-:Y:S08]  /*a320*/  HMMA.16816.F32.BF16 R124, R176.reuse, R16, R124 ;  /* 0x00000010b07c723c */ /* 0x050ff0000004187c */
[----:B------:R-:W-:Y:S01]  /*a330*/  HMMA.16816.F32.BF16 R128, R176, R18, R128 ;  /* 0x00000012b080723c */ /* 0x000fe20000041880 */
[----:B------:R-:W-:-:S07]  /*a340*/  @P0 BRA `(.L_x_615) ;  /* 0xffffbd7000000947 */ /* 0x000fce000383ffff */
.L_x_612:
[----:B------:R-:W-:-:S13]  /*a350*/  ISETP.LE.AND P0, PT, RZ, UR10, PT ;  /* 0x0000000aff007c0c */ /* 0x000fda000bf03270 */
[----:B------:R-:W-:Y:S05]  /*a360*/  @!P0 BRA `(.L_x_616) ;  /* 0x00003be000008947 */ /* 0x000fea0003800000 */
[----:B------:R-:W2:Y:S04]  /*a370*/  LDL.LU R4, [R1+0xe4] ;  /* 0x0000e40001047983 */ /* 0x000ea80000300800 */
[----:B------:R-:W2:Y:S01]  /*a380*/  LDL.LU R0, [R1+0x98] ;  /* 0x0000980001007983 */ /* 0x000ea20000300800 */
[----:B------:R-:W-:Y:S01]  /*a390*/  IMAD.MOV.U32 R133, RZ, RZ, R3 ;  /* 0x000000ffff857224 */ /* 0x000fe200078e0003 */
[C---:B--2---:R-:W-:Y:S01]  /*a3a0*/  SHF.L.U64.HI R2, R0.reuse, 0x1, R4 ;  /* 0x0000000100027819 */ /* 0x044fe20000010204 */
[----:B------:R-:W-:-:S04]  /*a3b0*/  IMAD.SHL.U32 R0, R0, 0x2, RZ ;  /* 0x0000000200007824 */ /* 0x000fc800078e00ff */
[----:B------:R1:W-:Y:S04]  /*a3c0*/  STL [R1+0x84], R2 ;  /* 0x0000840201007387 */ /* 0x0003e80000100800 */
[----:B------:R2:W-:Y:S04]  /*a3d0*/  STL [R1+0x80], R0 ;  /* 0x0000800001007387 */ /* 0x0005e80000100800 */
[----:B------:R-:W3:Y:S04]  /*a3e0*/  LDL.LU R8, [R1+0xdc] ;  /* 0x0000dc0001087983 */ /* 0x000ee80000300800 */
[----:B------:R-:W3:Y:S04]  /*a3f0*/  LDL.LU R7, [R1+0xd0] ;  /* 0x0000d00001077983 */ /* 0x000ee80000300800 */
[----:B------:R-:W4:Y:S04]  /*a400*/  LDL.LU R6, [R1+0xe0] ;  /* 0x0000e00001067983 */ /* 0x000f280000300800 */
[----:B------:R-:W4:Y:S04]  /*a410*/  LDL.LU R5, [R1+0xd4] ;  /* 0x0000d40001057983 */ /* 0x000f280000300800 */
[----:B------:R-:W5:Y:S01]  /*a420*/  LDL.LU R4, [R1+0xb0] ;  /* 0x0000b00001047983 */ /* 0x000f620000300800 */
[----:B-1----:R-:W-:-:S03]  /*a430*/  IMAD.MOV.U32 R2, RZ, RZ, R132 ;  /* 0x000000ffff027224 */ /* 0x002fc600078e0084 */
[----:B--2---:R-:W5:Y:S01]  /*a440*/  LDL.LU R0, [R1+0x64] ;  /* 0x0000640001007983 */ /* 0x004f620000300800 */
[C---:B---3--:R-:W-:Y:S02]  /*a450*/  SHF.L.U64.HI R8, R7.reuse, 0x1, R8 ;  /* 0x0000000107087819 */ /* 0x048fe40000010208 */
[----:B------:R-:W-:-:S03]  /*a460*/  SHF.L.U32 R3, R7, 0x1, RZ ;  /* 0x0000000107037819 */ /* 0x000fc600000006ff */
[----:B------:R-:W-:Y:S01]  /*a470*/  STL [R1+0x7c], R8 ;  /* 0x00007c0801007387 */ /* 0x000fe20000100800 */
[----:B----4-:R-:W-:-:S03]  /*a480*/  SHF.L.U64.HI R6, R5, 0x1, R6 ;  /* 0x0000000105067819 */ /* 0x010fc60000010206 */
[----:B------:R5:W-:Y:S01]  /*a490*/  STL [R1+0x78], R3 ;  /* 0x0000780301007387 */ /* 0x000be20000100800 */
[----:B------:R-:W-:-:S03]  /*a4a0*/  IMAD.SHL.U32 R5, R5, 0x2, RZ ;  /* 0x0000000205057824 */ /* 0x000fc600078e00ff */
[----:B------:R1:W-:Y:S04]  /*a4b0*/  STL [R1+0x74], R6 ;  /* 0x0000740601007387 */ /* 0x0003e80000100800 */
[----:B------:R1:W-:Y:S01]  /*a4c0*/  STL [R1+0x70], R5 ;  /* 0x0000700501007387 */ /* 0x0003e20000100800 */
[C---:B-----5:R-:W-:Y:S02]  /*a4d0*/  SHF.L.U64.HI R3, R0.reuse, 0x1, R4 ;  /* 0x0000000100037819 */ /* 0x060fe40000010204 */
[----:B------:R-:W-:-:S05]  /*a4e0*/  SHF.L.U32 R0, R0, 0x1, RZ ;  /* 0x0000000100007819 */ /* 0x000fca00000006ff */
[----:B------:R1:W-:Y:S04]  /*a4f0*/  STL [R1+0x68], R0 ;  /* 0x0000680001007387 */ /* 0x0003e80000100800 */
[----:B------:R1:W-:Y:S01]  /*a500*/  STL [R1+0x6c], R3 ;  /* 0x00006c0301007387 */ /* 0x0003e20000100800 */
[----:B------:R-:W-:Y:S05]  /*a510*/  BRA `(.L_x_617) ;  /* 0x0000043000007947 */ /* 0x000fea0003800000 */
.L_x_619:
[----:B------:R-:W2:Y:S01]  /*a520*/  LDL R12, [R1+0xa0] ;  /* 0x0000a000010c7983 */ /* 0x000ea20000100800 */
[----:B------:R-:W-:Y:S01]  /*a530*/  ULEA UR4, UR10, UR12, 0x6 ;  /* 0x0000000c0a047291 */ /* 0x000fe2000f8e303f */
[----:B------:R-:W-:Y:S02]  /*a540*/  IMAD.MOV.U32 R9, RZ, RZ, RZ ;  /* 0x000000ffff097224 */ /* 0x000fe400078e00ff */
[----:B------:R-:W3:Y:S03]  /*a550*/  LDL R31, [R1+0x80] ;  /* 0x00008000011f7983 */ /* 0x000ee60000100800 */
[----:B------:R-:W-:Y:S01]  /*a560*/  IMAD.U32 R5, RZ, RZ, UR4 ;  /* 0x00000004ff057e24 */ /* 0x000fe2000f8e00ff */
[----:B------:R-:W4:Y:S04]  /*a570*/  LDL R30, [R1+0x84] ;  /* 0x00008400011e7983 */ /* 0x000f280000100800 */
        /* <DEDUP_REMOVED lines=18> */
[----:B------:R2:W3:Y:S02]  /*a6a0*/  @!P1 LDG.E R9, [R6.64] ;  /* 0x0000001006099981 */ /* 0x0004e4000c1e1900 */
[----:B------:R-:W-:Y:S04]  /*a6b0*/  IMAD R0, R0, c[0x0][0x1e0], RZ ;  /* 0x0000780000007a24 */ /* 0x000fe800078e02ff */
[C---:B------:R-:W-:Y:S02]  /*a6c0*/  IMAD R0, R10.reuse, c[0x0][0x1e4], R0 ;  /* 0x000079000a007a24 */ /* 0x040fe400078e0200 */
[----:B--2---:R-:W-:Y:S04]  /*a6d0*/  IMAD.WIDE.U32 R6, R10, c[0x0][0x1e0], RZ ;  /* 0x000078000a067a25 */ /* 0x004fe800078e00ff */
[----:B------:R-:W-:Y:S01]  /*a6e0*/  IMAD.IADD R7, R7, 0x1, R0 ;  /* 0x0000000107077824 */ /* 0x000fe200078e0200 */
[----:B---3--:R-:W-:Y:S01]  /*a6f0*/  STL [R1+0x58], R9 ;  /* 0x0000580901007387 */ /* 0x008fe20000100800 */
[----:B-1----:R-:W-:Y:S02]  /*a700*/  SHF.R.S32.HI R10, RZ, 0x1f, R9 ;  /* 0x0000001fff0a7819 */ /* 0x002fe40000011409 */
[C---:B------:R-:W-:Y:S04]  /*a710*/  IMAD.WIDE.U32 R6, R9.reuse, c[0x0][0x1f0], R6 ;  /* 0x00007c0009067a25 */ /* 0x040fe800078e0006 */
[----:B------:R-:W-:Y:S01]  /*a720*/  IMAD R10, R10, c[0x0][0x1f0], RZ ;  /* 0x00007c000a0a7a24 */ /* 0x000fe200078e02ff */
[----:B------:R-:W-:Y:S03]  /*a730*/  IADD3 R0, P0, R6, UR22, RZ ;  /* 0x0000001606007c10 */ /* 0x000fe6000ff1e0ff */
[----:B------:R-:W-:Y:S05]  /*a740*/  IMAD R10, R9, c[0x0][0x1f4], R10 ;  /* 0x00007d00090a7a24 */ /* 0x000fea00078e020a */
[----:B------:R-:W-:Y:S02]  /*a750*/  IADD3.X R10, R7, UR20, R10, P0, !PT ;  /* 0x00000014070a7c10 */ /* 0x000fe400087fe40a */
[C---:B------:R-:W-:Y:S04]  /*a760*/  LEA R5, P0, R0.reuse, c[0x0][0x1c8], 0x1 ;  /* 0x0000720000057a11 */ /* 0x040fe800078008ff */
[----:B------:R-:W-:Y:S01]  /*a770*/  LEA.HI.X R10, R0, c[0x0][0x1cc], R10, 0x1, P0 ;  /* 0x00007300000a7a11 */ /* 0x000fe200000f0c0a */
[----:B------:R-:W1:Y:S04]  /*a780*/  SHFL.IDX PT, R6, R5, RZ, 0x181f ;  /* 0x00181fff05067589 */ /* 0x000e6800000e0000 */
[----:B------:R-:W4:Y:S04]  /*a790*/  SHFL.IDX PT, R7, R10, RZ, 0x181f ;  /* 0x00181fff0a077589 */ /* 0x000f2800000e0000 */
[----:B------:R-:W2:Y:S04]  /*a7a0*/  SHFL.IDX PT, R0, R5, 0x1, 0x181f ;  /* 0x00381f0005007f89 */ /* 0x000ea800000e0000 */
[----:B------:R3:W2:Y:S01]  /*a7b0*/  SHFL.IDX PT, R5, R10, 0x1, 0x181f ;  /* 0x00381f000a057f89 */ /* 0x0006a200000e0000 */
[C---:B-1----:R-:W-:Y:S05]  /*a7c0*/  IADD3 R8, P0, R6.reuse, R31, RZ ;  /* 0x0000001f06087210 */ /* 0x042fea0007f1e0ff */
[C---:B----4-:R-:W-:Y:S05]  /*a7d0*/  IMAD.X R9, R7.reuse, 0x1, R30, P0 ;  /* 0x0000000107097824 */ /* 0x050fea00000e061e */
[----:B-----5:R1:W-:Y:S02]  /*a7e0*/  LDGSTS.E.BYPASS.LTC128B.128 [R24+0x10100], [R8.64], !P6 ;  /* 0x1010000008187fae */ /* 0x0203e4000f101d50 */
[C---:B-1----:R-:W-:Y:S04]  /*a7f0*/  IADD3 R8, P0, R6.reuse, R29, RZ ;  /* 0x0000001d06087210 */ /* 0x042fe80007f1e0ff */
[CC--:B------:R-:W-:Y:S02]  /*a800*/  IADD3.X R9, R7.reuse, R28.reuse, RZ, P0, !PT ;  /* 0x0000001c07097210 */ /* 0x0c0fe400007fe4ff */
[C---:B------:R-:W-:Y:S03]  /*a810*/  IADD3 R12, P0, R6.reuse, R27, RZ ;  /* 0x0000001b060c7210 */ /* 0x040fe60007f1e0ff */
[----:B------:R1:W-:Y:S02]  /*a820*/  LDGSTS.E.BYPASS.LTC128B.128 [R24+0x12100], [R8.64], !P5 ;  /* 0x1210000008187fae */ /* 0x0003e4000e901d50 */
[C---:B------:R-:W-:Y:S01]  /*a830*/  IMAD.X R13, R7.reuse, 0x1, R26, P0 ;  /* 0x00000001070d7824 */ /* 0x040fe200000e061a */
[----:B---3--:R-:W-:Y:S04]  /*a840*/  IADD3 R10, P0, R6, R25, RZ ;  /* 0x00000019060a7210 */ /* 0x008fe80007f1e0ff */
[----:B------:R3:W-:Y:S01]  /*a850*/  LDGSTS.E.BYPASS.LTC128B.128 [R24+0x14100], [R12.64], !P4 ;  /* 0x141000000c187fae */ /* 0x0007e2000e101d50 */
[----:B------:R-:W-:Y:S01]  /*a860*/  IMAD.X R11, R7, 0x1, R132, P0 ;  /* 0x00000001070b7824 */ /* 0x000fe200000e0684 */
[C---:B--2---:R-:W-:Y:S04]  /*a870*/  IADD3 R6, P0, R0.reuse, R31, RZ ;  /* 0x0000001f00067210 */ /* 0x044fe80007f1e0ff */
[----:B------:R3:W-:Y:S01]  /*a880*/  LDGSTS.E.BYPASS.LTC128B.128 [R24+0x16100], [R10.64], !P3 ;  /* 0x161000000a187fae */ /* 0x0007e2000d901d50 */
[C---:B------:R-:W-:Y:S05]  /*a890*/  IMAD.X R7, R5.reuse, 0x1, R30, P0 ;  /* 0x0000000105077824 */ /* 0x040fea00000e061e */
[----:B------:R2:W-:Y:S02]  /*a8a0*/  LDGSTS.E.BYPASS.LTC128B.128 [R24+0x11100], [R6.64], !P6 ;  /* 0x1110000006187fae */ /* 0x0005e4000f101d50 */
[C---:B--2---:R-:W-:Y:S04]  /*a8b0*/  IADD3 R6, P0, R0.reuse, R29, RZ ;  /* 0x0000001d00067210 */ /* 0x044fe80007f1e0ff */
[C---:B------:R-:W-:Y:S02]  /*a8c0*/  IADD3.X R7, R5.reuse, R28, RZ, P0, !PT ;  /* 0x0000001c05077210 */ /* 0x040fe400007fe4ff */
[C---:B-1----:R-:W-:Y:S03]  /*a8d0*/  IADD3 R8, P0, R0.reuse, R27, RZ ;  /* 0x0000001b00087210 */ /* 0x042fe60007f1e0ff */
[----:B------:R1:W-:Y:S02]  /*a8e0*/  LDGSTS.E.BYPASS.LTC128B.128 [R24+0x13100], [R6.64], !P5 ;  /* 0x1310000006187fae */ /* 0x0003e4000e901d50 */
[C---:B------:R-:W-:Y:S05]  /*a8f0*/  IMAD.X R9, R5.reuse, 0x1, R26, P0 ;  /* 0x0000000105097824 */ /* 0x040fea00000e061a */
[----:B------:R3:W-:Y:S01]  /*a900*/  LDGSTS.E.BYPASS.LTC128B.128 [R24+0x15100], [R8.64], !P4 ;  /* 0x1510000008187fae */ /* 0x0007e2000e101d50 */
[----:B-1----:R-:W-:Y:S05]  /*a910*/  IADD3 R6, P0, R0, R25, RZ ;  /* 0x0000001900067210 */ /* 0x002fea0007f1e0ff */
[----:B------:R-:W-:Y:S05]  /*a920*/  IMAD.X R7, R5, 0x1, R132, P0 ;  /* 0x0000000105077824 */ /* 0x000fea00000e0684 */
[----:B------:R3:W-:Y:S01]  /*a930*/  LDGSTS.E.BYPASS.LTC128B.128 [R24+0x17100], [R6.64], !P3 ;  /* 0x1710000006187fae */ /* 0x0007e2000d901d50 */
[----:B------:R-:W-:-:S05]  /*a940*/  BRA `(.L_x_618) ;  /* 0x0000162000007947 */ /* 0x000fca0003800000 */
.L_x_617:
[----:B-1----:R-:W2:Y:S01]  /*a950*/  LDL R3, [R1+0x5c] ;  /* 0x00005c0001037983 */ /* 0x002ea20000100800 */
[----:B------:R-:W-:Y:S04]  /*a960*/  DEPBAR.LE SB0, 0x0 ;  /* 0x000080000000791a */ /* 0x000fe80000000000 */
[----:B------:R-:W3:Y:S01]  /*a970*/  LDL R7, [R1+0x58] ;  /* 0x0000580001077983 */ /* 0x000ee20000100800 */
[----:B------:R-:W-:Y:S04]  /*a980*/  UISETP.GE.AND UP0, UPT, UR10, 0x1, UPT ;  /* 0x000000010a00788c */ /* 0x000fe8000bf06270 */
[----:B------:R1:W-:Y:S05]  /*a990*/  STL [R1+0x104], R41 ;  /* 0x0001042901007387 */ /* 0x0003ea0000100800 */
[----:B------:R-:W-:Y:S05]  /*a9a0*/  STL [R1+0x100], R40 ;  /* 0x0001002801007387 */ /* 0x000fea0000100800 */
[----:B------:R4:W-:Y:S05]  /*a9b0*/  STL.64 [R1+0xf8], R38 ;  /* 0x0000f82601007387 */ /* 0x0009ea0000100a00 */
[----:B------:R1:W-:Y:S05]  /*a9c0*/  STL [R1+0xf0], R37 ;  /* 0x0000f02501007387 */ /* 0x0003ea0000100800 */
[----:B------:R4:W-:Y:S05]  /*a9d0*/  STL [R1+0xec], R36 ;  /* 0x0000ec2401007387 */ /* 0x0009ea0000100800 */
[----:B------:R4:W-:Y:S05]  /*a9e0*/  STL [R1+0xe8], R2 ;  /* 0x0000e80201007387 */ /* 0x0009ea0000100800 */
[----:B------:R-:W3:Y:S05]  /*a9f0*/  LDL R22, [R1+0x80] ;  /* 0x0000800001167983 */ /* 0x000eea0000100800 */
[----:B------:R-:W3:Y:S05]  /*aa00*/  LDL R6, [R1] ;  /* 0x0000000001067983 */ /* 0x000eea0000100800 */
[----:B-1----:R-:W3:Y:S05]  /*aa10*/  LDL R41, [R1+0x84] ;  /* 0x0000840001297983 */ /* 0x002eea0000100800 */
[----:B----4-:R-:W4:Y:S05]  /*aa20*/  LDL R38, [R1+0x3c] ;  /* 0x00003c0001267983 */ /* 0x010f2a0000100800 */
[----:B------:R-:W4:Y:S05]  /*aa30*/  LDL R31, [R1+0x38] ;  /* 0x00003800011f7983 */ /* 0x000f2a0000100800 */
        /* <DEDUP_REMOVED lines=11> */
[----:B------:R-:W-:Y:S05]  /*aaf0*/  LDSM.16.M88.4 R32, [R134+0x11900] ;  /* 0x011900008620783b */ /* 0x000fea0000000200 */
[----:B------:R-:W4:Y:S05]  /*ab00*/  LDL R23, [R1+0xc8] ;  /* 0x0000c80001177983 */ /* 0x000f2a0000100800 */
[----:B------:R-:W4:Y:S01]  /*ab10*/  LDL R132, [R1+0x6c] ;  /* 0x00006c0001847983 */ /* 0x000f220000100800 */
[----:B--2---:R-:W-:Y:S01]  /*ab20*/  SHF.R.S32.HI R0, RZ, 0x1f, R3 ;  /* 0x0000001fff007819 */ /* 0x004fe20000011403 */
[C---:B------:R-:W-:Y:S04]  /*ab30*/  IMAD.WIDE.U32 R4, R3.reuse, c[0x0][0x208], RZ ;  /* 0x0000820003047a25 */ /* 0x040fe800078e00ff */
        /* <DEDUP_REMOVED lines=12> */
[----:B------:R-:W2:Y:S05]  /*ac00*/  SHFL.IDX PT, R3, R28, RZ, 0x181f ;  /* 0x00181fff1c037589 */ /* 0x000eaa00000e0000 */
[----:B------:R3:W-:Y:S05]  /*ac10*/  LDSM.16.M88.4 R176, [R6] ;  /* 0x0000000006b0783b */ /* 0x0007ea0000000200 */
[----:B------:R-:W4:Y:S05]  /*ac20*/  SHFL.IDX PT, R20, R20, 0x1, 0x181f ;  /* 0x00381f0014147f89 */ /* 0x000f2a00000e0000 */
[----:B----4-:R-:W-:Y:S01]  /*ac30*/  LDSM.16.M88.4 R180, [R38] ;  /* 0x0000000026b4783b */ /* 0x010fe20000000200 */
[C---:B-1----:R-:W-:Y:S04]  /*ac40*/  IADD3 R12, P0, R0.reuse, R22, RZ ;  /* 0x00000016000c7210 */ /* 0x042fe80007f1e0ff */
[----:B------:R-:W-:Y:S01]  /*ac50*/  LDSM.16.M88.4 R184, [R31] ;  /* 0x000000001fb8783b */ /* 0x000fe20000000200 */
[C---:B--2---:R-:W-:Y:S04]  /*ac60*/  IADD3.X R13, R3.reuse, R41, RZ, P0, !PT ;  /* 0x00000029030d7210 */ /* 0x044fe800007fe4ff */
[----:B------:R1:W-:Y:S01]  /*ac70*/  LDSM.16.M88.4 R188, [R30] ;  /* 0x000000001ebc783b */ /* 0x0003e20000000200 */
[C---:B---3--:R-:W-:Y:S04]  /*ac80*/  HMMA.16816.F32.BF16 R4, R168.reuse, R8, RZ ;  /* 0x00000008a804723c */ /* 0x048fe800000418ff */
[----:B------:R-:W-:Y:S01]  /*ac90*/  @!PT LDS RZ, [RZ] ;  /* 0x00000000fffff984 */ /* 0x000fe20000000800 */
[----:B------:R-:W-:Y:S01]  /*aca0*/  @!PT LDS RZ, [RZ] ;  /* 0x00000000fffff984 */ /* 0x000fe20000000800 */
[----:B------:R-:W-:Y:S01]  /*acb0*/  @!PT LDS RZ, [RZ] ;  /* 0x00000000fffff984 */ /* 0x000fe20000000800 */
[----:B------:R2:W-:Y:S01]  /*acc0*/  LDGSTS.E.BYPASS.LTC128B.128 [R29], [R12.64], !P6 ;  /* 0x000000000c1d7fae */ /* 0x0005e2000f101d50 */
[C---:B------:R-:W-:Y:S04]  /*acd0*/  IADD3 R14, P0, R0.reuse, R40, RZ ;  /* 0x00000028000e7210 */ /* 0x040fe80007f1e0ff */
[----:B------:R-:W3:Y:S01]  /*ace0*/  SHFL.IDX PT, R28, R28, 0x1, 0x181f ;  /* 0x00381f001c1c7f89 */ /* 0x000ee200000e0000 */
[C---:B------:R-:W-:Y:S02]  /*acf0*/  HMMA.16816.F32.BF16 R8, R168.reuse, R10, RZ ;  /* 0x0000000aa808723c */ /* 0x040fe400000418ff */
[C---:B------:R-:W-:Y:S02]  /*ad00*/  IADD3.X R15, R3.reuse, R37, RZ, P0, !PT ;  /* 0x00000025030f7210 */ /* 0x040fe400007fe4ff */
[C---:B-1----:R-:W-:Y:S04]  /*ad10*/  IADD3 R30, P0, R0.reuse, R36, RZ ;  /* 0x00000024001e7210 */ /* 0x042fe80007f1e0ff */
[C---:B------:R-:W-:Y:S04]  /*ad20*/  IADD3.X R31, R3.reuse, R2, RZ, P0, !PT ;  /* 0x00000002031f7210 */ /* 0x040fe800007fe4ff */
[----:B------:R-:W-:Y:S02]  /*ad30*/  IADD3 R38, P0, R0, R21, RZ ;  /* 0x0000001500267210 */ /* 0x000fe40007f1e0ff */
[----:B------:R-:W4:Y:S05]  /*ad40*/  LDL R0, [R1+0xc0] ;  /* 0x0000c00001007983 */ /* 0x000f2a0000100800 */
[----:B--2---:R-:W2:Y:S05]  /*ad50*/  LDL R13, [R1+0xc4] ;  /* 0x0000c400010d7983 */ /* 0x004eaa0000100800 */
[----:B------:R3:W-:Y:S01]  /*ad60*/  LDGSTS.E.BYPASS.LTC128B.128 [R23], [R14.64], !P5 ;  /* 0x000000000e177fae */ /* 0x0007e2000e901d50 */
[----:B------:R-:W-:Y:S02]  /*ad70*/  IADD3.X R39, R3, R132, RZ, P0, !PT ;  /* 0x0000008403277210 */ /* 0x000fe400007fe4ff */
[----:B------:R-:W-:Y:S04]  /*ad80*/  IADD3 R22, P0, R20, R22, RZ ;  /* 0x0000001614167210 */ /* 0x000fe80007f1e0ff */
[----:B---3--:R-:W-:Y:S02]  /*ad90*/  IADD3.X R23, R28, R41, RZ, P0, !PT ;  /* 0x000000291c177210 */ /* 0x008fe400007fe4ff */
[----:B------:R1:W5:Y:S05]  /*ada0*/  LDL.LU R41, [R1+0x104] ;  /* 0x0001040001297983 */ /* 0x00036a0000300800 */
[----:B--2---:R2:W-:Y:S05]  /*adb0*/  LDGSTS.E.BYPASS.LTC128B.128 [R13], [R30.64], !P4 ;  /* 0x000000001e0d7fae */ /* 0x0045ea000e101d50 */
[----:B----4-:R3:W-:Y:S05]  /*adc0*/  LDGSTS.E.BYPASS.LTC128B.128 [R0], [R38.64], !P3 ;  /* 0x0000000026007fae */ /* 0x0107ea000d901d50 */
[----:B------:R4:W-:Y:S01]  /*add0*/  LDGSTS.E.BYPASS.LTC128B.128 [R29+0x1000], [R22.64], !P6 ;  /* 0x01000000161d7fae */ /* 0x0009e2000f101d50 */
[C---:B--2---:R-:W-:Y:S01]  /*ade0*/  HMMA.16816.F32.BF16 R12, R168.reuse, R16, RZ ;  /* 0x00000010a80c723c */ /* 0x044fe200000418ff */
[----:B------:R-:W-:Y:S03]  /*adf0*/  IADD3 R30, P0, R20, R40, RZ ;  /* 0x00000028141e7210 */ /* 0x000fe60007f1e0ff */
[----:B------:R1:W5:Y:S01]  /*ae00*/  LDL.LU R40, [R1+0x100] ;  /* 0x0001000001287983 */ /* 0x0003620000300800 */
[----:B------:R-:W-:Y:S03]  /*ae10*/  IADD3.X R31, R28, R37, RZ, P0, !PT ;  /* 0x000000251c1f7210 */ /* 0x000fe600007fe4ff */
[C---:B------:R-:W-:Y:S01]  /*ae20*/  HMMA.16816.F32.BF16 R16, R168.reuse, R18, RZ ;  /* 0x00000012a810723c */ /* 0x040fe200000418ff */
[----:B---3--:R1:W5:Y:S03]  /*ae30*/  LDL.LU.64 R38, [R1+0xf8] ;  /* 0x0000f80001267983 */ /* 0x0083660000300a00 */
[----:B----4-:R-:W-:Y:S02]  /*ae40*/  IADD3 R22, P0, R20, R36, RZ ;  /* 0x0000002414167210 */ /* 0x010fe40007f1e0ff */
[----:B------:R2:W-:Y:S02]  /*ae50*/  LDGSTS.E.BYPASS.LTC128B.128 [R29+0x3000], [R30.64], !P5 ;  /* 0x030000001e1d7fae */ /* 0x0005e4000e901d50 */
[----:B------:R-:W-:Y:S03]  /*ae60*/  IADD3.X R23, R28, R2, RZ, P0, !PT ;  /* 0x000000021c177210 */ /* 0x000fe600007fe4ff */
[----:B------:R1:W5:Y:S05]  /*ae70*/  LDL.LU R37, [R1+0xf0] ;  /* 0x0000f00001257983 */ /* 0x00036a0000300800 */
[----:B------:R3:W-:Y:S05]  /*ae80*/  LDGSTS.E.BYPASS.LTC128B.128 [R29+0x5000], [R22.64], !P4 ;  /* 0x05000000161d7fae */ /* 0x0007ea000e101d50 */
[----:B------:R1:W5:Y:S05]  /*ae90*/  LDL.LU R36, [R1+0xec] ;  /* 0x0000ec0001247983 */ /* 0x00036a0000300800 */
[----:B------:R1:W5:Y:S05]  /*aea0*/  LDL.LU R2, [R1+0xe8] ;  /* 0x0000e80001027983 */ /* 0x00036a0000300800 */
[----:B------:R-:W4:Y:S01]  /*aeb0*/  LDL R3, [R1+0x28] ;  /* 0x0000280001037983 */ /* 0x000f220000100800 */
[----:B--2---:R-:W-:Y:S04]  /*aec0*/  IADD3 R30, P0, R20, R21, RZ ;  /* 0x00000015141e7210 */ /* 0x004fe80007f1e0ff */
[----:B------:R-:W2:Y:S01]  /*aed0*/  LDL R0, [R1+0x24] ;  /* 0x0000240001007983 */ /* 0x000ea20000100800 */
[----:B------:R-:W-:Y:S02]  /*aee0*/  IADD3.X R31, R28, R132, RZ, P0, !PT ;  /* 0x000000841c1f7210 */ /* 0x000fe400007fe4ff */
[----:B------:R-:W-:Y:S03]  /*aef0*/  PLOP3.LUT P0, PT, PT, PT, UP0, 0x80, 0x0 ;  /* 0x000000000000781c */ /* 0x000fe60003f0f008 */
[----:B------:R1:W-:Y:S01]  /*af00*/  LDGSTS.E.BYPASS.LTC128B.128 [R29+0x7000], [R30.64], !P3 ;  /* 0x070000001e1d7fae */ /* 0x0003e2000d901d50 */
[C---:B---3--:R-:W-:Y:S04]  /*af10*/  HMMA.16816.F32.BF16 R20, R168.reuse, R24, RZ ;  /* 0x00000018a814723c */ /* 0x048fe800000418ff */
[----:B------:R-:W0:Y:S04]  /*af20*/  LDGDEPBAR ;  /* 0x00000000000079af */ /* 0x000e280000000000 */
[C---:B------:R-:W-:Y:S08]  /*af30*/  HMMA.16816.F32.BF16 R24, R168.reuse, R26, RZ ;  /* 0x0000001aa818723c */ /* 0x040ff000000418ff */
[C---:B-1----:R-:W-:Y:S08]  /*af40*/  HMMA.16816.F32.BF16 R28, R168.reuse, R32, RZ ;  /* 0x00000020a81c723c */ /* 0x042ff000000418ff */
[----:B------:R-:W-:Y:S08]  /*af50*/  HMMA.16816.F32.BF16 R32, R168, R34, RZ ;  /* 0x00000022a820723c */ /* 0x000ff000000418ff */
[C---:B------:R-:W-:Y:S08]  /*af60*/  HMMA.16816.F32.BF16 R4, R172.reuse, R176, R4 ;  /* 0x000000b0ac04723c */ /* 0x040ff00000041804 */
[C---:B------:R-:W-:Y:S01]  /*af70*/  HMMA.16816.F32.BF16 R8, R172.reuse, R178, R8 ;  /* 0x000000b2ac08723c */ /* 0x040fe20000041808 */
[----:B------:R-:W1:Y:S07]  /*af80*/  LDSM.16.M88.4 R176, [R252+0x10100] ;  /* 0x01010000fcb0783b */ /* 0x000e6e0000000200 */
[C---:B------:R-:W-:Y:S08]  /*af90*/  HMMA.16816.F32.BF16 R12, R172.reuse, R180, R12 ;  /* 0x000000b4ac0c723c */ /* 0x040ff0000004180c */
[C---:B------:R-:W-:Y:S01]  /*afa0*/  HMMA.16816.F32.BF16 R16, R172.reuse, R182, R16 ;  /* 0x000000b6ac10723c */ /* 0x040fe20000041810 */
[----:B------:R-:W3:Y:S07]  /*afb0*/  LDSM.16.M88.4 R180, [R252+0x10900] ;  /* 0x01090000fcb4783b */ /* 0x000eee0000000200 */
[C---:B------:R-:W-:Y:S08]  /*afc0*/  HMMA.16816.F32.BF16 R20, R172.reuse, R184, R20 ;  /* 0x000000b8ac14723c */ /* 0x040ff00000041814 */
[C---:B------:R-:W-:Y:S01]  /*afd0*/  HMMA.16816.F32.BF16 R24, R172.reuse, R186, R24 ;  /* 0x000000baac18723c */ /* 0x040fe20000041818 */
[----:B------:R-:W-:Y:S07]  /*afe0*/  LDSM.16.M88.4 R184, [R252+0x11900] ;  /* 0x01190000fcb8783b */ /* 0x000fee0000000200 */
[C---:B------:R-:W-:Y:S01]  /*aff0*/  HMMA.16816.F32.BF16 R28, R172.reuse, R188, R28 ;  /* 0x000000bcac1c723c */ /* 0x040fe2000004181c */
[----:B------:R-:W2:Y:S05]  /*b000*/  LDL R188, [R1+0x30] ;  /* 0x0000300001bc7983 */ /* 0x000eaa0000100800 */
[----:B------:R-:W2:Y:S02]  /*b010*/  LDL R189, [R1+0x2c] ;  /* 0x00002c0001bd7983 */ /* 0x000ea40000100800 */
        /* <DEDUP_REMOVED lines=21> */
[----:B------:R-:W1:Y:S07]  /*b170*/  LDSM.16.M88.4 R184, [R134+0x12900] ;  /* 0x0129000086b8783b */ /* 0x000e6e0000000200 */
[C---:B---3--:R-:W-:Y:S08]  /*b180*/  HMMA.16816.F32.BF16 R28, R196.reuse, R180, R28 ;  /* 0x000000b4c41c723c */ /* 0x048ff0000004181c */
[----:B------:R-:W-:Y:S01]  /*b190*/  HMMA.16816.F32.BF16 R32, R196, R182, R32 ;  /* 0x000000b6c420723c */ /* 0x000fe20000041820 */
[----:B------:R-:W3:Y:S07]  /*b1a0*/  LDSM.16.M88.4 R180, [R134+0x13100] ;  /* 0x0131000086b4783b */ /* 0x000eee0000000200 */
[C---:B-1----:R-:W-:Y:S08]  /*b1b0*/  HMMA.16816.F32.BF16 R4, R200.reuse, R176, R4 ;  /* 0x000000b0c804723c */ /* 0x042ff00000041804 */
[C---:B------:R-:W-:Y:S01]  /*b1c0*/  HMMA.16816.F32.BF16 R8, R200.reuse, R178, R8 ;  /* 0x000000b2c808723c */ /* 0x040fe20000041808 */
[----:B------:R-:W1:Y:S07]  /*b1d0*/  LDSM.16.M88.4 R176, [R134+0x13900] ;  /* 0x0139000086b0783b */ /* 0x000e6e0000000200 */
[C---:B------:R-:W-:Y:S08]  /*b1e0*/  HMMA.16816.F32.BF16 R12, R200.reuse, R184, R12 ;  /* 0x000000b8c80c723c */ /* 0x040ff0000004180c */
[C---:B------:R-:W-:Y:S08]  /*b1f0*/  HMMA.16816.F32.BF16 R16, R200.reuse, R186, R16 ;  /* 0x000000bac810723c */ /* 0x040ff00000041810 */
[C---:B---3--:R-:W-:Y:S08]  /*b200*/  HMMA.16816.F32.BF16 R20, R200.reuse, R180, R20 ;  /* 0x000000b4c814723c */ /* 0x048ff00000041814 */
[C---:B------:R-:W-:Y:S08]  /*b210*/  HMMA.16816.F32.BF16 R24, R200.reuse, R182, R24 ;  /* 0x000000b6c818723c */ /* 0x040ff00000041818 */
[C---:B-1----:R-:W-:Y:S08]  /*b220*/  HMMA.16816.F32.BF16 R28, R200.reuse, R176, R28 ;  /* 0x000000b0c81c723c */ /* 0x042ff0000004181c */
[----:B------:R-:W-:Y:S01]  /*b230*/  HMMA.16816.F32.BF16 R32, R200, R178, R32 ;  /* 0x000000b2c820723c */ /* 0x000fe20000041820 */
[----:B----4-:R1:W-:Y:S05]  /*b240*/  LDSM.16.M88.4 R176, [R3] ;  /* 0x0000000003b0783b */ /* 0x0103ea0000000200 */
[----:B-1----:R-:W3:Y:S05]  /*b250*/  LDL R3, [R1+0x18] ;  /* 0x0000180001037983 */ /* 0x002eea0000100800 */
[----:B--2---:R1:W2:Y:S05]  /*b260*/  LDSM.16.M88.4 R184, [R188] ;  /* 0x00000000bcb8783b */ /* 0x0042aa0000000200 */
[----:B------:R4:W2:Y:S05]  /*b270*/  LDSM.16.M88.4 R180, [R189] ;  /* 0x00000000bdb4783b */ /* 0x0008aa0000000200 */
[----:B-1----:R-:W3:Y:S05]  /*b280*/  LDL R188, [R1+0x1c] ;  /* 0x00001c0001bc7983 */ /* 0x002eea0000100800 */
[----:B----4-:R-:W4:Y:S01]  /*b290*/  LDL R189, [R1+0x20] ;  /* 0x0000200001bd7983 */ /* 0x010f220000100800 */
[C---:B--2---:R-:W-:Y:S08]  /*b2a0*/  HMMA.16816.F32.BF16 R4, R204.reuse, R184, R4 ;  /* 0x000000b8cc04723c */ /* 0x044ff00000041804 */
[C---:B------:R-:W-:Y:S01]  /*b2b0*/  HMMA.16816.F32.BF16 R8, R204.reuse, R186, R8 ;  /* 0x000000bacc08723c */ /* 0x040fe20000041808 */
[----:B------:R1:W2:Y:S07]  /*b2c0*/  LDSM.16.M88.4 R184, [R0] ;  /* 0x0000000000b8783b */ /* 0x0002ae0000000200 */
[C---:B------:R-:W-:Y:S08]  /*b2d0*/  HMMA.16816.F32.BF16 R12, R204.reuse, R180, R12 ;  /* 0x000000b4cc0c723c */ /* 0x040ff0000004180c */
[C---:B------:R-:W-:Y:S01]  /*b2e0*/  HMMA.16816.F32.BF16 R16, R204.reuse, R182, R16 ;  /* 0x000000b6cc10723c */ /* 0x040fe20000041810 */
[----:B------:R-:W2:Y:S07]  /*b2f0*/  LDSM.16.M88.4 R180, [R252+0x12100] ;  /* 0x01210000fcb4783b */ /* 0x000eae0000000200 */
[C---:B------:R-:W-:Y:S01]  /*b300*/  HMMA.16816.F32.BF16 R20, R204.reuse, R176, R20 ;  /* 0x000000b0cc14723c */ /* 0x040fe20000041814 */
[----:B-1----:R-:W4:Y:S07]  /*b310*/  LDL R0, [R1+0x14] ;  /* 0x0000140001007983 */ /* 0x002f2e0000100800 */
[C---:B------:R-:W-:Y:S01]  /*b320*/  HMMA.16816.F32.BF16 R24, R204.reuse, R178, R24 ;  /* 0x000000b2cc18723c */ /* 0x040fe20000041818 */
[----:B------:R-:W1:Y:S07]  /*b330*/  LDSM.16.M88.4 R176, [R252+0x12900] ;  /* 0x01290000fcb0783b */ /* 0x000e6e0000000200 */
[C---:B--2---:R-:W-:Y:S08]  /*b340*/  HMMA.16816.F32.BF16 R28, R204.reuse, R184, R28 ;  /* 0x000000b8cc1c723c */ /* 0x044ff0000004181c */
[----:B------:R-:W-:Y:S01]  /*b350*/  HMMA.16816.F32.BF16 R32, R204, R186, R32 ;  /* 0x000000bacc20723c */ /* 0x000fe20000041820 */
[----:B------:R-:W2:Y:S07]  /*b360*/  LDSM.16.M88.4 R184, [R252+0x13100] ;  /* 0x01310000fcb8783b */ /* 0x000eae0000000200 */
[C---:B------:R-:W-:Y:S08]  /*b370*/  HMMA.16816.F32.BF16 R4, R208.reuse, R180, R4 ;  /* 0x000000b4d004723c */ /* 0x040ff00000041804 */
[C---:B------:R-:W-:Y:S01]  /*b380*/  HMMA.16816.F32.BF16 R8, R208.reuse, R182, R8 ;  /* 0x000000b6d008723c */ /* 0x040fe20000041808 */
[----:B------:R-:W2:Y:S07]  /*b390*/  LDSM.16.M88.4 R180, [R252+0x13900] ;  /* 0x01390000fcb4783b */ /* 0x000eae0000000200 */
[C---:B-1----:R-:W-:Y:S08]  /*b3a0*/  HMMA.16816.F32.BF16 R12, R208.reuse, R176, R12 ;  /* 0x000000b0d00c723c */ /* 0x042ff0000004180c */
[C---:B------:R-:W-:Y:S01]  /*b3b0*/  HMMA.16816.F32.BF16 R16, R208.reuse, R178, R16 ;  /* 0x000000b2d010723c */ /* 0x040fe20000041810 */
[----:B------:R-:W1:Y:S07]  /*b3c0*/  LDSM.16.M88.4 R176, [R249+0x2000] ;  /* 0x00200000f9b0783b */ /* 0x000e6e0000000200 */
[C---:B--2---:R-:W-:Y:S08]  /*b3d0*/  HMMA.16816.F32.BF16 R20, R208.reuse, R184, R20 ;  /* 0x000000b8d014723c */ /* 0x044ff00000041814 */
[C---:B------:R-:W-:Y:S01]  /*b3e0*/  HMMA.16816.F32.BF16 R24, R208.reuse, R186, R24 ;  /* 0x000000bad018723c */ /* 0x040fe20000041818 */
[----:B------:R-:W2:Y:S07]  /*b3f0*/  LDSM.16.M88.4 R184, [R249+0x2800] ;  /* 0x00280000f9b8783b */ /* 0x000eae0000000200 */
[C---:B------:R-:W-:Y:S08]  /*b400*/  HMMA.16816.F32.BF16 R28, R208.reuse, R180, R28 ;  /* 0x000000b4d01c723c */ /* 0x040ff0000004181c */
        /* <DEDUP_REMOVED lines=17> */
[C---:B------:R-:W-:Y:S08]  /*b520*/  HMMA.16816.F32.BF16 R12, R216.reuse, R180, R12 ;  /* 0x000000b4d80c723c */ /* 0x040ff0000004180c */
[C---:B------:R-:W-:Y:S08]  /*b530*/  HMMA.16816.F32.BF16 R16, R216.reuse, R182, R16 ;  /* 0x000000b6d810723c */ /* 0x040ff00000041810 */
[C---:B-1----:R-:W-:Y:S08]  /*b540*/  HMMA.16816.F32.BF16 R20, R216.reuse, R176, R20 ;  /* 0x000000b0d814723c */ /* 0x042ff00000041814 */
[C---:B------:R-:W-:Y:S08]  /*b550*/  HMMA.16816.F32.BF16 R24, R216.reuse, R178, R24 ;  /* 0x000000b2d818723c */ /* 0x040ff00000041818 */
[C---:B--2---:R-:W-:Y:S08]  /*b560*/  HMMA.16816.F32.BF16 R28, R216.reuse, R184, R28 ;  /* 0x000000b8d81c723c */ /* 0x044ff0000004181c */
[----:B------:R-:W-:Y:S01]  /*b570*/  HMMA.16816.F32.BF16 R32, R216, R186, R32 ;  /* 0x000000bad820723c */ /* 0x000fe20000041820 */
[----:B---3--:R1:W-:Y:S05]  /*b580*/  LDSM.16.M88.4 R184, [R3] ;  /* 0x0000000003b8783b */ /* 0x0083ea0000000200 */
[----:B-1----:R-:W2:Y:S05]  /*b590*/  LDL R3, [R1+0x8] ;  /* 0x0000080001037983 */ /* 0x002eaa0000100800 */
[----:B------:R1:W-:Y:S05]  /*b5a0*/  LDSM.16.M88.4 R176, [R188] ;  /* 0x00000000bcb0783b */ /* 0x0003ea0000000200 */
[----:B----4-:R3:W4:Y:S05]  /*b5b0*/  LDSM.16.M88.4 R180, [R189] ;  /* 0x00000000bdb4783b */ /* 0x01072a0000000200 */
[----:B-1----:R-:W2:Y:S05]  /*b5c0*/  LDL R188, [R1+0xc] ;  /* 0x00000c0001bc7983 */ /* 0x002eaa0000100800 */
        /* <DEDUP_REMOVED lines=47> */
[----:B--2---:R-:W-:Y:S05]  /*b8c0*/  LDSM.16.M88.4 R180, [R3] ;  /* 0x0000000003b4783b */ /* 0x004fea0000000200 */
[----:B------:R-:W-:Y:S05]  /*b8d0*/  LDSM.16.M88.4 R184, [R188] ;  /* 0x00000000bcb8783b */ /* 0x000fea0000000200 */
        /* <DEDUP_REMOVED lines=52> */
[----:B---3--:R-:W3:Y:S09]  /*bc20*/  LDSM.16.M88.4 R4, [R249+0x7000] ;  /* 0x00700000f904783b */ /* 0x008ef20000000200 */
[----:B-1----:R-:W1:Y:S10]  /*bc30*/  MUFU.TANH R3, R10 ;  /* 0x0000000a00037308 */ /* 0x002e740000002400 */
[----:B--2---:R2:W4:Y:S10]  /*bc40*/  MUFU.TANH R0, R11 ;  /* 0x0000000b00007308 */ /* 0x0045340000002400 */
[----:B------:R-:W3:Y:S01]  /*bc50*/  MUFU.TANH R191, R14 ;  /* 0x0000000e00bf7308 */ /* 0x000ee20000002400 */
[----:B-1----:R-:W-:Y:S09]  /*bc60*/  STL [R1+0x48], R3 ;  /* 0x0000480301007387 */ /* 0x002ff20000100800 */
[----:B------:R-:W1:Y:S01]  /*bc70*/  MUFU.TANH R190, R15 ;  /* 0x0000000f00be7308 */ /* 0x000e620000002400 */
[----:B--2---:R-:W2:Y:S01]  /*bc80*/  LDSM.16.M88.4 R8, [R249+0x7800] ;  /* 0x00780000f908783b */ /* 0x004ea20000000200 */
[----:B------:R-:W-:Y:S04]  /*bc90*/  DEPBAR.LE SB0, 0x0 ;  /* 0x000080000000791a */ /* 0x000fe80000000000 */
[----:B----4-:R4:W-:Y:S04]  /*bca0*/  STL [R1+0x40], R0 ;  /* 0x0000400001007387 */ /* 0x0109e80000100800 */
[----:B------:R-:W1:Y:S01]  /*bcb0*/  MUFU.TANH R181, R16 ;  /* 0x0000001000b57308 */ /* 0x000e620000002400 */
[C---:B---3--:R-:W-:Y:S01]  /*bcc0*/  HMMA.16816.F32.BF16 R20, R244.reuse, R4, R20 ;  /* 0x00000004f414723c */ /* 0x048fe20000041814 */
[----:B------:R-:W-:Y:S07]  /*bcd0*/  BAR.SYNC.DEFER_BLOCKING 0x0 ;  /* 0x0000000000007b1d */ /* 0x000fee0000010000 */
[C---:B------:R-:W-:Y:S01]  /*bce0*/  HMMA.16816.F32.BF16 R24, R244.reuse, R6, R24 ;  /* 0x00000006f418723c */ /* 0x040fe20000041818 */
[----:B------:R-:W3:Y:S10]  /*bcf0*/  MUFU.TANH R178, R17 ;  /* 0x0000001100b27308 */ /* 0x000ef40000002400 */
[----:B------:R1:W1:Y:S05]  /*bd00*/  MUFU.TANH R189, R18 ;  /* 0x0000001200bd7308 */ /* 0x00026a0000002400 */
[----:B------:R-:W-:Y:S02]  /*bd10*/  FMUL.FTZ R20, R20, c[0x0][0x320] ;  /* 0x0000c80014147a20 */ /* 0x000fe40000410000 */
[----:B------:R-:W-:Y:S02]  /*bd20*/  FMUL.FTZ R21, R21, c[0x0][0x320] ;  /* 0x0000c80015157a20 */ /* 0x000fe40000410000 */
[----:B------:R-:W-:Y:S01]  /*bd30*/  FMUL.FTZ R22, R22, c[0x0][0x320] ;  /* 0x0000c80016167a20 */ /* 0x000fe20000410000 */
[----:B------:R3:W3:Y:S01]  /*bd40*/  MUFU.TANH R188, R19 ;  /* 0x0000001300bc7308 */ /* 0x0006e20000002400 */
[----:B------:R-:W-:Y:S01]  /*bd50*/  FMUL.FTZ R23, R23, c[0x0][0x320] ;  /* 0x0000c80017177a20 */ /* 0x000fe20000410000 */
[C---:B--2---:R-:W-:Y:S08]  /*bd60*/  HMMA.16816.F32.BF16 R28, R244.reuse, R8, R28 ;  /* 0x00000008f41c723c */ /* 0x044ff0000004181c */
[----:B------:R2:W2:Y:S01]  /*bd70*/  MUFU.TANH R177, R20 ;  /* 0x0000001400b17308 */ /* 0x0004a20000002400 */
[----:B------:R-:W-:Y:S03]  /*bd80*/  HMMA.16816.F32.BF16 R32, R244, R10, R32 ;  /* 0x0000000af420723c */ /* 0x000fe60000041820 */
[----:B-1----:R-:W-:Y:S06]  /*bd90*/  FMUL.FTZ R18, R25, c[0x0][0x320] ;  /* 0x0000c80019127a20 */ /* 0x002fec0000410000 */
[----:B------:R1:W1:Y:S06]  /*bda0*/  MUFU.TANH R176, R21 ;  /* 0x0000001500b07308 */ /* 0x00026c0000002400 */
[----:B------:R-:W-:Y:S04]  /*bdb0*/  FMUL.FTZ R17, R28, c[0x0][0x320] ;  /* 0x0000c8001c117a20 */ /* 0x000fe80000410000 */
[----:B------:R1:W1:Y:S01]  /*bdc0*/  MUFU.TANH R180, R22 ;  /* 0x0000001600b47308 */ /* 0x0002620000002400 */
[----:B------:R-:W-:Y:S02]  /*bdd0*/  FMUL.FTZ R16, R29, c[0x0][0x320] ;  /* 0x0000c8001d107a20 */ /* 0x000fe40000410000 */
[----:B---3--:R-:W-:Y:S02]  /*bde0*/  FMUL.FTZ R19, R31, c[0x0][0x320] ;  /* 0x0000c8001f137a20 */ /* 0x008fe40000410000 */
[----:B--2---:R-:W-:Y:S02]  /*bdf0*/  FMUL.FTZ R20, R24, c[0x0][0x320] ;  /* 0x0000c80018147a20 */ /* 0x004fe40000410000 */
[----:B------:R-:W-:Y:S02]  /*be00*/  FMUL.FTZ R15, R32, c[0x0][0x320] ;  /* 0x0000c800200f7a20 */ /* 0x000fe40000410000 */
[----:B------:R-:W-:Y:S01]  /*be10*/  FMUL.FTZ R14, R33, c[0x0][0x320] ;  /* 0x0000c800210e7a20 */ /* 0x000fe20000410000 */
[----:B------:R2:W3:Y:S01]  /*be20*/  MUFU.TANH R179, R23 ;  /* 0x0000001700b37308 */ /* 0x0004e20000002400 */
[----:B------:R-:W-:Y:S02]  /*be30*/  FMUL.FTZ R4, R34, c[0x0][0x320] ;  /* 0x0000c80022047a20 */ /* 0x000fe40000410000 */
[----:B----4-:R-:W-:Y:S02]  /*be40*/  FMUL.FTZ R0, R35, c[0x0][0x320] ;  /* 0x0000c80023007a20 */ /* 0x010fe40000410000 */
[----:B-1----:R-:W-:Y:S05]  /*be50*/  FMUL.FTZ R21, R30, c[0x0][0x320] ;  /* 0x0000c8001e157a20 */ /* 0x002fea0000410000 */
[----:B------:R1:W4:Y:S01]  /*be60*/  MUFU.TANH R183, R12 ;  /* 0x0000000c00b77308 */ /* 0x0003220000002400 */
[----:B------:R-:W-:Y:S09]  /*be70*/  FMUL.FTZ R22, R27, c[0x0][0x320] ;  /* 0x0000c8001b167a20 */ /* 0x000ff20000410000 */
[----:B------:R1:W1:Y:S01]  /*be80*/  MUFU.TANH R182, R13 ;  /* 0x0000000d00b67308 */ /* 0x0002620000002400 */
        /* <DEDUP_REMOVED lines=14> */
.L_x_618:
[----:B---3--:R-:W2:Y:S01]  /*bf70*/  LDL.LU R9, [R1+0xa4] ;  /* 0x0000a40001097983 */ /* 0x008ea20000300800 */
        /* <DEDUP_REMOVED lines=9> */
[----:B------:R-:W4:Y:S01]  /*c010*/  LDL.LU R10, [R1+0x40] ;  /* 0x00004000010a7983 */ /* 0x000f220000300800 */
        /* <DEDUP_REMOVED lines=42> */
[C---:B------:R-:W-:Y:S02]  /*c2c0*/  FMUL.FTZ R28, R6.reuse, R140 ;  /* 0x0000008c061c7220 */ /* 0x040fe40000410000 */
[C---:B------:R-:W-:Y:S02]  /*c2d0*/  FMUL.FTZ R29, R6.reuse, R141 ;  /* 0x0000008d061d7220 */ /* 0x040fe40000410000 */
[C---:B------:R-:W-:Y:S01]  /*c2e0*/  FMUL.FTZ R16, R6.reuse, R152 ;  /* 0x0000009806107220 */ /* 0x040fe20000410000 */
[----:B------:R-:W-:Y:S01]  /*c2f0*/  MOV R152, R25 ;  /* 0x0000001900987202 */ /* 0x000fe20000000f00 */
        /* <DEDUP_REMOVED lines=87> */
[--C-:B------:R-:W-:Y:S02]  /*c870*/  FFMA.FTZ R7, R13, c[0x0][0x2d0], -R5.reuse ;  /* 0x0000b4000d077a23 */ /* 0x100fe40000010805 */
[----:B------:R-:W1:Y:S01]  /*c880*/  MUFU.EX2 R0, R0 ;  /* 0x0000000000007308 */ /* 0x000e620000000800 */
[----:B------:R-:W-:Y:S01]  /*c890*/  FMUL.FTZ R13, R6, R157 ;  /* 0x0000009d060d7220 */ /* 0x000fe20000410000 */
[----:B------:R-:W-:Y:S01]  /*c8a0*/  MOV R157, R35 ;  /* 0x00000023009d7202 */ /* 0x000fe20000000f00 */
[--C-:B------:R-:W-:Y:S02]  /*c8b0*/  FFMA.FTZ R133, R12, c[0x0][0x2d0], -R5.reuse ;  /* 0x0000b4000c857a23 */ /* 0x100fe40000010805 */
[----:B------:R-:W-:Y:S01]  /*c8c0*/  FMUL.FTZ R12, R6, R156 ;  /* 0x0000009c060c7220 */ /* 0x000fe20000410000 */
[----:B------:R-:W-:Y:S01]  /*c8d0*/  MOV R156, R34 ;  /* 0x00000022009c7202 */ /* 0x000fe20000000f00 */
[--C-:B------:R-:W-:Y:S02]  /*c8e0*/  FFMA.FTZ R18, R4, c[0x0][0x2d0], -R5.reuse ;  /* 0x0000b40004127a23 */ /* 0x100fe40000010805 */
[--C-:B------:R-:W-:Y:S01]  /*c8f0*/  FFMA.FTZ R185, R180, c[0x0][0x2d0], -R5.reuse ;  /* 0x0000b400b4b97a23 */ /* 0x100fe20000010805 */
[----:B------:R-:W-:Y:S01]  /*c900*/  MUFU.EX2 R8, R8 ;  /* 0x0000000800087308 */ /* 0x000fe20000000800 */
[--C-:B------:R-:W-:Y:S01]  /*c910*/  FFMA.FTZ R180, R179, c[0x0][0x2d0], -R5.reuse ;  /* 0x0000b400b3b47a23 */ /* 0x100fe20000010805 */
[----:B------:R-:W-:Y:S01]  /*c920*/  MOV R179, R24 ;  /* 0x0000001800b37202 */ /* 0x000fe20000000f00 */
[--C-:B------:R-:W-:Y:S02]  /*c930*/  FFMA.FTZ R181, R10, c[0x0][0x2d0], -R5.reuse ;  /* 0x0000b4000ab57a23 */ /* 0x100fe40000010805 */
[--C-:B------:R-:W-:Y:S02]  /*c940*/  FFMA.FTZ R14, R23, c[0x0][0x2d0], -R5.reuse ;  /* 0x0000b400170e7a23 */ /* 0x100fe40000010805 */
[--C-:B------:R-:W-:Y:S02]  /*c950*/  FFMA.FTZ R10, R22, c[0x0][0x2d0], -R5.reuse ;  /* 0x0000b400160a7a23 */ /* 0x100fe40000010805 */
[--C-:B------:R-:W-:Y:S01]  /*c960*/  FFMA.FTZ R31, R21, c[0x0][0x2d0], -R5.reuse ;  /* 0x0000b400151f7a23 */ /* 0x100fe20000010805 */
[----:B------:R-:W3:Y:S01]  /*c970*/  MUFU.EX2 R7, R7 ;  /* 0x0000000700077308 */ /* 0x000ee20000000800 */
[--C-:B------:R-:W-:Y:S02]  /*c980*/  FFMA.FTZ R19, R19, c[0x0][0x2d0], -R5.reuse ;  /* 0x0000b40013137a23 */ /* 0x100fe40000010805 */
[----:B------:R-:W-:Y:S02]  /*c990*/  FMUL.FTZ R4, R6, R164 ;  /* 0x000000a406047220 */ /* 0x000fe40000410000 */
[C---:B-1----:R-:W-:Y:S02]  /*c9a0*/  FMUL.FTZ R34, R0.reuse, R138 ;  /* 0x0000008a00227220 */ /* 0x042fe40000410000 */
[----:B------:R-:W-:Y:S02]  /*c9b0*/  FMUL.FTZ R35, R0, R139 ;  /* 0x0000008b00237220 */ /* 0x000fe40000410000 */
[----:B------:R-:W1:Y:S01]  /*c9c0*/  LDSM.16.MT88.4 R136, [R135+0x100] ;  /* 0x000100008788783b */ /* 0x000e620000004200 */
[C---:B------:R-:W-:Y:S01]  /*c9d0*/  FMUL.FTZ R21, R6.reuse, R149 ;  /* 0x0000009506157220 */ /* 0x040fe20000410000 */
[----:B------:R-:W-:Y:S01]  /*c9e0*/  MOV R149, R11 ;  /* 0x0000000b00957202 */ /* 0x000fe20000000f00 */
[----:B------:R-:W-:Y:S01]  /*c9f0*/  FMUL.FTZ R24, R6, R144 ;  /* 0x0000009006187220 */ /* 0x000fe20000410000 */
[----:B------:R-:W-:Y:S01]  /*ca00*/  MUFU.EX2 R185, R185 ;  /* 0x000000b900b97308 */ /* 0x000fe20000000800 */
[--C-:B------:R-:W-:Y:S02]  /*ca10*/  FFMA.FTZ R191, R191, c[0x0][0x2d0], -R5.reuse ;  /* 0x0000b400bfbf7a23 */ /* 0x100fe40000010805 */
[--C-:B------:R-:W-:Y:S02]  /*ca20*/  FFMA.FTZ R190, R190, c[0x0][0x2d0], -R5.reuse ;  /* 0x0000b400bebe7a23 */ /* 0x100fe40000010805 */
[--C-:B------:R-:W-:Y:S02]  /*ca30*/  FFMA.FTZ R189, R189, c[0x0][0x2d0], -R5.reuse ;  /* 0x0000b400bdbd7a23 */ /* 0x100fe40000010805 */
[--C-:B------:R-:W-:Y:S02]  /*ca40*/  FFMA.FTZ R188, R188, c[0x0][0x2d0], -R5.reuse ;  /* 0x0000b400bcbc7a23 */ /* 0x100fe40000010805 */
[----:B------:R-:W-:Y:S01]  /*ca50*/  FFMA.FTZ R15, R3, c[0x0][0x2d0], -R5 ;  /* 0x0000b400030f7a23 */ /* 0x000fe20000010805 */
[----:B------:R-:W-:Y:S01]  /*ca60*/  MUFU.EX2 R144, R182 ;  /* 0x000000b600907308 */ /* 0x000fe20000000800 */
[C---:B---3--:R-:W-:Y:S01]  /*ca70*/  F2FP.BF16.PACK_AB R177, R7.reuse, R8 ;  /* 0x0000000807b1723e */ /* 0x048fe200000010ff */
[----:B------:R-:W-:Y:S01]  /*ca80*/  FMUL.FTZ R5, R6, R165 ;  /* 0x000000a506057220 */ /* 0x000fe20000410000 */
[----:B------:R-:W-:Y:S01]  /*ca90*/  MOV R165, R18 ;  /* 0x0000001200a57202 */ /* 0x000fe20000000f00 */
[C---:B------:R-:W-:Y:S01]  /*caa0*/  FMUL.FTZ R18, R0.reuse, R154 ;  /* 0x0000009a00127220 */ /* 0x040fe20000410000 */
[----:B------:R-:W-:Y:S01]  /*cab0*/  MOV R164, R15 ;  /* 0x0000000f00a47202 */ /* 0x000fe20000000f00 */
[C---:B------:R-:W-:Y:S01]  /*cac0*/  FMUL.FTZ R11, R0.reuse, R163 ;  /* 0x000000a3000b7220 */ /* 0x040fe20000410000 */
[----:B------:R-:W-:Y:S01]  /*cad0*/  MOV R163, R27 ;  /* 0x0000001b00a37202 */ /* 0x000fe20000000f00 */
[C---:B------:R-:W-:Y:S02]  /*cae0*/  FMUL.FTZ R15, R0.reuse, R159 ;  /* 0x0000009f000f7220 */ /* 0x040fe40000410000 */
        /* <DEDUP_REMOVED lines=60> */
[----:B------:R-:W-:Y:S01]  /*ceb0*/  FMUL.FTZ R9, R6, R161 ;  /* 0x000000a106097220 */ /* 0x000fe20000410000 */
[----:B------:R-:W-:Y:S01]  /*cec0*/  MOV R161, R31 ;  /* 0x0000001f00a17202 */ /* 0x000fe20000000f00 */
[C---:B------:R-:W-:Y:S01]  /*ced0*/  FMUL.FTZ R6, R0.reuse, R166 ;  /* 0x000000a600067220 */ /* 0x040fe20000410000 */
[----:B------:R-:W-:Y:S01]  /*cee0*/  MOV R166, R179 ;  /* 0x000000b300a67202 */ /* 0x000fe20000000f00 */
[----:B------:R-:W-:Y:S01]  /*cef0*/  FADD.FTZ R3, R7, R3 ;  /* 0x0000000307037221 */ /* 0x000fe20000010000 */
[----:B------:R-:W2:Y:S01]  /*cf00*/  MUFU.EX2 R179, R133 ;  /* 0x0000008500b37308 */ /* 0x000ea20000000800 */
        /* <DEDUP_REMOVED lines=8> */
[----:B------:R-:W-:Y:S01]  /*cf90*/  MUFU.EX2 R183, R162 ;  /* 0x000000a200b77308 */ /* 0x000fe20000000800 */
[C---:B------:R-:W-:Y:S02]  /*cfa0*/  FMUL.FTZ R31, R0.reuse, R143 ;  /* 0x0000008f001f7220 */ /* 0x040fe40000410000 */
[----:B------:R-:W-:Y:S01]  /*cfb0*/  LDSM.16.MT88.4 R140, [R135+0x900] ;  /* 0x00090000878c783b */ /* 0x000fe20000004200 */
[----:B------:R-:W-:Y:S06]  /*cfc0*/  FMUL.FTZ R131, R0, R131 ;  /* 0x0000008300837220 */ /* 0x000fec0000410000 */
[----:B------:R-:W-:Y:S01]  /*cfd0*/  MUFU.EX2 R181, R161 ;  /* 0x000000a100b57308 */ /* 0x000fe20000000800 */
[----:B--2---:R-:W-:Y:S01]  /*cfe0*/  FADD.FTZ R153, R179, R3 ;  /* 0x00000003b3997221 */ /* 0x004fe20000010000 */
[----:B------:R-:W-:Y:S08]  /*cff0*/  F2FP.BF16.PACK_AB R179, R154, R179 ;  /* 0x000000b39ab3723e */ /* 0x000ff000000010ff */
[----:B------:R-:W-:Y:S01]  /*d000*/  MUFU.EX2 R3, R186 ;  /* 0x000000ba00037308 */ /* 0x000fe20000000800 */
[C---:B-1----:R-:W-:Y:S08]  /*d010*/  HMMA.16816.F32.BF16 R4, R176.reuse, R136, R4 ;  /* 0x00000088b004723c */ /* 0x042ff00000041804 */
[C---:B------:R-:W-:Y:S01]  /*d020*/  HMMA.16816.F32.BF16 R8, R176.reuse, R138, R8 ;  /* 0x0000008ab008723c */ /* 0x040fe20000041808 */
[----:B------:R-:W1:Y:S01]  /*d030*/  LDSM.16.MT88.4 R136, [R248+0x100] ;  /* 0x00010000f888783b */ /* 0x000e620000004200 */
[----:B------:R-:W-:Y:S10]  /*d040*/  MUFU.EX2 R182, R167 ;  /* 0x000000a700b67308 */ /* 0x000ff40000000800 */
[----:B------:R-:W2:Y:S02]  /*d050*/  MUFU.EX2 R133, R187 ;  /* 0x000000bb00857308 */ /* 0x000ea40000000800 */
[----:B--2---:R-:W-:Y:S08]  /*d060*/  FADD.FTZ R0, R133, R184 ;  /* 0x000000b885007221 */ /* 0x004ff00000010000 */
[----:B------:R-:W-:Y:S01]  /*d070*/  MUFU.EX2 R184, R180 ;  /* 0x000000b400b87308 */ /* 0x000fe20000000800 */
[----:B------:R-:W-:Y:S01]  /*d080*/  FADD.FTZ R0, R3, R0 ;  /* 0x0000000003007221 */ /* 0x000fe20000010000 */
[C---:B-1----:R-:W-:Y:S03]  /*d090*/  HMMA.16816.F32.BF16 R12, R176.reuse, R136, R12 ;  /* 0x00000088b00c723c */ /* 0x042fe6000004180c */
[----:B------:R-:W-:Y:S04]  /*d0a0*/  FADD.FTZ R0, R145, R0 ;  /* 0x0000000091007221 */ /* 0x000fe80000010000 */
[----:B------:R-:W-:Y:S01]  /*d0b0*/  FADD.FTZ R0, R144, R0 ;  /* 0x0000000090007221 */ /* 0x000fe20000010000 */
[C---:B------:R-:W-:Y:S01]  /*d0c0*/  HMMA.16816.F32.BF16 R16, R176.reuse, R138, R16 ;  /* 0x0000008ab010723c */ /* 0x040fe20000041810 */
[----:B------:R-:W1:Y:S01]  /*d0d0*/  LDSM.16.MT88.4 R136, [R251+0x100] ;  /* 0x00010000fb88783b */ /* 0x000e620000004200 */
[----:B------:R-:W2:Y:S06]  /*d0e0*/  MUFU.EX2 R180, R160 ;  /* 0x000000a000b47308 */ /* 0x000eac0000000800 */
        /* <DEDUP_REMOVED lines=42> */
[----:B------:R1:W-:Y:S03]  /*d390*/  MUFU.EX2 R3, R163 ;  /* 0x000000a300037308 */ /* 0x0003e60000000800 */
[----:B------:R-:W-:Y:S03]  /*d3a0*/  F2FP.BF16.PACK_AB R137, R190, R191 ;  /* 0x000000bfbe89723e */ /* 0x000fe600000010ff */
[----:B------:R-:W-:Y:S02]  /*d3b0*/  F2FP.BF16.PACK_AB R138, R144, R145 ;  /* 0x00000091908a723e */ /* 0x000fe400000010ff */
[----:B------:R-:W3:Y:S02]  /*d3c0*/  LDSM.16.MT88.4 R144, [R248+0x900] ;  /* 0x00090000f890783b */ /* 0x000ee40000004200 */
[----:B------:R-:W4:Y:S01]  /*d3d0*/  MUFU.EX2 R133, R158 ;  /* 0x0000009e00857308 */ /* 0x000f220000000800 */
[----:B------:R-:W-:Y:S02]  /*d3e0*/  F2FP.BF16.PACK_AB R139, R188, R189 ;  /* 0x000000bdbc8b723e */ /* 0x000fe400000010ff */
[----:B--2---:R-:W-:Y:S05]  /*d3f0*/  F2FP.BF16.PACK_AB R177, R180, R181 ;  /* 0x000000b5b4b1723e */ /* 0x004fea00000010ff */
[C---:B------:R-:W-:Y:S02]  /*d400*/  HMMA.16816.F32.BF16 R4, R136.reuse, R140, R4 ;  /* 0x0000008c8804723c */ /* 0x040fe40000041804 */
[----:B------:R-:W2:Y:S01]  /*d410*/  MUFU.EX2 R176, R166 ;  /* 0x000000a600b07308 */ /* 0x000ea20000000800 */
[----:B-1----:R-:W-:Y:S05]  /*d420*/  LDSM.16.MT88.4 R160, [R135+0x1900] ;  /* 0x0019000087a0783b */ /* 0x002fea0000004200 */
[C---:B------:R-:W-:Y:S04]  /*d430*/  HMMA.16816.F32.BF16 R8, R136.reuse, R142, R8 ;  /* 0x0000008e8808723c */ /* 0x040fe80000041808 */
[----:B------:R-:W-:Y:S01]  /*d440*/  MUFU.EX2 R178, R156 ;  /* 0x0000009c00b27308 */ /* 0x000fe20000000800 */
[----:B------:R-:W1:Y:S01]  /*d450*/  LDSM.16.MT88.4 R140, [R251+0x900] ;  /* 0x00090000fb8c783b */ /* 0x000e620000004200 */
[----:B----4-:R-:W-:Y:S06]  /*d460*/  FADD.FTZ R0, R133, R0 ;  /* 0x0000000085007221 */ /* 0x010fec0000010000 */
[----:B------:R-:W-:Y:S04]  /*d470*/  FADD.FTZ R0, R3, R0 ;  /* 0x0000000003007221 */ /* 0x000fe80000010000 */
[----:B------:R-:W-:Y:S04]  /*d480*/  FADD.FTZ R0, R149, R0 ;  /* 0x0000000095007221 */ /* 0x000fe80000010000 */
[----:B------:R-:W-:Y:S01]  /*d490*/  FADD.FTZ R0, R148, R0 ;  /* 0x0000000094007221 */ /* 0x000fe20000010000 */
[C---:B---3--:R-:W-:Y:S03]  /*d4a0*/  HMMA.16816.F32.BF16 R12, R136.reuse, R144, R12 ;  /* 0x00000090880c723c */ /* 0x048fe6000004180c */
[----:B------:R-:W-:Y:S04]  /*d4b0*/  FADD.FTZ R0, R152, R0 ;  /* 0x0000000098007221 */ /* 0x000fe80000010000 */
[C---:B--2---:R-:W-:Y:S01]  /*d4c0*/  FADD.FTZ R0, R176.reuse, R0 ;  /* 0x00000000b0007221 */ /* 0x044fe20000010000 */
[C---:B------:R-:W-:Y:S01]  /*d4d0*/  HMMA.16816.F32.BF16 R16, R136.reuse, R146, R16 ;  /* 0x000000928810723c */ /* 0x040fe20000041810 */
[----:B------:R-:W2:Y:S03]  /*d4e0*/  LDSM.16.MT88.4 R144, [R250+0x900] ;  /* 0x00090000fa90783b */ /* 0x000ea60000004200 */
[----:B------:R-:W-:Y:S04]  /*d4f0*/  F2FP.BF16.PACK_AB R176, R176, R152 ;  /* 0x00000098b0b0723e */ /* 0x000fe800000010ff */
        /* <DEDUP_REMOVED lines=43> */
[----:B------:R-:W3:Y:S03]  /*d7b0*/  LDSM.16.MT88.4 R148, [R251+0x1100] ;  /* 0x00110000fb94783b */ /* 0x000ee60000004200 */
[----:B------:R-:W-:Y:S02]  /*d7c0*/  F2FP.BF16.PACK_AB R136, R3, R133 ;  /* 0x000000850388723e */ /* 0x000fe400000010ff */
[----:B------:R-:W-:Y:S01]  /*d7d0*/  F2FP.BF16.PACK_AB R137, R184, R185 ;  /* 0x000000b9b889723e */ /* 0x000fe200000010ff */
[----:B------:R-:W4:Y:S01]  /*d7e0*/  MUFU.EX2 R133, R157 ;  /* 0x0000009d00857308 */ /* 0x000f220000000800 */
[----:B------:R-:W-:Y:S07]  /*d7f0*/  F2FP.BF16.PACK_AB R139, R182, R183 ;  /* 0x000000b7b68b723e */ /* 0x000fee00000010ff */
[C---:B-1----:R-:W-:Y:S08]  /*d800*/  HMMA.16816.F32.BF16 R4, R136.reuse, R140, R4 ;  /* 0x0000008c8804723c */ /* 0x042ff00000041804 */
[C---:B------:R-:W-:Y:S01]  /*d810*/  HMMA.16816.F32.BF16 R8, R136.reuse, R142, R8 ;  /* 0x0000008e8808723c */ /* 0x040fe20000041808 */
[----:B------:R-:W1:Y:S03]  /*d820*/  LDSM.16.MT88.4 R140, [R250+0x1100] ;  /* 0x00110000fa8c783b */ /* 0x000e660000004200 */
[----:B----4-:R-:W-:Y:S04]  /*d830*/  FADD.FTZ R3, R133, R0 ;  /* 0x0000000085037221 */ /* 0x010fe80000010000 */
[C---:B--2---:R-:W-:Y:S04]  /*d840*/  HMMA.16816.F32.BF16 R12, R136.reuse, R144, R12 ;  /* 0x00000090880c723c */ /* 0x044fe8000004180c */
[C---:B------:R-:W-:Y:S01]  /*d850*/  FADD.FTZ R3, R178.reuse, R3 ;  /* 0x00000003b2037221 */ /* 0x040fe20000010000 */
[----:B------:R-:W-:Y:S01]  /*d860*/  F2FP.BF16.PACK_AB R178, R178, R133 ;  /* 0x00000085b2b2723e */ /* 0x000fe200000010ff */
[----:B------:R-:W-:Y:S01]  /*d870*/  FADD.FTZ R0, R154, R153 ;  /* 0x000000999a007221 */ /* 0x000fe20000010000 */
[----:B------:R-:W-:Y:S01]  /*d880*/  MUFU.EX2 R133, R165 ;  /* 0x000000a500857308 */ /* 0x000fe20000000800 */
[----:B------:R-:W-:Y:S01]  /*d890*/  LDSM.16.MT88.4 R152, [R248+0x1900] ;  /* 0x00190000f898783b */ /* 0x000fe20000004200 */
[C---:B------:R-:W-:Y:S03]  /*d8a0*/  HMMA.16816.F32.BF16 R16, R136.reuse, R146, R16 ;  /* 0x000000928810723c */ /* 0x040fe60000041810 */
[----:B------:R-:W-:Y:S04]  /*d8b0*/  FADD.FTZ R0, R191, R0 ;  /* 0x00000000bf007221 */ /* 0x000fe80000010000 */
[----:B------:R-:W2:Y:S01]  /*d8c0*/  LDSM.16.MT88.4 R144, [R135+0x3100] ;  /* 0x003100008790783b */ /* 0x000ea20000004200 */
[C---:B---3--:R-:W-:Y:S04]  /*d8d0*/  HMMA.16816.F32.BF16 R20, R136.reuse, R148, R20 ;  /* 0x000000948814723c */ /* 0x048fe80000041814 */
        /* <DEDUP_REMOVED lines=22> */
[-C--:B------:R-:W-:Y:S02]  /*da40*/  MOV R133, R2.reuse ;  /* 0x0000000200857202 */ /* 0x080fe40000000f00 */
[C---:B------:R-:W-:Y:S01]  /*da50*/  HMMA.16816.F32.BF16 R48, R136.reuse, R150, R48 ;  /* 0x000000968830723c */ /* 0x040fe20000041830 */
[----:B------:R-:W3:Y:S03]  /*da60*/  LDSM.16.MT88.4 R148, [R135+0x5100] ;  /* 0x005100008794783b */ /* 0x000ee60000004200 */
[----:B------:R-:W-:Y:S01]  /*da70*/  FADD.FTZ R0, R3, R0 ;  /* 0x0000000003007221 */ /* 0x000fe20000010000 */
[----:B------:R-:W-:Y:S02]  /*da80*/  MOV R3, R2 ;  /* 0x0000000200037202 */ /* 0x000fe40000000f00 */
[----:B------:R-:W-:Y:S01]  /*da90*/  MOV R2, R132 ;  /* 0x0000008400027202 */ /* 0x000fe20000000f00 */
        /* <DEDUP_REMOVED lines=75> */
.L_x_616:
[----:B------:R-:W2:Y:S04]  /*df50*/  LDL.LU R6, [R1+0xa4] ;  /* 0x0000a40001067983 */ /* 0x000ea80000300800 */
[----:B------:R-:W3:Y:S01]  /*df60*/  LDL.LU R5, [R1+0x9c] ;  /* 0x00009c0001057983 */ /* 0x000ee20000300800 */
[----:B------:R-:W-:-:S02]  /*df70*/  MOV R2, RZ ;  /* 0x000000ff00027202 */ /* 0x000fc40000000f00 */
[----:B------:R-:W-:Y:S01]  /*df80*/  PLOP3.LUT P2, PT, PT, PT, PT, 0x8, 0x0 ;  /* 0x000000000000781c */ /* 0x000fe20003f4e170 */
[----:B--2---:R-:W1:Y:S04]  /*df90*/  SHFL.BFLY PT, R0, R6, 0x2, 0x1f ;  /* 0x0c401f0006007f89 */ /* 0x004e6800000e0000 */
[----:B---3--:R-:W2:Y:S01]  /*dfa0*/  SHFL.BFLY PT, R4, R5, 0x2, 0x1f ;  /* 0x0c401f0005047f89 */ /* 0x008ea200000e0000 */
[----:B-1----:R-:W-:Y:S02]  /*dfb0*/  FADD.FTZ R0, R0, R6 ;  /* 0x0000000600007221 */ /* 0x002fe40000010000 */
[----:B--2---:R-:W-:-:S03]  /*dfc0*/  FADD.FTZ R4, R4, R5 ;  /* 0x0000000504047221 */ /* 0x004fc60000010000 */
[----:B------:R-:W1:Y:S04]  /*dfd0*/  SHFL.BFLY PT, R6, R0, 0x1, 0x1f ;  /* 0x0c201f0000067f89 */ /* 0x000e6800000e0000 */
        /* <DEDUP_REMOVED lines=148> */
.L_x_610:
        /* <DEDUP_REMOVED lines=108> */
[----:B------:R-:W-:Y:S01]  /*efe0*/  F2FP.BF16.PACK_AB R13, R13, R118 ;  /* 0x000000760d0d723e */ /* 0x000fe200000010ff */
        /* <DEDUP_REMOVED lines=88> */
.L_x_621:
        /* <DEDUP_REMOVED lines=9> */
[----:B------:R-:W-:Y:S01]  /*f600*/  USHF.R.S32.HI UR11, URZ, 0x1f, UR14 ;  /* 0x0000001f3f0b7899 */ /* 0x000fe2000801140e */
[----:B------:R-:W-:Y:S01]  /*f610*/  LEA.HI R6, R47, R57, RZ, 0x3 ;  /* 0x000000392f067211 */ /* 0x000fe200078f18ff */
[----:B------:R-:W-:Y:S01]  /*f620*/  ULDC.64 UR4, c[0x0][0x3a0] ;  /* 0x0000e80000047ab9 */ /* 0x000fe20000000a00 */
[----:B------:R-:W-:Y:S01]  /*f630*/  SHF.R.S32.HI R2, RZ, 0x1f, R3 ;  /* 0x0000001fff027819 */ /* 0x000fe20000011403 */
[----:B------:R-:W-:Y:S01]  /*f640*/  IMAD.IADD R4, R40, 0x1, -R0 ;  /* 0x0000000128047824 */ /* 0x000fe200078e0a00 */
[----:B------:R-:W-:Y:S01]  /*f650*/  LEA.HI R0, R22, R22, RZ, 0x1 ;  /* 0x0000001616007211 */ /* 0x000fe200078f08ff */
[----:B------:R-:W-:Y:S01]  /*f660*/  UIMAD UR10, UR8, UR6, URZ ;  /* 0x00000006080a72a4 */ /* 0x000fe2000f8e023f */
[----:B------:R-:W-:Y:S01]  /*f670*/  LEA.HI R2, R2, R3, RZ, 0x2 ;  /* 0x0000000302027211 */ /* 0x000fe200078f10ff */
[----:B------:R-:W-:Y:S01]  /*f680*/  UMOV UR12, UR20 ;  /* 0x00000014000c7c82 */ /* 0x000fe20008000000 */
[----:B------:R-:W-:Y:S01]  /*f690*/  LOP3.LUT R0, R0, 0x1ffffffe, RZ, 0xc0, !PT ;  /* 0x1ffffffe00007812 */ /* 0x000fe200078ec0ff */
[----:B------:R-:W-:Y:S01]  /*f6a0*/  UMOV UR13, UR21 ;  /* 0x00000015000d7c82 */ /* 0x000fe20008000000 */
[----:B------:R-:W-:Y:S01]  /*f6b0*/  SHF.R.S32.HI R2, RZ, 0x2, R2 ;  /* 0x00000002ff027819 */ /* 0x000fe20000011402 */
[----:B------:R-:W-:Y:S01]  /*f6c0*/  UIMAD UR15, UR21, UR4, URZ ;  /* 0x00000004150f72a4 */ /* 0x000fe2000f8e023f */
[----:B------:R-:W-:Y:S01]  /*f6d0*/  LOP3.LUT P2, RZ, R3, 0x3, RZ, 0xc0, !PT ;  /* 0x0000000303ff7812 */ /* 0x000fe2000784c0ff */
[----:B------:R-:W-:Y:S01]  /*f6e0*/  IMAD.IADD R0, R22, 0x1, -R0 ;  /* 0x0000000116007824 */ /* 0x000fe200078e0a00 */
[----:B------:R-:W-:Y:S01]  /*f6f0*/  USEL UR11, UR11, URZ, !UP1 ;  /* 0x0000003f0b0b7287 */ /* 0x000fe2000c800000 */
[----:B------:R-:W-:Y:S01]  /*f700*/  IMAD R15, R4, 0x10, R2 ;  /* 0x00000010040f7824 */ /* 0x000fe200078e0202 */
[----:B------:R-:W-:Y:S01]  /*f710*/  UIMAD.WIDE.U32 UR12, UR9, UR6, UR12 ;  /* 0x00000006090c72a5 */ /* 0x000fe2000f8e000c */
[----:B------:R-:W-:Y:S01]  /*f720*/  LOP3.LUT R4, R6, 0xfffffff8, RZ, 0xc0, !PT ;  /* 0xfffffff806047812 */ /* 0x000fe200078ec0ff */
[----:B------:R-:W-:Y:S01]  /*f730*/  UIMAD UR10, UR9, UR7, UR10 ;  /* 0x00000007090a72a4 */ /* 0x000fe2000f8e020a */
[----:B------:R-:W-:Y:S01]  /*f740*/  IMAD R0, R0, 0x8, R15 ;  /* 0x0000000800007824 */ /* 0x000fe200078e020f */
[----:B------:R-:W-:Y:S01]  /*f750*/  UIMAD.WIDE.U32 UR18, UR20, UR4, URZ ;  /* 0x00000004141272a5 */ /* 0x000fe2000f8e003f */
[----:B------:R-:W-:Y:S01]  /*f760*/  SHF.R.S32.HI R14, RZ, 0x3, R6 ;  /* 0x00000003ff0e7819 */ /* 0x000fe20000011406 */
[----:B------:R-:W-:Y:S01]  /*f770*/  ULDC.64 UR6, c[0x0][0x498] ;  /* 0x0001260000067ab9 */ /* 0x000fe20000000a00 */
[----:B------:R-:W-:Y:S01]  /*f780*/  IMAD.IADD R7, R57, 0x1, -R4 ;  /* 0x0000000139077824 */ /* 0x000fe200078e0a04 */
[----:B-1----:R-:W-:Y:S01]  /*f790*/  LEA R0, R28, R0, 0x7 ;  /* 0x000000001c007211 */ /* 0x002fe200078e38ff */
[----:B------:R-:W-:Y:S01]  /*f7a0*/  UIMAD UR15, UR20, UR5, UR15 ;  /* 0x00000005140f72a4 */ /* 0x000fe2000f8e020f */
        /* <DEDUP_REMOVED lines=63> */
[----:B------:R-:W-:Y:S01]  /*fba0*/  IMAD R28, R28, 0x80, R14 ;  /* 0x000000801c1c7824 */ /* 0x000fe200078e020e */
[C---:B------:R-:W-:Y:S01]  /*fbb0*/  IADD3 R8, R5.reuse, 0x8, RZ ;  /* 0x0000000805087810 */ /* 0x040fe20007ffe0ff */
[----:B------:R-:W-:Y:S01]  /*fbc0*/  IMAD R7, R6, c[0x0][0x3dc], R4 ;  /* 0x0000f70006077a24 */ /* 0x000fe200078e0204 */
[-C--:B------:R-:W-:Y:S01]  /*fbd0*/  ISETP.GE.OR P0, PT, R5, R29.reuse, P2 ;  /* 0x0000001d0500720c */ /* 0x080fe20001706670 */
[----:B------:R-:W-:Y:S01]  /*fbe0*/  IMAD.SHL.U32 R5, R18, 0x8, RZ ;  /* 0x0000000812057824 */ /* 0x000fe200078e00ff */
[----:B------:R-:W-:-:S04]  /*fbf0*/  ISETP.GE.OR P2, PT, R8, R29, P2 ;  /* 0x0000001d0800720c */ /* 0x000fc80001746670 */
[----:B------:R-:W-:Y:S01]  /*fc00*/  LOP3.LUT R8, R17, 0x7ffffe00, R5, 0xf8, !PT ;  /* 0x7ffffe0011087812 */ /* 0x000fe200078ef805 */
[----:B------:R-:W-:-:S04]  /*fc10*/  IMAD.WIDE.U32 R4, R6, c[0x0][0x3d8], R2 ;  /* 0x0000f60006047a25 */ /* 0x000fc800078e0002 */
[----:B------:R-:W-:Y:S02]  /*fc20*/  IMAD.SHL.U32 R2, R8, 0x2, RZ ;  /* 0x0000000208027824 */ /* 0x000fe400078e00ff */
[----:B--2---:R1:W-:Y:S01]  /*fc30*/  @!P0 ST.E [R12.64], R52 ;  /* 0x000000340c008985 */ /* 0x0043e2000c101910 */
[----:B------:R-:W-:Y:S01]  /*fc40*/  IMAD.IADD R3, R5, 0x1, R7 ;  /* 0x0000000105037824 */ /* 0x000fe200078e0207 */
[C---:B------:R-:W-:Y:S02]  /*fc50*/  LEA R31, P0, R4.reuse, c[0x0][0x380], 0x1 ;  /* 0x0000e000041f7a11 */ /* 0x040fe400078008ff */
[----:B----4-:R1:W-:Y:S02]  /*fc60*/  @!P2 ST.E [R10.64], R53 ;  /* 0x000000350a00a985 */ /* 0x0103e4000c101910 */
[----:B------:R-:W-:Y:S02]  /*fc70*/  LEA.HI.X R30, R4, c[0x0][0x384], R3, 0x1, P0 ;  /* 0x0000e100041e7a11 */ /* 0x000fe400000f0c03 */
[----:B------:R1:W2:Y:S01]  /*fc80*/  LDS.128 R44, [R2+0x1080] ;  /* 0x00108000022c7984 */ /* 0x0002a20000000c00 */
[----:B------:R-:W-:-:S03]  /*fc90*/  ISETP.GE.AND P0, PT, R28, R29, PT ;  /* 0x0000001d1c00720c */ /* 0x000fc60003f06270 */
        /* <DEDUP_REMOVED lines=42> */
.L_x_623:
[----:B--234-:R-:W-:Y:S05]  /*ff40*/  BSYNC B0 ;  /* 0x0000000000007941 */ /* 0x01cfea0003800000 */
.L_x_622:
        /* <DEDUP_REMOVED lines=30> */
.L_x_625:
[----:B------:R-:W-:Y:S05]  /*10130*/  BSYNC B0 ;  /* 0x0000000000007941 */ /* 0x000fea0003800000 */
.L_x_624:
[----:B--2---:R-:W-:Y:S01]  /*10140*/  IADD3 R4, R28, 0x40, RZ ;  /* 0x000000401c047810 */ /* 0x004fe20007ffe0ff */
[----:B------:R2:W4:Y:S01]  /*10150*/  SHFL.IDX PT, R3, R30, 0x2, 0x181f ;  /* 0x00581f001e037f89 */ /* 0x00052200000e0000 */
        /* <DEDUP_REMOVED lines=28> */
.L_x_627:
[----:B------:R-:W-:Y:S05]  /*10320*/  BSYNC B0 ;  /* 0x0000000000007941 */ /* 0x000fea0003800000 */
.L_x_626:
[----:B---3--:R-:W-:Y:S01]  /*10330*/  IADD3 R4, R28, 0x60, RZ ;  /* 0x000000601c047810 */ /* 0x008fe20007ffe0ff */
[----:B----4-:R3:W4:Y:S03]  /*10340*/  SHFL.IDX PT, R3, R30, 0x3, 0x181f ;  /* 0x00781f001e037f89 */ /* 0x01072600000e0000 */
        /* <DEDUP_REMOVED lines=15> */
[----:B------:R1:W-:Y:S01]  /*10440*/  @!P2 ST.E.128 [R8.64], R72 ;  /* 0x000000480800a985 */ /* 0x0003e2000c101d10 */
[----:B------:R-:W-:Y:S01]  /*10450*/  IADD3 R0, R0, 0xc0, RZ ;  /* 0x000000c000007810 */ /* 0x000fe20007ffe0ff */
[----:B------:R-:W-:-:S04]  /*10460*/  @!P1 IMAD.WIDE R6, R5, 0x2, R2 ;  /* 0x0000000205069825 */ /* 0x000fc800078e0202 */
[----:B------:R-:W-:Y:S01]  /*10470*/  @!P0 IMAD.WIDE R4, R4, 0x2, R2 ;  /* 0x0000000204048825 */ /* 0x000fe200078e0202 */
        /* <DEDUP_REMOVED lines=10> */
.L_x_620:
        /* <DEDUP_REMOVED lines=31> */
.L_x_628:
        /* <DEDUP_REMOVED lines=43> */
.L_x_630:
[----:B------:R-:W-:Y:S05]  /*109c0*/  BSYNC B0 ;  /* 0x0000000000007941 */ /* 0x000fea0003800000 */
.L_x_629:
        /* <DEDUP_REMOVED lines=77> */
.L_x_632:
[----:B------:R-:W-:Y:S05]  /*10ea0*/  BSYNC B0 ;  /* 0x0000000000007941 */ /* 0x000fea0003800000 */
.L_x_631:
        /* <DEDUP_REMOVED lines=27> */
.L_x_634:
[----:B------:R-:W-:Y:S05]  /*11060*/  BSYNC B0 ;  /* 0x0000000000007941 */ /* 0x000fea0003800000 */
.L_x_633:
        /* <DEDUP_REMOVED lines=27> */
.L_x_636:
[----:B------:R-:W-:Y:S05]  /*11220*/  BSYNC B0 ;  /* 0x0000000000007941 */ /* 0x000fea0003800000 */
.L_x_635:
        /* <DEDUP_REMOVED lines=28> */
.L_x_637:
        /* <DEDUP_REMOVED lines=9> */
.L_x_1777:


//--------------------- .text._ZN7cutlass13device_kernelIN5flash19enable_sm80_to_sm89INS1_16FlashAttnFwdSm80INS1_25CollectiveMainloopFwdSm80ILi8ELi1ELb0EN4cute5tupleIJNS5_1CILi128EEENS7_ILi32EEENS7_ILi256EEEEEELi256ENS_10bfloat16_tEfNS_4arch4Sm80ELb1ELb0ELb1ELb1ELb1ELb1ELb1ELb0EEENS1_21CollectiveEpilogueFwdINS6_IJS8_SA_S9_EEENS6_IJNS7_ILi1EEESI_SI_EEESC_SE_Li256ELb1ELb1ELb0ELb0EEENS1_19SingleTileSchedulerILb1ELb0ELb1ELi128EEEEEEEEEvNT_6ParamsE --------------------------
	.section	.text._ZN7cutlass13device_kernelIN5flash19enable_sm80_to_sm89INS1_16FlashAttnFwdSm80INS1_25CollectiveMainloopFwdSm80ILi8ELi1ELb0EN4cute5tupleIJNS5_1CILi128EEENS7_ILi32EEENS7_ILi256EEEEEELi256ENS_10bfloat16_tEfNS_4arch4Sm80ELb1ELb0ELb1ELb1ELb1ELb1ELb1ELb0EEENS1_21CollectiveEpilogueFwdINS6_IJS8_SA_S9_EEENS6_IJNS7_ILi1EEESI_SI_EEESC_SE_Li256ELb1ELb1ELb0ELb0EEENS1_19SingleTileSchedulerILb1ELb0ELb1ELi128EEEEEEEEEvNT_6ParamsE,"ax",@progbits
	.sectioninfo	@"SHI_REGISTERS=251"
	.align	128
.text._ZN7cutlass13device_kernelIN5flash19enable_sm80_to_sm89INS1_16FlashAttnFwdSm80INS1_25CollectiveMainloopFwdSm80ILi8ELi1ELb0EN4cute5tupleIJNS5_1CILi128EEENS7_ILi32EEENS7_ILi256EEEEEELi256ENS_10bfloat16_tEfNS_4arch4Sm80ELb1ELb0ELb1ELb1ELb1ELb1ELb1ELb0EEENS1_21CollectiveEpilogueFwdINS6_IJS8_SA_S9_EEENS6_IJNS7_ILi1EEESI_SI_EEESC_SE_Li256ELb1ELb1ELb0ELb0EEENS1_19SingleTileSchedulerILb1ELb0ELb1ELi128EEEEEEEEEvNT_6ParamsE:
        .type           _ZN7cutlass13device_kernelIN5flash19enable_sm80_to_sm89INS1_16FlashAttnFwdSm80INS1_25CollectiveMainloopFwdSm80ILi8ELi1ELb0EN4cute5tupleIJNS5_1CILi128EEENS7_ILi32EEENS7_ILi256EEEEEELi256ENS_10bfloat16_tEfNS_4arch4Sm80ELb1ELb0ELb1ELb1ELb1ELb1ELb1ELb0EEENS1_21CollectiveEpilogueFwdINS6_IJS8_SA_S9_EEENS6_IJNS7_ILi1EEESI_SI_EEESC_SE_Li256ELb1ELb1ELb0ELb0EEENS1_19SingleTileSchedulerILb1ELb0ELb1ELi128EEEEEEEEEvNT_6ParamsE,@function
        .size           _ZN7cutlass13device_kernelIN5flash19enable_sm80_to_sm89INS1_16FlashAttnFwdSm80INS1_25CollectiveMainloopFwdSm80ILi8ELi1ELb0EN4cute5tupleIJNS5_1CILi128EEENS7_ILi32EEENS7_ILi256EEEEEELi256ENS_10bfloat16_tEfNS_4arch4Sm80ELb1ELb0ELb1ELb1ELb1ELb1ELb1ELb0EEENS1_21CollectiveEpilogueFwdINS6_IJS8_SA_S9_EEENS6_IJNS7_ILi1EEESI_SI_EEESC_SE_Li256ELb1ELb1ELb0ELb0EEENS1_19SingleTileSchedulerILb1ELb0ELb1ELi128EEEEEEEEEvNT_6ParamsE,(.L_x_1778 - _ZN7cutlass13device_kernelIN5flash19enable_sm80_to_sm89INS1_16FlashAttnFwdSm80INS1_25CollectiveMainloopFwdSm80ILi8ELi1ELb0EN4cute5tupleIJNS5_1CILi128EEENS7_ILi32EEENS7_ILi256EEEEEELi256ENS_10bfloat16_tEfNS_4arch4Sm80ELb1ELb0ELb1ELb1ELb1ELb1ELb1ELb0EEENS1_21CollectiveEpilogueFwdINS6_IJS8_SA_S9_EEENS6_IJNS7_ILi1EEESI_SI_EEESC_SE_Li256ELb1ELb1ELb0ELb0EEENS1_19SingleTileSchedulerILb1ELb0ELb1ELi128EEEEEEEEEvNT_6ParamsE)
        .other          _ZN7cutlass13device_kernelIN5flash19enable_sm80_to_sm89INS1_16FlashAttnFwdSm80INS1_25CollectiveMainloopFwdSm80ILi8ELi1ELb0EN4cute5tupleIJNS5_1CILi128EEENS7_ILi32EEENS7_ILi256EEEEEELi256ENS_10bfloat16_tEfNS_4arch4Sm80ELb1ELb0ELb1ELb1ELb1ELb1ELb1ELb0EEENS1_21CollectiveEpilogueFwdINS6_IJS8_SA_S9_EEENS6_IJNS7_ILi1EEESI_SI_EEESC_SE_Li256ELb1ELb1ELb0ELb0EEENS1_19SingleTileSchedulerILb1ELb0ELb1ELi128EEEEEEEEEvNT_6ParamsE,@"STO_CUDA_ENTRY STV_DEFAULT"
_ZN7cutlass13device_kernelIN5flash19enable_sm80_to_sm89INS1_16FlashAttnFwdSm80INS1_25CollectiveMainloopFwdSm80ILi8ELi1ELb0EN4cute5tupleIJNS5_1CILi128EEENS7_ILi32EEENS7_ILi256EEEEEELi256ENS_10bfloat16_tEfNS_4arch4Sm80ELb1ELb0ELb1ELb1ELb1ELb1ELb1ELb0EEENS1_21CollectiveEpilogueFwdINS6_IJS8_SA_S9_EEENS6_IJNS7_ILi1EEESI_SI_EEESC_SE_Li256ELb1ELb1ELb0ELb0EEENS1_19SingleTileSchedulerILb1ELb0ELb1ELi128EEEEEEEEEvNT_6ParamsE:
        /* <DEDUP_REMOVED lines=20> */
.L_x_639:
        /* <DEDUP_REMOVED lines=13> */
.L_x_641:
[----:B------:R-:W-:Y:S02]  /*0210*/  ULDC UR5, c[0x0][0x54c] ;  /* 0x0001530000057ab9 */ /* 0x000fe40000000800 */
.L_x_640:
[----:B------:R-:W-:Y:S02]  /*0220*/  ULDC UR4, c[0x0][0x548] ;  /* 0x0001520000047ab9 */ /* 0x000fe40000000800 */
[----:B------:R-:W-:-:S02]  /*0230*/  USHF.L.U32 UR15, UR14, 0x7, URZ ;  /* 0x000000070e0f7899 */ /* 0x000fc4000800063f */
[----:B------:R-:W-:-:S04]  /*0240*/  UIMAD UR4, UR5, UR4, URZ ;  /* 0x00000004050472a4 */ /* 0x000fc8000f8e023f */
[----:B------:R-:W-:-:S04]  /*0250*/  UISETP.GE.AND UP0, UPT, UR15, UR4, UPT ;  /* 0x000000040f00728c */ /* 0x000fc8000bf06270 */
[----:B------:R-:W-:Y:S01]  /*0260*/  USEL UR21, UR21, 0xffffffff, !UP0 ;  /* 0xffffffff15157887 */ /* 0x000fe2000c000000 */
[----:B------:R-:W-:Y:S05]  /*0270*/  BRA `(.L_x_642) ;  /* 0x000001b000007947 */ /* 0x000fea0003800000 */
.L_x_638:
        /* <DEDUP_REMOVED lines=8> */
.L_x_643:
        /* <DEDUP_REMOVED lines=13> */
.L_x_645:
[----:B------:R-:W-:Y:S02]  /*03d0*/  ULDC UR5, c[0x0][0x54c] ;  /* 0x0001530000057ab9 */ /* 0x000fe40000000800 */
.L_x_644:
[----:B------:R-:W-:Y:S02]  /*03e0*/  ULDC UR4, c[0x0][0x548] ;  /* 0x0001520000047ab9 */ /* 0x000fe40000000800 */
[----:B------:R-:W-:-:S02]  /*03f0*/  USHF.L.U32 UR15, UR14, 0x7, URZ ;  /* 0x000000070e0f7899 */ /* 0x000fc4000800063f */
[----:B------:R-:W-:-:S04]  /*0400*/  UIMAD UR4, UR5, UR4, URZ ;  /* 0x00000004050472a4 */ /* 0x000fc8000f8e023f */
[----:B------:R-:W-:-:S04]  /*0410*/  UISETP.GE.AND UP0, UPT, UR15, UR4, UPT ;  /* 0x000000040f00728c */ /* 0x000fc8000bf06270 */
[----:B------:R-:W-:-:S06]  /*0420*/  USEL UR21, UR21, 0xffffffff, !UP0 ;  /* 0xffffffff15157887 */ /* 0x000fcc000c000000 */
.L_x_642:
        /* <DEDUP_REMOVED lines=64> */
.L_x_646:
        /* <DEDUP_REMOVED lines=10> */
.L_x_647:
[----:B------:R-:W-:Y:S05]  /*08d0*/  @!P4 BRA `(.L_x_648) ;  /* 0x000000500000c947 */ /* 0x000fea0003800000 */
[----:B-1--4-:R-:W4:Y:S04]  /*08e0*/  LDG.E R0, [R8.64] ;  /* 0x0000001808007981 */ /* 0x012f28000c1e1900 */
[----:B---3--:R-:W3:Y:S01]  /*08f0*/  LDG.E R3, [R8.64+0x4] ;  /* 0x0000041808037981 */ /* 0x008ee2000c1e1900 */
[----:B----4-:R-:W1:Y:S08]  /*0900*/  R2UR UR19, R0 ;  /* 0x00000000001373c2 */ /* 0x010e7000000e0000 */
[----:B---3--:R-:W1:Y:S02]  /*0910*/  R2UR UR4, R3 ;  /* 0x00000000030473c2 */ /* 0x008e6400000e0000 */
[----:B-1----:R-:W-:-:S06]  /*0920*/  UIADD3 UR19, -UR19, UR4, URZ ;  /* 0x0000000413137290 */ /* 0x002fcc000fffe13f */
.L_x_648:
        /* <DEDUP_REMOVED lines=12> */
[----:B------:R-:W-:Y:S02]  /*09f0*/  ULDC UR7, c[0x0][0x2c4] ;  /* 0x0000b10000077ab9 */ /* 0x000fe40000000800 */
[----:B------:R-:W-:Y:S02]  /*0a00*/  UISETP.NE.AND UP2, UPT, UR7, 0x1, UPT ;  /* 0x000000010700788c */ /* 0x000fe4000bf45270 */
[----:B------:R-:W-:-:S09]  /*0a10*/  UIADD3 UR7, -UR16, UR19, URZ ;  /* 0x0000001310077290 */ /* 0x000fd2000fffe13f */
[----:B------:R-:W-:Y:S01]  /*0a20*/  @UP2 UIADD3 UR22, UR15, 0x7f, URZ ;  /* 0x0000007f0f162890 */ /* 0x000fe2000fffe03f */
[----:B----4-:R-:W4:Y:S08]  /*0a30*/  @P0 R2UR UR4, R0 ;  /* 0x00000000000403c2 */ /* 0x010f3000000e0000 */
[----:B---3--:R-:W4:Y:S02]  /*0a40*/  @P0 R2UR UR5, R3 ;  /* 0x00000000030503c2 */ /* 0x008f2400000e0000 */
[----:B----4-:R-:W-:-:S03]  /*0a50*/  @UP3 UIADD3 UR18, -UR4, UR5, URZ ;  /* 0x0000000504123290 */ /* 0x010fc6000fffe13f */
[----:B------:R-:W-:Y:S02]  /*0a60*/  ULDC.64 UR4, c[0x0][0x2c8] ;  /* 0x0000b20000047ab9 */ /* 0x000fe40000000a00 */
[----:B------:R-:W-:Y:S02]  /*0a70*/  UIMAD.WIDE.U32 UR22, UR22, UR4, URZ ;  /* 0x00000004161672a5 */ /* 0x000fe4000f8e003f */
[----:B------:R-:W-:Y:S02]  /*0a80*/  UIADD3 UR11, UR7, UR18, URZ ;  /* 0x00000012070b7290 */ /* 0x000fe4000fffe03f */
[----:B------:R-:W-:Y:S02]  /*0a90*/  UIADD3 UR4, UR15, 0x7f, URZ ;  /* 0x0000007f0f047890 */ /* 0x000fe4000fffe03f */
[----:B--2---:R-:W-:Y:S02]  /*0aa0*/  UIADD3 UR9, UR11, 0x20, -UR20 ;  /* 0x000000200b097890 */ /* 0x004fe4000fffe814 */
[----:B------:R-:W-:-:S02]  /*0ab0*/  @UP2 USHF.R.U32.HI UR4, URZ, UR5, UR23 ;  /* 0x000000053f042299 */ /* 0x000fc40008011617 */
[----:B------:R-:W-:Y:S02]  /*0ac0*/  UIADD3 UR10, UR11, 0x1f, URZ ;  /* 0x0000001f0b0a7890 */ /* 0x000fe4000fffe03f */
[----:B------:R-:W-:Y:S02]  /*0ad0*/  UIADD3 UR5, UR9, UR4, URZ ;  /* 0x0000000409057290 */ /* 0x000fe4000fffe03f */
[----:B------:R-:W-:Y:S02]  /*0ae0*/  USHF.R.S32.HI UR8, URZ, 0x1f, UR10 ;  /* 0x0000001f3f087899 */ /* 0x000fe4000801140a */
[----:B------:R-:W-:Y:S02]  /*0af0*/  USHF.R.S32.HI UR4, URZ, 0x1f, UR5 ;  /* 0x0000001f3f047899 */ /* 0x000fe40008011405 */
[----:B------:R-:W-:Y:S02]  /*0b00*/  ULEA.HI UR10, UR8, UR10, URZ, 0x5 ;  /* 0x0000000a080a7291 */ /* 0x000fe4000f8f283f */
[----:B------:R-:W-:-:S02]  /*0b10*/  ULEA.HI UR4, UR4, UR5, URZ, 0x5 ;  /* 0x0000000504047291 */ /* 0x000fc4000f8f283f */
[----:B------:R-:W-:Y:S02]  /*0b20*/  USHF.R.S32.HI UR10, URZ, 0x5, UR10 ;  /* 0x000000053f0a7899 */ /* 0x000fe4000801140a */
[----:B------:R-:W-:-:S04]  /*0b30*/  USHF.R.S32.HI UR4, URZ, 0x5, UR4 ;  /* 0x000000053f047899 */ /* 0x000fc80008011404 */
[----:B------:R-:W-:-:S04]  /*0b40*/  UISETP.LT.AND UP0, UPT, UR10, UR4, UPT ;  /* 0x000000040a00728c */ /* 0x000fc8000bf01270 */
[----:B------:R-:W-:Y:S02]  /*0b50*/  USEL UR5, UR10, UR4, UP0 ;  /* 0x000000040a057287 */ /* 0x000fe40008000000 */
[----:B------:R-:W-:Y:S02]  /*0b60*/  UIADD3 UR4, -UR7, URZ, URZ ;  /* 0x0000003f07047290 */ /* 0x000fe4000fffe13f */
[----:B------:R-:W-:Y:S02]  /*0b70*/  ULEA UR7, UR5, -UR7, 0x5 ;  /* 0x8000000705077291 */ /* 0x000fe4000f8e283f */
[----:B------:R-:W-:Y:S02]  /*0b80*/  UISETP.LT.AND UP1, UPT, URZ, UR4, UPT ;  /* 0x000000043f00728c */ /* 0x000fe4000bf21270 */
[----:B------:R-:W-:Y:S02]  /*0b90*/  UISETP.LT.AND UP0, UPT, UR7, UR18, UPT ;  /* 0x000000120700728c */ /* 0x000fe4000bf01270 */
[----:B------:R-:W-:-:S02]  /*0ba0*/  USEL UR4, URZ, UR4, !UP1 ;  /* 0x000000043f047287 */ /* 0x000fc4000c800000 */
[----:B------:R-:W-:Y:S02]  /*0bb0*/  USEL UR5, UR7, UR18, UP0 ;  /* 0x0000001207057287 */ /* 0x000fe40008000000 */
[----:B------:R-:W-:Y:S02]  /*0bc0*/  USHF.R.U32.HI UR8, URZ, 0x5, UR4 ;  /* 0x000000053f087899 */ /* 0x000fe40008011604 */
[----:B------:R-:W-:-:S05]  /*0bd0*/  UISETP.GT.AND UP0, UPT, UR5, UR4, UPT ;  /* 0x000000040500728c */ /* 0x000fca000bf04270 */
[----:B------:R-:W-:-:S06]  /*0be0*/  UMOV UR7, UR8 ;  /* 0x0000000800077c82 */ /* 0x000fcc0008000000 */
        /* <DEDUP_REMOVED lines=18> */
[----:B------:R1:W2:Y:S01]  /*0d10*/  @P1 LDG.E R4, [R8.64] ;  /* 0x0000001808041981 */ /* 0x0002a2000c1e1900 */
        /* <DEDUP_REMOVED lines=91> */
.L_x_651:
[----:B------:R-:W-:Y:S05]  /*12d0*/  BSYNC B0 ;  /* 0x0000000000007941 */ /* 0x000fea0003800000 */
.L_x_650:
        /* <DEDUP_REMOVED lines=128> */
.L_x_670:
        /* <DEDUP_REMOVED lines=19> */
[----:B------:R-:W2:Y:S04]  /*1c10*/  @!P0 LDG.E R91, [R4.64] ;  /* 0x00000018045b8981 */ /* 0x000ea8000c1e1900 */
        /* <DEDUP_REMOVED lines=9> */
[C---:B---34-:R-:W-:Y:S04]  /*1cb0*/  LEA R55, P0, R2.reuse, c[0x0][0x1c8], 0x1 ;  /* 0x0000720002377a11 */ /* 0x058fe800078008ff */
        /* <DEDUP_REMOVED lines=55> */
.L_x_656:
[----:B------:R-:W-:Y:S05]  /*2030*/  BSYNC B0 ;  /* 0x0000000000007941 */ /* 0x000fea0003800000 */
.L_x_655:
[----:B------:R2:W3:Y:S04]  /*2040*/  SHFL.IDX PT, R57, R2, RZ, 0x181f ;  /* 0x00181fff02397589 */ /* 0x0004e800000e0000 */
[----:B------:R-:W4:Y:S01]  /*2050*/  SHFL.IDX PT, R55, R55, RZ, 0x181f ;  /* 0x00181fff37377589 */ /* 0x000f2200000e0000 */
[----:B------:R-:W-:-:S05]  /*2060*/  @P2 BRA `(.L_x_657) ;  /* 0x000024d000002947 */ /* 0x000fca0003800000 */
[----:B------:R-:W-:Y:S01]  /*2070*/  ISETP.GE.AND P0, PT, R16, c[0x0][0x1d4], PT ;  /* 0x0000750010007a0c */ /* 0x000fe20003f06270 */
[----:B--2--5:R-:W-:Y:S01]  /*2080*/  IMAD.MOV.U32 R2, RZ, RZ, R26 ;  /* 0x000000ffff027224 */ /* 0x024fe200078e001a */
        /* <DEDUP_REMOVED lines=29> */
[C---:B----4-:R-:W-:Y:S01]  /*2260*/  LEA R62, P1, R16.reuse, R55, 0x1 ;  /* 0x00000037103e7211 */ /* 0x050fe200078208ff */
[----:B------:R-:W-:Y:S02]  /*2270*/  IMAD.MOV.U32 R25, RZ, RZ, R31 ;  /* 0x000000ffff197224 */ /* 0x000fe400078e001f */
[----:B------:R-:W-:Y:S01]  /*2280*/  IMAD.MOV.U32 R39, RZ, RZ, R53 ;  /* 0x000000ffff277224 */ /* 0x000fe200078e0035 */
[----:B---3--:R-:W-:Y:S05]  /*2290*/  LEA.HI.X R63, R16, R57, R17, 0x1, P1 ;  /* 0x00000039103f7211 */ /* 0x008fea00008f0c11 */
        /* <DEDUP_REMOVED lines=49> */
.L_x_659:
[----:B------:R-:W-:Y:S05]  /*25b0*/  BSYNC B0 ;  /* 0x0000000000007941 */ /* 0x000fea0003800000 */
.L_x_658:
[----:B------:R-:W-:Y:S01]  /*25c0*/  ISETP.GE.AND P0, PT, R11, c[0x0][0x1d4], PT ;  /* 0x000075000b007a0c */ /* 0x000fe20003f06270 */
[----:B------:R-:W-:Y:S01]  /*25d0*/  @!UPT UIADD3 URZ, URZ, URZ, URZ ;  /* 0x0000003f3f3ff290 */ /* 0x000fe2000fffe03f */
[----:B------:R-:W-:Y:S11]  /*25e0*/  BSSY B0, `(.L_x_660) ;  /* 0x0000037000007945 */ /* 0x000ff60003800000 */
[----:B------:R-:W-:-:S05]  /*25f0*/  @P0 BRA `(.L_x_661) ;  /* 0x0000035000000947 */ /* 0x000fca0003800000 */
[----:B------:R-:W-:Y:S01]  /*2600*/  ISETP.GE.AND P0, PT, R9, c[0x0][0x27c], PT ;  /* 0x00009f0009007a0c */ /* 0x000fe20003f06270 */
[----:B-1----:R-:W1:Y:S01]  /*2610*/  LDS.128 R20, [R103+0xd080] ;  /* 0x00d0800067147984 */ /* 0x002e620000000c00 */
[C---:B----4-:R-:W-:Y:S04]  /*2620*/  LEA R58, P1, R96.reuse, R55, 0x1 ;  /* 0x00000037603a7211 */ /* 0x050fe800078208ff */
[----:B---3--:R-:W-:Y:S07]  /*2630*/  LEA.HI.X R59, R96, R57, R87, 0x1, P1 ;  /* 0x00000039603b7211 */ /* 0x008fee00008f0c57 */
        /* <DEDUP_REMOVED lines=49> */
.L_x_661:
[----:B------:R-:W-:Y:S05]  /*2950*/  BSYNC B0 ;  /* 0x0000000000007941 */ /* 0x000fea0003800000 */
.L_x_660:
        /* <DEDUP_REMOVED lines=57> */
.L_x_663:
[----:B------:R-:W-:Y:S05]  /*2cf0*/  BSYNC B0 ;  /* 0x0000000000007941 */ /* 0x000fea0003800000 */
.L_x_662:
[----:B------:R-:W-:Y:S11]  /*2d00*/  ISETP.GE.AND P0, PT, R106, c[0x0][0x1d4], PT ;  /* 0x000075006a007a0c */ /* 0x000ff60003f06270 */
[----:B------:R-:W-:Y:S02]  /*2d10*/  @!UPT UIADD3 URZ, URZ, URZ, URZ ;  /* 0x0000003f3f3ff290 */ /* 0x000fe4000fffe03f */
        /* <DEDUP_REMOVED lines=55> */
.L_x_654:
        /* <DEDUP_REMOVED lines=29> */
.L_x_665:
[----:B------:R-:W-:Y:S05]  /*3260*/  BSYNC B0 ;  /* 0x0000000000007941 */ /* 0x000fea0003800000 */
.L_x_664:
        /* <DEDUP_REMOVED lines=8> */
[----:B--2---:R-:W-:Y:S01]  /*32f0*/  IMAD.MOV.U32 R2, RZ, RZ, R24 ;  /* 0x000000ffff027224 */ /* 0x004fe200078e0018 */
        /* <DEDUP_REMOVED lines=120> */
[----:B----4-:R-:W-:Y:S01]  /*3a80*/  IADD3 R134, P2, R126, R82, RZ ;  /* 0x000000527e867210 */ /* 0x010fe20007f5e0ff */
[----:B------:R-:W-:Y:S01]  /*3a90*/  @!P0 FMUL.FTZ R8, R32, R29 ;  /* 0x0000001d20088220 */ /* 0x000fe20000410000 */
[----:B------:R-:W-:Y:S01]  /*3aa0*/  @!P0 F2FP.BF16.PACK_AB R131, R4, R3 ;  /* 0x000000030483823e */ /* 0x000fe200000010ff */
[----:B------:R-:W-:Y:S01]  /*3ab0*/  @!P0 FFMA.FTZ R6, R47, R49, R6 ;  /* 0x000000312f068223 */ /* 0x000fe20000010006 */
[----:B---3--:R-:W-:Y:S01]  /*3ac0*/  IADD3.X R135, R127, R80, RZ, P2, !PT ;  /* 0x000000507f877210 */ /* 0x008fe200017fe4ff */
        /* <DEDUP_REMOVED lines=15> */
.L_x_667:
[----:B------:R-:W-:Y:S05]  /*3bc0*/  BSYNC B0 ;  /* 0x0000000000007941 */ /* 0x000fea0003800000 */
.L_x_666:
        /* <DEDUP_REMOVED lines=124> */
.L_x_653:
[----:B------:R1:W2:Y:S01]  /*4390*/  SHFL.IDX PT, R3, R2, RZ, 0x181f ;  /* 0x00181fff02037589 */ /* 0x0002a200000e0000 */
[----:B------:R-:W-:Y:S03]  /*43a0*/  IADD3 R68, -R72, UR18, RZ ;  /* 0x0000001248447c10 */ /* 0x000fe6000fffe1ff */
[----:B------:R-:W3:Y:S01]  /*43b0*/  SHFL.IDX PT, R55, R55, RZ, 0x181f ;  /* 0x00181fff37377589 */ /* 0x000ee200000e0000 */
[----:B------:R-:W-:Y:S04]  /*43c0*/  IMNMX R68, R68, 0x20, PT ;  /* 0x0000002044447817 */ /* 0x000fe80003800200 */
[----:B------:R-:W-:Y:S11]  /*43d0*/  ISETP.GT.AND P0, PT, R68, R109, PT ;  /* 0x0000006d4400720c */ /* 0x000ff60003f04270 */
[----:B------:R-:W-:Y:S02]  /*43e0*/  @!UPT UIADD3 URZ, URZ, URZ, URZ ;  /* 0x0000003f3f3ff290 */ /* 0x000fe4000fffe03f */
[----:B------:R-:W-:-:S05]  /*43f0*/  @!P0 BRA `(.L_x_657) ;  /* 0x0000014000008947 */ /* 0x000fca0003800000 */
[C---:B------:R-:W-:Y:S02]  /*4400*/  ISETP.GE.AND P0, PT, R16.reuse, c[0x0][0x1d4], PT ;  /* 0x0000750010007a0c */ /* 0x040fe40003f06270 */
[----:B------:R-:W-:Y:S11]  /*4410*/  ISETP.GE.AND P2, PT, R11, c[0x0][0x1d4], PT ;  /* 0x000075000b007a0c */ /* 0x000ff60003f46270 */
[----:B------:R-:W4:Y:S01]  /*4420*/  @!P0 LDS.128 R4, [R103+0xc080] ;  /* 0x00c0800067048984 */ /* 0x000f220000000c00 */
[C---:B---3--:R-:W-:Y:S04]  /*4430*/  @!P0 LEA R30, P1, R16.reuse, R55, 0x1 ;  /* 0x00000037101e8211 */ /* 0x048fe800078208ff */
[----:B--2---:R-:W-:Y:S02]  /*4440*/  @!P0 LEA.HI.X R31, R16, R3, R17, 0x1, P1 ;  /* 0x00000003101f8211 */ /* 0x004fe400008f0c11 */
[----:B------:R-:W-:Y:S03]  /*4450*/  ISETP.GE.AND P1, PT, R108, c[0x0][0x1d4], PT ;  /* 0x000075006c007a0c */ /* 0x000fe60003f26270 */
[----:B----4-:R-:W-:Y:S01]  /*4460*/  @!P0 ST.E.128 [R30.64], R4 ;  /* 0x000000041e008985 */ /* 0x010fe2000c101d18 */
[C---:B------:R-:W-:Y:S03]  /*4470*/  @!P2 LEA R28, P0, R96.reuse, R55, 0x1 ;  /* 0x00000037601ca211 */ /* 0x040fe600078008ff */
[----:B------:R-:W2:Y:S01]  /*4480*/  @!P2 LDS.128 R24, [R103+0xd080] ;  /* 0x00d080006718a984 */ /* 0x000ea20000000c00 */
[----:B------:R-:W-:Y:S02]  /*4490*/  @!P2 LEA.HI.X R29, R96, R3, R87, 0x1, P0 ;  /* 0x00000003601da211 */ /* 0x000fe400000f0c57 */
[----:B------:R-:W-:Y:S03]  /*44a0*/  ISETP.GE.AND P0, PT, R106, c[0x0][0x1d4], PT ;  /* 0x000075006a007a0c */ /* 0x000fe60003f06270 */
[----:B--2---:R-:W-:Y:S01]  /*44b0*/  @!P2 ST.E.128 [R28.64], R24 ;  /* 0x000000181c00a985 */ /* 0x004fe2000c101d18 */
[C---:B------:R-:W-:Y:S03]  /*44c0*/  @!P1 LEA R18, P2, R95.reuse, R55, 0x1 ;  /* 0x000000375f129211 */ /* 0x040fe600078408ff */
[----:B------:R-:W2:Y:S01]  /*44d0*/  @!P1 LDS.128 R20, [R103+0xe080] ;  /* 0x00e0800067149984 */ /* 0x000ea20000000c00 */
[----:B------:R-:W-:Y:S05]  /*44e0*/  @!P1 LEA.HI.X R19, R95, R3, R86, 0x1, P2 ;  /* 0x000000035f139211 */ /* 0x000fea00010f0c56 */
[----:B--2---:R-:W-:Y:S01]  /*44f0*/  @!P1 ST.E.128 [R18.64], R20 ;  /* 0x0000001412009985 */ /* 0x004fe2000c101d18 */
[C---:B-1----:R-:W-:Y:S03]  /*4500*/  @!P0 LEA R2, P1, R94.reuse, R55, 0x1 ;  /* 0x000000375e028211 */ /* 0x042fe600078208ff */
[----:B------:R-:W1:Y:S01]  /*4510*/  @!P0 LDS.128 R4, [R103+0xf080] ;  /* 0x00f0800067048984 */ /* 0x000e620000000c00 */
[----:B------:R-:W-:Y:S05]  /*4520*/  @!P0 LEA.HI.X R3, R94, R3, R85, 0x1, P1 ;  /* 0x000000035e038211 */ /* 0x000fea00008f0c55 */
[----:B-1----:R1:W-:Y:S04]  /*4530*/  @!P0 ST.E.128 [R2.64], R4 ;  /* 0x0000000402008985 */ /* 0x0023e8000c101d18 */
.L_x_657:
[----:B------:R-:W-:Y:S05]  /*4540*/  BSYNC B1 ;  /* 0x0000000000017941 */ /* 0x000fea0003800000 */
.L_x_652:
        /* <DEDUP_REMOVED lines=9> */
[----:B--2---:R-:W-:Y:S05]  /*45e0*/  @P0 IMAD.WIDE.U32 R2, R4, c[0x0][0x258], R78 ;  /* 0x0000960004020a25 */ /* 0x004fea00078e004e */
        /* <DEDUP_REMOVED lines=25> */
[----:B------:R1:W2:Y:S01]  /*4780*/  SHFL.IDX PT, R3, R2, RZ, 0x181f ;  /* 0x00181fff02037589 */ /* 0x0002a200000e0000 */
[----:B------:R-:W-:Y:S03]  /*4790*/  ISETP.GT.AND P0, PT, R68, R109, PT ;  /* 0x0000006d4400720c */ /* 0x000fe60003f04270 */
[----:B------:R-:W4:Y:S01]  /*47a0*/  SHFL.IDX PT, R13, R13, RZ, 0x181f ;  /* 0x00181fff0d0d7589 */ /* 0x000f2200000e0000 */
[----:B------:R-:W-:Y:S04]  /*47b0*/  DEPBAR.LE SB0, 0x0 ;  /* 0x000080000000791a */ /* 0x000fe80000000000 */
[----:B------:R-:W-:Y:S06]  /*47c0*/  BAR.SYNC.DEFER_BLOCKING 0x0 ;  /* 0x0000000000007b1d */ /* 0x000fec0000010000 */
[----:B------:R-:W-:-:S05]  /*47d0*/  @!P0 BRA `(.L_x_669) ;  /* 0x0000014000008947 */ /* 0x000fca0003800000 */
[C---:B-12---:R-:W-:Y:S02]  /*47e0*/  ISETP.GE.AND P0, PT, R16.reuse, c[0x0][0x1d4], PT ;  /* 0x0000750010007a0c */ /* 0x046fe40003f06270 */
        /* <DEDUP_REMOVED lines=19> */
.L_x_669:
[----:B-12---:R-:W-:Y:S05]  /*4920*/  BSYNC B0 ;  /* 0x0000000000007941 */ /* 0x006fea0003800000 */
.L_x_668:
        /* <DEDUP_REMOVED lines=25> */
.L_x_649:
[----:B-1----:R-:W-:Y:S01]  /*4ac0*/  UIADD3 UR6, UR15, 0x7f, URZ ;  /* 0x0000007f0f067890 */ /* 0x002fe2000fffe03f */
[----:B------:R-:W-:Y:S01]  /*4ad0*/  PLOP3.LUT P2, PT, PT, PT, PT, 0x80, 0x0 ;  /* 0x000000000000781c */ /* 0x000fe20003f4f070 */
[----:B------:R-:W-:Y:S01]  /*4ae0*/  ULDC.64 UR4, c[0x0][0x2c8] ;  /* 0x0000b20000047ab9 */ /* 0x000fe20000000a00 */
[----:B------:R-:W-:Y:S01]  /*4af0*/  IMAD.MOV.U32 R3, RZ, RZ, RZ ;  /* 0x000000ffff037224 */ /* 0x000fe200078e00ff */
[----:B------:R-:W-:Y:S01]  /*4b00*/  UIMAD.WIDE.U32 UR18, UR6, UR4, URZ ;  /* 0x00000004061272a5 */ /* 0x000fe2000f8e003f */
[----:B------:R-:W-:Y:S01]  /*4b10*/  IMAD.MOV.U32 R130, RZ, RZ, RZ ;  /* 0x000000ffff827224 */ /* 0x000fe200078e00ff */
[----:B------:R-:W-:Y:S01]  /*4b20*/  CS2R R128, SRZ ;  /* 0x0000000000807805 */ /* 0x000fe2000001ff00 */
[----:B---34-:R-:W-:Y:S01]  /*4b30*/  CS2R R126, SRZ ;  /* 0x00000000007e7805 */ /* 0x018fe2000001ff00 */
[----:B------:R-:W-:Y:S01]  /*4b40*/  @UP2 USHF.R.U32.HI UR6, URZ, UR5, UR19 ;  /* 0x000000053f062299 */ /* 0x000fe20008011613 */
[----:B------:R-:W-:Y:S01]  /*4b50*/  CS2R R124, SRZ ;  /* 0x00000000007c7805 */ /* 0x000fe2000001ff00 */
[----:B------:R-:W-:Y:S01]  /*4b60*/  CS2R R122, SRZ ;  /* 0x00000000007a7805 */ /* 0x000fe2000001ff00 */
[----:B------:R-:W-:Y:S01]  /*4b70*/  CS2R R120, SRZ ;  /* 0x0000000000787805 */ /* 0x000fe2000001ff00 */
[----:B------:R-:W-:Y:S01]  /*4b80*/  UIADD3 UR6, UR9, UR6, URZ ;  /* 0x0000000609067290 */ /* 0x000fe2000fffe03f */
[----:B------:R-:W-:Y:S01]  /*4b90*/  CS2R R118, SRZ ;  /* 0x0000000000767805 */ /* 0x000fe2000001ff00 */
[----:B------:R-:W-:Y:S01]  /*4ba0*/  CS2R R116, SRZ ;  /* 0x0000000000747805 */ /* 0x000fe2000001ff00 */
[----:B------:R-:W-:Y:S01]  /*4bb0*/  CS2R R114, SRZ ;  /* 0x0000000000727805 */ /* 0x000fe2000001ff00 */
[----:B------:R-:W-:Y:S01]  /*4bc0*/  USHF.R.S32.HI UR4, URZ, 0x1f, UR6 ;  /* 0x0000001f3f047899 */ /* 0x000fe20008011406 */
[----:B------:R-:W-:Y:S01]  /*4bd0*/  CS2R R112, SRZ ;  /* 0x0000000000707805 */ /* 0x000fe2000001ff00 */
[----:B------:R-:W-:Y:S01]  /*4be0*/  CS2R R110, SRZ ;  /* 0x00000000006e7805 */ /* 0x000fe2000001ff00 */
[----:B------:R-:W-:Y:S01]  /*4bf0*/  CS2R R108, SRZ ;  /* 0x00000000006c7805 */ /* 0x000fe2000001ff00 */
[----:B------:R-:W-:Y:S01]  /*4c00*/  ULEA.HI UR4, UR4, UR6, URZ, 0x5 ;  /* 0x0000000604047291 */ /* 0x000fe2000f8f283f */
[----:B------:R-:W-:Y:S01]  /*4c10*/  CS2R R106, SRZ ;  /* 0x00000000006a7805 */ /* 0x000fe2000001ff00 */
[----:B------:R-:W-:Y:S01]  /*4c20*/  CS2R R104, SRZ ;  /* 0x0000000000687805 */ /* 0x000fe2000001ff00 */
[----:B------:R-:W-:Y:S01]  /*4c30*/  CS2R R102, SRZ ;  /* 0x0000000000667805 */ /* 0x000fe2000001ff00 */
[----:B------:R-:W-:Y:S01]  /*4c40*/  USHF.R.S32.HI UR4, URZ, 0x5, UR4 ;  /* 0x000000053f047899 */ /* 0x000fe20008011404 */
[----:B------:R-:W-:Y:S01]  /*4c50*/  CS2R R100, SRZ ;  /* 0x0000000000647805 */ /* 0x000fe2000001ff00 */
[----:B------:R-:W-:Y:S01]  /*4c60*/  CS2R R98, SRZ ;  /* 0x0000000000627805 */ /* 0x000fe2000001ff00 */
[----:B------:R-:W-:Y:S01]  /*4c70*/  CS2R R96, SRZ ;  /* 0x0000000000607805 */ /* 0x000fe2000001ff00 */
[----:B------:R-:W-:Y:S01]  /*4c80*/  UISETP.LT.AND UP0, UPT, UR10, UR4, UPT ;  /* 0x000000040a00728c */ /* 0x000fe2000bf01270 */
[----:B------:R-:W-:Y:S01]  /*4c90*/  CS2R R94, SRZ ;  /* 0x00000000005e7805 */ /* 0x000fe2000001ff00 */
[----:B------:R-:W-:Y:S01]  /*4ca0*/  CS2R R92, SRZ ;  /* 0x00000000005c7805 */ /* 0x000fe2000001ff00 */
[----:B------:R-:W-:Y:S01]  /*4cb0*/  CS2R R90, SRZ ;  /* 0x00000000005a7805 */ /* 0x000fe2000001ff00 */
[----:B------:R-:W-:Y:S01]  /*4cc0*/  USEL UR10, UR10, UR4, UP0 ;  /* 0x000000040a0a7287 */ /* 0x000fe20008000000 */
[----:B------:R-:W-:Y:S01]  /*4cd0*/  CS2R R88, SRZ ;  /* 0x0000000000587805 */ /* 0x000fe2000001ff00 */
[----:B------:R-:W-:Y:S01]  /*4ce0*/  CS2R R86, SRZ ;  /* 0x0000000000567805 */ /* 0x000fe2000001ff00 */
[----:B------:R-:W-:Y:S01]  /*4cf0*/  CS2R R84, SRZ ;  /* 0x0000000000547805 */ /* 0x000fe2000001ff00 */
[----:B------:R-:W-:Y:S01]  /*4d00*/  UISETP.GE.AND UP0, UPT, UR10, 0x1, UPT ;  /* 0x000000010a00788c */ /* 0x000fe2000bf06270 */
[----:B------:R-:W-:Y:S01]  /*4d10*/  CS2R R82, SRZ ;  /* 0x0000000000527805 */ /* 0x000fe2000001ff00 */
[----:B------:R-:W-:Y:S01]  /*4d20*/  CS2R R80, SRZ ;  /* 0x0000000000507805 */ /* 0x000fe2000001ff00 */
[----:B------:R-:W-:Y:S01]  /*4d30*/  CS2R R78, SRZ ;  /* 0x00000000004e7805 */ /* 0x000fe2000001ff00 */
[----:B-----5:R-:W-:Y:S01]  /*4d40*/  CS2R R76, SRZ ;  /* 0x00000000004c7805 */ /* 0x020fe2000001ff00 */
[----:B------:R-:W-:Y:S01]  /*4d50*/  CS2R R74, SRZ ;  /* 0x00000000004a7805 */ /* 0x000fe2000001ff00 */
[----:B------:R-:W-:Y:S01]  /*4d60*/  PLOP3.LUT P0, PT, PT, PT, UP0, 0x80, 0x0 ;  /* 0x000000000000781c */ /* 0x000fe20003f0f008 */
        /* <DEDUP_REMOVED lines=51> */
[-C--:B------:R-:W-:Y:S01]  /*50a0*/  LEA.HI R56, R69, R66.reuse, RZ, 0x3 ;  /* 0x0000004245387211 */ /* 0x080fe200078f18ff */
[----:B------:R-:W-:Y:S01]  /*50b0*/  UIMAD UR6, UR6, UR4, URZ ;  /* 0x00000004060672a4 */ /* 0x000fe2000f8e023f */
[----:B------:R-:W-:Y:S01]  /*50c0*/  PLOP3.LUT P1, PT, PT, PT, UP2, 0x80, 0x0 ;  /* 0x000000000000781c */ /* 0x000fe20003f2f028 */
[----:B------:R-:W-:Y:S01]  /*50d0*/  UIMAD.WIDE.U32 UR8, UR17, UR4, URZ ;  /* 0x00000004110872a5 */ /* 0x000fe2000f8e003f */
[----:B------:R-:W-:Y:S01]  /*50e0*/  LOP3.LUT R57, R56, 0xfffffff8, RZ, 0xc0, !PT ;  /* 0xfffffff838397812 */ /* 0x000fe200078ec0ff */
[----:B------:R-:W-:Y:S01]  /*50f0*/  UIMAD UR17, UR17, UR5, UR6 ;  /* 0x00000005111172a4 */ /* 0x000fe2000f8e0206 */
[----:B------:R-:W-:Y:S01]  /*5100*/  SHF.R.S32.HI R56, RZ, 0x3, R56 ;  /* 0x00000003ff387819 */ /* 0x000fe20000011438 */
[----:B------:R-:W-:Y:S01]  /*5110*/  BSSY B0, `(.L_x_672) ;  /* 0x0000064000007945 */ /* 0x000fe20003800000 */
[----:B------:R-:W-:Y:S01]  /*5120*/  ULDC.64 UR6, c[0x0][0x348] ;  /* 0x0000d20000067ab9 */ /* 0x000fe20000000a00 */
[----:B------:R-:W-:Y:S01]  /*5130*/  IMAD.IADD R57, R66, 0x1, -R57 ;  /* 0x0000000142397824 */ /* 0x000fe200078e0a39 */
[----:B------:R-:W-:Y:S01]  /*5140*/  UISETP.NE.U32.AND UP0, UPT, URZ, UR6, UPT ;  /* 0x000000063f00728c */ /* 0x000fe2000bf05070 */
[----:B------:R-:W-:Y:S01]  /*5150*/  PLOP3.LUT P0, PT, PT, PT, UP2, 0x80, 0x0 ;  /* 0x000000000000781c */ /* 0x000fe20003f0f028 */
[----:B------:R-:W-:Y:S01]  /*5160*/  ULDC.64 UR4, c[0x0][0x1b8] ;  /* 0x00006e0000047ab9 */ /* 0x000fe20000000a00 */
[----:B------:R-:W-:Y:S01]  /*5170*/  IMAD R216, R57, 0x20, R56 ;  /* 0x0000002039d87824 */ /* 0x000fe200078e0238 */
[----:B------:R-:W-:Y:S01]  /*5180*/  UISETP.NE.AND.EX UP0, UPT, URZ, UR7, UPT, UP0 ;  /* 0x000000073f00728c */ /* 0x000fe2000bf05300 */
[-C--:B------:R-:W-:Y:S01]  /*5190*/  LEA.HI R61, R69, R66.reuse, RZ, 0x4 ;  /* 0x00000042453d7211 */ /* 0x080fe200078f20ff */
[----:B------:R-:W-:Y:S01]  /*51a0*/  USHF.R.S32.HI UR7, URZ, 0x1f, UR21 ;  /* 0x0000001f3f077899 */ /* 0x000fe20008011415 */
[----:B------:R-:W-:Y:S01]  /*51b0*/  IMAD.SHL.U32 R149, R56, 0x40, RZ ;  /* 0x0000004038957824 */ /* 0x000fe200078e00ff */
[----:B------:R-:W-:Y:S01]  /*51c0*/  UIADD3 UR9, UR9, UR17, URZ ;  /* 0x0000001109097290 */ /* 0x000fe2000fffe03f */
[----:B------:R-:W-:Y:S01]  /*51d0*/  IADD3 R0, R216, UR15, RZ ;  /* 0x0000000fd8007c10 */ /* 0x000fe2000fffe0ff */
[----:B------:R-:W-:Y:S01]  /*51e0*/  UIMAD UR6, UR12, UR4, URZ ;  /* 0x000000040c0672a4 */ /* 0x000fe2000f8e023f */
[----:B------:R-:W-:Y:S01]  /*51f0*/  IMAD.SHL.U32 R68, R57, 0x8, RZ ;  /* 0x0000000839447824 */ /* 0x000fe200078e00ff */
[----:B------:R-:W-:Y:S01]  /*5200*/  USEL UR7, UR7, URZ, !UP0 ;  /* 0x0000003f07077287 */ /* 0x000fe2000c000000 */
[----:B------:R-:W-:Y:S01]  /*5210*/  LEA.HI R147, R69, R66, RZ, 0x6 ;  /* 0x0000004245937211 */ /* 0x000fe200078f30ff */
[----:B------:R-:W-:Y:S01]  /*5220*/  UIMAD UR6, UR13, UR5, UR6 ;  /* 0x000000050d0672a4 */ /* 0x000fe2000f8e0206 */
[----:B-1----:R-:W-:Y:S01]  /*5230*/  @P1 IMAD.HI.U32 R3, R0, c[0x0][0x2c8], RZ ;  /* 0x0000b20000031a27 */ /* 0x002fe200078e00ff */
[----:B------:R-:W-:Y:S01]  /*5240*/  UIMAD.WIDE.U32 UR18, UR13, UR4, UR8 ;  /* 0x000000040d1272a5 */ /* 0x000fe2000f8e0008 */
[----:B------:R-:W-:Y:S01]  /*5250*/  LOP3.LUT R149, R149, 0x1c0, RZ, 0xc0, !PT ;  /* 0x000001c095957812 */ /* 0x000fe200078ec0ff */
[----:B------:R-:W-:Y:S01]  /*5260*/  USEL UR8, UR21, URZ, !UP0 ;  /* 0x0000003f15087287 */ /* 0x000fe2000c000000 */
[----:B------:R-:W-:Y:S01]  /*5270*/  IMAD.MOV.U32 R8, RZ, RZ, R0 ;  /* 0x000000ffff087224 */ /* 0x000fe200078e0000 */
[----:B------:R-:W-:Y:S01]  /*5280*/  ULDC.64 UR4, c[0x0][0x1c0] ;  /* 0x0000700000047ab9 */ /* 0x000fe20000000a00 */
[----:B------:R-:W-:Y:S01]  /*5290*/  @P0 SHF.R.U32.HI R8, RZ, c[0x0][0x2cc], R3 ;  /* 0x0000b300ff080a19 */ /* 0x000fe20000011603 */
[----:B------:R-:W-:Y:S01]  /*52a0*/  UIMAD UR7, UR7, UR4, URZ ;  /* 0x00000004070772a4 */ /* 0x000fe2000f8e023f */
[C---:B------:R-:W-:Y:S01]  /*52b0*/  IADD3 R38, R68.reuse, 0x40, RZ ;  /* 0x0000004044267810 */ /* 0x040fe20007ffe0ff */
[----:B------:R-:W-:Y:S01]  /*52c0*/  UIADD3 UR19, UR19, UR6, URZ ;  /* 0x0000000613137290 */ /* 0x000fe2000fffe03f */
[--C-:B------:R-:W-:Y:S01]  /*52d0*/  SHF.R.S32.HI R5, RZ, 0x1f, R8.reuse ;  /* 0x0000001fff057819 */ /* 0x100fe20000011408 */
[----:B------:R-:W-:Y:S01]  /*52e0*/  UIMAD UR5, UR8, UR5, UR7 ;  /* 0x00000005080572a4 */ /* 0x000fe2000f8e0207 */
[----:B------:R-:W-:Y:S01]  /*52f0*/  IMAD.MOV R3, RZ, RZ, -R8 ;  /* 0x000000ffff037224 */ /* 0x000fe200078e0a08 */
[----:B------:R-:W-:Y:S01]  /*5300*/  UIMAD.WIDE.U32 UR8, UR8, UR4, UR18 ;  /* 0x00000004080872a5 */ /* 0x000fe2000f8e0012 */
[----:B------:R-:W-:Y:S01]  /*5310*/  IADD3 R37, R68, 0x80, RZ ;  /* 0x0000008044257810 */ /* 0x000fe20007ffe0ff */
[----:B------:R-:W-:Y:S01]  /*5320*/  IMAD R5, R5, c[0x0][0x1b0], RZ ;  /* 0x00006c0005057a24 */ /* 0x000fe200078e02ff */
[----:B------:R-:W-:Y:S01]  /*5330*/  ULDC UR7, c[0x0][0x2c4] ;  /* 0x0000b10000077ab9 */ /* 0x000fe20000000800 */
[----:B------:R-:W-:Y:S01]  /*5340*/  IMAD R4, R3, c[0x0][0x2c4], R0 ;  /* 0x0000b10003047a24 */ /* 0x000fe200078e0200 */
[----:B------:R-:W-:Y:S01]  /*5350*/  UIADD3 UR5, UR9, UR5, URZ ;  /* 0x0000000509057290 */ /* 0x000fe2000fffe03f */
[----:B------:R-:W-:Y:S01]  /*5360*/  IMAD.U32 R7, RZ, RZ, UR9 ;  /* 0x00000009ff077e24 */ /* 0x000fe2000f8e00ff */
[----:B------:R-:W-:Y:S01]  /*5370*/  LOP3.LUT R3, R61, 0xfffffff0, RZ, 0xc0, !PT ;  /* 0xfffffff03d037812 */ /* 0x000fe200078ec0ff */
[----:B------:R-:W-:Y:S01]  /*5380*/  IMAD.U32 R6, RZ, RZ, UR8 ;  /* 0x00000008ff067e24 */ /* 0x000fe2000f8e00ff */
[----:B------:R-:W-:Y:S01]  /*5390*/  UIMAD UR7, UR20, UR7, URZ ;  /* 0x00000007140772a4 */ /* 0x000fe2000f8e023f */
[----:B------:R-:W-:Y:S01]  /*53a0*/  IMAD R5, R8, c[0x0][0x1b4], R5 ;  /* 0x00006d0008057a24 */ /* 0x000fe200078e0205 */
[----:B------:R-:W-:Y:S01]  /*53b0*/  IADD3 R36, R68, 0xc0, RZ ;  /* 0x000000c044247810 */ /* 0x000fe20007ffe0ff */
[----:B------:R-:W-:Y:S01]  /*53c0*/  IMAD.U32 R7, RZ, RZ, UR5 ;  /* 0x00000005ff077e24 */ /* 0x000fe2000f8e00ff */
[----:B------:R-:W-:Y:S01]  /*53d0*/  SHF.R.U32.HI R148, RZ, 0x3, R149 ;  /* 0x00000003ff947819 */ /* 0x000fe20000011695 */
[----:B------:R-:W-:Y:S01]  /*53e0*/  IMAD.IADD R3, R66, 0x1, -R3 ;  /* 0x0000000142037824 */ /* 0x000fe200078e0a03 */
[----:B------:R-:W-:Y:S01]  /*53f0*/  ISETP.GE.AND P4, PT, R68, c[0x0][0x198], PT ;  /* 0x0000660044007a0c */ /* 0x000fe20003f86270 */
[----:B------:R-:W-:Y:S01]  /*5400*/  IMAD.WIDE.U32 R8, R8, c[0x0][0x1b0], R6 ;  /* 0x00006c0008087a25 */ /* 0x000fe200078e0006 */
[----:B------:R-:W-:-:S02]  /*5410*/  SHF.R.S32.HI R7, RZ, 0x1f, R4 ;  /* 0x0000001fff077819 */ /* 0x000fc40000011404 */
[----:B------:R-:W-:Y:S01]  /*5420*/  SHF.R.S32.HI R58, RZ, 0x1f, R3 ;  /* 0x0000001fff3a7819 */ /* 0x000fe20000011403 */
[----:B------:R-:W-:Y:S01]  /*5430*/  IMAD.IADD R9, R9, 0x1, R5 ;  /* 0x0000000109097824 */ /* 0x000fe200078e0205 */
[----:B------:R-:W-:Y:S01]  /*5440*/  IADD3 R6, R56, UR15, RZ ;  /* 0x0000000f38067c10 */ /* 0x000fe2000fffe0ff */
[----:B------:R-:W-:Y:S01]  /*5450*/  IMAD R7, R7, c[0x0][0x1a8], RZ ;  /* 0x00006a0007077a24 */ /* 0x000fe200078e02ff */
[----:B------:R-:W-:Y:S01]  /*5460*/  LEA.HI R58, R58, R3, RZ, 0x3 ;  /* 0x000000033a3a7211 */ /* 0x000fe200078f18ff */
[----:B------:R-:W-:Y:S01]  /*5470*/  IMAD.SHL.U32 R147, R147, 0x8, RZ ;  /* 0x0000000893937824 */ /* 0x000fe200078e00ff */
[----:B------:R-:W-:Y:S01]  /*5480*/  ISETP.GE.AND P6, PT, R6, UR7, PT ;  /* 0x0000000706007c0c */ /* 0x000fe2000bfc6270 */
[----:B------:R-:W-:Y:S01]  /*5490*/  IMAD R7, R4, c[0x0][0x1ac], R7 ;  /* 0x00006b0004077a24 */ /* 0x000fe200078e0207 */
[----:B------:R-:W-:Y:S01]  /*54a0*/  LOP3.LUT R0, R58, 0xfffffff8, RZ, 0xc0, !PT ;  /* 0xfffffff83a007812 */ /* 0x000fe200078ec0ff */
[----:B------:R-:W-:Y:S01]  /*54b0*/  IMAD.WIDE.U32 R4, R4, c[0x0][0x1a8], R8 ;  /* 0x00006a0004047a25 */ /* 0x000fe200078e0008 */
[----:B------:R-:W-:-:S02]  /*54c0*/  ISETP.GE.AND P3, PT, R38, c[0x0][0x198], PT ;  /* 0x0000660026007a0c */ /* 0x000fc40003f66270 */
[----:B------:R-:W-:Y:S01]  /*54d0*/  ISETP.GE.AND P5, PT, R36, c[0x0][0x198], PT ;  /* 0x0000660024007a0c */ /* 0x000fe20003fa6270 */
[----:B------:R-:W-:Y:S01]  /*54e0*/  IMAD.IADD R5, R5, 0x1, R7 ;  /* 0x0000000105057824 */ /* 0x000fe200078e0207 */
[C---:B------:R-:W-:Y:S01]  /*54f0*/  LEA R14, P0, R4.reuse, c[0x0][0x160], 0x1 ;  /* 0x00005800040e7a11 */ /* 0x040fe200078008ff */
[----:B------:R-:W-:Y:S01]  /*5500*/  IMAD.IADD R0, R3, 0x1, -R0 ;  /* 0x0000000103007824 */ /* 0x000fe200078e0a00 */
[----:B------:R-:W-:Y:S02]  /*5510*/  LOP3.LUT R3, R149, 0x38, R68, 0xf8, !PT ;  /* 0x0000003895037812 */ /* 0x000fe400078ef844 */
[----:B------:R-:W-:Y:S01]  /*5520*/  LEA.HI.X R5, R4, c[0x0][0x164], R5, 0x1, P0 ;  /* 0x0000590004057a11 */ /* 0x000fe200000f0c05 */
[----:B------:R1:W3:Y:S01]  /*5530*/  SHFL.IDX PT, R12, R14, RZ, 0x181f ;  /* 0x00181fff0e0c7589 */ /* 0x0002e200000e0000 */
[----:B------:R-:W-:Y:S02]  /*5540*/  ISETP.GE.AND P0, PT, R37, c[0x0][0x198], PT ;  /* 0x0000660025007a0c */ /* 0x000fe40003f06270 */
[----:B------:R-:W-:Y:S01]  /*5550*/  LOP3.LUT R4, R3, R148, RZ, 0x3c, !PT ;  /* 0x0000009403047212 */ /* 0x000fe200078e3cff */
[----:B------:R-:W-:Y:S01]  /*5560*/  IMAD.MOV.U32 R3, RZ, RZ, 0x20 ;  /* 0x00000020ff037424 */ /* 0x000fe200078e00ff */
[----:B------:R-:W-:Y:S01]  /*5570*/  LOP3.LUT R147, R147, 0xfffffe00, RZ, 0xc0, !PT ;  /* 0xfffffe0093937812 */ /* 0x000fe200078ec0ff */
[----:B------:R1:W4:Y:S01]  /*5580*/  SHFL.IDX PT, R13, R5, RZ, 0x181f ;  /* 0x00181fff050d7589 */ /* 0x00032200000e0000 */
[----:B------:R-:W-:-:S03]  /*5590*/  P2R R11, PR, RZ, 0x40 ;  /* 0x00000040ff0b7803 */ /* 0x000fc60000000000 */
        /* <DEDUP_REMOVED lines=9> */
[----:B------:R-:W-:Y:S01]  /*5630*/  IMAD.WIDE R16, R68, 0x2, R12 ;  /* 0x0000000244107825 */ /* 0x000fe200078e020c */
        /* <DEDUP_REMOVED lines=17> */
.L_x_673:
[----:B-1-34-:R-:W-:Y:S05]  /*5750*/  BSYNC B0 ;  /* 0x0000000000007941 */ /* 0x01afea0003800000 */
.L_x_672:
        /* <DEDUP_REMOVED lines=26> */
.L_x_675:
[----:B------:R-:W-:Y:S05]  /*5900*/  BSYNC B0 ;  /* 0x0000000000007941 */ /* 0x000fea0003800000 */
.L_x_674:
[----:B------:R-:W-:Y:S01]  /*5910*/  IADD3 R4, R6, 0x40, RZ ;  /* 0x0000004006047810 */ /* 0x000fe20007ffe0ff */
[----:B--2---:R2:W4:Y:S01]  /*5920*/  SHFL.IDX PT, R17, R5, 0x2, 0x181f ;  /* 0x00581f0005117f89 */ /* 0x00452200000e0000 */
[----:B------:R-:W-:Y:S02]  /*5930*/  BSSY B0, `(.L_x_676) ;  /* 0x0000018000007945 */ /* 0x000fe40003800000 */
[----:B------:R-:W-:Y:S01]  /*5940*/  ISETP.GE.AND P1, PT, R4, UR7, PT ;  /* 0x0000000704007c0c */ /* 0x000fe2000bf26270 */
[----:B------:R2:W1:Y:S03]  /*5950*/  SHFL.IDX PT, R16, R14, 0x2, 0x181f ;  /* 0x00581f000e107f89 */ /* 0x00046600000e0000 */
[----:B------:R-:W-:-:S09]  /*5960*/  P2R R4, PR, RZ, 0x2 ;  /* 0x00000002ff047803 */ /* 0x000fd20000000000 */
[----:B------:R-:W-:Y:S05]  /*5970*/  @P1 BRA `(.L_x_677) ;  /* 0x0000013000001947 */ /* 0x000fea0003800000 */
[----:B------:R-:W-:Y:S01]  /*5980*/  SHF.R.S32.HI R13, RZ, 0x1f, R38 ;  /* 0x0000001fff0d7819 */ /* 0x000fe20000011426 */
[----:B---3--:R-:W-:Y:S01]  /*5990*/  IMAD.SHL.U32 R12, R39, 0x2, RZ ;  /* 0x00000002270c7824 */ /* 0x008fe200078e00ff */
[----:B------:R-:W-:Y:S01]  /*59a0*/  SHF.R.S32.HI R8, RZ, 0x1f, R37 ;  /* 0x0000001fff087819 */ /* 0x000fe20000011425 */
[----:B-1--4-:R-:W-:Y:S01]  /*59b0*/  IMAD.WIDE R18, R68, 0x2, R16 ;  /* 0x0000000244127825 */ /* 0x012fe200078e0210 */
        /* <DEDUP_REMOVED lines=15> */
.L_x_677:
[----:B------:R-:W-:Y:S05]  /*5ab0*/  BSYNC B0 ;  /* 0x0000000000007941 */ /* 0x000fea0003800000 */
.L_x_676:
[----:B------:R-:W-:Y:S01]  /*5ac0*/  IADD3 R8, R6, 0x60, RZ ;  /* 0x0000006006087810 */ /* 0x000fe20007ffe0ff */
[----:B-1-3--:R-:W-:Y:S01]  /*5ad0*/  SHFL.IDX PT, R12, R14, 0x3, 0x181f ;  /* 0x00781f000e0c7f89 */ /* 0x00afe200000e0000 */
[----:B------:R-:W-:Y:S01]  /*5ae0*/  IMAD.MOV.U32 R215, RZ, RZ, c[0x0][0x2b8] ;  /* 0x0000ae00ffd77624 */ /* 0x000fe200078e00ff */
[----:B------:R-:W-:Y:S01]  /*5af0*/  LOP3.LUT R7, R7, 0xfffffffe, RZ, 0xc0, !PT ;  /* 0xfffffffe07077812 */ /* 0x000fe200078ec0ff */
[----:B------:R-:W-:Y:S01]  /*5b00*/  USHF.R.S32.HI UR6, URZ, 0x1f, UR17 ;  /* 0x0000001f3f067899 */ /* 0x000fe20008011411 */
[----:B------:R-:W-:Y:S01]  /*5b10*/  ISETP.GE.AND P6, PT, R8, UR7, PT ;  /* 0x0000000708007c0c */ /* 0x000fe2000bfc6270 */
[----:B------:R1:W3:Y:S01]  /*5b20*/  SHFL.IDX PT, R13, R5, 0x3, 0x181f ;  /* 0x00781f00050d7f89 */ /* 0x0002e200000e0000 */
[----:B------:R-:W-:Y:S01]  /*5b30*/  ISETP.NE.AND P1, PT, R215, 0x1, PT ;  /* 0x00000001d700780c */ /* 0x000fe20003f25270 */
[----:B------:R-:W-:Y:S01]  /*5b40*/  ULDC.64 UR4, c[0x0][0x2b0] ;  /* 0x0000ac0000047ab9 */ /* 0x000fe20000000a00 */
[----:B------:R-:W-:Y:S01]  /*5b50*/  IMAD.MOV.U32 R217, RZ, RZ, RZ ;  /* 0x000000ffffd97224 */ /* 0x000fe200078e00ff */
[----:B------:R-:W-:-:S02]  /*5b60*/  UIMAD UR6, UR6, UR4, URZ ;  /* 0x00000004060672a4 */ /* 0x000fc4000f8e023f */
[----:B------:R-:W-:Y:S02]  /*5b70*/  UIMAD.WIDE.U32 UR8, UR17, UR4, URZ ;  /* 0x00000004110872a5 */ /* 0x000fe4000f8e003f */
[----:B------:R-:W-:-:S03]  /*5b80*/  UIMAD UR6, UR17, UR5, UR6 ;  /* 0x00000005110672a4 */ /* 0x000fc6000f8e0206 */
[----:B------:R-:W-:Y:S01]  /*5b90*/  ULDC.64 UR4, c[0x0][0x1e8] ;  /* 0x00007a0000047ab9 */ /* 0x000fe20000000a00 */
[----:B----4-:R-:W-:Y:S01]  /*5ba0*/  @!P6 SHF.R.S32.HI R17, RZ, 0x1f, R38 ;  /* 0x0000001fff11e819 */ /* 0x010fe20000011426 */
[----:B------:R-:W-:Y:S01]  /*5bb0*/  @!P6 IMAD.SHL.U32 R8, R39, 0x2, RZ ;  /* 0x000000022708e824 */ /* 0x000fe200078e00ff */
[----:B------:R-:W-:Y:S01]  /*5bc0*/  @!P6 SHF.R.S32.HI R10, RZ, 0x1f, R37 ;  /* 0x0000001fff0ae819 */ /* 0x000fe20000011425 */
[----:B------:R-:W-:Y:S01]  /*5bd0*/  UIADD3 UR6, UR9, UR6, URZ ;  /* 0x0000000609067290 */ /* 0x000fe2000fffe03f */
[----:B------:R-:W-:Y:S02]  /*5be0*/  @!P6 LEA.HI R17, R17, R38, RZ, 0x3 ;  /* 0x000000261111e211 */ /* 0x000fe400078f18ff */
[----:B------:R-:W-:Y:S02]  /*5bf0*/  @!P6 LEA.HI R15, R10, R37, RZ, 0x3 ;  /* 0x000000250a0fe211 */ /* 0x000fe400078f18ff */
[----:B------:R-:W-:Y:S02]  /*5c00*/  @!P6 LOP3.LUT R17, R17, 0xfffffff8, RZ, 0xc0, !PT ;  /* 0xfffffff81111e812 */ /* 0x000fe400078ec0ff */
[----:B------:R-:W-:Y:S01]  /*5c10*/  @!P6 LOP3.LUT R15, R15, 0xfffffff8, RZ, 0xc0, !PT ;  /* 0xfffffff80f0fe812 */ /* 0x000fe200078ec0ff */
[----:B-12---:R-:W-:Y:S01]  /*5c20*/  IMAD.U32 R5, RZ, RZ, UR10 ;  /* 0x0000000aff057e24 */ /* 0x006fe2000f8e00ff */
[----:B------:R-:W-:Y:S01]  /*5c30*/  @P1 LOP3.LUT R7, R7, 0x1, RZ, 0xfc, !PT ;  /* 0x0000000107071812 */ /* 0x000fe200078efcff */
[----:B---3--:R-:W-:-:S04]  /*5c40*/  @!P6 IMAD.WIDE R18, R68, 0x2, R12 ;  /* 0x000000024412e825 */ /* 0x008fc800078e020c */
[----:B------:R-:W-:Y:S01]  /*5c50*/  IMAD R218, R5, 0x20, R216 ;  /* 0x0000002005da7824 */ /* 0x000fe200078e02d8 */
[----:B------:R-:W-:Y:S01]  /*5c60*/  @!P6 SHF.R.S32.HI R5, RZ, 0x1f, R36 ;  /* 0x0000001fff05e819 */ /* 0x000fe20000011424 */
[--C-:B------:R-:W-:Y:S01]  /*5c70*/  @!P6 IMAD.WIDE R16, R17, 0x2, R12.reuse ;  /* 0x000000021110e825 */ /* 0x100fe200078e020c */
[----:B------:R-:W-:Y:S01]  /*5c80*/  @!PT LDS RZ, [RZ] ;  /* 0x00000000fffff984 */ /* 0x000fe20000000800 */
[----:B------:R1:W-:Y:S02]  /*5c90*/  @!P6 LDGSTS.E.BYPASS.LTC128B.128 [R8+0x13080], [R18.64], !P4 ;  /* 0x130800001208efae */ /* 0x0003e4000e101d58 */
[----:B------:R-:W-:Y:S01]  /*5ca0*/  @!P6 LEA.HI R5, R5, R36, RZ, 0x3 ;  /* 0x000000240505e211 */ /* 0x000fe200078f18ff */
[----:B------:R-:W-:Y:S01]  /*5cb0*/  @!P6 IMAD.WIDE R14, R15, 0x2, R12 ;  /* 0x000000020f0ee825 */ /* 0x000fe200078e020c */
[----:B------:R-:W-:Y:S01]  /*5cc0*/  IADD3 R218, R218, -0x20, RZ ;  /* 0xffffffe0dada7810 */ /* 0x000fe20007ffe0ff */
[----:B------:R1:W-:Y:S01]  /*5cd0*/  @!P6 LDGSTS.E.BYPASS.LTC128B.128 [R8+0x17080], [R16.64], !P3 ;  /* 0x170800001008efae */ /* 0x0003e2000d901d58 */
[----:B------:R-:W-:-:S03]  /*5ce0*/  @!P6 LOP3.LUT R7, R5, 0xfffffff8, RZ, 0xc0, !PT ;  /* 0xfffffff80507e812 */ /* 0x000fc600078ec0ff */
[----:B------:R2:W-:Y:S01]  /*5cf0*/  @!P6 LDGSTS.E.BYPASS.LTC128B.128 [R8+0x1b080], [R14.64], !P0 ;  /* 0x1b0800000e08efae */ /* 0x0005e2000c101d58 */
[C---:B------:R-:W-:Y:S01]  /*5d00*/  ISETP.GE.AND P0, PT, R218.reuse, UR11, PT ;  /* 0x0000000bda007c0c */ /* 0x040fe2000bf06270 */
[----:B------:R-:W-:Y:S01]  /*5d10*/  @!P6 IMAD.WIDE R12, R7, 0x2, R12 ;  /* 0x00000002070ce825 */ /* 0x000fe200078e020c */
[----:B------:R-:W-:Y:S02]  /*5d20*/  IADD3 R218, R218, UR16, RZ ;  /* 0x00000010dada7c10 */ /* 0x000fe4000fffe0ff */
[----:B------:R-:W-:Y:S02]  /*5d30*/  ISETP.GT.OR P0, PT, R216, 0x1f, P0 ;  /* 0x0000001fd800780c */ /* 0x000fe40000704670 */
[----:B------:R3:W-:Y:S01]  /*5d40*/  @!P6 LDGSTS.E.BYPASS.LTC128B.128 [R8+0x1f080], [R12.64], !P5 ;  /* 0x1f0800000c08efae */ /* 0x0007e2000e901d58 */
[----:B------:R-:W-:-:S03]  /*5d50*/  @P1 IMAD.HI.U32 R10, R218, c[0x0][0x2bc], RZ ;  /* 0x0000af00da0a1a27 */ /* 0x000fc600078e00ff */
[----:B------:R-:W0:Y:S01]  /*5d60*/  LDGDEPBAR ;  /* 0x00000000000079af */ /* 0x000e220000000000 */
[----:B------:R-:W-:Y:S01]  /*5d70*/  IMAD.MOV.U32 R5, RZ, RZ, R218 ;  /* 0x000000ffff057224 */ /* 0x000fe200078e00da */
[----:B------:R-:W-:-:S05]  /*5d80*/  @P1 SHF.R.U32.HI R5, RZ, c[0x0][0x2c0], R10 ;  /* 0x0000b000ff051a19 */ /* 0x000fca000001160a */
[----:B------:R-:W-:-:S04]  /*5d90*/  @!P0 IADD3 R10, P1, R5, UR8, RZ ;  /* 0x00000008050a8c10 */ /* 0x000fc8000ff3e0ff */
[----:B------:R-:W-:Y:S02]  /*5da0*/  @!P0 LEA.HI.X.SX32 R7, R5, UR6, 0x1, P1 ;  /* 0x0000000605078c11 */ /* 0x000fe400088f0eff */
[----:B--2---:R-:W-:-:S04]  /*5db0*/  @!P0 LEA R14, P1, R10, c[0x0][0x2a0], 0x2 ;  /* 0x0000a8000a0e8a11 */ /* 0x004fc800078210ff */
[----:B------:R-:W-:Y:S01]  /*5dc0*/  @!P0 LEA.HI.X R15, R10, c[0x0][0x2a4], R7, 0x2, P1 ;  /* 0x0000a9000a0f8a11 */ /* 0x000fe200008f1407 */
        /* <DEDUP_REMOVED lines=9> */
[----:B------:R-:W-:Y:S01]  /*5e60*/  ULEA UR22, UR10, 0xffffffe0, 0x5 ;  /* 0xffffffe00a167891 */ /* 0x000fe2000f8e283f */
[----:B---3--:R-:W-:Y:S01]  /*5e70*/  IMAD.WIDE.U32 R12, R218, c[0x0][0x1e0], RZ ;  /* 0x00007800da0c7a25 */ /* 0x008fe200078e00ff */
[----:B------:R-:W-:Y:S01]  /*5e80*/  SHF.R.S32.HI R60, RZ, 0x1f, R218 ;  /* 0x0000001fff3c7819 */ /* 0x000fe200000114da */
[----:B------:R-:W-:Y:S01]  /*5e90*/  UIADD3 UR17, UR19, UR17, URZ ;  /* 0x0000001113117290 */ /* 0x000fe2000fffe03f */
[----:B------:R-:W-:Y:S01]  /*5ea0*/  ISETP.GE.AND P3, PT, R37, c[0x0][0x1d4], PT ;  /* 0x0000750025007a0c */ /* 0x000fe20003f66270 */
[----:B------:R-:W-:Y:S01]  /*5eb0*/  UIADD3 UR22, UR11, -UR22, URZ ;  /* 0x800000160b167290 */ /* 0x000fe2000fffe03f */
[----:B------:R-:W-:Y:S01]  /*5ec0*/  ISETP.GE.AND P2, PT, R36, c[0x0][0x1d4], PT ;  /* 0x0000750024007a0c */ /* 0x000fe20003f46270 */
[----:B------:R-:W-:Y:S01]  /*5ed0*/  IMAD R5, R60, c[0x0][0x1e0], RZ ;  /* 0x000078003c057a24 */ /* 0x000fe200078e02ff */
[----:B------:R-:W-:Y:S01]  /*5ee0*/  ULDC.64 UR4, c[0x0][0x210] ;  /* 0x0000840000047ab9 */ /* 0x000fe20000000a00 */
[----:B------:R-:W-:Y:S01]  /*5ef0*/  LEA.HI R71, R69, R66, RZ, 0x5 ;  /* 0x0000004245477211 */ /* 0x000fe200078f28ff */
[----:B------:R-:W-:Y:S01]  /*5f00*/  UIMAD UR12, UR12, UR4, URZ ;  /* 0x000000040c0c72a4 */ /* 0x000fe2000f8e023f */
[----:B------:R-:W-:Y:S01]  /*5f10*/  IMAD R5, R218, c[0x0][0x1e4], R5 ;  /* 0x00007900da057a24 */ /* 0x000fe200078e0205 */
[----:B------:R-:W-:Y:S01]  /*5f20*/  IADD3 R10, -R56, UR22, RZ ;  /* 0x00000016380a7c10 */ /* 0x000fe2000fffe1ff */
[----:B------:R-:W-:Y:S01]  /*5f30*/  UIMAD.WIDE.U32 UR26, UR13, UR4, URZ ;  /* 0x000000040d1a72a5 */ /* 0x000fe2000f8e003f */
[----:B------:R-:W-:Y:S01]  /*5f40*/  SHF.R.S32.HI R70, RZ, 0x5, R71 ;  /* 0x00000005ff467819 */ /* 0x000fe20000011447 */
[----:B------:R-:W-:Y:S01]  /*5f50*/  IMAD.IADD R13, R13, 0x1, R5 ;  /* 0x000000010d0d7824 */ /* 0x000fe200078e0205 */
[----:B------:R-:W-:Y:S01]  /*5f60*/  UIMAD UR12, UR13, UR5, UR12 ;  /* 0x000000050d0c72a4 */ /* 0x000fe2000f8e020c */
[----:B------:R-:W-:-:S03]  /*5f70*/  IMAD.U32 R5, RZ, RZ, UR13 ;  /* 0x0000000dff057e24 */ /* 0x000fc6000f8e00ff */
[----:B------:R-:W-:Y:S01]  /*5f80*/  UIADD3 UR12, UR27, UR12, URZ ;  /* 0x0000000c1b0c7290 */ /* 0x000fe2000fffe03f */
[----:B--2---:R-:W-:Y:S01]  /*5f90*/  SHF.R.S32.HI R59, RZ, 0x1f, R217 ;  /* 0x0000001fff3b7819 */ /* 0x004fe200000114d9 */
[----:B------:R-:W-:-:S04]  /*5fa0*/  IMAD.WIDE.U32 R12, R217, c[0x0][0x1f0], R12 ;  /* 0x00007c00d90c7a25 */ /* 0x000fc800078e000c */
[----:B-1----:R-:W-:Y:S02]  /*5fb0*/  IMAD R8, R59, c[0x0][0x1f0], RZ ;  /* 0x00007c003b087a24 */ /* 0x002fe400078e02ff */
[----:B------:R-:W-:Y:S02]  /*5fc0*/  IMAD R5, R5, c[0x0][0x1e8], R12 ;  /* 0x00007a0005057a24 */ /* 0x000fe400078e020c */
[----:B------:R-:W-:Y:S01]  /*5fd0*/  IMAD R7, R217, c[0x0][0x1f4], R8 ;  /* 0x00007d00d9077a24 */ /* 0x000fe200078e0208 */
[----:B------:R-:W-:Y:S02]  /*5fe0*/  IADD3 R8, P0, R12, UR18, RZ ;  /* 0x000000120c087c10 */ /* 0x000fe4000ff1e0ff */
[----:B------:R-:W-:Y:S01]  /*5ff0*/  LEA R14, R5, c[0x0][0x1c8], 0x1 ;  /* 0x00007200050e7a11 */ /* 0x000fe200078e08ff */
[----:B------:R-:W-:Y:S01]  /*6000*/  IMAD.IADD R7, R13, 0x1, R7 ;  /* 0x000000010d077824 */ /* 0x000fe200078e0207 */
[----:B------:R-:W-:-:S03]  /*6010*/  LEA RZ, P1, R8, c[0x0][0x1c8], 0x1 ;  /* 0x0000720008ff7a11 */ /* 0x000fc600078208ff */
[----:B------:R-:W-:Y:S01]  /*6020*/  SHFL.IDX PT, R12, R14, RZ, 0x181f ;  /* 0x00181fff0e0c7589 */ /* 0x000fe200000e0000 */
[----:B------:R-:W-:Y:S02]  /*6030*/  IADD3.X R7, R7, UR17, RZ, P0, !PT ;  /* 0x0000001107077c10 */ /* 0x000fe400087fe4ff */
[----:B------:R-:W-:Y:S02]  /*6040*/  ISETP.GE.AND P0, PT, R10, 0x1, PT ;  /* 0x000000010a00780c */ /* 0x000fe40003f06270 */
[----:B------:R-:W-:Y:S02]  /*6050*/  LEA.HI.X R13, R8, c[0x0][0x1cc], R7, 0x1, P1 ;  /* 0x00007300080d7a11 */ /* 0x000fe400008f0c07 */
[----:B------:R-:W-:-:S04]  /*6060*/  ISETP.GT.AND P1, PT, R216, 0x1f, PT ;  /* 0x0000001fd800780c */ /* 0x000fc80003f24270 */
[----:B------:R-:W1:Y:S05]  /*6070*/  SHFL.IDX PT, R13, R13, RZ, 0x181f ;  /* 0x00181fff0d0d7589 */ /* 0x000e6a00000e0000 */
[----:B------:R-:W-:Y:S02]  /*6080*/  @P0 SHF.R.S32.HI R7, RZ, 0x1f, R38 ;  /* 0x0000001fff070819 */ /* 0x000fe40000011426 */
[----:B------:R-:W-:Y:S02]  /*6090*/  @P0 SHF.R.S32.HI R10, RZ, 0x1f, R37 ;  /* 0x0000001fff0a0819 */ /* 0x000fe40000011425 */
[----:B------:R-:W-:Y:S02]  /*60a0*/  @P0 SHF.R.S32.HI R5, RZ, 0x1f, R36 ;  /* 0x0000001fff050819 */ /* 0x000fe40000011424 */
[----:B------:R-:W-:-:S02]  /*60b0*/  @P0 LEA.HI R8, R7, R38, RZ, 0x3 ;  /* 0x0000002607080211 */ /* 0x000fc400078f18ff */
[----:B------:R-:W-:Y:S01]  /*60c0*/  @P0 LEA.HI R7, R10, R37, RZ, 0x3 ;  /* 0x000000250a070211 */ /* 0x000fe200078f18ff */
[----:B------:R-:W-:Y:S01]  /*60d0*/  @P0 IMAD.SHL.U32 R10, R39, 0x2, RZ ;  /* 0x00000002270a0824 */ /* 0x000fe200078e00ff */
        /* <DEDUP_REMOVED lines=18> */
.L_x_678:
[----:B------:R-:W-:Y:S01]  /*6200*/  ULDC.U8 UR4, c[0x0][0x298] ;  /* 0x0000a60000047ab9 */ /* 0x000fe20000000000 */
[----:B------:R-:W-:Y:S01]  /*6210*/  SHF.R.S32.HI R8, RZ, 0x1f, R67 ;  /* 0x0000001fff087819 */ /* 0x000fe20000011443 */
[----:B-1----:R-:W-:Y:S01]  /*6220*/  IMAD.WIDE.U32 R16, R67, c[0x0][0x280], RZ ;  /* 0x0000a00043107a25 */ /* 0x002fe200078e00ff */
[----:B------:R-:W-:Y:S01]  /*6230*/  ISETP.NE.AND P0, PT, RZ, UR4, PT ;  /* 0x00000004ff007c0c */ /* 0x000fe2000bf05270 */
[----:B------:R-:W-:Y:S01]  /*6240*/  BSSY B2, `(.L_x_679) ;  /* 0x00009a0000027945 */ /* 0x000fe20003800000 */
[----:B------:R-:W-:Y:S01]  /*6250*/  LEA R5, R57, R6, 0x5 ;  /* 0x0000000639057211 */ /* 0x000fe200078e28ff */
[C---:B------:R-:W-:Y:S01]  /*6260*/  IMAD R10, R8.reuse, c[0x0][0x280], RZ ;  /* 0x0000a000080a7a24 */ /* 0x040fe200078e02ff */
        /* <DEDUP_REMOVED lines=9> */
[----:B------:R-:W-:Y:S01]  /*6300*/  IMAD.MOV.U32 R14, RZ, RZ, R12 ;  /* 0x000000ffff0e7224 */ /* 0x000fe200078e000c */
        /* <DEDUP_REMOVED lines=9> */
[----:B------:R-:W-:-:S02]  /*63a0*/  CS2R R132, SRZ ;  /* 0x0000000000847805 */ /* 0x000fc4000001ff00 */
[----:B------:R-:W-:Y:S01]  /*63b0*/  @P0 IMAD.HI.U32 R6, R5, c[0x0][0x2c8], RZ ;  /* 0x0000b20005060a27 */ /* 0x000fe200078e00ff */
[----:B------:R-:W-:-:S13]  /*63c0*/  PLOP3.LUT P0, PT, PT, PT, UP2, 0x80, 0x0 ;  /* 0x000000000000781c */ /* 0x000fda0003f0f028 */
[----:B------:R-:W-:Y:S01]  /*63d0*/  @P0 SHF.R.U32.HI R5, RZ, c[0x0][0x2cc], R6 ;  /* 0x0000b300ff050a19 */ /* 0x000fe20000011606 */
[----:B------:R-:W-:Y:S02]  /*63e0*/  IMAD.MOV.U32 R6, RZ, RZ, R16 ;  /* 0x000000ffff067224 */ /* 0x000fe400078e0010 */
[----:B------:R-:W-:Y:S01]  /*63f0*/  IMAD.SHL.U32 R16, R57, 0x4, RZ ;  /* 0x0000000439107824 */ /* 0x000fe200078e00ff */
[----:B------:R-:W-:Y:S01]  /*6400*/  SHF.R.S32.HI R8, RZ, 0x1f, R5 ;  /* 0x0000001fff087819 */ /* 0x000fe20000011405 */
[----:B------:R-:W-:-:S04]  /*6410*/  IMAD.WIDE.U32 R6, R5, c[0x0][0x280], R6 ;  /* 0x0000a00005067a25 */ /* 0x000fc800078e0006 */
[C---:B------:R-:W-:Y:S02]  /*6420*/  IMAD R10, R8.reuse, c[0x0][0x280], RZ ;  /* 0x0000a000080a7a24 */ /* 0x040fe400078e02ff */
[----:B------:R-:W-:Y:S02]  /*6430*/  IMAD R8, R8, c[0x0][0x290], RZ ;  /* 0x0000a40008087a24 */ /* 0x000fe400078e02ff */
[C---:B------:R-:W-:Y:S02]  /*6440*/  IMAD R10, R5.reuse, c[0x0][0x284], R10 ;  /* 0x0000a100050a7a24 */ /* 0x040fe400078e020a */
[----:B------:R-:W-:-:S03]  /*6450*/  IMAD.WIDE.U32 R14, R5, c[0x0][0x290], R14 ;  /* 0x0000a400050e7a25 */ /* 0x000fc600078e000e */
[----:B------:R-:W-:Y:S01]  /*6460*/  IADD3 R13, R7, R10, RZ ;  /* 0x0000000a070d7210 */ /* 0x000fe20007ffe0ff */
[----:B------:R-:W-:Y:S01]  /*6470*/  IMAD R5, R5, c[0x0][0x294], R8 ;  /* 0x0000a50005057a24 */ /* 0x000fe200078e0208 */
[----:B------:R-:W-:-:S04]  /*6480*/  LEA R10, P0, R6, c[0x0][0x270], 0x1 ;  /* 0x00009c00060a7a11 */ /* 0x000fc800078008ff */
[----:B------:R-:W-:Y:S01]  /*6490*/  LEA.HI.X R13, R6, c[0x0][0x274], R13, 0x1, P0 ;  /* 0x00009d00060d7a11 */ /* 0x000fe200000f0c0d */
[----:B------:R1:W2:Y:S01]  /*64a0*/  SHFL.IDX PT, R18, R10, RZ, 0x181f ;  /* 0x00181fff0a127589 */ /* 0x0002a200000e0000 */
[----:B------:R-:W-:Y:S02]  /*64b0*/  IADD3 R5, R15, R5, RZ ;  /* 0x000000050f057210 */ /* 0x000fe40007ffe0ff */
[C---:B------:R-:W-:Y:S01]  /*64c0*/  LEA R8, P0, R14.reuse, c[0x0][0x288], 0x1 ;  /* 0x0000a2000e087a11 */ /* 0x040fe200078008ff */
[----:B------:R1:W3:Y:S03]  /*64d0*/  SHFL.IDX PT, R19, R13, RZ, 0x181f ;  /* 0x00181fff0d137589 */ /* 0x0002e600000e0000 */
[----:B------:R-:W-:Y:S02]  /*64e0*/  LEA.HI.X R12, R14, c[0x0][0x28c], R5, 0x1, P0 ;  /* 0x0000a3000e0c7a11 */ /* 0x000fe400000f0c05 */
[----:B------:R-:W-:Y:S01]  /*64f0*/  ISETP.NE.AND P0, PT, R11, RZ, PT ;  /* 0x000000ff0b00720c */ /* 0x000fe20003f05270 */
[----:B------:R1:W4:Y:S04]  /*6500*/  SHFL.IDX PT, R14, R8, RZ, 0x181f ;  /* 0x00181fff080e7589 */ /* 0x00032800000e0000 */
[----:B------:R1:W1:Y:S08]  /*6510*/  SHFL.IDX PT, R15, R12, RZ, 0x181f ;  /* 0x00181fff0c0f7589 */ /* 0x00027000000e0000 */
        /* <DEDUP_REMOVED lines=41> */
.L_x_682:
[----:B------:R-:W-:Y:S05]  /*67b0*/  BSYNC B0 ;  /* 0x0000000000007941 */ /* 0x000fea0003800000 */
.L_x_681:
        /* <DEDUP_REMOVED lines=86> */
.L_x_684:
[----:B------:R-:W-:Y:S05]  /*6d20*/  BSYNC B0 ;  /* 0x0000000000007941 */ /* 0x000fea0003800000 */
.L_x_683:
        /* <DEDUP_REMOVED lines=88> */
.L_x_686:
[----:B----4-:R-:W-:Y:S05]  /*72b0*/  BSYNC B0 ;  /* 0x0000000000007941 */ /* 0x010fea0003800000 */
.L_x_685:
        /* <DEDUP_REMOVED lines=85> */
.L_x_688:
[----:B----4-:R-:W-:Y:S05]  /*7810*/  BSYNC B0 ;  /* 0x0000000000007941 */ /* 0x010fea0003800000 */
.L_x_687:
        /* <DEDUP_REMOVED lines=89> */
.L_x_692:
[----:B------:R-:W-:Y:S05]  /*7db0*/  BSYNC B0 ;  /* 0x0000000000007941 */ /* 0x000fea0003800000 */
.L_x_691:
        /* <DEDUP_REMOVED lines=50> */
.L_x_694:
[----:B------:R-:W-:Y:S05]  /*80e0*/  BSYNC B0 ;  /* 0x0000000000007941 */ /* 0x000fea0003800000 */
.L_x_693:
        /* <DEDUP_REMOVED lines=50> */
.L_x_696:
[----:B------:R-:W-:Y:S05]  /*8410*/  BSYNC B0 ;  /* 0x0000000000007941 */ /* 0x000fea0003800000 */
.L_x_695:
        /* <DEDUP_REMOVED lines=49> */
.L_x_690:
[----:B------:R-:W-:Y:S05]  /*8730*/  BSYNC B1 ;  /* 0x0000000000017941 */ /* 0x000fea0003800000 */
.L_x_689:
        /* <DEDUP_REMOVED lines=53> */
.L_x_700:
[----:B------:R-:W-:Y:S05]  /*8a90*/  BSYNC B0 ;  /* 0x0000000000007941 */ /* 0x000fea0003800000 */
.L_x_699:
        /* <DEDUP_REMOVED lines=50> */
.L_x_702:
[----:B------:R-:W-:Y:S05]  /*8dc0*/  BSYNC B0 ;  /* 0x0000000000007941 */ /* 0x000fea0003800000 */
.L_x_701:
        /* <DEDUP_REMOVED lines=50> */
.L_x_704:
[----:B------:R-:W-:Y:S05]  /*90f0*/  BSYNC B0 ;  /* 0x0000000000007941 */ /* 0x000fea0003800000 */
.L_x_703:
        /* <DEDUP_REMOVED lines=27> */
[----:B------:R-:W-:Y:S01]  /*92b0*/  FFMA.FTZ R77, R77, R4, R76 ;  /* 0x000000044d4d7223 */ /* 0x000fe2000001004c */
[C---:B------:R-:W-:Y:S01]  /*92c0*/  SHF.L.U32 R7, R67.reuse, 0x10, RZ ;  /* 0x0000001043077819 */ /* 0x040fe200000006ff */
[----:B------:R-:W-:Y:S01]  /*92d0*/  FMUL.FTZ R5, R78, R55 ;  /* 0x000000374e057220 */ /* 0x000fe20000410000 */
[----:B------:R-:W-:Y:S01]  /*92e0*/  LOP3.LUT R76, R67, 0xffff0000, RZ, 0xc0, !PT ;  /* 0xffff0000434c7812 */ /* 0x000fe200078ec0ff */
[C---:B------:R-:W-:Y:S01]  /*92f0*/  IMAD.U32 R4, R64.reuse, 0x10000, RZ ;  /* 0x0001000040047824 */ /* 0x040fe200078e00ff */
[----:B------:R-:W-:Y:S01]  /*9300*/  LOP3.LUT R64, R64, 0xffff0000, RZ, 0xc0, !PT ;  /* 0xffff000040407812 */ /* 0x000fe200078ec0ff */
[----:B------:R-:W-:-:S02]  /*9310*/  FMUL.FTZ R78, R78, R65 ;  /* 0x000000414e4e7220 */ /* 0x000fc40000410000 */
        /* <DEDUP_REMOVED lines=15> */
.L_x_698:
[----:B------:R-:W-:Y:S05]  /*9410*/  BSYNC B1 ;  /* 0x0000000000017941 */ /* 0x000fea0003800000 */
.L_x_697:
        /* <DEDUP_REMOVED lines=16> */
[----:B------:R-:W-:Y:S01]  /*9520*/  LOP3.LUT R78, R53, 0xffff0000, RZ, 0xc0, !PT ;  /* 0xffff0000354e7812 */ /* 0x000fe200078ec0ff */
        /* <DEDUP_REMOVED lines=11> */
[-C--:B------:R-:W-:Y:S01]  /*95e0*/  FMUL.FTZ R55, R55, R7.reuse ;  /* 0x0000000737377220 */ /* 0x080fe20000410000 */
[----:B------:R-:W-:Y:S01]  /*95f0*/  LOP3.LUT R79, R5, 0xffff0000, RZ, 0xc0, !PT ;  /* 0xffff0000054f7812 */ /* 0x000fe200078ec0ff */
[----:B------:R-:W-:-:S02]  /*9600*/  FFMA.FTZ R53, R64, R7, -R53 ;  /* 0x0000000740357223 */ /* 0x000fc40000010835 */
[CC--:B------:R-:W-:Y:S02]  /*9610*/  FMUL.FTZ R5, R65.reuse, R51.reuse ;  /* 0x0000003341057220 */ /* 0x0c0fe40000410000 */
[----:B------:R-:W-:Y:S01]  /*9620*/  FFMA.FTZ R4, R64, R4, R55 ;  /* 0x0000000440047223 */ /* 0x000fe20000010037 */
[----:B------:R-:W-:Y:S01]  /*9630*/  SHF.L.U32 R55, R54, 0x10, RZ ;  /* 0x0000001036377819 */ /* 0x000fe200000006ff */
[C---:B------:R-:W-:Y:S01]  /*9640*/  IMAD.U32 R7, R52.reuse, 0x10000, RZ ;  /* 0x0001000034077824 */ /* 0x040fe200078e00ff */
[----:B------:R-:W-:Y:S01]  /*9650*/  LOP3.LUT R52, R52, 0xffff0000, RZ, 0xc0, !PT ;  /* 0xffff000034347812 */ /* 0x000fe200078ec0ff */
[-C--:B------:R-:W-:Y:S01]  /*9660*/  FMUL.FTZ R65, R65, R78.reuse ;  /* 0x0000004e41417220 */ /* 0x080fe20000410000 */
[----:B------:R-:W-:Y:S01]  /*9670*/  LOP3.LUT R54, R54, 0xffff0000, RZ, 0xc0, !PT ;  /* 0xffff000036367812 */ /* 0x000fe200078ec0ff */
[C---:B------:R-:W-:Y:S02]  /*9680*/  FFMA.FTZ R5, R6.reuse, R78, -R5 ;  /* 0x0000004e06057223 */ /* 0x040fe40000010805 */
[----:B------:R-:W-:-:S02]  /*9690*/  FFMA.FTZ R64, R6, R51, R65 ;  /* 0x0000003306407223 */ /* 0x000fc40000010041 */
[C---:B------:R-:W-:Y:S02]  /*96a0*/  FMUL.FTZ R6, R76.reuse, R7 ;  /* 0x000000074c067220 */ /* 0x040fe40000410000 */
[C---:B------:R-:W-:Y:S02]  /*96b0*/  FMUL.FTZ R51, R79.reuse, R52 ;  /* 0x000000344f337220 */ /* 0x040fe40000410000 */
[-C--:B------:R-:W-:Y:S02]  /*96c0*/  FMUL.FTZ R76, R76, R55.reuse ;  /* 0x000000374c4c7220 */ /* 0x080fe40000410000 */
[-C--:B------:R-:W-:Y:S02]  /*96d0*/  FMUL.FTZ R79, R79, R54.reuse ;  /* 0x000000364f4f7220 */ /* 0x080fe40000410000 */
[C---:B------:R-:W-:Y:S01]  /*96e0*/  FFMA.FTZ R55, R77.reuse, R55, -R6 ;  /* 0x000000374d377223 */ /* 0x040fe20000010806 */
        /* <DEDUP_REMOVED lines=8> */
.L_x_708:
[----:B------:R-:W-:Y:S05]  /*9770*/  BSYNC B0 ;  /* 0x0000000000007941 */ /* 0x000fea0003800000 */
.L_x_707:
        /* <DEDUP_REMOVED lines=28> */
[C---:B------:R-:W-:Y:S02]  /*9940*/  FMUL.FTZ R5, R53.reuse, R47 ;  /* 0x0000002f35057220 */ /* 0x040fe40000410000 */
        /* <DEDUP_REMOVED lines=8> */
[----:B------:R-:W-:Y:S02]  /*99d0*/  FMUL.FTZ R6, R55, R7 ;  /* 0x0000000737067220 */ /* 0x000fe40000410000 */
[----:B------:R-:W-:Y:S02]  /*99e0*/  FMUL.FTZ R47, R67, R48 ;  /* 0x00000030432f7220 */ /* 0x000fe40000410000 */
[-C--:B------:R-:W-:Y:S02]  /*99f0*/  FMUL.FTZ R55, R55, R51.reuse ;  /* 0x0000003337377220 */ /* 0x080fe40000410000 */
[-C--:B------:R-:W-:Y:S02]  /*9a00*/  FMUL.FTZ R67, R67, R50.reuse ;  /* 0x0000003243437220 */ /* 0x080fe40000410000 */
        /* <DEDUP_REMOVED lines=9> */
.L_x_710:
[----:B------:R-:W-:Y:S05]  /*9aa0*/  BSYNC B0 ;  /* 0x0000000000007941 */ /* 0x000fea0003800000 */
.L_x_709:
        /* <DEDUP_REMOVED lines=50> */
.L_x_712:
[----:B------:R-:W-:Y:S05]  /*9dd0*/  BSYNC B0 ;  /* 0x0000000000007941 */ /* 0x000fea0003800000 */
.L_x_711:
        /* <DEDUP_REMOVED lines=49> */
.L_x_706:
[----:B------:R-:W-:Y:S05]  /*a0f0*/  BSYNC B1 ;  /* 0x0000000000017941 */ /* 0x000fea0003800000 */
.L_x_705:
        /* <DEDUP_REMOVED lines=52> */
.L_x_715:
[----:B------:R-:W-:Y:S05]  /*a440*/  BSYNC B0 ;  /* 0x0000000000007941 */ /* 0x000fea0003800000 */
.L_x_714:
        /* <DEDUP_REMOVED lines=50> */
.L_x_717:
[----:B------:R-:W-:Y:S05]  /*a770*/  BSYNC B0 ;  /* 0x0000000000007941 */ /* 0x000fea0003800000 */
.L_x_716:
        /* <DEDUP_REMOVED lines=50> */
.L_x_719:
[----:B------:R-:W-:Y:S05]  /*aaa0*/  BSYNC B0 ;  /* 0x0000000000007941 */ /* 0x000fea0003800000 */
.L_x_718:
        /* <DEDUP_REMOVED lines=50> */
.L_x_680:
[----:B------:R-:W-:Y:S01]  /*add0*/  PLOP3.LUT P0, PT, PT, PT, UP2, 0x80, 0x0 ;  /* 0x000000000000781c */ /* 0x000fe20003f0f028 */
[----:B------:R-:W-:Y:S01]  /*ade0*/  IMAD.MOV.U32 R17, RZ, RZ, R7 ;  /* 0x000000ffff117224 */ /* 0x000fe200078e0007 */
[----:B------:R-:W-:Y:S01]  /*adf0*/  MOV R13, R15 ;  /* 0x0000000f000d7202 */ /* 0x000fe20000000f00 */
        /* <DEDUP_REMOVED lines=18> */
[C---:B------:R-:W-:Y:S02]  /*af20*/  IMAD R6, R5.reuse, c[0x0][0x284], R6 ;  /* 0x0000a10005067a24 */ /* 0x040fe400078e0206 */
[----:B------:R-:W-:Y:S01]  /*af30*/  IMAD.WIDE.U32 R12, R5, c[0x0][0x290], R12 ;  /* 0x0000a400050c7a25 */ /* 0x000fe200078e000c */
[----:B------:R1:W2:Y:S03]  /*af40*/  SHFL.IDX PT, R14, R7, RZ, 0x181f ;  /* 0x00181fff070e7589 */ /* 0x0002a600000e0000 */
[----:B------:R-:W-:-:S02]  /*af50*/  IMAD.IADD R6, R17, 0x1, R6 ;  /* 0x0000000111067824 */ /* 0x000fc400078e0206 */
[----:B------:R-:W-:-:S03]  /*af60*/  IMAD R5, R5, c[0x0][0x294], R8 ;  /* 0x0000a50005057a24 */ /* 0x000fc600078e0208 */
[----:B------:R-:W-:Y:S01]  /*af70*/  LEA.HI.X R6, R16, c[0x0][0x274], R6, 0x1, P0 ;  /* 0x00009d0010067a11 */ /* 0x000fe200000f0c06 */
[----:B------:R-:W-:Y:S01]  /*af80*/  IMAD.IADD R5, R13, 0x1, R5 ;  /* 0x000000010d057824 */ /* 0x000fe200078e0205 */
[----:B------:R-:W-:-:S03]  /*af90*/  LEA R8, P0, R12, c[0x0][0x288], 0x1 ;  /* 0x0000a2000c087a11 */ /* 0x000fc600078008ff */
[----:B------:R1:W3:Y:S01]  /*afa0*/  SHFL.IDX PT, R15, R6, RZ, 0x181f ;  /* 0x00181fff060f7589 */ /* 0x0002e200000e0000 */
[----:B------:R-:W-:Y:S02]  /*afb0*/  LEA.HI.X R5, R12, c[0x0][0x28c], R5, 0x1, P0 ;  /* 0x0000a3000c057a11 */ /* 0x000fe400000f0c05 */
[----:B------:R-:W-:Y:S01]  /*afc0*/  ISETP.NE.AND P0, PT, R11, RZ, PT ;  /* 0x000000ff0b00720c */ /* 0x000fe20003f05270 */
[----:B------:R1:W4:Y:S04]  /*afd0*/  SHFL.IDX PT, R12, R8, RZ, 0x181f ;  /* 0x00181fff080c7589 */ /* 0x00032800000e0000 */
[----:B------:R1:W1:Y:S08]  /*afe0*/  SHFL.IDX PT, R13, R5, RZ, 0x181f ;  /* 0x00181fff050d7589 */ /* 0x00027000000e0000 */
        /* <DEDUP_REMOVED lines=22> */
.L_x_721:
[----:B--2---:R-:W-:Y:S05]  /*b150*/  BSYNC B0 ;  /* 0x0000000000007941 */ /* 0x004fea0003800000 */
.L_x_720:
[----:B------:R-:W-:Y:S01]  /*b160*/  ISETP.NE.AND P0, PT, R9, RZ, PT ;  /* 0x000000ff0900720c */ /* 0x000fe20003f05270 */
[----:B-----5:R-:W-:Y:S01]  /*b170*/  IMAD.MOV.U32 R9, RZ, RZ, R93 ;  /* 0x000000ffff097224 */ /* 0x020fe200078e005d */
[----:B-1----:R1:W2:Y:S01]  /*b180*/  SHFL.IDX PT, R13, R6, 0x1, 0x181f ;  /* 0x00381f00060d7f89 */ /* 0x0022a200000e0000 */
[----:B----4-:R-:W-:Y:S01]  /*b190*/  IMAD.MOV.U32 R12, RZ, RZ, R94 ;  /* 0x000000ffff0c7224 */ /* 0x010fe200078e005e */
        /* <DEDUP_REMOVED lines=63> */
.L_x_723:
[----:B--2---:R-:W-:Y:S05]  /*b590*/  BSYNC B0 ;  /* 0x0000000000007941 */ /* 0x004fea0003800000 */
.L_x_722:
[----:B------:R-:W-:Y:S01]  /*b5a0*/  ISETP.NE.AND P0, PT, R4, RZ, PT ;  /* 0x000000ff0400720c */ /* 0x000fe20003f05270 */
[----:B-1--45:R-:W-:Y:S01]  /*b5b0*/  IMAD.MOV.U32 R11, RZ, RZ, R54 ;  /* 0x000000ffff0b7224 */ /* 0x032fe200078e0036 */
[----:B------:R1:W2:Y:S01]  /*b5c0*/  SHFL.IDX PT, R15, R6, 0x2, 0x181f ;  /* 0x00581f00060f7f89 */ /* 0x0002a200000e0000 */
        /* <DEDUP_REMOVED lines=27> */
[----:B------:R1:W4:Y:S01]  /*b780*/  SHFL.IDX PT, R14, R7, 0x2, 0x181f ;  /* 0x00581f00070e7f89 */ /* 0x00032200000e0000 */
[----:B------:R-:W-:Y:S01]  /*b790*/  IMAD.MOV.U32 R4, RZ, RZ, R73 ;  /* 0x000000ffff047224 */ /* 0x000fe200078e0049 */
[----:B------:R-:W-:Y:S01]  /*b7a0*/  PRMT R134, R11, 0x7610, R134 ;  /* 0x000076100b867816 */ /* 0x000fe20000000086 */
[----:B------:R-:W-:Y:S01]  /*b7b0*/  CS2R R26, SRZ ;  /* 0x00000000001a7805 */ /* 0x000fe2000001ff00 */
[----:B------:R1:W3:Y:S01]  /*b7c0*/  SHFL.IDX PT, R13, R5, 0x2, 0x181f ;  /* 0x00581f00050d7f89 */ /* 0x0002e200000e0000 */
[----:B------:R-:W-:Y:S01]  /*b7d0*/  PRMT R133, R10, 0x7610, R133 ;  /* 0x000076100a857816 */ /* 0x000fe20000000085 */
[----:B------:R-:W-:Y:S01]  /*b7e0*/  CS2R R34, SRZ ;  /* 0x0000000000227805 */ /* 0x000fe2000001ff00 */
[----:B------:R-:W-:Y:S01]  /*b7f0*/  PRMT R132, R9, 0x7610, R132 ;  /* 0x0000761009847816 */ /* 0x000fe20000000084 */
[----:B---3--:R1:W3:Y:S01]  /*b800*/  SHFL.IDX PT, R12, R8, 0x2, 0x181f ;  /* 0x00581f00080c7f89 */ /* 0x0082e200000e0000 */
        /* <DEDUP_REMOVED lines=14> */
[----:B----4-:R-:W-:-:S04]  /*b8f0*/  @!P0 IMAD.WIDE R16, R68, 0x2, R14 ;  /* 0x0000000244108825 */ /* 0x010fc800078e020e */
[----:B---3--:R-:W-:Y:S01]  /*b900*/  @!P0 IMAD.WIDE R10, R68, 0x2, R12 ;  /* 0x00000002440a8825 */ /* 0x008fe200078e020c */
        /* <DEDUP_REMOVED lines=14> */
.L_x_725:
[----:B--2---:R-:W-:Y:S05]  /*b9f0*/  BSYNC B0 ;  /* 0x0000000000007941 */ /* 0x004fea0003800000 */
.L_x_724:
[----:B-----5:R-:W-:Y:S01]  /*ba00*/  IMAD.MOV.U32 R4, RZ, RZ, R33 ;  /* 0x000000ffff047224 */ /* 0x020fe200078e0021 */
[----:B------:R2:W1:Y:S01]  /*ba10*/  SHFL.IDX PT, R63, R6, 0x3, 0x181f ;  /* 0x00781f00063f7f89 */ /* 0x00046200000e0000 */
        /* <DEDUP_REMOVED lines=20> */
[----:B------:R1:W3:Y:S01]  /*bb60*/  SHFL.IDX PT, R65, R5, 0x3, 0x181f ;  /* 0x00781f0005417f89 */ /* 0x0002e200000e0000 */
[----:B------:R-:W-:Y:S01]  /*bb70*/  IMAD.MOV.U32 R10, RZ, RZ, R31 ;  /* 0x000000ffff0a7224 */ /* 0x000fe200078e001f */
[----:B------:R-:W-:Y:S01]  /*bb80*/  CS2R R24, SRZ ;  /* 0x0000000000187805 */ /* 0x000fe2000001ff00 */
[----:B------:R-:W-:Y:S01]  /*bb90*/  IMAD.MOV.U32 R9, RZ, RZ, R28 ;  /* 0x000000ffff097224 */ /* 0x000fe200078e001c */
[----:B------:R3:W3:Y:S01]  /*bba0*/  SHFL.IDX PT, R64, R8, 0x3, 0x181f ;  /* 0x00781f0008407f89 */ /* 0x0006e200000e0000 */
[----:B-12---:R-:W-:Y:S01]  /*bbb0*/  IMAD.MOV.U32 R6, RZ, RZ, R43 ;  /* 0x000000ffff067224 */ /* 0x006fe200078e002b */
        /* <DEDUP_REMOVED lines=10> */
[----:B----4-:R-:W-:Y:S01]  /*bc60*/  CS2R R14, SRZ ;  /* 0x00000000000e7805 */ /* 0x010fe2000001ff00 */
[----:B---3--:R-:W-:Y:S01]  /*bc70*/  CS2R R12, SRZ ;  /* 0x00000000000c7805 */ /* 0x008fe2000001ff00 */
[----:B------:R-:W-:-:S02]  /*bc80*/  IMAD.MOV.U32 R7, RZ, RZ, R42 ;  /* 0x000000ffff077224 */ /* 0x000fc400078e002a */
        /* <DEDUP_REMOVED lines=25> */
.L_x_727:
[----:B------:R-:W-:Y:S05]  /*be20*/  BSYNC B0 ;  /* 0x0000000000007941 */ /* 0x000fea0003800000 */
.L_x_726:
        /* <DEDUP_REMOVED lines=146> */
.L_x_731:
[----:B------:R-:W-:Y:S05]  /*c750*/  BSYNC B0 ;  /* 0x0000000000007941 */ /* 0x000fea0003800000 */
.L_x_730:
        /* <DEDUP_REMOVED lines=11> */
[-C--:B------:R-:W-:Y:S02]  /*c810*/  LOP3.LUT R8, R9, R148.reuse, RZ, 0x3c, !PT ;  /* 0x0000009409087212 */ /* 0x080fe400078e3cff */
        /* <DEDUP_REMOVED lines=103> */
.L_x_729:
[----:B------:R-:W-:Y:S05]  /*ce90*/  BSYNC B1 ;  /* 0x0000000000017941 */ /* 0x000fea0003800000 */
.L_x_728:
        /* <DEDUP_REMOVED lines=19> */
[----:B------:R-:W-:Y:S01]  /*cfd0*/  LOP3.LUT R6, R11, 0x38, R6, 0xf8, !PT ;  /* 0x000000380b067812 */ /* 0x000fe200078ef806 */
        /* <DEDUP_REMOVED lines=100> */
.L_x_735:
[----:B------:R-:W-:Y:S05]  /*d620*/  BSYNC B0 ;  /* 0x0000000000007941 */ /* 0x000fea0003800000 */
.L_x_734:
[----:B------:R-:W-:-:S13]  /*d630*/  ISETP.GE.AND P0, PT, R38, c[0x0][0x27c], PT ;  /* 0x00009f0026007a0c */ /* 0x000fda0003f06270 */
[----:B------:R-:W-:Y:S05]  /*d640*/  @P0 BRA `(.L_x_733) ;  /* 0x0000078000000947 */ /* 0x000fea0003800000 */
[----:B-1----:R-:W-:Y:S01]  /*d650*/  SHF.R.S32.HI R7, RZ, 0x1f, R38 ;  /* 0x0000001fff077819 */ /* 0x002fe20000011426 */
[----:B------:R-:W-:Y:S01]  /*d660*/  IMAD.MOV.U32 R9, RZ, RZ, c[0x0][0x27c] ;  /* 0x00009f00ff097624 */ /* 0x000fe200078e00ff */
[----:B------:R-:W-:Y:S01]  /*d670*/  SHF.R.S32.HI R5, RZ, 0x1f, R88 ;  /* 0x0000001fff057819 */ /* 0x000fe20000011458 */
[----:B------:R-:W-:Y:S01]  /*d680*/  IMAD.SHL.U32 R10, R88, 0x40, RZ ;  /* 0x00000040580a7824 */ /* 0x000fe200078e00ff */
[----:B------:R-:W-:Y:S02]  /*d690*/  LEA.HI R11, R7, R38, RZ, 0x3 ;  /* 0x00000026070b7211 */ /* 0x000fe400078f18ff */
        /* <DEDUP_REMOVED lines=115> */
.L_x_733:
[----:B------:R-:W-:Y:S05]  /*ddd0*/  BSYNC B1 ;  /* 0x0000000000017941 */ /* 0x000fea0003800000 */
.L_x_732:
        /* <DEDUP_REMOVED lines=120> */
.L_x_739:
[----:B------:R-:W-:Y:S05]  /*e560*/  BSYNC B0 ;  /* 0x0000000000007941 */ /* 0x000fea0003800000 */
.L_x_738:
        /* <DEDUP_REMOVED lines=122> */
.L_x_737:
[----:B------:R-:W-:Y:S05]  /*ed10*/  BSYNC B1 ;  /* 0x0000000000017941 */ /* 0x000fea0003800000 */
.L_x_736:
        /* <DEDUP_REMOVED lines=119> */
.L_x_741:
[----:B------:R-:W-:Y:S05]  /*f490*/  BSYNC B0 ;  /* 0x0000000000007941 */ /* 0x000fea0003800000 */
.L_x_740:
        /* <DEDUP_REMOVED lines=30> */
[--C-:B------:R-:W-:Y:S01]  /*f680*/  SHF.R.U64 R14, R16, 0x10, R17.reuse ;  /* 0x00000010100e7819 */ /* 0x100fe20000001211 */
[----:B------:R-:W-:Y:S01]  /*f690*/  IMAD.SHL.U32 R12, R12, 0x2, RZ ;  /* 0x000000020c0c7824 */ /* 0x000fe200078e00ff */
[----:B------:R-:W-:Y:S02]  /*f6a0*/  SHF.R.U32.HI R17, RZ, 0x10, R17 ;  /* 0x00000010ff117819 */ /* 0x000fe40000011611 */
[----:B------:R-:W1:Y:S01]  /*f6b0*/  LDS.128 R8, [R13+0x10080] ;  /* 0x010080000d087984 */ /* 0x000e620000000c00 */
[--C-:B------:R-:W-:Y:S02]  /*f6c0*/  SHF.R.U64 R16, R18, 0x10, R19.reuse ;  /* 0x0000001012107819 */ /* 0x100fe40000001213 */
[----:B------:R-:W-:Y:S01]  /*f6d0*/  SHF.R.U32.HI R19, RZ, 0x10, R19 ;  /* 0x00000010ff137819 */ /* 0x000fe20000011613 */
[----:B------:R-:W2:Y:S01]  /*f6e0*/  LDS.128 R4, [R12+0x10080] ;  /* 0x010080000c047984 */ /* 0x000ea20000000c00 */
[----:B------:R-:W-:-:S02]  /*f6f0*/  SHF.R.U32.HI R24, RZ, 0x10, R25 ;  /* 0x00000010ff187819 */ /* 0x000fc40000011619 */
[----:B------:R-:W-:Y:S02]  /*f700*/  PRMT R80, R80, 0x5410, R15 ;  /* 0x0000541050507816 */ /* 0x000fe4000000000f */
[----:B------:R-:W-:Y:S02]  /*f710*/  PRMT R63, R63, 0x5410, R14 ;  /* 0x000054103f3f7816 */ /* 0x000fe4000000000e */
[----:B------:R-:W-:Y:S02]  /*f720*/  PRMT R62, R62, 0x5410, R17 ;  /* 0x000054103e3e7816 */ /* 0x000fe40000000011 */
[----:B------:R-:W-:Y:S02]  /*f730*/  SHF.R.U64 R21, R26, 0x10, R27 ;  /* 0x000000101a157819 */ /* 0x000fe4000000121b */
[----:B------:R-:W-:Y:S01]  /*f740*/  PRMT R64, R64, 0x5410, R19 ;  /* 0x0000541040407816 */ /* 0x000fe20000000013 */
[----:B------:R-:W-:Y:S01]  /*f750*/  IMAD.U32 R25, R62, 0x10000, RZ ;  /* 0x000100003e197824 */ /* 0x000fe200078e00ff */
[----:B------:R-:W-:-:S02]  /*f760*/  PRMT R67, R67, 0x5410, R24 ;  /* 0x0000541043437816 */ /* 0x000fc40000000018 */
[----:B------:R-:W-:Y:S01]  /*f770*/  PRMT R82, R82, 0x5410, R21 ;  /* 0x0000541052527816 */ /* 0x000fe20000000015 */
[C---:B------:R-:W-:Y:S01]  /*f780*/  IMAD.U32 R21, R80.reuse, 0x10000, RZ ;  /* 0x0001000050157824 */ /* 0x040fe200078e00ff */
[----:B------:R-:W-:Y:S02]  /*f790*/  LOP3.LUT R80, R80, 0xffff0000, RZ, 0xc0, !PT ;  /* 0xffff000050507812 */ /* 0x000fe400078ec0ff */
[----:B------:R-:W-:Y:S02]  /*f7a0*/  SHF.R.U32.HI R26, RZ, 0x10, R27 ;  /* 0x00000010ff1a7819 */ /* 0x000fe4000001161b */
[----:B------:R-:W-:Y:S02]  /*f7b0*/  PRMT R65, R65, 0x5410, R16 ;  /* 0x0000541041417816 */ /* 0x000fe40000000010 */
[----:B------:R-:W-:Y:S01]  /*f7c0*/  PRMT R81, R81, 0x5410, R26 ;  /* 0x0000541051517816 */ /* 0x000fe2000000001a */
[----:B------:R-:W-:Y:S01]  /*f7d0*/  IMAD.U32 R26, R64, 0x10000, RZ ;  /* 0x00010000401a7824 */ /* 0x000fe200078e00ff */
[----:B------:R-:W-:-:S02]  /*f7e0*/  LOP3.LUT R62, R62, 0xffff0000, RZ, 0xc0, !PT ;  /* 0xffff00003e3e7812 */ /* 0x000fc400078ec0ff */
        /* <DEDUP_REMOVED lines=11> */
[C---:B------:R-:W-:Y:S01]  /*f8a0*/  IMAD.U32 R5, R63.reuse, 0x10000, RZ ;  /* 0x000100003f057824 */ /* 0x040fe200078e00ff */
        /* <DEDUP_REMOVED lines=26> */
[----:B------:R-:W-:Y:S02]  /*fa50*/  FFMA.FTZ R26, R9, R26, R20 ;  /* 0x0000001a091a7223 */ /* 0x000fe40000010014 */
[C---:B------:R-:W-:Y:S01]  /*fa60*/  IMAD.U32 R16, R10.reuse, 0x10000, RZ ;  /* 0x000100000a107824 */ /* 0x040fe200078e00ff */
[----:B------:R-:W-:Y:S01]  /*fa70*/  LOP3.LUT R10, R10, 0xffff0000, RZ, 0xc0, !PT ;  /* 0xffff00000a0a7812 */ /* 0x000fe200078ec0ff */
[----:B------:R-:W-:Y:S02]  /*fa80*/  FMUL.FTZ R4, R24, R62 ;  /* 0x0000003e18047220 */ /* 0x000fe40000410000 */
[C---:B------:R-:W-:Y:S02]  /*fa90*/  FMUL.FTZ R9, R23.reuse, R8 ;  /* 0x0000000817097220 */ /* 0x040fe40000410000 */
[----:B------:R-:W-:-:S02]  /*faa0*/  FMUL.FTZ R23, R23, R25 ;  /* 0x0000001917177220 */ /* 0x000fc40000410000 */
[-C--:B------:R-:W-:Y:S02]  /*fab0*/  FMUL.FTZ R24, R24, R67.reuse ;  /* 0x0000004318187220 */ /* 0x080fe40000410000 */
[----:B------:R-:W-:Y:S01]  /*fac0*/  FFMA.FTZ R20, R17, R67, -R4 ;  /* 0x0000004311147223 */ /* 0x000fe20000010804 */
[----:B------:R-:W-:Y:S01]  /*fad0*/  LOP3.LUT R4, R81, 0xffff0000, RZ, 0xc0, !PT ;  /* 0xffff000051047812 */ /* 0x000fe200078ec0ff */
        /* <DEDUP_REMOVED lines=19> */
[----:B------:R-:W-:Y:S01]  /*fc10*/  F2FP.BF16.PACK_AB R7, R19, R26 ;  /* 0x0000001a1307723e */ /* 0x000fe200000010ff */
[----:B------:R1:W-:Y:S04]  /*fc20*/  STS.128 [R13+0x10080], R8 ;  /* 0x010080080d007388 */ /* 0x0003e80000000c00 */
[----:B------:R1:W-:Y:S02]  /*fc30*/  STS.128 [R12+0x10080], R4 ;  /* 0x010080040c007388 */ /* 0x0003e40000000c00 */
.L_x_713:
[----:B------:R-:W-:Y:S05]  /*fc40*/  BSYNC B2 ;  /* 0x0000000000027941 */ /* 0x000fea0003800000 */
.L_x_679:
        /* <DEDUP_REMOVED lines=16> */
[----:B------:R-:W-:Y:S01]  /*fd50*/  IMAD.SHL.U32 R65, R58, 0x40, RZ ;  /* 0x000000403a417824 */ /* 0x000fe200078e00ff */
[----:B------:R-:W-:Y:S01]  /*fd60*/  LOP3.LUT R0, R0, 0x1c0, RZ, 0xc0, !PT ;  /* 0x000001c000007812 */ /* 0x000fe200078ec0ff */
[----:B------:R-:W-:Y:S01]  /*fd70*/  IMAD.IADD R11, R4, 0x1, -R11 ;  /* 0x00000001040b7824 */ /* 0x000fe200078e0a0b */
[----:B------:R-:W-:Y:S01]  /*fd80*/  UISETP.GE.AND UP0, UPT, UR10, 0x2, UPT ;  /* 0x000000020a00788c */ /* 0x000fe2000bf06270 */
[----:B------:R-:W-:Y:S01]  /*fd90*/  IMAD R4, R59, c[0x0][0x218], RZ ;  /* 0x000086003b047a24 */ /* 0x000fe200078e02ff */
[----:B------:R-:W-:Y:S01]  /*fda0*/  SHF.R.U32.HI R64, RZ, 0x3, R0 ;  /* 0x00000003ff407819 */ /* 0x000fe20000011600 */
[----:B------:R-:W-:Y:S01]  /*fdb0*/  IMAD R213, R11, 0x200, R8 ;  /* 0x000002000bd57824 */ /* 0x000fe200078e0208 */
[----:B------:R-:W-:Y:S01]  /*fdc0*/  LOP3.LUT R65, R65, 0xfffffe00, RZ, 0xc0, !PT ;  /* 0xfffffe0041417812 */ /* 0x000fe200078ec0ff */
[----:B------:R-:W-:-:S04]  /*fdd0*/  IMAD.WIDE.U32 R6, R217, c[0x0][0x218], R6 ;  /* 0x00008600d9067a25 */ /* 0x000fc800078e0006 */
[----:B------:R-:W-:Y:S01]  /*fde0*/  IMAD.SHL.U32 R213, R213, 0x2, RZ ;  /* 0x00000002d5d57824 */ /* 0x000fe200078e00ff */
[----:B------:R-:W-:Y:S01]  /*fdf0*/  BAR.SYNC.DEFER_BLOCKING 0x0 ;  /* 0x0000000000007b1d */ /* 0x000fe20000010000 */
[----:B------:R-:W-:Y:S02]  /*fe00*/  IMAD R4, R217, c[0x0][0x21c], R4 ;  /* 0x00008700d9047a24 */ /* 0x000fe400078e0204 */
[----:B------:R-:W-:Y:S01]  /*fe10*/  IMAD.SHL.U32 R11, R11, 0x8, RZ ;  /* 0x000000080b0b7824 */ /* 0x000fe200078e00ff */
[----:B------:R-:W-:Y:S01]  /*fe20*/  IADD3 R5, R213, 0xc080, RZ ;  /* 0x0000c080d5057810 */ /* 0x000fe20007ffe0ff */
[----:B------:R-:W-:Y:S01]  /*fe30*/  IMAD.SHL.U32 R219, R39, 0x2, RZ ;  /* 0x0000000227db7824 */ /* 0x000fe200078e00ff */
[----:B------:R-:W-:Y:S02]  /*fe40*/  IADD3 R212, R213, 0xc0a0, RZ ;  /* 0x0000c0a0d5d47810 */ /* 0x000fe40007ffe0ff */
[----:B------:R-:W-:Y:S02]  /*fe50*/  @P0 IADD3 R212, R5, -0x20, RZ ;  /* 0xffffffe005d40810 */ /* 0x000fe40007ffe0ff */
[----:B------:R-:W-:-:S02]  /*fe60*/  IADD3 R5, P0, R6, UR26, RZ ;  /* 0x0000001a06057c10 */ /* 0x000fc4000ff1e0ff */
[----:B------:R-:W-:Y:S01]  /*fe70*/  LOP3.LUT R11, R0, 0x8, R11, 0xf8, !PT ;  /* 0x00000008000b7812 */ /* 0x000fe200078ef80b */
[----:B------:R-:W-:Y:S01]  /*fe80*/  IMAD.MOV.U32 R0, RZ, RZ, 0x40 ;  /* 0x00000040ff007424 */ /* 0x000fe200078e00ff */
[----:B------:R-:W-:Y:S01]  /*fe90*/  IADD3.X R4, R7, UR12, R4, P0, !PT ;  /* 0x0000000c07047c10 */ /* 0x000fe200087fe404 */
[----:B------:R-:W-:Y:S01]  /*fea0*/  IMAD R7, R70, 0x400, R65 ;  /* 0x0000040046077824 */ /* 0x000fe200078e0241 */
[----:B------:R-:W-:Y:S02]  /*feb0*/  LEA R6, P0, R5, c[0x0][0x1f8], 0x1 ;  /* 0x00007e0005067a11 */ /* 0x000fe400078008ff */
[----:B------:R-:W-:Y:S02]  /*fec0*/  LOP3.LUT R64, R11, R64, RZ, 0x3c, !PT ;  /* 0x000000400b407212 */ /* 0x000fe400078e3cff */
[----:B------:R-:W-:Y:S02]  /*fed0*/  LEA.HI.X R5, R5, c[0x0][0x1fc], R4, 0x1, P0 ;  /* 0x00007f0005057a11 */ /* 0x000fe400000f0c04 */
[----:B------:R1:W-:Y:S01]  /*fee0*/  SHFL.IDX PT, R4, R6, RZ, 0x181f ;  /* 0x00181fff06047589 */ /* 0x0003e200000e0000 */
[----:B------:R-:W-:Y:S01]  /*fef0*/  IMAD.IADD R214, R64, 0x1, R7 ;  /* 0x0000000140d67824 */ /* 0x000fe200078e0207 */
[----:B------:R-:W-:-:S02]  /*ff00*/  LOP3.LUT P0, RZ, R57, 0x4, RZ, 0xc0, !PT ;  /* 0x0000000439ff7812 */ /* 0x000fc4000780c0ff */
[----:B------:R-:W2:Y:S01]  /*ff10*/  SHFL.IDX PT, R5, R5, RZ, 0x181f ;  /* 0x00181fff05057589 */ /* 0x000ea200000e0000 */
[----:B------:R-:W-:Y:S01]  /*ff20*/  IMAD.SHL.U32 R214, R214, 0x2, RZ ;  /* 0x00000002d6d67824 */ /* 0x000fe200078e00ff */
[----:B------:R-:W-:Y:S02]  /*ff30*/  SEL R0, R0, 0xffffffc0, !P0 ;  /* 0xffffffc000007807 */ /* 0x000fe40004000000 */
[----:B------:R-:W-:Y:S01]  /*ff40*/  LDSM.16.M88.4 R24, [R213+0xc080] ;  /* 0x00c08000d518783b */ /* 0x000fe20000000200 */
[----:B------:R-:W-:Y:S01]  /*ff50*/  ISETP.LT.AND P0, PT, R56, UR22, PT ;  /* 0x0000001638007c0c */ /* 0x000fe2000bf01270 */
[----:B------:R-:W-:Y:S01]  /*ff60*/  IMAD R210, R2, 0x2, R214 ;  /* 0x0000000202d27824 */ /* 0x000fe200078e02d6 */
[----:B------:R-:W-:Y:S01]  /*ff70*/  SHF.R.S32.HI R7, RZ, 0x1f, R38 ;  /* 0x0000001fff077819 */ /* 0x000fe20000011426 */
[----:B------:R-:W-:Y:S01]  /*ff80*/  LDSM.16.M88.4 R20, [R214+0x10080] ;  /* 0x01008000d614783b */ /* 0x000fe20000000200 */
[----:B------:R-:W-:Y:S01]  /*ff90*/  ISETP.GE.OR P6, PT, R68, c[0x0][0x1d4], !P0 ;  /* 0x0000750044007a0c */ /* 0x000fe200047c6670 */
[----:B------:R-:W-:Y:S01]  /*ffa0*/  IMAD R209, R3, 0x2, R214 ;  /* 0x0000000203d17824 */ /* 0x000fe200078e02d6 */
[----:B------:R-:W-:Y:S01]  /*ffb0*/  LEA.HI R224, R7, R38, RZ, 0x3 ;  /* 0x0000002607e07211 */ /* 0x000fe200078f18ff */
[----:B------:R-:W3:Y:S01]  /*ffc0*/  LDSM.16.M88.4 R40, [R213+0xc880] ;  /* 0x00c88000d528783b */ /* 0x000ee20000000200 */
[----:B------:R-:W-:Y:S01]  /*ffd0*/  SHF.R.S32.HI R7, RZ, 0x1f, R36 ;  /* 0x0000001fff077819 */ /* 0x000fe20000011424 */
[----:B------:R-:W-:Y:S01]  /*ffe0*/  IMAD.IADD R208, R213, 0x1, R0 ;  /* 0x00000001d5d07824 */ /* 0x000fe200078e0200 */
[----:B------:R-:W-:Y:S01]  /*fff0*/  LOP3.LUT R224, R224, 0xfffffff8, RZ, 0xc0, !PT ;  /* 0xfffffff8e0e07812 */ /* 0x000fe200078ec0ff */
[----:B------:R-:W-:Y:S01]  /*10000*/  LDSM.16.M88.4 R16, [R212] ;  /* 0x00000000d410783b */ /* 0x000fe20000000200 */
[----:B------:R-:W-:Y:S01]  /*10010*/  LEA.HI R222, R7, R36, RZ, 0x3 ;  /* 0x0000002407de7211 */ /* 0x000fe200078f18ff */
[----:B------:R-:W-:Y:S01]  /*10020*/  IMAD R207, R3, 0x2, R210 ;  /* 0x0000000203cf7824 */ /* 0x000fe200078e02d2 */
[----:B-1----:R-:W-:Y:S01]  /*10030*/  SHF.R.S32.HI R6, RZ, 0x1f, R37 ;  /* 0x0000001fff067819 */ /* 0x002fe20000011425 */
[----:B------:R-:W-:Y:S01]  /*10040*/  LDSM.16.M88.4 R44, [R212+0x800] ;  /* 0x00080000d42c783b */ /* 0x000fe20000000200 */
[----:B------:R-:W-:Y:S01]  /*10050*/  LOP3.LUT R222, R222, 0xfffffff8, RZ, 0xc0, !PT ;  /* 0xfffffff8dede7812 */ /* 0x000fe200078ec0ff */
[----:B------:R-:W-:Y:S01]  /*10060*/  IMAD.IADD R202, R0, 0x1, R212 ;  /* 0x0000000100ca7824 */ /* 0x000fe200078e02d4 */
[----:B------:R-:W-:Y:S01]  /*10070*/  LEA.HI R223, R6, R37, RZ, 0x3 ;  /* 0x0000002506df7211 */ /* 0x000fe200078f18ff */
[----:B--2---:R-:W-:Y:S01]  /*10080*/  IMAD.WIDE R14, R68, 0x2, R4 ;  /* 0x00000002440e7825 */ /* 0x004fe200078e0204 */
[----:B------:R-:W1:Y:S01]  /*10090*/  LDSM.16.M88.4 R8, [R210+0x10080] ;  /* 0x01008000d208783b */ /* 0x000e620000000200 */
[----:B------:R-:W-:-:S02]  /*100a0*/  SHF.R.S32.HI R225, RZ, 0x1f, R222 ;  /* 0x0000001fffe17819 */ /* 0x000fc400000114de */
        /* <DEDUP_REMOVED lines=11> */
[----:B------:R-:W-:-:S02]  /*10160*/  IADD3 R200, R212, 0x1800, RZ ;  /* 0x00001800d4c87810 */ /* 0x000fc40007ffe0ff */
[C---:B------:R-:W-:Y:S02]  /*10170*/  IADD3 R199, R212.reuse, 0x2000, RZ ;  /* 0x00002000d4c77810 */ /* 0x040fe40007ffe0ff */
[----:B------:R-:W-:Y:S01]  /*10180*/  IADD3 R198, R212, 0x2800, RZ ;  /* 0x00002800d4c67810 */ /* 0x000fe20007ffe0ff */
[----:B------:R2:W-:Y:S01]  /*10190*/  LDGSTS.E.BYPASS.LTC128B.128 [R219+0x9080], [R12.64], !P6 ;  /* 0x090800000cdb7fae */ /* 0x0005e2000f101d58 */
[----:B------:R-:W-:Y:S02]  /*101a0*/  ISETP.GE.OR P6, PT, R37, c[0x0][0x1d4], !P0 ;  /* 0x0000750025007a0c */ /* 0x000fe400047c6670 */
[----:B------:R-:W-:Y:S02]  /*101b0*/  ISETP.GE.OR P0, PT, R36, c[0x0][0x1d4], !P0 ;  /* 0x0000750024007a0c */ /* 0x000fe40004706670 */
[C---:B------:R-:W-:Y:S02]  /*101c0*/  IADD3 R197, R212.reuse, 0x3000, RZ ;  /* 0x00003000d4c57810 */ /* 0x040fe40007ffe0ff */
[----:B------:R-:W-:Y:S01]  /*101d0*/  IADD3 R196, R212, 0x3800, RZ ;  /* 0x00003800d4c47810 */ /* 0x000fe20007ffe0ff */
[----:B---3--:R-:W-:Y:S06]  /*101e0*/  HMMA.16816.F32.BF16 R36, R20, R40, RZ ;  /* 0x000000281424723c */ /* 0x008fec00000418ff */
[----:B------:R3:W-:Y:S04]  /*101f0*/  LDGSTS.E.BYPASS.LTC128B.128 [R219+0xa080], [R28.64], !P6 ;  /* 0x0a0800001cdb7fae */ /* 0x0007e8000f101d58 */
[----:B------:R4:W-:Y:S01]  /*10200*/  LDGSTS.E.BYPASS.LTC128B.128 [R219+0xb080], [R52.64], !P0 ;  /* 0x0b08000034db7fae */ /* 0x0009e2000c101d58 */
[----:B------:R-:W-:-:S03]  /*10210*/  PLOP3.LUT P0, PT, PT, PT, UP0, 0x40, 0x0 ;  /* 0x000000000000781c */ /* 0x000fc60003f0e808 */
[----:B------:R-:W-:Y:S04]  /*10220*/  LDSM.16.M88.4 R48, [R209+0x10080] ;  /* 0x01008000d130783b */ /* 0x000fe80000000200 */
[----:B------:R-:W5:Y:S01]  /*10230*/  LDSM.16.M88.4 R4, [R208+0xc080] ;  /* 0x00c08000d004783b */ /* 0x000f620000000200 */
[C---:B--2---:R-:W-:Y:S03]  /*10240*/  HMMA.16816.F32.BF16 R12, R20.reuse, R24, RZ ;  /* 0x00000018140c723c */ /* 0x044fe600000418ff */
[----:B------:R-:W2:Y:S04]  /*10250*/  LDSM.16.M88.4 R60, [R208+0xc880] ;  /* 0x00c88000d03c783b */ /* 0x000ea80000000200 */
[----:B------:R-:W-:Y:S01]  /*10260*/  LDSM.16.M88.4 R32, [R207+0x10080] ;  /* 0x01008000cf20783b */ /* 0x000fe20000000200 */
[C---:B------:R-:W-:Y:S03]  /*10270*/  HMMA.16816.F32.BF16 R24, R20.reuse, R26, RZ ;  /* 0x0000001a1418723c */ /* 0x040fe600000418ff */
[----:B------:R-:W-:Y:S04]  /*10280*/  LDSM.16.M88.4 R56, [R213+0xd080] ;  /* 0x00d08000d538783b */ /* 0x000fe80000000200 */
[----:B---3--:R-:W3:Y:S01]  /*10290*/  LDSM.16.M88.4 R28, [R202] ;  /* 0x00000000ca1c783b */ /* 0x008ee20000000200 */
[----:B------:R-:W-:Y:S03]  /*102a0*/  HMMA.16816.F32.BF16 R20, R20, R42, RZ ;  /* 0x0000002a1414723c */ /* 0x000fe600000418ff */
[----:B----4-:R-:W4:Y:S04]  /*102b0*/  LDSM.16.M88.4 R52, [R202+0x800] ;  /* 0x00080000ca34783b */ /* 0x010f280000000200 */
[----:B------:R-:W-:Y:S01]  /*102c0*/  LDSM.16.M88.4 R40, [R212+0x1000] ;  /* 0x00100000d428783b */ /* 0x000fe20000000200 */
[C---:B-1----:R-:W-:Y:S03]  /*102d0*/  HMMA.16816.F32.BF16 R12, R8.reuse, R16, R12 ;  /* 0x00000010080c723c */ /* 0x042fe6000004180c */
[----:B------:R-:W0:Y:S05]  /*102e0*/  LDGDEPBAR ;  /* 0x00000000000079af */ /* 0x000e2a0000000000 */
[C---:B------:R-:W-:Y:S01]  /*102f0*/  HMMA.16816.F32.BF16 R24, R8.reuse, R18, R24 ;  /* 0x000000120818723c */ /* 0x040fe20000041818 */
[----:B------:R-:W1:Y:S07]  /*10300*/  LDSM.16.M88.4 R16, [R214+0x14080] ;  /* 0x01408000d610783b */ /* 0x000e6e0000000200 */
[----:B------:R-:W-:Y:S08]  /*10310*/  HMMA.16816.F32.BF16 R36, R8, R44, R36 ;  /* 0x0000002c0824723c */ /* 0x000ff00000041824 */
[C---:B-----5:R-:W-:Y:S08]  /*10320*/  HMMA.16816.F32.BF16 R12, R48.reuse, R4, R12 ;  /* 0x00000004300c723c */ /* 0x060ff0000004180c */
[----:B------:R-:W-:Y:S01]  /*10330*/  HMMA.16816.F32.BF16 R24, R48, R6, R24 ;  /* 0x000000063018723c */ /* 0x000fe20000041818 */
[----:B------:R-:W-:Y:S07]  /*10340*/  LDSM.16.M88.4 R4, [R210+0x14080] ;  /* 0x01408000d204783b */ /* 0x000fee0000000200 */
[----:B------:R-:W-:Y:S01]  /*10350*/  HMMA.16816.F32.BF16 R8, R8, R46, R20 ;  /* 0x0000002e0808723c */ /* 0x000fe20000041814 */
[----:B------:R-:W5:Y:S04]  /*10360*/  LDSM.16.M88.4 R44, [R213+0xd880] ;  /* 0x00d88000d52c783b */ /* 0x000f680000000200 */
[----:B------:R-:W-:Y:S03]  /*10370*/  LDSM.16.M88.4 R20, [R209+0x14080] ;  /* 0x01408000d114783b */ /* 0x000fe60000000200 */
[----:B--2---:R-:W-:Y:S08]  /*10380*/  HMMA.16816.F32.BF16 R36, R48, R60, R36 ;  /* 0x0000003c3024723c */ /* 0x004ff00000041824 */
[C---:B---3--:R-:W-:Y:S08]  /*10390*/  HMMA.16816.F32.BF16 R12, R32.reuse, R28, R12 ;  /* 0x0000001c200c723c */ /* 0x048ff0000004180c */
[----:B------:R-:W-:Y:S01]  /*103a0*/  HMMA.16816.F32.BF16 R24, R32, R30, R24 ;  /* 0x0000001e2018723c */ /* 0x000fe20000041818 */
[----:B------:R-:W-:Y:S07]  /*103b0*/  LDSM.16.M88.4 R28, [R208+0xd080] ;  /* 0x00d08000d01c783b */ /* 0x000fee0000000200 */
[----:B------:R-:W-:Y:S01]  /*103c0*/  HMMA.16816.F32.BF16 R48, R48, R62, R8 ;  /* 0x0000003e3030723c */ /* 0x000fe20000041808 */
[----:B------:R-:W2:Y:S04]  /*103d0*/  LDSM.16.M88.4 R60, [R212+0x1800] ;  /* 0x00180000d43c783b */ /* 0x000ea80000000200 */
[----:B------:R-:W-:Y:S03]  /*103e0*/  LDSM.16.M88.4 R8, [R207+0x14080] ;  /* 0x01408000cf08783b */ /* 0x000fe60000000200 */
[----:B----4-:R-:W-:Y:S08]  /*103f0*/  HMMA.16816.F32.BF16 R36, R32, R52, R36 ;  /* 0x000000342024723c */ /* 0x010ff00000041824 */
[C---:B-1----:R-:W-:Y:S08]  /*10400*/  HMMA.16816.F32.BF16 R12, R16.reuse, R56, R12 ;  /* 0x00000038100c723c */ /* 0x042ff0000004180c */
[----:B------:R-:W-:Y:S01]  /*10410*/  HMMA.16816.F32.BF16 R24, R16, R58, R24 ;  /* 0x0000003a1018723c */ /* 0x000fe20000041818 */
[----:B------:R-:W-:Y:S07]  /*10420*/  LDSM.16.M88.4 R56, [R202+0x1000] ;  /* 0x00100000ca38783b */ /* 0x000fee0000000200 */
[----:B------:R-:W-:Y:S01]  /*10430*/  HMMA.16816.F32.BF16 R48, R32, R54, R48 ;  /* 0x000000362030723c */ /* 0x000fe20000041830 */
[----:B------:R-:W1:Y:S04]  /*10440*/  LDSM.16.M88.4 R52, [R208+0xd880] ;  /* 0x00d88000d034783b */ /* 0x000e680000000200 */
[----:B------:R-:W-:Y:S03]  /*10450*/  LDSM.16.M88.4 R32, [R214+0x18080] ;  /* 0x01808000d620783b */ /* 0x000fe60000000200 */
[----:B-----5:R-:W-:Y:S08]  /*10460*/  HMMA.16816.F32.BF16 R36, R16, R44, R36 ;  /* 0x0000002c1024723c */ /* 0x020ff00000041824 */
[C---:B------:R-:W-:Y:S08]  /*10470*/  HMMA.16816.F32.BF16 R12, R4.reuse, R40, R12 ;  /* 0x00000028040c723c */ /* 0x040ff0000004180c */
[----:B------:R-:W-:Y:S01]  /*10480*/  HMMA.16816.F32.BF16 R24, R4, R42, R24 ;  /* 0x0000002a0418723c */ /* 0x000fe20000041818 */
[----:B------:R-:W-:Y:S07]  /*10490*/  LDSM.16.M88.4 R40, [R213+0xe080] ;  /* 0x00e08000d528783b */ /* 0x000fee0000000200 */
[----:B------:R-:W-:Y:S01]  /*104a0*/  HMMA.16816.F32.BF16 R48, R16, R46, R48 ;  /* 0x0000002e1030723c */ /* 0x000fe20000041830 */
[----:B------:R-:W3:Y:S04]  /*104b0*/  LDSM.16.M88.4 R44, [R202+0x1800] ;  /* 0x00180000ca2c783b */ /* 0x000ee80000000200 */
        /* <DEDUP_REMOVED lines=15> */
[----:B---3--:R-:W-:Y:S08]  /*105b0*/  HMMA.16816.F32.BF16 R36, R8, R44, R36 ;  /* 0x0000002c0824723c */ /* 0x008ff00000041824 */
[C---:B------:R-:W-:Y:S08]  /*105c0*/  HMMA.16816.F32.BF16 R12, R32.reuse, R40, R12 ;  /* 0x00000028200c723c */ /* 0x040ff0000004180c */
[----:B------:R-:W-:Y:S01]  /*105d0*/  HMMA.16816.F32.BF16 R24, R32, R42, R24 ;  /* 0x0000002a2018723c */ /* 0x000fe20000041818 */
[----:B------:R-:W1:Y:S07]  /*105e0*/  LDSM.16.M88.4 R40, [R212+0x2800] ;  /* 0x00280000d428783b */ /* 0x000e6e0000000200 */
[----:B------:R-:W-:Y:S01]  /*105f0*/  HMMA.16816.F32.BF16 R48, R8, R46, R48 ;  /* 0x0000002e0830723c */ /* 0x000fe20000041830 */
[----:B------:R-:W-:Y:S04]  /*10600*/  LDSM.16.M88.4 R44, [R214+0x1c080] ;  /* 0x01c08000d62c783b */ /* 0x000fe80000000200 */
[----:B------:R-:W-:Y:S03]  /*10610*/  LDSM.16.M88.4 R8, [R213+0xf080] ;  /* 0x00f08000d508783b */ /* 0x000fe60000000200 */
[----:B--2---:R-:W-:Y:S08]  /*10620*/  HMMA.16816.F32.BF16 R36, R32, R60, R36 ;  /* 0x0000003c2024723c */ /* 0x004ff00000041824 */
        /* <DEDUP_REMOVED lines=42> */
[----:B------:R-:W-:Y:S01]  /*108d0*/  FMUL.FTZ R4, R13, c[0x0][0x320] ;  /* 0x0000c8000d047a20 */ /* 0x000fe20000410000 */
[----:B------:R-:W-:Y:S01]  /*108e0*/  SHF.R.S32.HI R13, RZ, 0x1f, R224 ;  /* 0x0000001fff0d7819 */ /* 0x000fe200000114e0 */
        /* <DEDUP_REMOVED lines=8> */
[----:B------:R-:W-:-:S02]  /*10970*/  FMUL.FTZ R12, R25, c[0x0][0x320] ;  /* 0x0000c800190c7a20 */ /* 0x000fc40000410000 */
[----:B------:R-:W-:Y:S02]  /*10980*/  FMUL.FTZ R8, R27, c[0x0][0x320] ;  /* 0x0000c8001b087a20 */ /* 0x000fe40000410000 */
        /* <DEDUP_REMOVED lines=54> */
.L_x_742:
[----:B--234-:R-:W-:Y:S01]  /*10cf0*/  LOP3.LUT R11, R71, 0xffffffe0, RZ, 0xc0, !PT ;  /* 0xffffffe0470b7812 */ /* 0x01cfe200078ec0ff */
[----:B------:R-:W-:Y:S01]  /*10d00*/  UMOV UR4, 0xffffffe0 ;  /* 0xffffffe000047882 */ /* 0x000fe20000000000 */
[----:B------:R-:W-:Y:S01]  /*10d10*/  LEA.HI R13, R69, R66, RZ, 0x2 ;  /* 0x00000042450d7211 */ /* 0x000fe200078f10ff */
[----:B------:R-:W-:Y:S01]  /*10d20*/  UIMAD UR4, UR10, UR4, 0x21 ;  /* 0x000000210a0474a4 */ /* 0x000fe2000f8e0204 */
[----:B------:R-:W-:Y:S01]  /*10d30*/  SHF.R.S32.HI R15, RZ, 0x1f, R70 ;  /* 0x0000001fff0f7819 */ /* 0x000fe20000011446 */
[----:B------:R-:W-:Y:S01]  /*10d40*/  IMAD.IADD R11, R66, 0x1, -R11 ;  /* 0x00000001420b7824 */ /* 0x000fe200078e0a0b */
[----:B------:R-:W-:Y:S01]  /*10d50*/  LOP3.LUT R13, R13, 0xfffffffc, RZ, 0xc0, !PT ;  /* 0xfffffffc0d0d7812 */ /* 0x000fe200078ec0ff */
[----:B------:R-:W-:Y:S01]  /*10d60*/  FMUL.FTZ R19, R48, c[0x0][0x320] ;  /* 0x0000c80030137a20 */ /* 0x000fe20000410000 */
[----:B------:R-:W-:Y:S01]  /*10d70*/  LEA.HI R15, R15, R70, RZ, 0x3 ;  /* 0x000000460f0f7211 */ /* 0x000fe200078f18ff */
[----:B------:R-:W-:Y:S01]  /*10d80*/  FMUL.FTZ R21, R49, c[0x0][0x320] ;  /* 0x0000c80031157a20 */ /* 0x000fe20000410000 */
[----:B------:R-:W-:Y:S01]  /*10d90*/  SHF.R.S32.HI R14, RZ, 0x1f, R11 ;  /* 0x0000001fff0e7819 */ /* 0x000fe2000001140b */
[----:B------:R-:W-:Y:S01]  /*10da0*/  IMAD.IADD R66, R66, 0x1, -R13 ;  /* 0x0000000142427824 */ /* 0x000fe200078e0a0d */
[----:B------:R-:W-:Y:S01]  /*10db0*/  LOP3.LUT R15, R15, 0xffffff8, RZ, 0xc0, !PT ;  /* 0x0ffffff80f0f7812 */ /* 0x000fe200078ec0ff */
[----:B------:R-:W-:Y:S01]  /*10dc0*/  MUFU.TANH R19, R19 ;  /* 0x0000001300137308 */ /* 0x000fe20000002400 */
[----:B------:R-:W-:Y:S01]  /*10dd0*/  LEA.HI R13, R14, R11, RZ, 0x2 ;  /* 0x0000000b0e0d7211 */ /* 0x000fe200078f10ff */
[----:B------:R-:W-:Y:S01]  /*10de0*/  IMAD.IADD R211, R65, 0x1, R64 ;  /* 0x0000000141d37824 */ /* 0x000fe200078e0240 */
[----:B------:R-:W-:Y:S01]  /*10df0*/  LEA.HI R14, R66, R66, RZ, 0x1 ;  /* 0x00000042420e7211 */ /* 0x000fe200078f08ff */
[----:B------:R-:W-:Y:S01]  /*10e00*/  IMAD.IADD R70, R70, 0x1, -R15 ;  /* 0x0000000146467824 */ /* 0x000fe200078e0a0f */
[----:B------:R-:W-:Y:S01]  /*10e10*/  PLOP3.LUT P0, PT, PT, PT, UP2, 0x80, 0x0 ;  /* 0x000000000000781c */ /* 0x000fe20003f0f028 */
[----:B------:R-:W-:Y:S01]  /*10e20*/  IMAD.SHL.U32 R211, R211, 0x2, RZ ;  /* 0x00000002d3d37824 */ /* 0x000fe200078e00ff */
[C---:B------:R-:W-:Y:S01]  /*10e30*/  LEA.HI.SX32 R15, R13.reuse, UR15, 0x1e ;  /* 0x0000000f0d0f7c11 */ /* 0x040fe2000f8ff2ff */
[----:B------:R-:W-:Y:S01]  /*10e40*/  MUFU.TANH R21, R21 ;  /* 0x0000001500157308 */ /* 0x000fe20000002400 */
[----:B------:R-:W-:Y:S01]  /*10e50*/  LOP3.LUT R17, R14, 0x1ffffffe, RZ, 0xc0, !PT ;  /* 0x1ffffffe0e117812 */ /* 0x000fe200078ec0ff */
[----:B------:R-:W-:Y:S01]  /*10e60*/  IMAD R206, R2, 0x2, R211 ;  /* 0x0000000202ce7824 */ /* 0x000fe200078e02d3 */
[----:B------:R-:W-:Y:S01]  /*10e70*/  LOP3.LUT R16, R13, 0x7ffffffc, RZ, 0xc0, !PT ;  /* 0x7ffffffc0d107812 */ /* 0x000fe200078ec0ff */
[----:B------:R-:W-:Y:S01]  /*10e80*/  IMAD R15, R70, 0x10, R15 ;  /* 0x00000010460f7824 */ /* 0x000fe200078e020f */
[----:B------:R-:W-:Y:S01]  /*10e90*/  LDSM.16.MT88.4 R140, [R211+0x8080] ;  /* 0x00808000d38c783b */ /* 0x000fe20000004200 */
[----:B------:R-:W-:Y:S01]  /*10ea0*/  IMAD.IADD R226, R66, 0x1, -R17 ;  /* 0x0000000142e27824 */ /* 0x000fe200078e0a11 */
[----:B------:R-:W-:Y:S01]  /*10eb0*/  @UP2 USHF.L.U32 UR14, UR14, 0x7, URZ ;  /* 0x000000070e0e2899 */ /* 0x000fe2000800063f */
[----:B------:R-:W-:Y:S01]  /*10ec0*/  IMAD.IADD R227, R11, 0x1, -R16 ;  /* 0x000000010be37824 */ /* 0x000fe200078e0a10 */
[----:B------:R-:W-:Y:S01]  /*10ed0*/  LDSM.16.MT88.4 R132, [R206+0x8080] ;  /* 0x00808000ce84783b */ /* 0x000fe20000004200 */
[----:B------:R-:W-:-:S02]  /*10ee0*/  IMAD R226, R226, 0x8, R15 ;  /* 0x00000008e2e27824 */ /* 0x000fc400078e020f */
[----:B------:R-:W-:Y:S01]  /*10ef0*/  IMAD.U32 R16, RZ, RZ, UR4 ;  /* 0x00000004ff107e24 */ /* 0x000fe2000f8e00ff */
[----:B------:R-:W-:Y:S01]  /*10f00*/  LDSM.16.MT88.4 R40, [R211+0x9080] ;  /* 0x00908000d328783b */ /* 0x000fe20000004200 */
[----:B------:R-:W-:Y:S01]  /*10f10*/  @P0 IMAD.HI.U32 R14, R226, c[0x0][0x2c8], RZ ;  /* 0x0000b200e20e0a27 */ /* 0x000fe200078e00ff */
[----:B------:R-:W-:Y:S01]  /*10f20*/  PLOP3.LUT P0, PT, PT, PT, UP2, 0x80, 0x0 ;  /* 0x000000000000781c */ /* 0x000fe20003f0f028 */
[----:B------:R-:W-:Y:S01]  /*10f30*/  ULDC.64 UR4, c[0x0][0x2c8] ;  /* 0x0000b20000047ab9 */ /* 0x000fe20000000a00 */
[----:B------:R-:W-:Y:S01]  /*10f40*/  LDSM.16.MT88.4 R72, [R211+0xa080] ;  /* 0x00a08000d348783b */ /* 0x000fe20000004200 */
[----:B------:R-:W-:Y:S02]  /*10f50*/  IMAD.MOV.U32 R22, RZ, RZ, R226 ;  /* 0x000000ffff167224 */ /* 0x000fe400078e00e2 */
[----:B------:R-:W-:Y:S01]  /*10f60*/  IMAD.SHL.U32 R227, R227, 0x2, RZ ;  /* 0x00000002e3e37824 */ /* 0x000fe200078e00ff */
[----:B------:R-:W-:Y:S01]  /*10f70*/  LDSM.16.MT88.4 R80, [R206+0xa080] ;  /* 0x00a08000ce50783b */ /* 0x000fe20000004200 */
[----:B------:R-:W-:-:S02]  /*10f80*/  FMUL.FTZ R17, R37, c[0x0][0x320] ;  /* 0x0000c80025117a20 */ /* 0x000fc40000410000 */
[----:B------:R-:W-:Y:S01]  /*10f90*/  IMAD R205, R3, 0x2, R211 ;  /* 0x0000000203cd7824 */ /* 0x000fe200078e02d3 */
[----:B------:R-:W-:Y:S01]  /*10fa0*/  IADD3 R15, -R227, UR11, R16 ;  /* 0x0000000be30f7c10 */ /* 0x000fe2000fffe110 */
[----:B------:R-:W-:Y:S01]  /*10fb0*/  IMAD R204, R3, 0x2, R206 ;  /* 0x0000000203cc7824 */ /* 0x000fe200078e02ce */
[----:B------:R-:W-:Y:S01]  /*10fc0*/  IADD3 R11, -R227, UR22, RZ ;  /* 0x00000016e30b7c10 */ /* 0x000fe2000fffe1ff */
[----:B------:R-:W2:Y:S01]  /*10fd0*/  MUFU.TANH R17, R17 ;  /* 0x0000001100117308 */ /* 0x000ea20000002400 */
[----:B------:R-:W-:Y:S01]  /*10fe0*/  @P0 SHF.R.U32.HI R22, RZ, c[0x0][0x2cc], R14 ;  /* 0x0000b300ff160a19 */ /* 0x000fe2000001160e */
[----:B------:R-:W-:Y:S01]  /*10ff0*/  LDSM.16.MT88.4 R56, [R205+0x9080] ;  /* 0x00908000cd38783b */ /* 0x000fe20000004200 */
[----:B------:R-:W-:Y:S01]  /*11000*/  IADD3 R15, R15, -UR20, RZ ;  /* 0x800000140f0f7c10 */ /* 0x000fe2000fffe0ff */
[----:B------:R-:W-:Y:S02]  /*11010*/  UIMAD.WIDE.U32 UR22, UR14, UR4, URZ ;  /* 0x000000040e1672a5 */ /* 0x000fe4000f8e003f */
[----:B------:R-:W3:Y:S04]  /*11020*/  SHFL.IDX PT, R14, R22, RZ, 0x1c1f ;  /* 0x001c1fff160e7589 */ /* 0x000ee800000e0000 */
[----:B------:R-:W-:Y:S01]  /*11030*/  LDSM.16.MT88.4 R32, [R204+0x8080] ;  /* 0x00808000cc20783b */ /* 0x000fe20000004200 */
[----:B------:R-:W-:-:S02]  /*11040*/  @UP2 UMOV UR7, UR23 ;  /* 0x0000001700072c82 */ /* 0x000fc40008000000 */
[----:B------:R-:W-:Y:S01]  /*11050*/  @UP2 USHF.R.U32.HI UR15, URZ, UR5, UR7 ;  /* 0x000000053f0f2299 */ /* 0x000fe20008011607 */
[----:B------:R-:W-:Y:S01]  /*11060*/  LDSM.16.MT88.4 R64, [R204+0x9080] ;  /* 0x00908000cc40783b */ /* 0x000fe20000004200 */
[----:B------:R-:W-:Y:S02]  /*11070*/  UIADD3 UR7, UR10, -0x2, URZ ;  /* 0xfffffffe0a077890 */ /* 0x000fe4000fffe03f */
[----:B------:R-:W-:Y:S01]  /*11080*/  UIADD3 UR15, UR15, UR11, -UR20 ;  /* 0x0000000b0f0f7290 */ /* 0x000fe2000fffe814 */
[----:B------:R-:W-:Y:S03]  /*11090*/  LDSM.16.MT88.4 R88, [R205+0xa080] ;  /* 0x00a08000cd58783b */ /* 0x000fe60000004200 */
[----:B------:R-:W-:Y:S01]  /*110a0*/  USHF.R.S32.HI UR4, URZ, 0x1f, UR15 ;  /* 0x0000001f3f047899 */ /* 0x000fe2000801140f */
[----:B------:R-:W-:Y:S03]  /*110b0*/  LDSM.16.MT88.4 R96, [R204+0xa080] ;  /* 0x00a08000cc60783b */ /* 0x000fe60000004200 */
[----:B------:R-:W-:Y:S01]  /*110c0*/  ULEA.HI UR4, UR4, UR15, URZ, 0x5 ;  /* 0x0000000f04047291 */ /* 0x000fe2000f8f283f */
[----:B------:R-:W-:Y:S03]  /*110d0*/  LDSM.16.MT88.4 R104, [R211+0xb080] ;  /* 0x00b08000d368783b */ /* 0x000fe60000004200 */
[----:B------:R-:W-:Y:S01]  /*110e0*/  USHF.R.S32.HI UR4, URZ, 0x5, UR4 ;  /* 0x000000053f047899 */ /* 0x000fe20008011404 */
[----:B---3--:R-:W-:Y:S01]  /*110f0*/  IMAD.IADD R14, R15, 0x1, R14 ;  /* 0x000000010f0e7824 */ /* 0x008fe200078e020e */
[----:B------:R-:W-:Y:S04]  /*11100*/  LDSM.16.MT88.4 R112, [R206+0xb080] ;  /* 0x00b08000ce70783b */ /* 0x000fe80000004200 */
[----:B------:R-:W-:Y:S01]  /*11110*/  IMNMX R13, R11, R14, PT ;  /* 0x0000000e0b0d7217 */ /* 0x000fe20003800200 */
[----:B------:R-:W-:Y:S01]  /*11120*/  LDSM.16.MT88.4 R120, [R205+0xb080] ;  /* 0x00b08000cd78783b */ /* 0x000fe20000004200 */
[----:B------:R-:W-:-:S02]  /*11130*/  IMNMX R235, RZ, UR4, !PT ;  /* 0x00000004ffeb7c17 */ /* 0x000fc4000f800200 */
[C---:B------:R-:W-:Y:S01]  /*11140*/  ISETP.GT.AND P0, PT, R13.reuse, RZ, PT ;  /* 0x000000ff0d00720c */ /* 0x040fe20003f04270 */
[----:B------:R-:W-:Y:S03]  /*11150*/  LDSM.16.MT88.4 R188, [R205+0x8880] ;  /* 0x00888000cdbc783b */ /* 0x000fe60000004200 */
[----:B-1----:R-:W-:Y:S01]  /*11160*/  FSEL R16, R0, -INF , P0 ;  /* 0xff80000000107808 */ /* 0x002fe20000000000 */
[----:B------:R-:W-:Y:S01]  /*11170*/  LDSM.16.MT88.4 R184, [R204+0x8880] ;  /* 0x00888000ccb8783b */ /* 0x000fe20000004200 */
[----:B------:R-:W-:-:S03]  /*11180*/  ISETP.GT.AND P0, PT, R13, 0x1, PT ;  /* 0x000000010d00780c */ /* 0x000fc60003f04270 */
[----:B------:R-:W1:Y:S01]  /*11190*/  SHFL.IDX PT, R0, R22, 0x1, 0x1c1f ;  /* 0x003c1f0016007f89 */ /* 0x000e6200000e0000 */
[----:B------:R-:W-:Y:S02]  /*111a0*/  FSEL R20, R4, -INF , P0 ;  /* 0xff80000004147808 */ /* 0x000fe40000000000 */
[C---:B------:R-:W-:Y:S01]  /*111b0*/  ISETP.GT.AND P0, PT, R13.reuse, 0x8, PT ;  /* 0x000000080d00780c */ /* 0x040fe20003f04270 */
[----:B------:R-:W-:Y:S03]  /*111c0*/  LDSM.16.MT88.4 R180, [R206+0x9880] ;  /* 0x00988000ceb4783b */ /* 0x000fe60000004200 */
[----:B------:R-:W-:Y:S01]  /*111d0*/  FSEL R14, R6, -INF , P0 ;  /* 0xff800000060e7808 */ /* 0x000fe20000000000 */
[----:B------:R-:W-:Y:S01]  /*111e0*/  LDSM.16.MT88.4 R176, [R205+0x9880] ;  /* 0x00988000cdb0783b */ /* 0x000fe20000004200 */
[----:B------:R-:W-:-:S03]  /*111f0*/  ISETP.GT.AND P0, PT, R13, 0x9, PT ;  /* 0x000000090d00780c */ /* 0x000fc60003f04270 */
[----:B------:R-:W-:Y:S01]  /*11200*/  LDSM.16.MT88.4 R172, [R204+0x9880] ;  /* 0x00988000ccac783b */ /* 0x000fe20000004200 */
[----:B------:R-:W-:Y:S02]  /*11210*/  FSEL R18, R12, -INF , P0 ;  /* 0xff8000000c127808 */ /* 0x000fe40000000000 */
[C---:B------:R-:W-:Y:S01]  /*11220*/  ISETP.GT.AND P0, PT, R13.reuse, 0x10, PT ;  /* 0x000000100d00780c */ /* 0x040fe20003f04270 */
[----:B------:R-:W-:Y:S03]  /*11230*/  LDSM.16.MT88.4 R168, [R211+0xa880] ;  /* 0x00a88000d3a8783b */ /* 0x000fe60000004200 */
[----:B------:R-:W-:Y:S01]  /*11240*/  FSEL R6, R10, -INF , P0 ;  /* 0xff8000000a067808 */ /* 0x000fe20000000000 */
[----:B------:R-:W-:Y:S01]  /*11250*/  LDSM.16.MT88.4 R164, [R206+0xa880] ;  /* 0x00a88000cea4783b */ /* 0x000fe20000004200 */
[----:B------:R-:W-:Y:S01]  /*11260*/  ISETP.GT.AND P0, PT, R13, 0x11, PT ;  /* 0x000000110d00780c */ /* 0x000fe20003f04270 */
[----:B-1----:R-:W-:-:S03]  /*11270*/  IMAD.IADD R0, R15, 0x1, R0 ;  /* 0x000000010f007824 */ /* 0x002fc600078e0200 */
[----:B--2---:R-:W-:Y:S01]  /*11280*/  FSEL R4, R17, -INF , P0 ;  /* 0xff80000011047808 */ /* 0x004fe20000000000 */
[----:B------:R-:W-:Y:S01]  /*11290*/  FMUL.FTZ R15, R38, c[0x0][0x320] ;  /* 0x0000c800260f7a20 */ /* 0x000fe20000410000 */
[----:B------:R-:W-:Y:S01]  /*112a0*/  ISETP.GT.AND P0, PT, R13, 0x18, PT ;  /* 0x000000180d00780c */ /* 0x000fe20003f04270 */
[----:B------:R-:W-:Y:S01]  /*112b0*/  LDSM.16.MT88.4 R160, [R205+0xa880] ;  /* 0x00a88000cda0783b */ /* 0x000fe20000004200 */
[----:B------:R-:W-:Y:S01]  /*112c0*/  IMNMX R0, R11, R0, PT ;  /* 0x000000000b007217 */ /* 0x000fe20003800200 */
[----:B------:R-:W-:Y:S01]  /*112d0*/  FMUL.FTZ R11, R50, c[0x0][0x320] ;  /* 0x0000c800320b7a20 */ /* 0x000fe20000410000 */
[----:B------:R-:W-:Y:S01]  /*112e0*/  FSEL R12, R19, -INF , P0 ;  /* 0xff800000130c7808 */ /* 0x000fe20000000000 */
[----:B------:R-:W1:Y:S01]  /*112f0*/  MUFU.TANH R15, R15 ;  /* 0x0000000f000f7308 */ /* 0x000e620000002400 */
[----:B------:R-:W-:Y:S01]  /*11300*/  ISETP.GT.AND P0, PT, R13, 0x19, PT ;  /* 0x000000190d00780c */ /* 0x000fe20003f04270 */
[----:B------:R-:W-:Y:S01]  /*11310*/  FMUL.FTZ R13, R39, c[0x0][0x320] ;  /* 0x0000c800270d7a20 */ /* 0x000fe20000410000 */
[----:B------:R-:W-:Y:S01]  /*11320*/  FMNMX.FTZ R17, R16, R20, !PT ;  /* 0x0000001410117209 */ /* 0x000fe20007810000 */
[----:B------:R-:W-:Y:S01]  /*11330*/  LDSM.16.MT88.4 R156, [R204+0xa880] ;  /* 0x00a88000cc9c783b */ /* 0x000fe20000004200 */
[----:B------:R-:W-:-:S02]  /*11340*/  FSEL R10, R21, -INF , P0 ;  /* 0xff800000150a7808 */ /* 0x000fc40000000000 */
[----:B------:R-:W-:Y:S01]  /*11350*/  ISETP.GT.AND P0, PT, R0, RZ, PT ;  /* 0x000000ff0000720c */ /* 0x000fe20003f04270 */
[----:B------:R-:W2:Y:S01]  /*11360*/  MUFU.TANH R13, R13 ;  /* 0x0000000d000d7308 */ /* 0x000ea20000002400 */
[----:B------:R-:W-:Y:S01]  /*11370*/  FMNMX.FTZ R17, R14, R17, !PT ;  /* 0x000000110e117209 */ /* 0x000fe20007810000 */
[----:B------:R-:W-:Y:S01]  /*11380*/  LDSM.16.MT88.4 R152, [R211+0xb880] ;  /* 0x00b88000d398783b */ /* 0x000fe20000004200 */
[----:B------:R-:W-:Y:S02]  /*11390*/  FSEL R21, R5, -INF , P0 ;  /* 0xff80000005157808 */ /* 0x000fe40000000000 */
[----:B------:R-:W-:Y:S01]  /*113a0*/  ISETP.GT.AND P0, PT, R0, 0x1, PT ;  /* 0x000000010000780c */ /* 0x000fe20003f04270 */
[----:B------:R-:W0:Y:S01]  /*113b0*/  LDGDEPBAR ;  /* 0x00000000000079af */ /* 0x000e220000000000 */
[----:B------:R-:W-:Y:S01]  /*113c0*/  FMNMX.FTZ R17, R18, R17, !PT ;  /* 0x0000001112117209 */ /* 0x000fe20007810000 */
[----:B------:R-:W3:Y:S01]  /*113d0*/  MUFU.TANH R11, R11 ;  /* 0x0000000b000b7308 */ /* 0x000ee20000002400 */
[----:B------:R-:W-:-:S02]  /*113e0*/  FSEL R19, R7, -INF , P0 ;  /* 0xff80000007137808 */ /* 0x000fc40000000000 */
[C---:B------:R-:W-:Y:S02]  /*113f0*/  ISETP.GT.AND P0, PT, R0.reuse, 0x8, PT ;  /* 0x000000080000780c */ /* 0x040fe40003f04270 */
[----:B------:R-:W-:Y:S02]  /*11400*/  FMNMX.FTZ R22, R21, R19, !PT ;  /* 0x0000001315167209 */ /* 0x000fe40007810000 */
[----:B------:R-:W-:Y:S01]  /*11410*/  FSEL R7, R9, -INF , P0 ;  /* 0xff80000009077808 */ /* 0x000fe20000000000 */
[----:B------:R-:W-:Y:S01]  /*11420*/  FMUL.FTZ R9, R51, c[0x0][0x320] ;  /* 0x0000c80033097a20 */ /* 0x000fe20000410000 */
[----:B------:R-:W-:Y:S01]  /*11430*/  ISETP.GT.AND P0, PT, R0, 0x9, PT ;  /* 0x000000090000780c */ /* 0x000fe20003f04270 */
[----:B------:R-:W-:Y:S01]  /*11440*/  LDSM.16.MT88.4 R48, [R206+0x9080] ;  /* 0x00908000ce30783b */ /* 0x000fe20000004200 */
[----:B------:R-:W-:Y:S02]  /*11450*/  FMNMX.FTZ R22, R7, R22, !PT ;  /* 0x0000001607167209 */ /* 0x000fe40007810000 */
[----:B------:R-:W-:Y:S01]  /*11460*/  FSEL R5, R8, -INF , P0 ;  /* 0xff80000008057808 */ /* 0x000fe20000000000 */
[----:B------:R-:W4:Y:S01]  /*11470*/  MUFU.TANH R9, R9 ;  /* 0x0000000900097308 */ /* 0x000f220000002400 */
[----:B------:R-:W-:-:S02]  /*11480*/  ISETP.GT.AND P0, PT, R0, 0x10, PT ;  /* 0x000000100000780c */ /* 0x000fc40003f04270 */
[----:B------:R-:W-:Y:S02]  /*11490*/  FMNMX.FTZ R17, R6, R17, !PT ;  /* 0x0000001106117209 */ /* 0x000fe40007810000 */
[----:B-1----:R-:W-:Y:S02]  /*114a0*/  FSEL R15, R15, -INF , P0 ;  /* 0xff8000000f0f7808 */ /* 0x002fe40000000000 */
[----:B------:R-:W-:Y:S02]  /*114b0*/  ISETP.GT.AND P0, PT, R0, 0x11, PT ;  /* 0x000000110000780c */ /* 0x000fe40003f04270 */
[----:B------:R-:W-:Y:S02]  /*114c0*/  FMNMX.FTZ R22, R5, R22, !PT ;  /* 0x0000001605167209 */ /* 0x000fe40007810000 */
[----:B--2---:R-:W-:Y:S02]  /*114d0*/  FSEL R13, R13, -INF , P0 ;  /* 0xff8000000d0d7808 */ /* 0x004fe40000000000 */
[----:B------:R-:W-:-:S02]  /*114e0*/  FMNMX.FTZ R17, R4, R17, !PT ;  /* 0x0000001104117209 */ /* 0x000fc40007810000 */
[----:B------:R-:W-:Y:S02]  /*114f0*/  ISETP.GT.AND P0, PT, R0, 0x18, PT ;  /* 0x000000180000780c */ /* 0x000fe40003f04270 */
[----:B------:R-:W-:Y:S02]  /*11500*/  FMNMX.FTZ R22, R15, R22, !PT ;  /* 0x000000160f167209 */ /* 0x000fe40007810000 */
[----:B------:R-:W-:Y:S02]  /*11510*/  FMNMX.FTZ R17, R12, R17, !PT ;  /* 0x000000110c117209 */ /* 0x000fe40007810000 */
[----:B---3--:R-:W-:Y:S02]  /*11520*/  FSEL R11, R11, -INF , P0 ;  /* 0xff8000000b0b7808 */ /* 0x008fe40000000000 */
[----:B------:R-:W-:Y:S02]  /*11530*/  ISETP.GT.AND P0, PT, R0, 0x19, PT ;  /* 0x000000190000780c */ /* 0x000fe40003f04270 */
[----:B------:R-:W-:-:S02]  /*11540*/  FMNMX.FTZ R22, R13, R22, !PT ;  /* 0x000000160d167209 */ /* 0x000fc40007810000 */
[----:B------:R-:W-:Y:S02]  /*11550*/  FMNMX.FTZ R8, R10, R17, !PT ;  /* 0x000000110a087209 */ /* 0x000fe40007810000 */
[----:B----4-:R-:W-:Y:S02]  /*11560*/  FSEL R9, R9, -INF , P0 ;  /* 0xff80000009097808 */ /* 0x010fe40000000000 */
        /* <DEDUP_REMOVED lines=8> */
[----:B-1----:R-:W-:-:S03]  /*115f0*/  FMNMX.FTZ R0, R25, R0, !PT ;  /* 0x0000000019007209 */ /* 0x002fc60007810000 */
[----:B------:R-:W1:Y:S01]  /*11600*/  LDSM.16.MT88.4 R24, [R205+0x8080] ;  /* 0x00808000cd18783b */ /* 0x000e620000004200 */
        /* <DEDUP_REMOVED lines=9> */
[--C-:B------:R-:W-:Y:S01]  /*116a0*/  FFMA.FTZ R150, R14, c[0x0][0x2d0], -R17.reuse ;  /* 0x0000b4000e967a23 */ /* 0x100fe20000010811 */
[----:B------:R-:W-:Y:S01]  /*116b0*/  ISETP.LE.AND P0, PT, R235, UR7, PT ;  /* 0x00000007eb007c0c */ /* 0x000fe2000bf03270 */
[----:B------:R-:W-:Y:S01]  /*116c0*/  FFMA.FTZ R149, R18, c[0x0][0x2d0], -R17 ;  /* 0x0000b40012957a23 */ /* 0x000fe20000010811 */
[----:B------:R-:W-:Y:S01]  /*116d0*/  MUFU.EX2 R192, R192 ;  /* 0x000000c000c07308 */ /* 0x000fe20000000800 */
[----:B------:R-:W-:-:S02]  /*116e0*/  FFMA.FTZ R193, R21, c[0x0][0x2d0], -R8 ;  /* 0x0000b40015c17a23 */ /* 0x000fc40000010808 */
[--C-:B------:R-:W-:Y:S02]  /*116f0*/  FFMA.FTZ R194, R19, c[0x0][0x2d0], -R8.reuse ;  /* 0x0000b40013c27a23 */ /* 0x100fe40000010808 */
[--C-:B------:R-:W-:Y:S02]  /*11700*/  FFMA.FTZ R195, R7, c[0x0][0x2d0], -R8.reuse ;  /* 0x0000b40007c37a23 */ /* 0x100fe40000010808 */
[----:B------:R-:W-:Y:S01]  /*11710*/  FFMA.FTZ R2, R5, c[0x0][0x2d0], -R8 ;  /* 0x0000b40005027a23 */ /* 0x000fe20000010808 */
[----:B------:R-:W2:Y:S01]  /*11720*/  MUFU.EX2 R151, R151 ;  /* 0x0000009700977308 */ /* 0x000ea20000000800 */
[--C-:B------:R-:W-:Y:S02]  /*11730*/  FFMA.FTZ R3, R6, c[0x0][0x2d0], -R17.reuse ;  /* 0x0000b40006037a23 */ /* 0x100fe40000010811 */
[--C-:B------:R-:W-:Y:S02]  /*11740*/  FFMA.FTZ R220, R4, c[0x0][0x2d0], -R17.reuse ;  /* 0x0000b40004dc7a23 */ /* 0x100fe40000010811 */
[----:B------:R-:W3:Y:S01]  /*11750*/  LDSM.16.MT88.4 R4, [R204+0xb080] ;  /* 0x00b08000cc04783b */ /* 0x000ee20000004200 */
[----:B------:R-:W-:-:S02]  /*11760*/  FFMA.FTZ R221, R12, c[0x0][0x2d0], -R17 ;  /* 0x0000b4000cdd7a23 */ /* 0x000fc40000010811 */
[----:B------:R-:W-:Y:S01]  /*11770*/  MUFU.EX2 R150, R150 ;  /* 0x0000009600967308 */ /* 0x000fe20000000800 */
[----:B------:R-:W-:Y:S02]  /*11780*/  FFMA.FTZ R228, R10, c[0x0][0x2d0], -R17 ;  /* 0x0000b4000ae47a23 */ /* 0x000fe40000010811 */
[--C-:B------:R-:W-:Y:S01]  /*11790*/  FFMA.FTZ R229, R15, c[0x0][0x2d0], -R8.reuse ;  /* 0x0000b4000fe57a23 */ /* 0x100fe20000010808 */
[----:B------:R-:W4:Y:S01]  /*117a0*/  LDSM.16.MT88.4 R16, [R211+0x8880] ;  /* 0x00888000d310783b */ /* 0x000f220000004200 */
[--C-:B------:R-:W-:Y:S02]  /*117b0*/  FFMA.FTZ R230, R13, c[0x0][0x2d0], -R8.reuse ;  /* 0x0000b4000de67a23 */ /* 0x100fe40000010808 */
[--C-:B------:R-:W-:Y:S01]  /*117c0*/  FFMA.FTZ R231, R11, c[0x0][0x2d0], -R8.reuse ;  /* 0x0000b4000be77a23 */ /* 0x100fe20000010808 */
[----:B------:R-:W5:Y:S01]  /*117d0*/  MUFU.EX2 R149, R149 ;  /* 0x0000009500957308 */ /* 0x000f620000000800 */
[----:B------:R-:W-:Y:S01]  /*117e0*/  FFMA.FTZ R232, R9, c[0x0][0x2d0], -R8 ;  /* 0x0000b40009e87a23 */ /* 0x000fe20000010808 */
[----:B------:R-:W1:Y:S01]  /*117f0*/  LDSM.16.MT88.4 R12, [R206+0x8880] ;  /* 0x00888000ce0c783b */ /* 0x000e620000004200 */
[----:B--2---:R-:W-:Y:S01]  /*11800*/  F2FP.BF16.PACK_AB R128, R151, R192 ;  /* 0x000000c09780723e */ /* 0x004fe200000010ff */
[----:B------:R-:W-:-:S02]  /*11810*/  FADD.FTZ R151, R192, R151 ;  /* 0x00000097c0977221 */ /* 0x000fc40000010000 */
[----:B------:R-:W2:Y:S02]  /*11820*/  LDSM.16.MT88.4 R8, [R211+0x9880] ;  /* 0x00988000d308783b */ /* 0x000ea40000004200 */
        /* <DEDUP_REMOVED lines=22> */
[C---:B------:R-:W-:Y:S02]  /*11990*/  HMMA.16816.F32.BF16 R132, R128.reuse, R134, RZ ;  /* 0x000000868084723c */ /* 0x040fe400000418ff */
[----:B------:R-:W-:Y:S06]  /*119a0*/  MUFU.EX2 R231, R231 ;  /* 0x000000e700e77308 */ /* 0x000fec0000000800 */
[C---:B------:R-:W-:Y:S02]  /*119b0*/  HMMA.16816.F32.BF16 R40, R128.reuse, R42, RZ ;  /* 0x0000002a8028723c */ /* 0x040fe400000418ff */
[----:B------:R-:W2:Y:S06]  /*119c0*/  MUFU.EX2 R232, R232 ;  /* 0x000000e800e87308 */ /* 0x000eac0000000800 */
[C---:B-1----:R-:W-:Y:S08]  /*119d0*/  HMMA.16816.F32.BF16 R20, R128.reuse, R24, RZ ;  /* 0x000000188014723c */ /* 0x042ff000000418ff */
        /* <DEDUP_REMOVED lines=32> */
[----:B--2---:R-:W-:Y:S01]  /*11be0*/  F2FP.BF16.PACK_AB R7, R232, R231 ;  /* 0x000000e7e807723e */ /* 0x004fe200000010ff */
        /* <DEDUP_REMOVED lines=11> */
[C---:B------:R-:W-:Y:S01]  /*11ca0*/  HMMA.16816.F32.BF16 R40, R4.reuse, R10, R40 ;  /* 0x0000000a0428723c */ /* 0x040fe20000041828 */
[----:B------:R-:W3:Y:S07]  /*11cb0*/  LDSM.16.MT88.4 R8, [R204+0xb880] ;  /* 0x00b88000cc08783b */ /* 0x000eee0000004200 */
        /* <DEDUP_REMOVED lines=23> */
[C---:B------:R-:W-:Y:S08]  /*11e30*/  HMMA.16816.F32.BF16 R120, R4.reuse, R14, R120 ;  /* 0x0000000e0478723c */ /* 0x040ff00000041878 */
[C---:B---3--:R-:W-:Y:S08]  /*11e40*/  HMMA.16816.F32.BF16 R124, R4.reuse, R8, R124 ;  /* 0x00000008047c723c */ /* 0x048ff0000004187c */
[----:B------:R-:W-:Y:S01]  /*11e50*/  HMMA.16816.F32.BF16 R128, R4, R10, R128 ;  /* 0x0000000a0480723c */ /* 0x000fe20000041880 */
[----:B------:R-:W-:Y:S07]  /*11e60*/  @!P0 BRA `(.L_x_743) ;  /* 0x0000267000008947 */ /* 0x000fee0003800000 */
[----:B------:R-:W1:Y:S01]  /*11e70*/  S2R R2, SR_TID.X ;  /* 0x0000000000027919 */ /* 0x000e620000002100 */
[----:B------:R-:W-:Y:S01]  /*11e80*/  PLOP3.LUT P0, PT, PT, PT, UP2, 0x80, 0x0 ;  /* 0x000000000000781c */ /* 0x000fe20003f0f028 */
[----:B------:R-:W-:Y:S01]  /*11e90*/  IMAD.MOV.U32 R3, RZ, RZ, R0 ;  /* 0x000000ffff037224 */ /* 0x000fe200078e0000 */
[----:B------:R-:W-:Y:S01]  /*11ea0*/  SHF.R.S32.HI R233, RZ, 0x1f, R224 ;  /* 0x0000001fffe97819 */ /* 0x000fe200000114e0 */
[C---:B------:R-:W-:Y:S01]  /*11eb0*/  IMAD.SHL.U32 R232, R224.reuse, 0x2, RZ ;  /* 0x00000002e0e87824 */ /* 0x040fe200078e00ff */
[----:B------:R-:W-:Y:S01]  /*11ec0*/  SHF.R.S32.HI R228, RZ, 0x1f, R223 ;  /* 0x0000001fffe47819 */ /* 0x000fe200000114df */
[C---:B------:R-:W-:Y:S01]  /*11ed0*/  IMAD.SHL.U32 R231, R223.reuse, 0x2, RZ ;  /* 0x00000002dfe77824 */ /* 0x040fe200078e00ff */
[----:B------:R-:W-:Y:S01]  /*11ee0*/  SHF.L.U64.HI R233, R224, 0x1, R233 ;  /* 0x00000001e0e97819 */ /* 0x000fe200000102e9 */
[----:B------:R-:W-:Y:S01]  /*11ef0*/  UMOV UR4, 0x1 ;  /* 0x0000000100047882 */ /* 0x000fe20000000000 */
[----:B------:R-:W-:-:S05]  /*11f00*/  SHF.L.U64.HI R228, R223, 0x1, R228 ;  /* 0x00000001dfe47819 */ /* 0x000fca00000102e4 */
[----:B------:R-:W-:Y:S01]  /*11f10*/  @P0 IMAD.HI.U32 R234, R226, c[0x0][0x2c8], RZ ;  /* 0x0000b200e2ea0a27 */ /* 0x000fe200078e00ff */
[----:B------:R-:W-:Y:S02]  /*11f20*/  PLOP3.LUT P0, PT, PT, PT, UP2, 0x80, 0x0 ;  /* 0x000000000000781c */ /* 0x000fe40003f0f028 */
[----:B-1----:R-:W-:-:S04]  /*11f30*/  SHF.R.S32.HI R229, RZ, 0x1f, R2 ;  /* 0x0000001fffe57819 */ /* 0x002fc80000011402 */
[----:B------:R-:W-:-:S07]  /*11f40*/  LEA.HI R229, R229, R2, RZ, 0x3 ;  /* 0x00000002e5e57211 */ /* 0x000fce00078f18ff */
[----:B------:R-:W-:Y:S02]  /*11f50*/  @P0 SHF.R.U32.HI R234, RZ, c[0x0][0x2cc], R234 ;  /* 0x0000b300ffea0a19 */ /* 0x000fe400000116ea */
[----:B------:R-:W-:-:S05]  /*11f60*/  LOP3.LUT R229, R229, 0xfffffff8, RZ, 0xc0, !PT ;  /* 0xfffffff8e5e57812 */ /* 0x000fca00078ec0ff */
[----:B------:R-:W-:Y:S02]  /*11f70*/  IMAD.IADD R229, R2, 0x1, -R229 ;  /* 0x0000000102e57824 */ /* 0x000fe400078e0ae5 */
[----:B------:R-:W-:Y:S02]  /*11f80*/  IMAD.MOV.U32 R2, RZ, RZ, R148 ;  /* 0x000000ffff027224 */ /* 0x000fe400078e0094 */
[----:B------:R-:W-:-:S05]  /*11f90*/  IMAD.SHL.U32 R229, R229, 0x8, RZ ;  /* 0x00000008e5e57824 */ /* 0x000fca00078e00ff */
[----:B------:R-:W-:-:S04]  /*11fa0*/  SHF.R.S32.HI R230, RZ, 0x1f, R229 ;  /* 0x0000001fffe67819 */ /* 0x000fc800000114e5 */
[C---:B------:R-:W-:Y:S01]  /*11fb0*/  SHF.L.U64.HI R230, R229.reuse, 0x1, R230 ;  /* 0x00000001e5e67819 */ /* 0x040fe200000102e6 */
[----:B------:R-:W-:Y:S02]  /*11fc0*/  IMAD.SHL.U32 R229, R229, 0x2, RZ ;  /* 0x00000002e5e57824 */ /* 0x000fe400078e00ff */
.L_x_746:
[----:B------:R-:W-:Y:S04]  /*11fd0*/  DEPBAR.LE SB0, 0x0 ;  /* 0x000080000000791a */ /* 0x000fe80000000000 */
[----:B------:R-:W-:Y:S01]  /*11fe0*/  BAR.SYNC.DEFER_BLOCKING 0x0 ;  /* 0x0000000000007b1d */ /* 0x000fe20000010000 */
[----:B------:R-:W-:Y:S05]  /*11ff0*/  ISETP.LE.AND P0, PT, RZ, UR7, PT ;  /* 0x00000007ff007c0c */ /* 0x000fea000bf03270 */
[----:B------:R1:W2:Y:S04]  /*12000*/  LDSM.16.M88.4 R148, [R214+0x10080] ;  /* 0x01008000d694783b */ /* 0x0002a80000000200 */
[----:B------:R1:W3:Y:S04]  /*12010*/  LDSM.16.M88.4 R152, [R213+0xc080] ;  /* 0x00c08000d598783b */ /* 0x0002e80000000200 */
[----:B------:R1:W4:Y:S04]  /*12020*/  LDSM.16.M88.4 R156, [R213+0xc880] ;  /* 0x00c88000d59c783b */ /* 0x0003280000000200 */
[----:B------:R1:W1:Y:S04]  /*12030*/  LDSM.16.M88.4 R160, [R210+0x10080] ;  /* 0x01008000d2a0783b */ /* 0x0002680000000200 */
[----:B------:R1:W1:Y:S04]  /*12040*/  LDSM.16.M88.4 R164, [R212] ;  /* 0x00000000d4a4783b */ /* 0x0002680000000200 */
[----:B------:R1:W1:Y:S01]  /*12050*/  LDSM.16.M88.4 R168, [R203] ;  /* 0x00000000cba8783b */ /* 0x0002620000000200 */
[----:B------:R-:W-:-:S05]  /*12060*/  @!P0 BRA `(.L_x_744) ;  /* 0x000001c000008947 */ /* 0x000fca0003800000 */
        /* <DEDUP_REMOVED lines=28> */
.L_x_744:
[C---:B--234-:R-:W-:Y:S01]  /*12230*/  HMMA.16816.F32.BF16 R4, R148.reuse, R152, RZ ;  /* 0x000000989404723c */ /* 0x05cfe200000418ff */
[----:B------:R-:W-:Y:S01]  /*12240*/  LDSM.16.M88.4 R172, [R209+0x10080] ;  /* 0x01008000d1ac783b */ /* 0x000fe20000000200 */
[----:B------:R-:W-:Y:S05]  /*12250*/  UISETP.GE.AND UP0, UPT, UR7, 0x1, UPT ;  /* 0x000000010700788c */ /* 0x000fea000bf06270 */
        /* <DEDUP_REMOVED lines=185> */
.L_x_745:
[----:B--234-:R-:W-:Y:S01]  /*12df0*/  PLOP3.LUT P0, PT, PT, PT, UP2, 0x80, 0x0 ;  /* 0x000000000000781c */ /* 0x01cfe20003f0f028 */
[----:B------:R-:W-:Y:S01]  /*12e00*/  UIMAD UR5, UR7, -0x20, UR4 ;  /* 0xffffffe0070578a4 */ /* 0x000fe2000f8e0204 */
[----:B------:R-:W-:Y:S01]  /*12e10*/  MOV R9, R226 ;  /* 0x000000e200097202 */ /* 0x000fe20000000f00 */
[----:B------:R-:W-:Y:S04]  /*12e20*/  LDSM.16.MT88.4 R156, [R206+0x8080] ;  /* 0x00808000ce9c783b */ /* 0x000fe80000004200 */
[----:B------:R-:W-:Y:S04]  /*12e30*/  MOV R6, UR5 ;  /* 0x0000000500067c02 */ /* 0x000fe80008000f00 */
[----:B------:R-:W-:Y:S01]  /*12e40*/  IADD3 R6, R6, UR11, -R227 ;  /* 0x0000000b06067c10 */ /* 0x000fe2000fffe8e3 */
[----:B------:R-:W-:Y:S01]  /*12e50*/  LDSM.16.MT88.4 R172, [R204+0x9880] ;  /* 0x00988000ccac783b */ /* 0x000fe20000004200 */
[----:B------:R-:W-:Y:S02]  /*12e60*/  @P0 MOV R9, R234 ;  /* 0x000000ea00090202 */ /* 0x000fe40000000f00 */
[----:B------:R-:W-:Y:S05]  /*12e70*/  IADD3 R7, R6, -UR20, RZ ;  /* 0x8000001406077c10 */ /* 0x000fea000fffe0ff */
[----:B------:R-:W2:Y:S08]  /*12e80*/  SHFL.IDX PT, R4, R9, RZ, 0x1c1f ;  /* 0x001c1fff09047589 */ /* 0x000eb000000e0000 */
[----:B------:R-:W3:Y:S08]  /*12e90*/  SHFL.IDX PT, R10, R9, 0x1, 0x1c1f ;  /* 0x003c1f00090a7f89 */ /* 0x000ef000000e0000 */
[----:B------:R-:W-:Y:S08]  /*12ea0*/  LDSM.16.MT88.4 R176, [R211+0xa880] ;  /* 0x00a88000d3b0783b */ /* 0x000ff00000004200 */
[----:B------:R-:W0:Y:S01]  /*12eb0*/  LDGDEPBAR ;  /* 0x00000000000079af */ /* 0x000e220000000000 */
[----:B--2---:R-:W-:Y:S04]  /*12ec0*/  IADD3 R5, R7, R4, RZ ;  /* 0x0000000407057210 */ /* 0x004fe80007ffe0ff */
[C---:B------:R-:W-:Y:S04]  /*12ed0*/  ISETP.GT.AND P0, PT, R5.reuse, RZ, PT ;  /* 0x000000ff0500720c */ /* 0x040fe80003f04270 */
[----:B------:R-:W-:Y:S02]  /*12ee0*/  FSEL R8, R0, -INF , P0 ;  /* 0xff80000000087808 */ /* 0x000fe40000000000 */
[----:B------:R-:W-:Y:S02]  /*12ef0*/  ISETP.GT.AND P0, PT, R5, 0x1, PT ;  /* 0x000000010500780c */ /* 0x000fe40003f04270 */
[----:B---3--:R-:W-:Y:S02]  /*12f00*/  IADD3 R0, R7, R10, RZ ;  /* 0x0000000a07007210 */ /* 0x008fe40007ffe0ff */
[----:B-1----:R-:W-:Y:S02]  /*12f10*/  FSEL R182, R182, -INF , P0 ;  /* 0xff800000b6b67808 */ /* 0x002fe40000000000 */
[C---:B------:R-:W-:Y:S02]  /*12f20*/  ISETP.GT.AND P0, PT, R5.reuse, 0x8, PT ;  /* 0x000000080500780c */ /* 0x040fe40003f04270 */
[----:B------:R-:W-:Y:S02]  /*12f30*/  FMNMX.FTZ R7, R8, R3, !PT ;  /* 0x0000000308077209 */ /* 0x000fe40007810000 */
[----:B------:R-:W-:Y:S02]  /*12f40*/  FSEL R4, R186, -INF , P0 ;  /* 0xff800000ba047808 */ /* 0x000fe40000000000 */
[----:B------:R-:W-:Y:S02]  /*12f50*/  ISETP.GT.AND P0, PT, R5, 0x9, PT ;  /* 0x000000090500780c */ /* 0x000fe40003f04270 */
        /* <DEDUP_REMOVED lines=8> */
[----:B------:R-:W-:Y:S02]  /*12fe0*/  ISETP.GT.AND P0, PT, R0, RZ, PT ;  /* 0x000000ff0000720c */ /* 0x000fe40003f04270 */
        /* <DEDUP_REMOVED lines=11> */
[----:B------:R-:W-:Y:S01]  /*130a0*/  ISETP.GT.AND P0, PT, R0, 0x8, PT ;  /* 0x000000080000780c */ /* 0x000fe20003f04270 */
[----:B------:R-:W-:Y:S01]  /*130b0*/  LDSM.16.MT88.4 R192, [R206+0xb880] ;  /* 0x00b88000cec0783b */ /* 0x000fe20000004200 */
[----:B------:R-:W-:Y:S02]  /*130c0*/  FMNMX.FTZ R7, R164, R7, !PT ;  /* 0x00000007a4077209 */ /* 0x000fe40007810000 */
[----:B------:R-:W-:Y:S02]  /*130d0*/  FSEL R183, R183, -INF , P0 ;  /* 0xff800000b7b77808 */ /* 0x000fe40000000000 */
[----:B------:R-:W-:Y:S02]  /*130e0*/  ISETP.GT.AND P0, PT, R0, 0x9, PT ;  /* 0x000000090000780c */ /* 0x000fe40003f04270 */
[----:B------:R-:W-:Y:S02]  /*130f0*/  FMNMX.FTZ R12, R183, R10, !PT ;  /* 0x0000000ab70c7209 */ /* 0x000fe40007810000 */
[----:B------:R-:W-:Y:S02]  /*13100*/  FSEL R9, R184, -INF , P0 ;  /* 0xff800000b8097808 */ /* 0x000fe40000000000 */
[C---:B------:R-:W-:Y:S01]  /*13110*/  ISETP.GT.AND P0, PT, R0.reuse, 0x10, PT ;  /* 0x000000100000780c */ /* 0x040fe20003f04270 */
[----:B------:R-:W-:Y:S01]  /*13120*/  LDSM.16.MT88.4 R184, [R204+0xa880] ;  /* 0x00a88000ccb8783b */ /* 0x000fe20000004200 */
        /* <DEDUP_REMOVED lines=9> */
[----:B------:R-:W1:Y:S01]  /*131c0*/  SHFL.BFLY PT, R10, R5, 0x2, 0x1f ;  /* 0x0c401f00050a7f89 */ /* 0x000e6200000e0000 */
[----:B------:R-:W-:Y:S02]  /*131d0*/  FMNMX.FTZ R0, R165, R12, !PT ;  /* 0x0000000ca5007209 */ /* 0x000fe40007810000 */
[----:B------:R-:W-:Y:S02]  /*131e0*/  FSEL R149, R190, -INF , P0 ;  /* 0xff800000be957808 */ /* 0x000fe40000000000 */
[----:B------:R-:W-:Y:S03]  /*131f0*/  FMNMX.FTZ R0, R161, R0, !PT ;  /* 0x00000000a1007209 */ /* 0x000fe60007810000 */
[----:B------:R-:W-:Y:S01]  /*13200*/  LDSM.16.MT88.4 R188, [R211+0xb880] ;  /* 0x00b88000d3bc783b */ /* 0x000fe20000004200 */
[----:B------:R-:W-:Y:S07]  /*13210*/  FMNMX.FTZ R7, R149, R0, !PT ;  /* 0x0000000095077209 */ /* 0x000fee0007810000 */
[----:B------:R-:W2:Y:S01]  /*13220*/  SHFL.BFLY PT, R0, R7, 0x2, 0x1f ;  /* 0x0c401f0007007f89 */ /* 0x000ea200000e0000 */
[----:B-1----:R-:W-:Y:S07]  /*13230*/  FMNMX.FTZ R13, R10, R5, !PT ;  /* 0x000000050a0d7209 */ /* 0x002fee0007810000 */
[----:B------:R-:W1:Y:S01]  /*13240*/  SHFL.BFLY PT, R10, R13, 0x1, 0x1f ;  /* 0x0c201f000d0a7f89 */ /* 0x000e6200000e0000 */
[----:B--2---:R-:W-:Y:S07]  /*13250*/  FMNMX.FTZ R5, R7, R0, !PT ;  /* 0x0000000007057209 */ /* 0x004fee0007810000 */
[----:B------:R-:W2:Y:S01]  /*13260*/  SHFL.BFLY PT, R148, R5, 0x1, 0x1f ;  /* 0x0c201f0005947f89 */ /* 0x000ea200000e0000 */
[----:B-1----:R-:W-:Y:S07]  /*13270*/  FMNMX.FTZ R0, R13, R10, !PT ;  /* 0x0000000a0d007209 */ /* 0x002fee0007810000 */
[----:B------:R-:W1:Y:S01]  /*13280*/  LDSM.16.MT88.4 R12, [R211+0x8080] ;  /* 0x00808000d30c783b */ /* 0x000e620000004200 */
[C---:B------:R-:W-:Y:S01]  /*13290*/  FSETP.NEU.FTZ.AND P0, PT, R0.reuse, -INF , PT ;  /* 0xff8000000000780b */ /* 0x040fe20003f1d000 */
[----:B------:R-:W-:Y:S05]  /*132a0*/  FMUL.FTZ R163, R0, c[0x0][0x2d0] ;  /* 0x0000b40000a37a20 */ /* 0x000fea0000410000 */
[----:B------:R-:W-:Y:S05]  /*132b0*/  FSEL R163, R163, RZ, P0 ;  /* 0x000000ffa3a37208 */ /* 0x000fea0000000000 */
[--C-:B------:R-:W-:Y:S01]  /*132c0*/  FFMA.FTZ R241, R4, c[0x0][0x2d0], -R163.reuse ;  /* 0x0000b40004f17a23 */ /* 0x100fe200000108a3 */
[----:B--2---:R-:W-:Y:S01]  /*132d0*/  FMNMX.FTZ R148, R148, R5, !PT ;  /* 0x0000000594947209 */ /* 0x004fe20007810000 */
[--C-:B------:R-:W-:Y:S01]  /*132e0*/  FFMA.FTZ R150, R182, c[0x0][0x2d0], -R163.reuse ;  /* 0x0000b400b6967a23 */ /* 0x100fe200000108a3 */
[----:B------:R-:W-:Y:S01]  /*132f0*/  FSEL R4, R0, RZ, P0 ;  /* 0x000000ff00047208 */ /* 0x000fe20000000000 */
[----:B------:R-:W-:Y:S01]  /*13300*/  FFMA.FTZ R151, R8, c[0x0][0x2d0], -R163 ;  /* 0x0000b40008977a23 */ /* 0x000fe200000108a3 */
[C---:B------:R-:W-:Y:S01]  /*13310*/  FSETP.NEU.FTZ.AND P0, PT, R148.reuse, -INF , PT ;  /* 0xff8000009400780b */ /* 0x040fe20003f1d000 */
[----:B------:R-:W-:Y:S01]  /*13320*/  FMUL.FTZ R160, R148, c[0x0][0x2d0] ;  /* 0x0000b40094a07a20 */ /* 0x000fe20000410000 */
[----:B------:R-:W-:Y:S01]  /*13330*/  MUFU.EX2 R241, R241 ;  /* 0x000000f100f17308 */ /* 0x000fe20000000800 */
[----:B------:R-:W-:Y:S01]  /*13340*/  FADD.FTZ R4, -R4, R3 ;  /* 0x0000000304047221 */ /* 0x000fe20000010100 */
[----:B------:R-:W-:Y:S01]  /*13350*/  FSEL R5, R148, RZ, P0 ;  /* 0x000000ff94057208 */ /* 0x000fe20000000000 */
[--C-:B------:R-:W-:Y:S01]  /*13360*/  FFMA.FTZ R240, R6, c[0x0][0x2d0], -R163.reuse ;  /* 0x0000b40006f07a23 */ /* 0x100fe200000108a3 */
[----:B------:R-:W-:Y:S01]  /*13370*/  FSEL R160, R160, RZ, P0 ;  /* 0x000000ffa0a07208 */ /* 0x000fe20000000000 */
[----:B------:R-:W-:Y:S01]  /*13380*/  FMUL.FTZ R3, R4, c[0x0][0x2d0] ;  /* 0x0000b40004037a20 */ /* 0x000fe20000410000 */
[----:B------:R-:W-:Y:S01]  /*13390*/  ISETP.LT.AND P0, PT, R235, UR7, PT ;  /* 0x00000007eb007c0c */ /* 0x000fe2000bf01270 */
[----:B------:R-:W-:Y:S01]  /*133a0*/  FADD.FTZ R5, -R5, R2 ;  /* 0x0000000205057221 */ /* 0x000fe20000010100 */
[----:B------:R-:W-:Y:S01]  /*133b0*/  UIADD3 UR7, UR7, -0x1, URZ ;  /* 0xffffffff07077890 */ /* 0x000fe2000fffe03f */
[--C-:B------:R-:W-:Y:S01]  /*133c0*/  FFMA.FTZ R239, R181, c[0x0][0x2d0], -R160.reuse ;  /* 0x0000b400b5ef7a23 */ /* 0x100fe200000108a0 */
[----:B------:R-:W-:Y:S01]  /*133d0*/  MUFU.EX2 R151, R151 ;  /* 0x0000009700977308 */ /* 0x000fe20000000800 */
[--C-:B------:R-:W-:Y:S02]  /*133e0*/  FFMA.FTZ R237, R183, c[0x0][0x2d0], -R160.reuse ;  /* 0x0000b400b7ed7a23 */ /* 0x100fe400000108a0 */
[--C-:B------:R-:W-:Y:S01]  /*133f0*/  FFMA.FTZ R238, R11, c[0x0][0x2d0], -R160.reuse ;  /* 0x0000b4000bee7a23 */ /* 0x100fe200000108a0 */
[----:B------:R-:W-:Y:S01]  /*13400*/  LDSM.16.MT88.4 R180, [R206+0xa880] ;  /* 0x00a88000ceb4783b */ /* 0x000fe20000004200 */
[--C-:B------:R-:W-:Y:S02]  /*13410*/  FFMA.FTZ R236, R9, c[0x0][0x2d0], -R160.reuse ;  /* 0x0000b40009ec7a23 */ /* 0x100fe400000108a0 */
[----:B------:R-:W-:Y:S02]  /*13420*/  FMUL.FTZ R2, R5, c[0x0][0x2d0] ;  /* 0x0000b40005027a20 */ /* 0x000fe40000410000 */
[--C-:B------:R-:W-:Y:S01]  /*13430*/  FFMA.FTZ R242, R168, c[0x0][0x2d0], -R163.reuse ;  /* 0x0000b400a8f27a23 */ /* 0x100fe200000108a3 */
[----:B------:R-:W2:Y:S01]  /*13440*/  MUFU.EX2 R3, R3 ;  /* 0x0000000300037308 */ /* 0x000ea20000000800 */
[--C-:B------:R-:W-:Y:S01]  /*13450*/  FFMA.FTZ R243, R166, c[0x0][0x2d0], -R163.reuse ;  /* 0x0000b400a6f37a23 */ /* 0x100fe200000108a3 */
[----:B------:R-:W-:Y:S01]  /*13460*/  LDSM.16.MT88.4 R168, [R206+0x9880] ;  /* 0x00988000cea8783b */ /* 0x000fe20000004200 */
[--C-:B------:R-:W-:Y:S02]  /*13470*/  FFMA.FTZ R244, R167, c[0x0][0x2d0], -R160.reuse ;  /* 0x0000b400a7f47a23 */ /* 0x100fe400000108a0 */
[--C-:B------:R-:W-:Y:S02]  /*13480*/  FFMA.FTZ R245, R165, c[0x0][0x2d0], -R160.reuse ;  /* 0x0000b400a5f57a23 */ /* 0x100fe400000108a0 */
[--C-:B------:R-:W-:Y:S02]  /*13490*/  FFMA.FTZ R246, R164, c[0x0][0x2d0], -R163.reuse ;  /* 0x0000b400a4f67a23 */ /* 0x100fe400000108a3 */
[--C-:B------:R-:W-:Y:S01]  /*134a0*/  FFMA.FTZ R248, R161, c[0x0][0x2d0], -R160.reuse ;  /* 0x0000b400a1f87a23 */ /* 0x100fe200000108a0 */
[----:B------:R-:W3:Y:S01]  /*134b0*/  MUFU.EX2 R2, R2 ;  /* 0x0000000200027308 */ /* 0x000ee20000000800 */
[----:B------:R-:W-:Y:S01]  /*134c0*/  LDSM.16.MT88.4 R164, [R211+0x9880] ;  /* 0x00988000d3a4783b */ /* 0x000fe20000004200 */
[----:B------:R-:W-:Y:S02]  /*134d0*/  FFMA.FTZ R163, R162, c[0x0][0x2d0], -R163 ;  /* 0x0000b400a2a37a23 */ /* 0x000fe400000108a3 */
[----:B------:R-:W-:Y:S06]  /*134e0*/  FFMA.FTZ R160, R149, c[0x0][0x2d0], -R160 ;  /* 0x0000b40095a07a23 */ /* 0x000fec00000108a0 */
[----:B------:R-:W4:Y:S01]  /*134f0*/  MUFU.EX2 R150, R150 ;  /* 0x0000009600967308 */ /* 0x000f220000000800 */
[C---:B--2---:R-:W-:Y:S02]  /*13500*/  FMUL.FTZ R4, R3.reuse, R144 ;  /* 0x0000009003047220 */ /* 0x044fe40000410000 */
[C---:B------:R-:W-:Y:S02]  /*13510*/  FMUL.FTZ R5, R3.reuse, R145 ;  /* 0x0000009103057220 */ /* 0x040fe40000410000 */
[C---:B------:R-:W-:Y:S05]  /*13520*/  FMUL.FTZ R8, R3.reuse, R140 ;  /* 0x0000008c03087220 */ /* 0x040fea0000410000 */
[----:B------:R-:W2:Y:S01]  /*13530*/  MUFU.EX2 R240, R240 ;  /* 0x000000f000f07308 */ /* 0x000ea20000000800 */
[C---:B------:R-:W-:Y:S02]  /*13540*/  FMUL.FTZ R9, R3.reuse, R141 ;  /* 0x0000008d03097220 */ /* 0x040fe40000410000 */
[C---:B------:R-:W-:Y:S02]  /*13550*/  FMUL.FTZ R16, R3.reuse, R132 ;  /* 0x0000008403107220 */ /* 0x040fe40000410000 */
[C---:B---3--:R-:W-:Y:S02]  /*13560*/  FMUL.FTZ R6, R2.reuse, R146 ;  /* 0x0000009202067220 */ /* 0x048fe40000410000 */
[C---:B------:R-:W-:Y:S02]  /*13570*/  FMUL.FTZ R7, R2.reuse, R147 ;  /* 0x0000009302077220 */ /* 0x040fe40000410000 */
[----:B------:R-:W3:Y:S01]  /*13580*/  LDSM.16.MT88.4 R144, [R205+0x8080] ;  /* 0x00808000cd90783b */ /* 0x000ee20000004200 */
[----:B------:R-:W-:Y:S01]  /*13590*/  MUFU.EX2 R239, R239 ;  /* 0x000000ef00ef7308 */ /* 0x000fe20000000800 */
[C---:B------:R-:W-:Y:S02]  /*135a0*/  FMUL.FTZ R10, R2.reuse, R142 ;  /* 0x0000008e020a7220 */ /* 0x040fe40000410000 */
[----:B------:R-:W-:Y:S01]  /*135b0*/  FMUL.FTZ R11, R2, R143 ;  /* 0x0000008f020b7220 */ /* 0x000fe20000410000 */
[----:B----4-:R-:W-:Y:S01]  /*135c0*/  F2FP.BF16.PACK_AB R152, R150, R151 ;  /* 0x000000979698723e */ /* 0x010fe200000010ff */
[C---:B------:R-:W-:Y:S02]  /*135d0*/  FMUL.FTZ R17, R3.reuse, R133 ;  /* 0x0000008503117220 */ /* 0x040fe40000410000 */
[C---:B------:R-:W-:Y:S01]  /*135e0*/  FMUL.FTZ R18, R2.reuse, R134 ;  /* 0x0000008602127220 */ /* 0x040fe20000410000 */
[----:B------:R-:W-:Y:S01]  /*135f0*/  LDSM.16.MT88.4 R140, [R206+0x9080] ;  /* 0x00908000ce8c783b */ /* 0x000fe20000004200 */
[----:B------:R-:W-:Y:S01]  /*13600*/  FMUL.FTZ R19, R2, R135 ;  /* 0x0000008702137220 */ /* 0x000fe20000410000 */
[----:B------:R-:W4:Y:S01]  /*13610*/  MUFU.EX2 R238, R238 ;  /* 0x000000ee00ee7308 */ /* 0x000f220000000800 */
[C---:B------:R-:W-:Y:S02]  /*13620*/  FMUL.FTZ R28, R3.reuse, R28 ;  /* 0x0000001c031c7220 */ /* 0x040fe40000410000 */
[C---:B------:R-:W-:Y:S01]  /*13630*/  FMUL.FTZ R29, R3.reuse, R29 ;  /* 0x0000001d031d7220 */ /* 0x040fe20000410000 */
[----:B--2---:R-:W-:Y:S01]  /*13640*/  F2FP.BF16.PACK_AB R154, R240, R241 ;  /* 0x000000f1f09a723e */ /* 0x004fe200000010ff */
[C---:B------:R-:W-:Y:S01]  /*13650*/  FMUL.FTZ R30, R2.reuse, R30 ;  /* 0x0000001e021e7220 */ /* 0x040fe20000410000 */
[----:B------:R-:W-:Y:S01]  /*13660*/  LDSM.16.MT88.4 R132, [R211+0x9080] ;  /* 0x00908000d384783b */ /* 0x000fe20000004200 */
        /* <DEDUP_REMOVED lines=8> */
[----:B------:R-:W2:Y:S01]  /*136f0*/  MUFU.EX2 R236, R236 ;  /* 0x000000ec00ec7308 */ /* 0x000ea20000000800 */
[C---:B------:R-:W-:Y:S02]  /*13700*/  FMUL.FTZ R38, R2.reuse, R38 ;  /* 0x0000002602267220 */ /* 0x040fe40000410000 */
[----:B------:R-:W-:Y:S01]  /*13710*/  FMUL.FTZ R39, R2, R39 ;  /* 0x0000002702277220 */ /* 0x000fe20000410000 */
[----:B----4-:R-:W-:Y:S01]  /*13720*/  F2FP.BF16.PACK_AB R153, R238, R239 ;  /* 0x000000efee99723e */ /* 0x010fe200000010ff */
        /* <DEDUP_REMOVED lines=9> */
[----:B------:R4:W-:Y:S01]  /*137c0*/  MUFU.EX2 R149, R160 ;  /* 0x000000a000957308 */ /* 0x0009e20000000800 */
[C---:B------:R-:W-:Y:S02]  /*137d0*/  FMUL.FTZ R48, R3.reuse, R48 ;  /* 0x0000003003307220 */ /* 0x040fe40000410000 */
[C---:B------:R-:W-:Y:S01]  /*137e0*/  FMUL.FTZ R49, R3.reuse, R49 ;  /* 0x0000003103317220 */ /* 0x040fe20000410000 */
[----:B--2---:R-:W-:Y:S01]  /*137f0*/  F2FP.BF16.PACK_AB R155, R236, R237 ;  /* 0x000000edec9b723e */ /* 0x004fe200000010ff */
[C---:B------:R-:W-:Y:S02]  /*13800*/  FMUL.FTZ R50, R2.reuse, R50 ;  /* 0x0000003202327220 */ /* 0x040fe40000410000 */
[C---:B------:R-:W-:Y:S02]  /*13810*/  FMUL.FTZ R51, R2.reuse, R51 ;  /* 0x0000003302337220 */ /* 0x040fe40000410000 */
[C---:B------:R-:W-:Y:S01]  /*13820*/  FMUL.FTZ R52, R3.reuse, R52 ;  /* 0x0000003403347220 */ /* 0x040fe20000410000 */
[----:B------:R-:W-:Y:S01]  /*13830*/  MUFU.EX2 R242, R242 ;  /* 0x000000f200f27308 */ /* 0x000fe20000000800 */
[C---:B-1----:R-:W-:Y:S05]  /*13840*/  HMMA.16816.F32.BF16 R4, R152.reuse, R12, R4 ;  /* 0x0000000c9804723c */ /* 0x042fea0000041804 */
[C---:B------:R-:W-:Y:S02]  /*13850*/  FMUL.FTZ R53, R3.reuse, R53 ;  /* 0x0000003503357220 */ /* 0x040fe40000410000 */
[C---:B------:R-:W-:Y:S01]  /*13860*/  FMUL.FTZ R12, R3.reuse, R136 ;  /* 0x00000088030c7220 */ /* 0x040fe20000410000 */
[C---:B------:R-:W-:Y:S01]  /*13870*/  HMMA.16816.F32.BF16 R8, R152.reuse, R14, R8 ;  /* 0x0000000e9808723c */ /* 0x040fe20000041808 */
[----:B------:R-:W1:Y:S03]  /*13880*/  MUFU.EX2 R243, R243 ;  /* 0x000000f300f37308 */ /* 0x000e660000000800 */
[C---:B------:R-:W-:Y:S01]  /*13890*/  FMUL.FTZ R13, R3.reuse, R137 ;  /* 0x00000089030d7220 */ /* 0x040fe20000410000 */
[----:B----4-:R-:W-:Y:S01]  /*138a0*/  LDSM.16.MT88.4 R160, [R205+0x8880] ;  /* 0x00888000cda0783b */ /* 0x010fe20000004200 */
[C---:B------:R-:W-:Y:S02]  /*138b0*/  FMUL.FTZ R20, R3.reuse, R20 ;  /* 0x0000001403147220 */ /* 0x040fe40000410000 */
[C---:B------:R-:W-:Y:S03]  /*138c0*/  FMUL.FTZ R14, R2.reuse, R138 ;  /* 0x0000008a020e7220 */ /* 0x040fe60000410000 */
[----:B------:R-:W-:Y:S01]  /*138d0*/  MUFU.EX2 R244, R244 ;  /* 0x000000f400f47308 */ /* 0x000fe20000000800 */
[C---:B------:R-:W-:Y:S02]  /*138e0*/  FMUL.FTZ R15, R2.reuse, R139 ;  /* 0x0000008b020f7220 */ /* 0x040fe40000410000 */
[----:B------:R-:W2:Y:S01]  /*138f0*/  LDSM.16.MT88.4 R136, [R204+0x8080] ;  /* 0x00808000cc88783b */ /* 0x000ea20000004200 */
[C---:B------:R-:W-:Y:S02]  /*13900*/  FMUL.FTZ R54, R2.reuse, R54 ;  /* 0x0000003602367220 */ /* 0x040fe40000410000 */
[C---:B------:R-:W-:Y:S02]  /*13910*/  FMUL.FTZ R55, R2.reuse, R55 ;  /* 0x0000003702377220 */ /* 0x040fe40000410000 */
[C---:B------:R-:W-:Y:S02]  /*13920*/  HMMA.16816.F32.BF16 R12, R152.reuse, R156, R12 ;  /* 0x0000009c980c723c */ /* 0x040fe4000004180c */
[----:B------:R-:W4:Y:S01]  /*13930*/  MUFU.EX2 R245, R245 ;  /* 0x000000f500f57308 */ /* 0x000f220000000800 */
[C---:B------:R-:W-:Y:S02]  /*13940*/  FMUL.FTZ R56, R3.reuse, R56 ;  /* 0x0000003803387220 */ /* 0x040fe40000410000 */
[C---:B------:R-:W-:Y:S02]  /*13950*/  FMUL.FTZ R57, R3.reuse, R57 ;  /* 0x0000003903397220 */ /* 0x040fe40000410000 */
[C---:B------:R-:W-:Y:S01]  /*13960*/  FMUL.FTZ R58, R2.reuse, R58 ;  /* 0x0000003a023a7220 */ /* 0x040fe20000410000 */
[C---:B------:R-:W-:Y:S01]  /*13970*/  HMMA.16816.F32.BF16 R16, R152.reuse, R158, R16 ;  /* 0x0000009e9810723c */ /* 0x040fe20000041810 */
[----:B------:R-:W-:Y:S03]  /*13980*/  LDSM.16.MT88.4 R156, [R206+0x8880] ;  /* 0x00888000ce9c783b */ /* 0x000fe60000004200 */
[C---:B------:R-:W-:Y:S01]  /*13990*/  FMUL.FTZ R21, R3.reuse, R21 ;  /* 0x0000001503157220 */ /* 0x040fe20000410000 */
[----:B------:R-:W5:Y:S01]  /*139a0*/  MUFU.EX2 R246, R246 ;  /* 0x000000f600f67308 */ /* 0x000f620000000800 */
[C---:B------:R-:W-:Y:S02]  /*139b0*/  FMUL.FTZ R22, R2.reuse, R22 ;  /* 0x0000001602167220 */ /* 0x040fe40000410000 */
[C---:B------:R-:W-:Y:S04]  /*139c0*/  FMUL.FTZ R23, R2.reuse, R23 ;  /* 0x0000001702177220 */ /* 0x040fe80000410000 */
[C---:B------:R-:W-:Y:S02]  /*139d0*/  FMUL.FTZ R59, R2.reuse, R59 ;  /* 0x0000003b023b7220 */ /* 0x040fe40000410000 */
[C---:B------:R-:W-:Y:S01]  /*139e0*/  FMUL.FTZ R60, R3.reuse, R60 ;  /* 0x0000003c033c7220 */ /* 0x040fe20000410000 */
[C---:B---3--:R-:W-:Y:S01]  /*139f0*/  HMMA.16816.F32.BF16 R20, R152.reuse, R144, R20 ;  /* 0x000000909814723c */ /* 0x048fe20000041814 */
[----:B------:R-:W3:Y:S02]  /*13a00*/  MUFU.EX2 R248, R248 ;  /* 0x000000f800f87308 */ /* 0x000ee40000000800 */
        /* <DEDUP_REMOVED lines=10> */
[C---:B--2---:R-:W-:Y:S04]  /*13ab0*/  HMMA.16816.F32.BF16 R28, R152.reuse, R136, R28 ;  /* 0x00000088981c723c */ /* 0x044fe8000004181c */
        /* <DEDUP_REMOVED lines=21> */
[C---:B--2---:R-:W-:Y:S03]  /*13c10*/  HMMA.16816.F32.BF16 R52, R152.reuse, R136, R52 ;  /* 0x000000889834723c */ /* 0x044fe60000041834 */
[C---:B------:R-:W-:Y:S02]  /*13c20*/  FMUL.FTZ R79, R2.reuse, R79 ;  /* 0x0000004f024f7220 */ /* 0x040fe40000410000 */
[C---:B------:R-:W-:Y:S02]  /*13c30*/  FMUL.FTZ R80, R3.reuse, R80 ;  /* 0x0000005003507220 */ /* 0x040fe40000410000 */
[C---:B------:R-:W-:Y:S01]  /*13c40*/  FMUL.FTZ R81, R3.reuse, R81 ;  /* 0x0000005103517220 */ /* 0x040fe20000410000 */
[C---:B------:R-:W-:Y:S01]  /*13c50*/  HMMA.16816.F32.BF16 R56, R152.reuse, R138, R56 ;  /* 0x0000008a9838723c */ /* 0x040fe20000041838 */
[----:B------:R-:W2:Y:S03]  /*13c60*/  LDSM.16.MT88.4 R136, [R206+0xa080] ;  /* 0x00a08000ce88783b */ /* 0x000ea60000004200 */
[C---:B------:R-:W-:Y:S02]  /*13c70*/  FMUL.FTZ R82, R2.reuse, R82 ;  /* 0x0000005202527220 */ /* 0x040fe40000410000 */
[C---:B------:R-:W-:Y:S02]  /*13c80*/  FMUL.FTZ R83, R2.reuse, R83 ;  /* 0x0000005302537220 */ /* 0x040fe40000410000 */
[C---:B-1----:R-:W-:Y:S04]  /*13c90*/  HMMA.16816.F32.BF16 R60, R152.reuse, R132, R60 ;  /* 0x00000084983c723c */ /* 0x042fe8000004183c */
[C---:B------:R-:W-:Y:S02]  /*13ca0*/  FMUL.FTZ R84, R3.reuse, R84 ;  /* 0x0000005403547220 */ /* 0x040fe40000410000 */
[C---:B------:R-:W-:Y:S02]  /*13cb0*/  FMUL.FTZ R85, R3.reuse, R85 ;  /* 0x0000005503557220 */ /* 0x040fe40000410000 */
        /* <DEDUP_REMOVED lines=38> */
[C---:B------:R-:W-:Y:S02]  /*13f20*/  FMUL.FTZ R109, R3.reuse, R109 ;  /* 0x0000006d036d7220 */ /* 0x040fe40000410000 */
[C---:B------:R-:W-:Y:S01]  /*13f30*/  FMUL.FTZ R110, R2.reuse, R110 ;  /* 0x0000006e026e7220 */ /* 0x040fe20000410000 */
[C---:B------:R-:W-:Y:S01]  /*13f40*/  HMMA.16816.F32.BF16 R104, R152.reuse, R138, R104 ;  /* 0x0000008a9868723c */ /* 0x040fe20000041868 */
[----:B------:R-:W2:Y:S02]  /*13f50*/  LDSM.16.MT88.4 R136, [R204+0xb080] ;  /* 0x00b08000cc88783b */ /* 0x000ea40000004200 */
[C---:B------:R-:W-:Y:S02]  /*13f60*/  FMUL.FTZ R111, R2.reuse, R111 ;  /* 0x0000006f026f7220 */ /* 0x040fe40000410000 */
        /* <DEDUP_REMOVED lines=12> */
[C---:B------:R-:W-:Y:S02]  /*14030*/  FMUL.FTZ R121, R3.reuse, R121 ;  /* 0x0000007903797220 */ /* 0x040fe40000410000 */
[C---:B------:R-:W-:Y:S01]  /*14040*/  FMUL.FTZ R122, R2.reuse, R122 ;  /* 0x0000007a027a7220 */ /* 0x040fe20000410000 */
[C---:B---3--:R-:W-:Y:S03]  /*14050*/  HMMA.16816.F32.BF16 R116, R152.reuse, R140, R116 ;  /* 0x0000008c9874723c */ /* 0x048fe60000041874 */
[C---:B------:R-:W-:Y:S02]  /*14060*/  FMUL.FTZ R123, R2.reuse, R123 ;  /* 0x0000007b027b7220 */ /* 0x040fe40000410000 */
[C---:B------:R-:W-:Y:S02]  /*14070*/  FMUL.FTZ R124, R3.reuse, R124 ;  /* 0x0000007c037c7220 */ /* 0x040fe40000410000 */
[C---:B------:R-:W-:Y:S02]  /*14080*/  FMUL.FTZ R125, R3.reuse, R125 ;  /* 0x0000007d037d7220 */ /* 0x040fe40000410000 */
[C---:B------:R-:W-:Y:S01]  /*14090*/  FMUL.FTZ R126, R2.reuse, R126 ;  /* 0x0000007e027e7220 */ /* 0x040fe20000410000 */
[C---:B------:R-:W-:Y:S03]  /*140a0*/  HMMA.16816.F32.BF16 R120, R152.reuse, R142, R120 ;  /* 0x0000008e9878723c */ /* 0x040fe60000041878 */
[C---:B------:R-:W-:Y:S02]  /*140b0*/  FMUL.FTZ R127, R2.reuse, R127 ;  /* 0x0000007f027f7220 */ /* 0x040fe40000410000 */
[C---:B------:R-:W-:Y:S02]  /*140c0*/  FMUL.FTZ R128, R3.reuse, R128 ;  /* 0x0000008003807220 */ /* 0x040fe40000410000 */
[C---:B------:R-:W-:Y:S02]  /*140d0*/  FMUL.FTZ R129, R3.reuse, R129 ;  /* 0x0000008103817220 */ /* 0x040fe40000410000 */
[C---:B------:R-:W-:Y:S01]  /*140e0*/  FMUL.FTZ R130, R2.reuse, R130 ;  /* 0x0000008202827220 */ /* 0x040fe20000410000 */
[C---:B--2---:R-:W-:Y:S03]  /*140f0*/  HMMA.16816.F32.BF16 R124, R152.reuse, R136, R124 ;  /* 0x00000088987c723c */ /* 0x044fe6000004187c */
[C---:B------:R-:W-:Y:S02]  /*14100*/  FMUL.FTZ R131, R2.reuse, R131 ;  /* 0x0000008302837220 */ /* 0x040fe40000410000 */
[----:B------:R-:W-:Y:S02]  /*14110*/  FFMA.FTZ R151, R3, R220, R151 ;  /* 0x000000dc03977223 */ /* 0x000fe40000010097 */
[----:B------:R-:W-:Y:S01]  /*14120*/  FFMA.FTZ R239, R2, R221, R239 ;  /* 0x000000dd02ef7223 */ /* 0x000fe200000100ef */
[----:B------:R-:W-:Y:S01]  /*14130*/  MOV R2, R148 ;  /* 0x0000009400027202 */ /* 0x000fe20000000f00 */
[----:B------:R-:W-:Y:S01]  /*14140*/  FADD.FTZ R150, R150, R151 ;  /* 0x0000009796967221 */ /* 0x000fe20000010000 */
[----:B------:R-:W-:Y:S03]  /*14150*/  HMMA.16816.F32.BF16 R128, R152, R138, R128 ;  /* 0x0000008a9880723c */ /* 0x000fe60000041880 */
[----:B------:R-:W-:Y:S02]  /*14160*/  FADD.FTZ R238, R238, R239 ;  /* 0x000000efeeee7221 */ /* 0x000fe40000010000 */
[----:B------:R-:W-:Y:S02]  /*14170*/  FADD.FTZ R3, R241, R150 ;  /* 0x00000096f1037221 */ /* 0x000fe40000010000 */
[----:B------:R-:W-:Y:S02]  /*14180*/  F2FP.BF16.PACK_AB R152, R243, R242 ;  /* 0x000000f2f398723e */ /* 0x000fe400000010ff */
[----:B----4-:R-:W-:Y:S03]  /*14190*/  F2FP.BF16.PACK_AB R153, R245, R244 ;  /* 0x000000f4f599723e */ /* 0x010fe600000010ff */
[----:B-----5:R-:W-:Y:S01]  /*141a0*/  F2FP.BF16.PACK_AB R154, R247, R246 ;  /* 0x000000f6f79a723e */ /* 0x020fe200000010ff */
[----:B------:R-:W-:Y:S01]  /*141b0*/  FADD.FTZ R3, R240, R3 ;  /* 0x00000003f0037221 */ /* 0x000fe20000010000 */
[----:B------:R-:W-:Y:S03]  /*141c0*/  F2FP.BF16.PACK_AB R155, R149, R248 ;  /* 0x000000f8959b723e */ /* 0x000fe600000010ff */
[----:B------:R-:W-:Y:S01]  /*141d0*/  FADD.FTZ R242, R242, R3 ;  /* 0x00000003f2f27221 */ /* 0x000fe20000010000 */
[----:B------:R-:W-:Y:S03]  /*141e0*/  MOV R3, R0 ;  /* 0x0000000000037202 */ /* 0x000fe60000000f00 */
[C---:B-1----:R-:W-:Y:S01]  /*141f0*/  HMMA.16816.F32.BF16 R144, R152.reuse, R132, R4 ;  /* 0x000000849890723c */ /* 0x042fe20000041804 */
[----:B------:R-:W1:Y:S02]  /*14200*/  LDSM.16.MT88.4 R4, [R204+0x8880] ;  /* 0x00888000cc04783b */ /* 0x000e640000004200 */
[----:B------:R-:W-:Y:S04]  /*14210*/  FADD.FTZ R243, R243, R242 ;  /* 0x000000f2f3f37221 */ /* 0x000fe80000010000 */
[----:B------:R-:W-:Y:S01]  /*14220*/  FADD.FTZ R220, R246, R243 ;  /* 0x000000f3f6dc7221 */ /* 0x000fe20000010000 */
[C---:B------:R-:W-:Y:S01]  /*14230*/  HMMA.16816.F32.BF16 R140, R152.reuse, R134, R8 ;  /* 0x00000086988c723c */ /* 0x040fe20000041808 */
[----:B------:R-:W2:Y:S03]  /*14240*/  LDSM.16.MT88.4 R8, [R205+0x9880] ;  /* 0x00988000cd08783b */ /* 0x000ea60000004200 */
[----:B------:R-:W-:Y:S04]  /*14250*/  FADD.FTZ R220, R247, R220 ;  /* 0x000000dcf7dc7221 */ /* 0x000fe80000010000 */
        /* <DEDUP_REMOVED lines=10> */
[----:B------:R-:W-:Y:S04]  /*14300*/  FADD.FTZ R5, R236, R5 ;  /* 0x00000005ec057221 */ /* 0x000fe80000010000 */
        /* <DEDUP_REMOVED lines=29> */
.L_x_743:
[----:B------:R-:W-:-:S13]  /*144e0*/  ISETP.LE.AND P0, PT, RZ, UR7, PT ;  /* 0x00000007ff007c0c */ /* 0x000fda000bf03270 */
[----:B------:R-:W-:Y:S05]  /*144f0*/  @!P0 BRA `(.L_x_747) ;  /* 0x0000235000008947 */ /* 0x000fea0003800000 */
[----:B------:R-:W1:Y:S01]  /*14500*/  S2R R3, SR_TID.X ;  /* 0x0000000000037919 */ /* 0x000e620000002100 */
[----:B------:R-:W-:Y:S01]  /*14510*/  SHF.R.S32.HI R5, RZ, 0x1f, R224 ;  /* 0x0000001fff057819 */ /* 0x000fe200000114e0 */
[C---:B------:R-:W-:Y:S01]  /*14520*/  IMAD.SHL.U32 R228, R222.reuse, 0x2, RZ ;  /* 0x00000002dee47824 */ /* 0x040fe200078e00ff */
[----:B------:R-:W-:Y:S01]  /*14530*/  SHF.L.U64.HI R225, R222, 0x1, R225 ;  /* 0x00000001dee17819 */ /* 0x000fe200000102e1 */
[C---:B------:R-:W-:Y:S01]  /*14540*/  IMAD.SHL.U32 R229, R224.reuse, 0x2, RZ ;  /* 0x00000002e0e57824 */ /* 0x040fe200078e00ff */
[----:B------:R-:W-:Y:S01]  /*14550*/  SHF.L.U64.HI R222, R224, 0x1, R5 ;  /* 0x00000001e0de7819 */ /* 0x000fe20000010205 */
[----:B------:R-:W-:Y:S01]  /*14560*/  IMAD.MOV.U32 R149, RZ, RZ, R148 ;  /* 0x000000ffff957224 */ /* 0x000fe200078e0094 */
[----:B-1----:R-:W-:-:S04]  /*14570*/  SHF.R.S32.HI R2, RZ, 0x1f, R3 ;  /* 0x0000001fff027819 */ /* 0x002fc80000011403 */
[----:B------:R-:W-:-:S04]  /*14580*/  LEA.HI R2, R2, R3, RZ, 0x3 ;  /* 0x0000000302027211 */ /* 0x000fc800078f18ff */
[----:B------:R-:W-:-:S05]  /*14590*/  LOP3.LUT R2, R2, 0xfffffff8, RZ, 0xc0, !PT ;  /* 0xfffffff802027812 */ /* 0x000fca00078ec0ff */
[----:B------:R-:W-:Y:S02]  /*145a0*/  IMAD.IADD R2, R3, 0x1, -R2 ;  /* 0x0000000103027824 */ /* 0x000fe400078e0a02 */
[----:B------:R-:W-:Y:S01]  /*145b0*/  IMAD.MOV.U32 R3, RZ, RZ, R0 ;  /* 0x000000ffff037224 */ /* 0x000fe200078e0000 */
[----:B------:R-:W-:Y:S01]  /*145c0*/  SHF.R.S32.HI R0, RZ, 0x1f, R223 ;  /* 0x0000001fff007819 */ /* 0x000fe200000114df */
[----:B------:R-:W-:-:S03]  /*145d0*/  IMAD.SHL.U32 R226, R2, 0x8, RZ ;  /* 0x0000000802e27824 */ /* 0x000fc600078e00ff */
[C---:B------:R-:W-:Y:S01]  /*145e0*/  SHF.L.U64.HI R224, R223.reuse, 0x1, R0 ;  /* 0x00000001dfe07819 */ /* 0x040fe20000010200 */
[----:B------:R-:W-:Y:S01]  /*145f0*/  IMAD.SHL.U32 R223, R223, 0x2, RZ ;  /* 0x00000002dfdf7824 */ /* 0x000fe200078e00ff */
[----:B------:R-:W-:-:S04]  /*14600*/  SHF.R.S32.HI R227, RZ, 0x1f, R226 ;  /* 0x0000001fffe37819 */ /* 0x000fc800000114e2 */
[C---:B------:R-:W-:Y:S01]  /*14610*/  SHF.L.U64.HI R227, R226.reuse, 0x1, R227 ;  /* 0x00000001e2e37819 */ /* 0x040fe200000102e3 */
[----:B------:R-:W-:Y:S01]  /*14620*/  IMAD.SHL.U32 R226, R226, 0x2, RZ ;  /* 0x00000002e2e27824 */ /* 0x000fe200078e00ff */
[----:B------:R-:W-:Y:S05]  /*14630*/  BRA `(.L_x_748) ;  /* 0x000002c000007947 */ /* 0x000fea0003800000 */
.L_x_750:
[----:B------:R-:W-:Y:S01]  /*14640*/  IMAD.MOV.U32 R217, RZ, RZ, RZ ;  /* 0x000000ffffd97224 */ /* 0x000fe200078e00ff */
[----:B------:R-:W-:Y:S01]  /*14650*/  ULEA UR4, UR7, UR16, 0x5 ;  /* 0x0000001007047291 */ /* 0x000fe2000f8e283f */
[----:B------:R-:W-:Y:S05]  /*14660*/  ISETP.NE.AND P6, PT, R215, 0x1, PT ;  /* 0x00000001d700780c */ /* 0x000fea0003fc5270 */
        /* <DEDUP_REMOVED lines=18> */
[----:B------:R-:W-:Y:S04]  /*14790*/  IMAD.WIDE.U32 R10, R217, c[0x0][0x1f0], R10 ;  /* 0x00007c00d90a7a25 */ /* 0x000fe800078e000a */
        /* <DEDUP_REMOVED lines=8> */
[----:B-1----:R-:W-:Y:S05]  /*14820*/  IADD3 R12, P0, R0, R226, RZ ;  /* 0x000000e2000c7210 */ /* 0x002fea0007f1e0ff */
[----:B--2---:R-:W-:Y:S01]  /*14830*/  IMAD.X R13, R2, 0x1, R227, P0 ;  /* 0x00000001020d7824 */ /* 0x004fe200000e06e3 */
[----:B------:R-:W-:Y:S04]  /*14840*/  IADD3 R10, P0, R0, R229, RZ ;  /* 0x000000e5000a7210 */ /* 0x000fe80007f1e0ff */
[----:B------:R-:W-:Y:S01]  /*14850*/  @!PT LDS RZ, [RZ] ;  /* 0x00000000fffff984 */ /* 0x000fe20000000800 */
[----:B------:R1:W-:Y:S01]  /*14860*/  LDGSTS.E.BYPASS.LTC128B.128 [R219+0xc080], [R12.64], !P4 ;  /* 0x0c0800000cdb7fae */ /* 0x0003e2000e101d58 */
[----:B------:R-:W-:Y:S01]  /*14870*/  IMAD.X R11, R2, 0x1, R222, P0 ;  /* 0x00000001020b7824 */ /* 0x000fe200000e06de */
[----:B------:R-:W-:Y:S04]  /*14880*/  IADD3 R4, P0, R0, R223, RZ ;  /* 0x000000df00047210 */ /* 0x000fe80007f1e0ff */
[----:B------:R1:W-:Y:S01]  /*14890*/  LDGSTS.E.BYPASS.LTC128B.128 [R219+0xd080], [R10.64], !P5 ;  /* 0x0d0800000adb7fae */ /* 0x0003e2000e901d58 */
[----:B------:R-:W-:Y:S01]  /*148a0*/  IMAD.X R5, R2, 0x1, R224, P0 ;  /* 0x0000000102057824 */ /* 0x000fe200000e06e0 */
[----:B------:R-:W-:Y:S04]  /*148b0*/  IADD3 R14, P0, R0, R228, RZ ;  /* 0x000000e4000e7210 */ /* 0x000fe80007f1e0ff */
[----:B------:R1:W-:Y:S01]  /*148c0*/  LDGSTS.E.BYPASS.LTC128B.128 [R219+0xe080], [R4.64], !P3 ;  /* 0x0e08000004db7fae */ /* 0x0003e2000d901d58 */
[----:B------:R-:W-:Y:S05]  /*148d0*/  IMAD.X R15, R2, 0x1, R225, P0 ;  /* 0x00000001020f7824 */ /* 0x000fea00000e06e1 */
[----:B------:R1:W-:Y:S01]  /*148e0*/  LDGSTS.E.BYPASS.LTC128B.128 [R219+0xf080], [R14.64], !P2 ;  /* 0x0f0800000edb7fae */ /* 0x0003e2000d101d58 */
[----:B------:R-:W-:-:S05]  /*148f0*/  BRA `(.L_x_749) ;  /* 0x00000b7000007947 */ /* 0x000fca0003800000 */
.L_x_748:
        /* <DEDUP_REMOVED lines=25> */
[----:B--2---:R-:W-:Y:S04]  /*14a90*/  IADD3 R176, P0, R150, R226, RZ ;  /* 0x000000e296b07210 */ /* 0x004fe80007f1e0ff */
[----:B---3--:R-:W-:Y:S01]  /*14aa0*/  IADD3.X R177, R0, R227, RZ, P0, !PT ;  /* 0x000000e300b17210 */ /* 0x008fe200007fe4ff */
[C---:B------:R-:W-:Y:S01]  /*14ab0*/  HMMA.16816.F32.BF16 R8, R16.reuse, R10, RZ ;  /* 0x0000000a1008723c */ /* 0x040fe200000418ff */
[----:B------:R-:W-:Y:S03]  /*14ac0*/  IADD3 R180, P0, R150, R229, RZ ;  /* 0x000000e596b47210 */ /* 0x000fe60007f1e0ff */
[----:B------:R-:W-:Y:S01]  /*14ad0*/  @!PT LDS RZ, [RZ] ;  /* 0x00000000fffff984 */ /* 0x000fe20000000800 */
[----:B------:R-:W-:Y:S01]  /*14ae0*/  @!PT LDS RZ, [RZ] ;  /* 0x00000000fffff984 */ /* 0x000fe20000000800 */
[----:B------:R-:W-:Y:S01]  /*14af0*/  @!PT LDS RZ, [RZ] ;  /* 0x00000000fffff984 */ /* 0x000fe20000000800 */
[----:B------:R1:W-:Y:S01]  /*14b00*/  LDGSTS.E.BYPASS.LTC128B.128 [R219+0x8080], [R176.64], !P4 ;  /* 0x08080000b0db7fae */ /* 0x0003e2000e101d58 */
[----:B------:R-:W-:Y:S02]  /*14b10*/  IADD3.X R181, R0, R222, RZ, P0, !PT ;  /* 0x000000de00b57210 */ /* 0x000fe400007fe4ff */
[----:B------:R-:W-:Y:S01]  /*14b20*/  IADD3 R184, P0, R150, R223, RZ ;  /* 0x000000df96b87210 */ /* 0x000fe20007f1e0ff */
[C---:B------:R-:W-:Y:S02]  /*14b30*/  HMMA.16816.F32.BF16 R12, R16.reuse, R152, RZ ;  /* 0x00000098100c723c */ /* 0x040fe400000418ff */
[----:B------:R2:W-:Y:S02]  /*14b40*/  LDGSTS.E.BYPASS.LTC128B.128 [R219+0x9080], [R180.64], !P5 ;  /* 0x09080000b4db7fae */ /* 0x0005e4000e901d58 */
[----:B------:R-:W-:Y:S02]  /*14b50*/  IADD3.X R185, R0, R224, RZ, P0, !PT ;  /* 0x000000e000b97210 */ /* 0x000fe400007fe4ff */
[----:B------:R-:W-:Y:S02]  /*14b60*/  IADD3 R150, P0, R150, R228, RZ ;  /* 0x000000e496967210 */ /* 0x000fe40007f1e0ff */
[----:B------:R-:W-:Y:S01]  /*14b70*/  HMMA.16816.F32.BF16 R16, R16, R154, RZ ;  /* 0x0000009a1010723c */ /* 0x000fe200000418ff */
[----:B------:R3:W-:Y:S03]  /*14b80*/  LDGSTS.E.BYPASS.LTC128B.128 [R219+0xa080], [R184.64], !P3 ;  /* 0x0a080000b8db7fae */ /* 0x0007e6000d901d58 */
[----:B------:R-:W-:Y:S02]  /*14b90*/  IADD3.X R151, R0, R225, RZ, P0, !PT ;  /* 0x000000e100977210 */ /* 0x000fe400007fe4ff */
[----:B------:R-:W-:Y:S02]  /*14ba0*/  PLOP3.LUT P0, PT, PT, PT, UP0, 0x80, 0x0 ;  /* 0x000000000000781c */ /* 0x000fe40003f0f008 */
[C---:B----4-:R-:W-:Y:S01]  /*14bb0*/  HMMA.16816.F32.BF16 R4, R156.reuse, R160, R4 ;  /* 0x000000a09c04723c */ /* 0x050fe20000041804 */
[----:B------:R4:W-:Y:S05]  /*14bc0*/  LDGSTS.E.BYPASS.LTC128B.128 [R219+0xb080], [R150.64], !P2 ;  /* 0x0b08000096db7fae */ /* 0x0009ea000d101d58 */
[----:B------:R-:W-:Y:S02]  /*14bd0*/  LDSM.16.M88.4 R168, [R209+0x10080] ;  /* 0x01008000d1a8783b */ /* 0x000fe40000000200 */
[C---:B------:R-:W-:Y:S03]  /*14be0*/  HMMA.16816.F32.BF16 R8, R156.reuse, R162, R8 ;  /* 0x000000a29c08723c */ /* 0x040fe60000041808 */
[----:B------:R-:W3:Y:S05]  /*14bf0*/  LDSM.16.M88.4 R172, [R208+0xc080] ;  /* 0x00c08000d0ac783b */ /* 0x000eea0000000200 */
[C---:B-----5:R-:W-:Y:S01]  /*14c00*/  HMMA.16816.F32.BF16 R12, R156.reuse, R164, R12 ;  /* 0x000000a49c0c723c */ /* 0x060fe2000004180c */
[----:B------:R-:W5:Y:S05]  /*14c10*/  LDSM.16.M88.4 R152, [R208+0xc880] ;  /* 0x00c88000d098783b */ /* 0x000f6a0000000200 */
[----:B------:R-:W0:Y:S02]  /*14c20*/  LDGDEPBAR ;  /* 0x00000000000079af */ /* 0x000e240000000000 */
[----:B------:R-:W-:Y:S03]  /*14c30*/  HMMA.16816.F32.BF16 R16, R156, R166, R16 ;  /* 0x000000a69c10723c */ /* 0x000fe60000041810 */
[----:B-1----:R-:W-:Y:S05]  /*14c40*/  LDSM.16.M88.4 R176, [R207+0x10080] ;  /* 0x01008000cfb0783b */ /* 0x002fea0000000200 */
[----:B--2---:R-:W1:Y:S05]  /*14c50*/  LDSM.16.M88.4 R180, [R202] ;  /* 0x00000000cab4783b */ /* 0x004e6a0000000200 */
[----:B------:R-:W2:Y:S05]  /*14c60*/  LDSM.16.M88.4 R156, [R202+0x800] ;  /* 0x00080000ca9c783b */ /* 0x000eaa0000000200 */
[----:B------:R-:W-:Y:S05]  /*14c70*/  LDSM.16.M88.4 R160, [R214+0x14080] ;  /* 0x01408000d6a0783b */ /* 0x000fea0000000200 */
[----:B------:R-:W2:Y:S01]  /*14c80*/  LDSM.16.M88.4 R164, [R213+0xd080] ;  /* 0x00d08000d5a4783b */ /* 0x000ea20000000200 */
[C---:B---3--:R-:W-:Y:S08]  /*14c90*/  HMMA.16816.F32.BF16 R4, R168.reuse, R172, R4 ;  /* 0x000000aca804723c */ /* 0x048ff00000041804 */
[C---:B------:R-:W-:Y:S01]  /*14ca0*/  HMMA.16816.F32.BF16 R8, R168.reuse, R174, R8 ;  /* 0x000000aea808723c */ /* 0x040fe20000041808 */
[----:B------:R-:W-:Y:S07]  /*14cb0*/  LDSM.16.M88.4 R172, [R201] ;  /* 0x00000000c9ac783b */ /* 0x000fee0000000200 */
[C---:B-----5:R-:W-:Y:S08]  /*14cc0*/  HMMA.16816.F32.BF16 R12, R168.reuse, R152, R12 ;  /* 0x00000098a80c723c */ /* 0x060ff0000004180c */
        /* <DEDUP_REMOVED lines=10> */
[C---:B------:R-:W-:Y:S08]  /*14d70*/  HMMA.16816.F32.BF16 R4, R160.reuse, R164, R4 ;  /* 0x000000a4a004723c */ /* 0x040ff00000041804 */
[C---:B------:R-:W-:Y:S01]  /*14d80*/  HMMA.16816.F32.BF16 R8, R160.reuse, R166, R8 ;  /* 0x000000a6a008723c */ /* 0x040fe20000041808 */
[----:B------:R-:W-:Y:S07]  /*14d90*/  LDSM.16.M88.4 R164, [R202+0x1000] ;  /* 0x00100000caa4783b */ /* 0x000fee0000000200 */
[C---:B---3--:R-:W-:Y:S08]  /*14da0*/  HMMA.16816.F32.BF16 R12, R160.reuse, R152, R12 ;  /* 0x00000098a00c723c */ /* 0x048ff0000004180c */
[----:B------:R-:W-:Y:S01]  /*14db0*/  HMMA.16816.F32.BF16 R16, R160, R154, R16 ;  /* 0x0000009aa010723c */ /* 0x000fe20000041810 */
[----:B------:R-:W3:Y:S05]  /*14dc0*/  LDSM.16.M88.4 R152, [R208+0xd880] ;  /* 0x00d88000d098783b */ /* 0x000eea0000000200 */
        /* <DEDUP_REMOVED lines=15> */
[C---:B------:R-:W-:Y:S08]  /*14ec0*/  HMMA.16816.F32.BF16 R4, R160.reuse, R164, R4 ;  /* 0x000000a4a004723c */ /* 0x040ff00000041804 */
[C---:B------:R-:W-:Y:S01]  /*14ed0*/  HMMA.16816.F32.BF16 R8, R160.reuse, R166, R8 ;  /* 0x000000a6a008723c */ /* 0x040fe20000041808 */
[----:B------:R-:W-:Y:S07]  /*14ee0*/  LDSM.16.M88.4 R164, [R208+0xe080] ;  /* 0x00e08000d0a4783b */ /* 0x000fee0000000200 */
[C---:B-1----:R-:W-:Y:S08]  /*14ef0*/  HMMA.16816.F32.BF16 R12, R160.reuse, R156, R12 ;  /* 0x0000009ca00c723c */ /* 0x042ff0000004180c */
[----:B------:R-:W-:Y:S01]  /*14f00*/  HMMA.16816.F32.BF16 R16, R160, R158, R16 ;  /* 0x0000009ea010723c */ /* 0x000fe20000041810 */
[----:B------:R-:W1:Y:S05]  /*14f10*/  LDSM.16.M88.4 R156, [R198] ;  /* 0x00000000c69c783b */ /* 0x000e6a0000000200 */
[----:B------:R-:W1:Y:S02]  /*14f20*/  LDSM.16.M88.4 R160, [R209+0x18080] ;  /* 0x01808000d1a0783b */ /* 0x000e640000000200 */
        /* <DEDUP_REMOVED lines=14> */
[C---:B------:R-:W-:Y:S08]  /*15010*/  HMMA.16816.F32.BF16 R4, R160.reuse, R164, R4 ;  /* 0x000000a4a004723c */ /* 0x040ff00000041804 */
[C---:B------:R-:W-:Y:S01]  /*15020*/  HMMA.16816.F32.BF16 R8, R160.reuse, R166, R8 ;  /* 0x000000a6a008723c */ /* 0x040fe20000041808 */
[----:B------:R-:W-:Y:S07]  /*15030*/  LDSM.16.M88.4 R164, [R197] ;  /* 0x00000000c5a4783b */ /* 0x000fee0000000200 */
[C---:B--2---:R-:W-:Y:S08]  /*15040*/  HMMA.16816.F32.BF16 R12, R160.reuse, R152, R12 ;  /* 0x00000098a00c723c */ /* 0x044ff0000004180c */
[----:B------:R-:W-:Y:S01]  /*15050*/  HMMA.16816.F32.BF16 R16, R160, R154, R16 ;  /* 0x0000009aa010723c */ /* 0x000fe20000041810 */
[----:B------:R-:W2:Y:S05]  /*15060*/  LDSM.16.M88.4 R152, [R213+0xf880] ;  /* 0x00f88000d598783b */ /* 0x000eaa0000000200 */
[----:B------:R-:W2:Y:S02]  /*15070*/  LDSM.16.M88.4 R160, [R210+0x1c080] ;  /* 0x01c08000d2a0783b */ /* 0x000ea40000000200 */
        /* <DEDUP_REMOVED lines=14> */
[C---:B------:R-:W-:Y:S08]  /*15160*/  HMMA.16816.F32.BF16 R4, R160.reuse, R164, R4 ;  /* 0x000000a4a004723c */ /* 0x040ff00000041804 */
        /* <DEDUP_REMOVED lines=19> */
[----:B------:R-:W-:Y:S05]  /*152a0*/  FMUL.FTZ R10, R10, c[0x0][0x320] ;  /* 0x0000c8000a0a7a20 */ /* 0x000fea0000410000 */
[----:B------:R-:W1:Y:S01]  /*152b0*/  MUFU.TANH R158, R158 ;  /* 0x0000009e009e7308 */ /* 0x000e620000002400 */
[----:B------:R-:W-:Y:S03]  /*152c0*/  HMMA.16816.F32.BF16 R16, R176, R154, R16 ;  /* 0x0000009ab010723c */ /* 0x000fe60000041810 */
[----:B------:R-:W-:Y:S02]  /*152d0*/  FMUL.FTZ R152, R8, c[0x0][0x320] ;  /* 0x0000c80008987a20 */ /* 0x000fe40000410000 */
[----:B------:R-:W-:Y:S02]  /*152e0*/  FMUL.FTZ R8, R9, c[0x0][0x320] ;  /* 0x0000c80009087a20 */ /* 0x000fe40000410000 */
[----:B------:R-:W-:Y:S02]  /*152f0*/  FMUL.FTZ R9, R11, c[0x0][0x320] ;  /* 0x0000c8000b097a20 */ /* 0x000fe40000410000 */
[----:B------:R3:W1:Y:S06]  /*15300*/  MUFU.TANH R6, R0 ;  /* 0x0000000000067308 */ /* 0x00066c0000002400 */
        /* <DEDUP_REMOVED lines=19> */
[----:B----4-:R3:W4:Y:S10]  /*15440*/  MUFU.TANH R151, R18 ;  /* 0x0000001200977308 */ /* 0x0107340000002400 */
[----:B------:R3:W1:Y:S02]  /*15450*/  MUFU.TANH R150, R19 ;  /* 0x0000001300967308 */ /* 0x0006640000002400 */
[----:B-1234-:R-:W-:-:S05]  /*15460*/  @P0 BRA `(.L_x_750) ;  /* 0xfffff1d000000947 */ /* 0x01efca000383ffff */
.L_x_749:
        /* <DEDUP_REMOVED lines=20> */
[----:B------:R-:W-:Y:S01]  /*155b0*/  ISETP.LT.AND P0, PT, RZ, UR7, PT ;  /* 0x00000007ff007c0c */ /* 0x000fe2000bf01270 */
[----:B------:R-:W1:Y:S01]  /*155c0*/  SHFL.BFLY PT, R13, R10, 0x2, 0x1f ;  /* 0x0c401f000a0d7f89 */ /* 0x000e6200000e0000 */
[----:B------:R-:W-:Y:S07]  /*155d0*/  UIADD3 UR7, UR7, -0x1, URZ ;  /* 0xffffffff07077890 */ /* 0x000fee000fffe03f */
        /* <DEDUP_REMOVED lines=8> */
[----:B------:R-:W2:Y:S08]  /*15660*/  SHFL.BFLY PT, R148, R5, 0x1, 0x1f ;  /* 0x0c201f0005947f89 */ /* 0x000eb000000e0000 */
[----:B------:R-:W3:Y:S01]  /*15670*/  LDSM.16.MT88.4 R12, [R211+0x8080] ;  /* 0x00808000d30c783b */ /* 0x000ee20000004200 */
        /* <DEDUP_REMOVED lines=11> */
[--C-:B------:R-:W-:Y:S02]  /*15730*/  FFMA.FTZ R231, R157, c[0x0][0x2d0], -R160.reuse ;  /* 0x0000b4009de77a23 */ /* 0x100fe400000108a0 */
[--C-:B------:R-:W-:Y:S01]  /*15740*/  FFMA.FTZ R230, R153, c[0x0][0x2d0], -R160.reuse ;  /* 0x0000b40099e67a23 */ /* 0x100fe200000108a0 */
[----:B------:R-:W-:Y:S01]  /*15750*/  LDSM.16.MT88.4 R156, [R205+0x8080] ;  /* 0x00808000cd9c783b */ /* 0x000fe20000004200 */
[--C-:B------:R-:W-:Y:S01]  /*15760*/  FFMA.FTZ R233, R8, c[0x0][0x2d0], -R163.reuse ;  /* 0x0000b40008e97a23 */ /* 0x100fe200000108a3 */
[----:B------:R-:W-:Y:S01]  /*15770*/  MUFU.EX2 R236, R236 ;  /* 0x000000ec00ec7308 */ /* 0x000fe20000000800 */
[--C-:B------:R-:W-:Y:S02]  /*15780*/  FFMA.FTZ R232, R6, c[0x0][0x2d0], -R160.reuse ;  /* 0x0000b40006e87a23 */ /* 0x100fe400000108a0 */
[--C-:B------:R-:W-:Y:S02]  /*15790*/  FFMA.FTZ R149, R9, c[0x0][0x2d0], -R160.reuse ;  /* 0x0000b40009957a23 */ /* 0x100fe400000108a0 */
[----:B------:R-:W-:Y:S01]  /*157a0*/  FMUL.FTZ R4, R2, c[0x0][0x2d0] ;  /* 0x0000b40002047a20 */ /* 0x000fe20000410000 */
[----:B------:R-:W2:Y:S01]  /*157b0*/  LDSM.16.MT88.4 R152, [R206+0x8080] ;  /* 0x00808000ce98783b */ /* 0x000ea20000004200 */
[--C-:B------:R-:W-:Y:S02]  /*157c0*/  FFMA.FTZ R237, R166, c[0x0][0x2d0], -R163.reuse ;  /* 0x0000b400a6ed7a23 */ /* 0x100fe400000108a3 */
[--C-:B------:R-:W-:Y:S01]  /*157d0*/  FFMA.FTZ R238, R164, c[0x0][0x2d0], -R163.reuse ;  /* 0x0000b400a4ee7a23 */ /* 0x100fe200000108a3 */
[----:B------:R4:W5:Y:S01]  /*157e0*/  MUFU.EX2 R2, R4 ;  /* 0x0000000400027308 */ /* 0x0009620000000800 */
[--C-:B------:R-:W-:Y:S02]  /*157f0*/  FFMA.FTZ R239, R167, c[0x0][0x2d0], -R160.reuse ;  /* 0x0000b400a7ef7a23 */ /* 0x100fe400000108a0 */
[--C-:B------:R-:W-:Y:S02]  /*15800*/  FFMA.FTZ R240, R165, c[0x0][0x2d0], -R160.reuse ;  /* 0x0000b400a5f07a23 */ /* 0x100fe400000108a0 */
[C---:B-1----:R-:W-:Y:S01]  /*15810*/  FMUL.FTZ R5, R3.reuse, R145 ;  /* 0x0000009103057220 */ /* 0x042fe20000410000 */
[----:B------:R-:W-:Y:S01]  /*15820*/  LDSM.16.MT88.4 R164, [R211+0x9880] ;  /* 0x00988000d3a4783b */ /* 0x000fe20000004200 */
[C---:B------:R-:W-:Y:S02]  /*15830*/  FMUL.FTZ R8, R3.reuse, R140 ;  /* 0x0000008c03087220 */ /* 0x040fe40000410000 */
[C---:B------:R-:W-:Y:S01]  /*15840*/  FMUL.FTZ R9, R3.reuse, R141 ;  /* 0x0000008d03097220 */ /* 0x040fe20000410000 */
[----:B------:R-:W1:Y:S01]  /*15850*/  MUFU.EX2 R235, R235 ;  /* 0x000000eb00eb7308 */ /* 0x000e620000000800 */
[C---:B------:R-:W-:Y:S02]  /*15860*/  FMUL.FTZ R16, R3.reuse, R132 ;  /* 0x0000008403107220 */ /* 0x040fe40000410000 */
[----:B------:R-:W-:Y:S02]  /*15870*/  FMUL.FTZ R17, R3, R133 ;  /* 0x0000008503117220 */ /* 0x000fe40000410000 */
[--C-:B------:R-:W-:Y:S02]  /*15880*/  FFMA.FTZ R241, R162, c[0x0][0x2d0], -R163.reuse ;  /* 0x0000b400a2f17a23 */ /* 0x100fe400000108a3 */
[----:B------:R-:W-:Y:S02]  /*15890*/  FFMA.FTZ R163, R161, c[0x0][0x2d0], -R163 ;  /* 0x0000b400a1a37a23 */ /* 0x000fe400000108a3 */
[C---:B------:R-:W-:Y:S01]  /*158a0*/  FMUL.FTZ R20, R3.reuse, R20 ;  /* 0x0000001403147220 */ /* 0x040fe20000410000 */
[----:B------:R-:W-:Y:S01]  /*158b0*/  MUFU.EX2 R234, R234 ;  /* 0x000000ea00ea7308 */ /* 0x000fe20000000800 */
[C---:B------:R-:W-:Y:S02]  /*158c0*/  FMUL.FTZ R21, R3.reuse, R21 ;  /* 0x0000001503157220 */ /* 0x040fe40000410000 */
[C---:B------:R-:W-:Y:S02]  /*158d0*/  FMUL.FTZ R24, R3.reuse, R24 ;  /* 0x0000001803187220 */ /* 0x040fe40000410000 */
[----:B----4-:R-:W-:Y:S02]  /*158e0*/  FMUL.FTZ R4, R3, R144 ;  /* 0x0000009003047220 */ /* 0x010fe40000410000 */
[C---:B-----5:R-:W-:Y:S02]  /*158f0*/  FMUL.FTZ R6, R2.reuse, R146 ;  /* 0x0000009202067220 */ /* 0x060fe40000410000 */
[C---:B------:R-:W-:Y:S01]  /*15900*/  FMUL.FTZ R7, R2.reuse, R147 ;  /* 0x0000009302077220 */ /* 0x040fe20000410000 */
[----:B------:R-:W4:Y:S01]  /*15910*/  MUFU.EX2 R233, R233 ;  /* 0x000000e900e97308 */ /* 0x000f220000000800 */
        /* <DEDUP_REMOVED lines=11> */
[C---:B------:R-:W-:Y:S02]  /*159d0*/  FMUL.FTZ R26, R2.reuse, R26 ;  /* 0x0000001a021a7220 */ /* 0x040fe40000410000 */
[----:B------:R-:W1:Y:S01]  /*159e0*/  MUFU.EX2 R231, R231 ;  /* 0x000000e700e77308 */ /* 0x000e620000000800 */
        /* <DEDUP_REMOVED lines=12> */
[----:B------:R-:W4:Y:S01]  /*15ab0*/  MUFU.EX2 R149, R149 ;  /* 0x0000009500957308 */ /* 0x000f220000000800 */
[----:B------:R-:W-:Y:S02]  /*15ac0*/  FMUL.FTZ R37, R3, R37 ;  /* 0x0000002503257220 */ /* 0x000fe40000410000 */
[C---:B------:R-:W-:Y:S01]  /*15ad0*/  FMUL.FTZ R38, R2.reuse, R38 ;  /* 0x0000002602267220 */ /* 0x040fe20000410000 */
        /* <DEDUP_REMOVED lines=17> */
[----:B------:R-:W1:Y:S01]  /*15bf0*/  MUFU.EX2 R238, R238 ;  /* 0x000000ee00ee7308 */ /* 0x000e620000000800 */
[C---:B---3--:R-:W-:Y:S05]  /*15c00*/  HMMA.16816.F32.BF16 R4, R144.reuse, R12, R4 ;  /* 0x0000000c9004723c */ /* 0x048fea0000041804 */
        /* <DEDUP_REMOVED lines=12> */
[C---:B--2---:R-:W-:Y:S02]  /*15cd0*/  HMMA.16816.F32.BF16 R12, R144.reuse, R152, R12 ;  /* 0x00000098900c723c */ /* 0x044fe4000004180c */
[----:B------:R-:W2:Y:S01]  /*15ce0*/  MUFU.EX2 R241, R241 ;  /* 0x000000f100f17308 */ /* 0x000ea20000000800 */
[C---:B------:R-:W-:Y:S02]  /*15cf0*/  FMUL.FTZ R56, R3.reuse, R56 ;  /* 0x0000003803387220 */ /* 0x040fe40000410000 */
[C---:B------:R-:W-:Y:S02]  /*15d00*/  FMUL.FTZ R57, R3.reuse, R57 ;  /* 0x0000003903397220 */ /* 0x040fe40000410000 */
[C---:B------:R-:W-:Y:S01]  /*15d10*/  FMUL.FTZ R58, R2.reuse, R58 ;  /* 0x0000003a023a7220 */ /* 0x040fe20000410000 */
[C---:B------:R-:W-:Y:S04]  /*15d20*/  HMMA.16816.F32.BF16 R16, R144.reuse, R154, R16 ;  /* 0x0000009a9010723c */ /* 0x040fe80000041810 */
[----:B------:R-:W-:Y:S01]  /*15d30*/  FMUL.FTZ R59, R2, R59 ;  /* 0x0000003b023b7220 */ /* 0x000fe20000410000 */
[----:B-1----:R-:W-:Y:S01]  /*15d40*/  F2FP.BF16.PACK_AB R152, R238, R237 ;  /* 0x000000edee98723e */ /* 0x002fe200000010ff */
[C---:B------:R-:W-:Y:S02]  /*15d50*/  FMUL.FTZ R60, R3.reuse, R60 ;  /* 0x0000003c033c7220 */ /* 0x040fe40000410000 */
[C---:B------:R-:W-:Y:S04]  /*15d60*/  HMMA.16816.F32.BF16 R20, R144.reuse, R156, R20 ;  /* 0x0000009c9014723c */ /* 0x040fe80000041814 */
[C---:B------:R-:W-:Y:S01]  /*15d70*/  FMUL.FTZ R61, R3.reuse, R61 ;  /* 0x0000003d033d7220 */ /* 0x040fe20000410000 */
[----:B---3--:R-:W-:Y:S01]  /*15d80*/  F2FP.BF16.PACK_AB R153, R240, R239 ;  /* 0x000000eff099723e */ /* 0x008fe200000010ff */
[C---:B------:R-:W-:Y:S02]  /*15d90*/  FMUL.FTZ R62, R2.reuse, R62 ;  /* 0x0000003e023e7220 */ /* 0x040fe40000410000 */
[C---:B------:R-:W-:Y:S01]  /*15da0*/  HMMA.16816.F32.BF16 R24, R144.reuse, R158, R24 ;  /* 0x0000009e9018723c */ /* 0x040fe20000041818 */
[----:B------:R-:W-:Y:S03]  /*15db0*/  LDSM.16.MT88.4 R156, [R206+0x8880] ;  /* 0x00888000ce9c783b */ /* 0x000fe60000004200 */
[----:B------:R-:W-:Y:S01]  /*15dc0*/  FMUL.FTZ R63, R2, R63 ;  /* 0x0000003f023f7220 */ /* 0x000fe20000410000 */
[----:B--2---:R-:W-:Y:S01]  /*15dd0*/  F2FP.BF16.PACK_AB R154, R242, R241 ;  /* 0x000000f1f29a723e */ /* 0x004fe200000010ff */
        /* <DEDUP_REMOVED lines=79> */
[----:B------:R-:W-:Y:S03]  /*162d0*/  FMUL.FTZ R113, R3, R113 ;  /* 0x0000007103717220 */ /* 0x000fe60000410000 */
[C---:B--2---:R-:W-:Y:S03]  /*162e0*/  HMMA.16816.F32.BF16 R108, R144.reuse, R132, R108 ;  /* 0x00000084906c723c */ /* 0x044fe6000004186c */
[C---:B------:R-:W-:Y:S02]  /*162f0*/  FMUL.FTZ R114, R2.reuse, R114 ;  /* 0x0000007202727220 */ /* 0x040fe40000410000 */
[----:B------:R-:W-:Y:S02]  /*16300*/  FMUL.FTZ R115, R2, R115 ;  /* 0x0000007302737220 */ /* 0x000fe40000410000 */
[--C-:B------:R-:W-:Y:S02]  /*16310*/  FFMA.FTZ R151, R151, c[0x0][0x2d0], -R160.reuse ;  /* 0x0000b40097977a23 */ /* 0x100fe400000108a0 */
[----:B------:R-:W-:Y:S03]  /*16320*/  FFMA.FTZ R160, R150, c[0x0][0x2d0], -R160 ;  /* 0x0000b40096a07a23 */ /* 0x000fe600000108a0 */
        /* <DEDUP_REMOVED lines=8> */
[C---:B------:R-:W-:Y:S02]  /*163b0*/  FMUL.FTZ R120, R3.reuse, R120 ;  /* 0x0000007803787220 */ /* 0x040fe40000410000 */
[C---:B------:R-:W-:Y:S01]  /*163c0*/  FMUL.FTZ R121, R3.reuse, R121 ;  /* 0x0000007903797220 */ /* 0x040fe20000410000 */
[C---:B---3--:R-:W-:Y:S03]  /*163d0*/  HMMA.16816.F32.BF16 R116, R144.reuse, R140, R116 ;  /* 0x0000008c9074723c */ /* 0x048fe60000041874 */
[C---:B------:R-:W-:Y:S02]  /*163e0*/  FMUL.FTZ R122, R2.reuse, R122 ;  /* 0x0000007a027a7220 */ /* 0x040fe40000410000 */
[C---:B------:R-:W-:Y:S02]  /*163f0*/  FMUL.FTZ R123, R2.reuse, R123 ;  /* 0x0000007b027b7220 */ /* 0x040fe40000410000 */
[C---:B------:R-:W-:Y:S02]  /*16400*/  FMUL.FTZ R124, R3.reuse, R124 ;  /* 0x0000007c037c7220 */ /* 0x040fe40000410000 */
[C---:B------:R-:W-:Y:S01]  /*16410*/  FMUL.FTZ R125, R3.reuse, R125 ;  /* 0x0000007d037d7220 */ /* 0x040fe20000410000 */
[----:B----4-:R-:W3:Y:S02]  /*16420*/  LDSM.16.MT88.4 R160, [R205+0x8880] ;  /* 0x00888000cda0783b */ /* 0x010ee40000004200 */
[C---:B------:R-:W-:Y:S03]  /*16430*/  HMMA.16816.F32.BF16 R120, R144.reuse, R142, R120 ;  /* 0x0000008e9078723c */ /* 0x040fe60000041878 */
[C---:B------:R-:W-:Y:S02]  /*16440*/  FMUL.FTZ R126, R2.reuse, R126 ;  /* 0x0000007e027e7220 */ /* 0x040fe40000410000 */
[----:B------:R-:W-:Y:S02]  /*16450*/  FMUL.FTZ R127, R2, R127 ;  /* 0x0000007f027f7220 */ /* 0x000fe40000410000 */
[C---:B------:R-:W-:Y:S01]  /*16460*/  FMUL.FTZ R128, R3.reuse, R128 ;  /* 0x0000008003807220 */ /* 0x040fe20000410000 */
[----:B-----5:R-:W-:Y:S01]  /*16470*/  F2FP.BF16.PACK_AB R155, R150, R151 ;  /* 0x00000097969b723e */ /* 0x020fe200000010ff */
        /* <DEDUP_REMOVED lines=13> */
[----:B------:R-:W-:Y:S03]  /*16550*/  FADD.FTZ R2, R233, R2 ;  /* 0x00000002e9027221 */ /* 0x000fe60000010000 */
[C---:B------:R-:W-:Y:S01]  /*16560*/  HMMA.16816.F32.BF16 R140, R152.reuse, R134, R8 ;  /* 0x00000086988c723c */ /* 0x040fe20000041808 */
[----:B------:R-:W2:Y:S03]  /*16570*/  LDSM.16.MT88.4 R8, [R205+0x9880] ;  /* 0x00988000cd08783b */ /* 0x000ea60000004200 */
[----:B------:R-:W-:Y:S04]  /*16580*/  FADD.FTZ R237, R237, R2 ;  /* 0x00000002eded7221 */ /* 0x000fe80000010000 */
[C---:B------:R-:W-:Y:S01]  /*16590*/  HMMA.16816.F32.BF16 R136, R152.reuse, R156, R12 ;  /* 0x0000009c9888723c */ /* 0x040fe2000004180c */
[----:B------:R-:W4:Y:S03]  /*165a0*/  LDSM.16.MT88.4 R12, [R205+0xa880] ;  /* 0x00a88000cd0c783b */ /* 0x000f260000004200 */
[----:B------:R-:W-:Y:S04]  /*165b0*/  FADD.FTZ R238, R238, R237 ;  /* 0x000000edeeee7221 */ /* 0x000fe80000010000 */
[C---:B------:R-:W-:Y:S01]  /*165c0*/  HMMA.16816.F32.BF16 R132, R152.reuse, R158, R16 ;  /* 0x0000009e9884723c */ /* 0x040fe20000041810 */
[----:B------:R-:W5:Y:S03]  /*165d0*/  LDSM.16.MT88.4 R16, [R205+0xb880] ;  /* 0x00b88000cd10783b */ /* 0x000f660000004200 */
[----:B------:R-:W-:Y:S04]  /*165e0*/  FADD.FTZ R241, R241, R238 ;  /* 0x000000eef1f17221 */ /* 0x000fe80000010000 */
[C---:B---3--:R-:W-:Y:S01]  /*165f0*/  HMMA.16816.F32.BF16 R20, R152.reuse, R160, R20 ;  /* 0x000000a09814723c */ /* 0x048fe20000041814 */
[----:B------:R-:W3:Y:S03]  /*16600*/  LDSM.16.MT88.4 R156, [R204+0xb880] ;  /* 0x00b88000cc9c783b */ /* 0x000ee60000004200 */
[----:B------:R-:W-:Y:S04]  /*16610*/  FADD.FTZ R220, R242, R241 ;  /* 0x000000f1f2dc7221 */ /* 0x000fe80000010000 */
[C---:B------:R-:W-:Y:S08]  /*16620*/  HMMA.16816.F32.BF16 R24, R152.reuse, R162, R24 ;  /* 0x000000a29818723c */ /* 0x040ff00000041818 */
[C---:B-1----:R-:W-:Y:S07]  /*16630*/  HMMA.16816.F32.BF16 R28, R152.reuse, R4, R28 ;  /* 0x00000004981c723c */ /* 0x042fee000004181c */
[----:B------:R-:W-:Y:S01]  /*16640*/  FADD.FTZ R4, R230, R231 ;  /* 0x000000e7e6047221 */ /* 0x000fe20000010000 */
[C---:B------:R-:W-:Y:S04]  /*16650*/  HMMA.16816.F32.BF16 R32, R152.reuse, R6, R32 ;  /* 0x000000069820723c */ /* 0x040fe80000041820 */
[----:B------:R-:W-:Y:S01]  /*16660*/  FADD.FTZ R4, R149, R4 ;  /* 0x0000000495047221 */ /* 0x000fe20000010000 */
[----:B------:R-:W-:Y:S03]  /*16670*/  MOV R149, R148 ;  /* 0x0000009400957202 */ /* 0x000fe60000000f00 */
        /* <DEDUP_REMOVED lines=29> */
.L_x_747:
        /* <DEDUP_REMOVED lines=155> */
.L_x_671:
        /* <DEDUP_REMOVED lines=197> */
.L_x_752:
        /* <DEDUP_REMOVED lines=157> */
.L_x_754:
[----:B--234-:R-:W-:Y:S05]  /*18820*/  BSYNC B0 ;  /* 0x0000000000007941 */ /* 0x01cfea0003800000 */
.L_x_753:
        /* <DEDUP_REMOVED lines=30> */
.L_x_756:
[----:B------:R-:W-:Y:S05]  /*18a10*/  BSYNC B0 ;  /* 0x0000000000007941 */ /* 0x000fea0003800000 */
.L_x_755:
        /* <DEDUP_REMOVED lines=30> */
.L_x_758:
[----:B------:R-:W-:Y:S05]  /*18c00*/  BSYNC B0 ;  /* 0x0000000000007941 */ /* 0x000fea0003800000 */
.L_x_757:
        /* <DEDUP_REMOVED lines=31> */
.L_x_751:
        /* <DEDUP_REMOVED lines=31> */
.L_x_759:
        /* <DEDUP_REMOVED lines=43> */
.L_x_761:
[----:B------:R-:W-:Y:S05]  /*192a0*/  BSYNC B0 ;  /* 0x0000000000007941 */ /* 0x000fea0003800000 */
.L_x_760:
        /* <DEDUP_REMOVED lines=77> */
.L_x_763:
[----:B------:R-:W-:Y:S05]  /*19780*/  BSYNC B0 ;  /* 0x0000000000007941 */ /* 0x000fea0003800000 */
.L_x_762:
        /* <DEDUP_REMOVED lines=27> */
.L_x_765:
[----:B------:R-:W-:Y:S05]  /*19940*/  BSYNC B0 ;  /* 0x0000000000007941 */ /* 0x000fea0003800000 */
.L_x_764:
        /* <DEDUP_REMOVED lines=27> */
.L_x_767:
[----:B------:R-:W-:Y:S05]  /*19b00*/  BSYNC B0 ;  /* 0x0000000000007941 */ /* 0x000fea0003800000 */
.L_x_766:
        /* <DEDUP_REMOVED lines=28> */
.L_x_768:
        /* <DEDUP_REMOVED lines=11> */
.L_x_1778:


//--------------------- .text._ZN7cutlass13device_kernelIN5flash19enable_sm80_to_sm89INS1_16FlashAttnFwdSm80INS1_25CollectiveMainloopFwdSm80ILi8ELi1ELb0EN4cute5tupleIJNS5_1CILi128EEENS7_ILi96EEENS7_ILi256EEEEEELi256ENS_10bfloat16_tEfNS_4arch4Sm80ELb0ELb0ELb1ELb0ELb1ELb0ELb1ELb0EEENS1_21CollectiveEpilogueFwdINS6_IJS8_SA_S9_EEENS6_IJNS7_ILi1EEESI_SI_EEESC_SE_Li256ELb0ELb1ELb0ELb0EEENS1_19SingleTileSchedulerILb0ELb0ELb1ELi128EEEEEEEEEvNT_6ParamsE --------------------------
	.section	.text._ZN7cutlass13device_kernelIN5flash19enable_sm80_to_sm89INS1_16FlashAttnFwdSm80INS1_25CollectiveMainloopFwdSm80ILi8ELi1ELb0EN4cute5tupleIJNS5_1CILi128EEENS7_ILi96EEENS7_ILi256EEEEEELi256ENS_10bfloat16_tEfNS_4arch4Sm80ELb0ELb0ELb1ELb0ELb1ELb0ELb1ELb0EEENS1_21CollectiveEpilogueFwdINS6_IJS8_SA_S9_EEENS6_IJNS7_ILi1EEESI_SI_EEESC_SE_Li256ELb0ELb1ELb0ELb0EEENS1_19SingleTileSchedulerILb0ELb0ELb1ELi128EEEEEEEEEvNT_6ParamsE,"ax",@progbits
	.sectioninfo	@"SHI_REGISTERS=255"
	.align	128
.text._ZN7cutlass13device_kernelIN5flash19enable_sm80_to_sm89INS1_16FlashAttnFwdSm80INS1_25CollectiveMainloopFwdSm80ILi8ELi1ELb0EN4cute5tupleIJNS5_1CILi128EEENS7_ILi96EEENS7_ILi256EEEEEELi256ENS_10bfloat16_tEfNS_4arch4Sm80ELb0ELb0ELb1ELb0ELb1ELb0ELb1ELb0EEENS1_21CollectiveEpilogueFwdINS6_IJS8_SA_S9_EEENS6_IJNS7_ILi1EEESI_SI_EEESC_SE_Li256ELb0ELb1ELb0ELb0EEENS1_19SingleTileSchedulerILb0ELb0ELb1ELi128EEEEEEEEEvNT_6ParamsE:
        .type           _ZN7cutlass13device_kernelIN5flash19enable_sm80_to_sm89INS1_16FlashAttnFwdSm80INS1_25CollectiveMainloopFwdSm80ILi8ELi1ELb0EN4cute5tupleIJNS5_1CILi128EEENS7_ILi96EEENS7_ILi256EEEEEELi256ENS_10bfloat16_tEfNS_4arch4Sm80ELb0ELb0ELb1ELb0ELb1ELb0ELb1ELb0EEENS1_21CollectiveEpilogueFwdINS6_IJS8_SA_S9_EEENS6_IJNS7_ILi1EEESI_SI_EEESC_SE_Li256ELb0ELb1ELb0ELb0EEENS1_19SingleTileSchedulerILb0ELb0ELb1ELi128EEEEEEEEEvNT_6ParamsE,@function
        .size           _ZN7cutlass13device_kernelIN5flash19enable_sm80_to_sm89INS1_16FlashAttnFwdSm80INS1_25CollectiveMainloopFwdSm80ILi8ELi1ELb0EN4cute5tupleIJNS5_1CILi128EEENS7_ILi96EEENS7_ILi256EEEEEELi256ENS_10bfloat16_tEfNS_4arch4Sm80ELb0ELb0ELb1ELb0ELb1ELb0ELb1ELb0EEENS1_21CollectiveEpilogueFwdINS6_IJS8_SA_S9_EEENS6_IJNS7_ILi1EEESI_SI_EEESC_SE_Li256ELb0ELb1ELb0ELb0EEENS1_19SingleTileSchedulerILb0ELb0ELb1ELi128EEEEEEEEEvNT_6ParamsE,(.L_x_1779 - _ZN7cutlass13device_kernelIN5flash19enable_sm80_to_sm89INS1_16FlashAttnFwdSm80INS1_25CollectiveMainloopFwdSm80ILi8ELi1ELb0EN4cute5tupleIJNS5_1CILi128EEENS7_ILi96EEENS7_ILi256EEEEEELi256ENS_10bfloat16_tEfNS_4arch4Sm80ELb0ELb0ELb1ELb0ELb1ELb0ELb1ELb0EEENS1_21CollectiveEpilogueFwdINS6_IJS8_SA_S9_EEENS6_IJNS7_ILi1EEESI_SI_EEESC_SE_Li256ELb0ELb1ELb0ELb0EEENS1_19SingleTileSchedulerILb0ELb0ELb1ELi128EEEEEEEEEvNT_6ParamsE)
        .other          _ZN7cutlass13device_kernelIN5flash19enable_sm80_to_sm89INS1_16FlashAttnFwdSm80INS1_25CollectiveMainloopFwdSm80ILi8ELi1ELb0EN4cute5tupleIJNS5_1CILi128EEENS7_ILi96EEENS7_ILi256EEEEEELi256ENS_10bfloat16_tEfNS_4arch4Sm80ELb0ELb0ELb1ELb0ELb1ELb0ELb1ELb0EEENS1_21CollectiveEpilogueFwdINS6_IJS8_SA_S9_EEENS6_IJNS7_ILi1EEESI_SI_EEESC_SE_Li256ELb0ELb1ELb0ELb0EEENS1_19SingleTileSchedulerILb0ELb0ELb1ELi128EEEEEEEEEvNT_6ParamsE,@"STO_CUDA_ENTRY STV_DEFAULT"
_ZN7cutlass13device_kernelIN5flash19enable_sm80_to_sm89INS1_16FlashAttnFwdSm80INS1_25CollectiveMainloopFwdSm80ILi8ELi1ELb0EN4cute5tupleIJNS5_1CILi128EEENS7_ILi96EEENS7_ILi256EEEEEELi256ENS_10bfloat16_tEfNS_4arch4Sm80ELb0ELb0ELb1ELb0ELb1ELb0ELb1ELb0EEENS1_21CollectiveEpilogueFwdINS6_IJS8_SA_S9_EEENS6_IJNS7_ILi1EEESI_SI_EEESC_SE_Li256ELb0ELb1ELb0ELb0EEENS1_19SingleTileSchedulerILb0ELb0ELb1ELi128EEEEEEEEEvNT_6ParamsE:
        /* <DEDUP_REMOVED lines=15> */
[----:B------:R-:W-:Y:S02]  /*00f0*/  ULDC.64 UR4, c[0x0][0x340] ;  /* 0x0000d00000047ab9 */ /* 0x000fe40000000a00 */
[----:B------:R-:W-:Y:S02]  /*0100*/  UISETP.NE.U32.AND UP1, UPT, URZ, UR4, UPT ;  /* 0x000000043f00728c */ /* 0x000fe4000bf25070 */
[----:B------:R1:W2:Y:S01]  /*0110*/  @P2 LDG.E R4, [R4.64] ;  /* 0x0000000c04042981 */ /* 0x0002a2000c1e1900 */
[----:B------:R-:W-:Y:S02]  /*0120*/  ULDC.64 UR6, c[0x0][0x340] ;  /* 0x0000d00000067ab9 */ /* 0x000fe40000000a00 */
[----:B------:R-:W-:-:S06]  /*0130*/  UISETP.NE.AND.EX UP1, UPT, URZ, UR5, UPT, UP1 ;  /* 0x000000053f00728c */ /* 0x000fcc000bf25310 */
[----:B------:R-:W-:-:S05]  /*0140*/  PLOP3.LUT P6, PT, PT, PT, UP1, 0x80, 0x0 ;  /* 0x000000000000781c */ /* 0x000fca0003fcf018 */
[----:B------:R-:W-:Y:S02]  /*0150*/  @UP1 UMOV UR4, 0x4 ;  /* 0x0000000400041882 */ /* 0x000fe40000000000 */
[----:B------:R-:W-:-:S06]  /*0160*/  @UP1 UIMAD.WIDE UR4, UR14, UR4, UR6 ;  /* 0x000000040e0412a5 */ /* 0x000fcc000f8e0206 */
[----:B------:R-:W-:Y:S02]  /*0170*/  IMAD.U32 R3, RZ, RZ, UR5 ;  /* 0x00000005ff037e24 */ /* 0x000fe4000f8e00ff */
[----:B------:R-:W-:Y:S01]  /*0180*/  IMAD.U32 R2, RZ, RZ, UR4 ;  /* 0x00000004ff027e24 */ /* 0x000fe2000f8e00ff */
[----:B------:R-:W3:Y:S01]  /*0190*/  S2UR UR7, SR_CTAID.Y ;  /* 0x00000000000779c3 */ /* 0x000ee20000002600 */
[----:B------:R-:W4:Y:S01]  /*01a0*/  S2R R13, SR_CTAID.X ;  /* 0x00000000000d7919 */ /* 0x000f220000002500 */
[----:B------:R-:W-:Y:S01]  /*01b0*/  IMAD.MOV.U32 R11, RZ, RZ, c[0x0][0x2c4] ;  /* 0x0000b100ff0b7624 */ /* 0x000fe200078e00ff */
[----:B------:R-:W-:Y:S02]  /*01c0*/  ULDC.64 UR4, c[0x0][0x1b8] ;  /* 0x00006e0000047ab9 */ /* 0x000fe40000000a00 */
[----:B------:R5:W2:Y:S01]  /*01d0*/  @P6 LDG.E R3, [R2.64] ;  /* 0x0000000c02036981 */ /* 0x000aa2000c1e1900 */
[----:B------:R-:W-:Y:S01]  /*01e0*/  USHF.R.S32.HI UR9, URZ, 0x1f, UR14 ;  /* 0x0000001f3f097899 */ /* 0x000fe2000801140e */
[C---:B------:R-:W-:Y:S01]  /*01f0*/  ISETP.NE.AND P0, PT, R11.reuse, 0x1, PT ;  /* 0x000000010b00780c */ /* 0x040fe20003f05270 */
[----:B------:R-:W-:Y:S01]  /*0200*/  IMAD R11, R11, c[0x0][0x168], RZ ;  /* 0x00005a000b0b7a24 */ /* 0x000fe200078e02ff */
[----:B---3--:R-:W-:-:S02]  /*0210*/  USHF.R.S32.HI UR6, URZ, 0x1f, UR7 ;  /* 0x0000001f3f067899 */ /* 0x008fc40008011407 */
[----:B------:R-:W-:Y:S02]  /*0220*/  UIMAD.WIDE.U32 UR10, UR7, UR4, URZ ;  /* 0x00000004070a72a5 */ /* 0x000fe4000f8e003f */
[----:B------:R-:W-:Y:S01]  /*0230*/  UIMAD UR8, UR6, UR4, URZ ;  /* 0x00000004060872a4 */ /* 0x000fe2000f8e023f */
[----:B-----5:R-:W3:Y:S03]  /*0240*/  S2R R2, SR_TID.X ;  /* 0x0000000000027919 */ /* 0x020ee60000002100 */
[----:B------:R-:W-:-:S03]  /*0250*/  UIMAD UR8, UR7, UR5, UR8 ;  /* 0x00000005070872a4 */ /* 0x000fc6000f8e0208 */
[----:B------:R-:W-:Y:S02]  /*0260*/  ULDC.64 UR4, c[0x0][0x1c0] ;  /* 0x0000700000047ab9 */ /* 0x000fe40000000a00 */
[----:B------:R-:W-:Y:S02]  /*0270*/  UIADD3 UR11, UR11, UR8, URZ ;  /* 0x000000080b0b7290 */ /* 0x000fe4000fffe03f */
[----:B------:R-:W-:Y:S02]  /*0280*/  UIMAD UR9, UR9, UR4, URZ ;  /* 0x00000004090972a4 */ /* 0x000fe4000f8e023f */
[----:B------:R-:W-:Y:S02]  /*0290*/  UIMAD.WIDE.U32 UR10, UR14, UR4, UR10 ;  /* 0x000000040e0a72a5 */ /* 0x000fe4000f8e000a */
[----:B------:R-:W-:Y:S02]  /*02a0*/  UIMAD UR5, UR14, UR5, UR9 ;  /* 0x000000050e0572a4 */ /* 0x000fe4000f8e0209 */
[----:B------:R-:W-:-:S02]  /*02b0*/  ULDC UR4, c[0x0][0x2ac] ;  /* 0x0000ab0000047ab9 */ /* 0x000fc40000000800 */
[----:B------:R-:W-:Y:S01]  /*02c0*/  UIADD3 UR5, UR11, UR5, URZ ;  /* 0x000000050b057290 */ /* 0x000fe2000fffe03f */
[----:B------:R-:W-:Y:S01]  /*02d0*/  IMAD.U32 R15, RZ, RZ, UR11 ;  /* 0x0000000bff0f7e24 */ /* 0x000fe2000f8e00ff */
[----:B------:R-:W-:Y:S01]  /*02e0*/  UMOV UR8, 0x60 ;  /* 0x0000006000087882 */ /* 0x000fe20000000000 */
[----:B------:R-:W-:Y:S01]  /*02f0*/  IMAD.U32 R14, RZ, RZ, UR10 ;  /* 0x0000000aff0e7e24 */ /* 0x000fe2000f8e00ff */
[----:B------:R-:W-:Y:S02]  /*0300*/  UMOV UR11, URZ ;  /* 0x0000003f000b7c82 */ /* 0x000fe40008000000 */
[----:B------:R-:W-:Y:S01]  /*0310*/  IMAD.U32 R15, RZ, RZ, UR5 ;  /* 0x00000005ff0f7e24 */ /* 0x000fe2000f8e00ff */
[----:B---3--:R-:W-:Y:S01]  /*0320*/  SHF.R.S32.HI R17, RZ, 0x1f, R2 ;  /* 0x0000001fff117819 */ /* 0x008fe20000011402 */
[----:B------:R-:W-:Y:S02]  /*0330*/  ULDC UR10, c[0x0][0x1d0] ;  /* 0x00007400000a7ab9 */ /* 0x000fe40000000800 */
[----:B------:R-:W-:Y:S01]  /*0340*/  UIMAD UR10, UR4, UR10, URZ ;  /* 0x0000000a040a72a4 */ /* 0x000fe2000f8e023f */
[----:B------:R-:W-:-:S02]  /*0350*/  LEA.HI R7, R17, R2, RZ, 0x3 ;  /* 0x0000000211077211 */ /* 0x000fc400078f18ff */
[----:B------:R-:W-:Y:S02]  /*0360*/  ULDC UR4, c[0x0][0x2b8] ;  /* 0x0000ae0000047ab9 */ /* 0x000fe40000000800 */
[----:B------:R-:W-:Y:S01]  /*0370*/  LOP3.LUT R0, R7, 0xfffffff8, RZ, 0xc0, !PT ;  /* 0xfffffff807007812 */ /* 0x000fe200078ec0ff */
[----:B------:R-:W-:Y:S01]  /*0380*/  UIADD3 UR16, UR10, 0x5f, URZ ;  /* 0x0000005f0a107890 */ /* 0x000fe2000fffe03f */
[----:B------:R-:W-:Y:S01]  /*0390*/  SHF.R.S32.HI R7, RZ, 0x3, R7 ;  /* 0x00000003ff077819 */ /* 0x000fe20000011407 */
[----:B------:R-:W-:Y:S02]  /*03a0*/  UISETP.NE.AND UP0, UPT, UR4, 0x1, UPT ;  /* 0x000000010400788c */ /* 0x000fe4000bf05270 */
[----:B------:R-:W-:Y:S01]  /*03b0*/  IMAD.IADD R0, R2, 0x1, -R0 ;  /* 0x0000000102007824 */ /* 0x000fe200078e0a00 */
[----:B------:R-:W-:Y:S01]  /*03c0*/  UIMAD.WIDE UR16, UR16, 0x2aaaaaab, URZ ;  /* 0x2aaaaaab101078a5 */ /* 0x000fe2000f8e023f */
[--C-:B----4-:R-:W-:Y:S02]  /*03d0*/  IMAD R16, R13, 0x80, R7.reuse ;  /* 0x000000800d107824 */ /* 0x110fe400078e0207 */
[----:B------:R-:W-:-:S02]  /*03e0*/  IMAD R116, R0, 0x20, R7 ;  /* 0x0000002000747824 */ /* 0x000fc400078e0207 */
[----:B------:R-:W-:Y:S02]  /*03f0*/  IMAD.SHL.U32 R213, R0, 0x8, RZ ;  /* 0x0000000800d57824 */ /* 0x000fe400078e00ff */
[----:B------:R-:W-:Y:S01]  /*0400*/  IMAD R9, R13, 0x80, R116 ;  /* 0x000000800d097824 */ /* 0x000fe200078e0274 */
[----:B------:R-:W-:Y:S01]  /*0410*/  STL [R1+0xc], R116 ;  /* 0x00000c7401007387 */ /* 0x000fe20000100800 */
[----:B------:R-:W-:Y:S01]  /*0420*/  UMOV UR5, UR17 ;  /* 0x0000001100057c82 */ /* 0x000fe20008000000 */
[----:B------:R-:W-:Y:S01]  /*0430*/  IADD3 R29, R213, 0x40, RZ ;  /* 0x00000040d51d7810 */ /* 0x000fe20007ffe0ff */
[----:B-1----:R-:W-:Y:S01]  /*0440*/  @P0 IMAD.HI.U32 R5, R9, c[0x0][0x2c8], RZ ;  /* 0x0000b20009050a27 */ /* 0x002fe200078e00ff */
[----:B------:R1:W-:Y:S01]  /*0450*/  STL [R1+0x8], R9 ;  /* 0x0000080901007387 */ /* 0x0003e20000100800 */
[C---:B------:R-:W-:Y:S01]  /*0460*/  IADD3 R28, R213.reuse, 0x80, RZ ;  /* 0x00000080d51c7810 */ /* 0x040fe20007ffe0ff */
[----:B------:R-:W-:Y:S01]  /*0470*/  USHF.R.U32.HI UR9, URZ, 0x1f, UR5 ;  /* 0x0000001f3f097899 */ /* 0x000fe20008011605 */
[----:B------:R-:W-:Y:S01]  /*0480*/  IMAD.MOV.U32 R6, RZ, RZ, R9 ;  /* 0x000000ffff067224 */ /* 0x000fe200078e0009 */
[----:B------:R-:W-:Y:S01]  /*0490*/  @P0 SHF.R.U32.HI R6, RZ, c[0x0][0x2cc], R5 ;  /* 0x0000b300ff060a19 */ /* 0x000fe20000011605 */
[----:B------:R-:W-:Y:S01]  /*04a0*/  IMAD.MOV.U32 R251, RZ, RZ, RZ ;  /* 0x000000fffffb7224 */ /* 0x000fe200078e00ff */
[----:B------:R-:W-:Y:S01]  /*04b0*/  IADD3 R215, R213, 0xc0, RZ ;  /* 0x000000c0d5d77810 */ /* 0x000fe20007ffe0ff */
[----:B------:R-:W-:Y:S01]  /*04c0*/  ULEA.HI.SX32 UR9, UR5, UR9, 0x1c ;  /* 0x0000000905097291 */ /* 0x000fe2000f8fe23f */
[--C-:B------:R-:W-:Y:S01]  /*04d0*/  SHF.R.S32.HI R5, RZ, 0x1f, R6.reuse ;  /* 0x0000001fff057819 */ /* 0x100fe20000011406 */
[----:B------:R-:W-:Y:S01]  /*04e0*/  IMAD.MOV R8, RZ, RZ, -R6 ;  /* 0x000000ffff087224 */ /* 0x000fe200078e0a06 */
[----:B------:R-:W-:Y:S01]  /*04f0*/  ISETP.GE.AND P5, PT, R29, c[0x0][0x198], PT ;  /* 0x000066001d007a0c */ /* 0x000fe20003fa6270 */
[----:B------:R-:W-:Y:S01]  /*0500*/  IMAD.WIDE.U32 R14, R6, c[0x0][0x1b0], R14 ;  /* 0x00006c00060e7a25 */ /* 0x000fe200078e000e */
[----:B------:R-:W-:Y:S01]  /*0510*/  ISETP.GE.AND P4, PT, R28, c[0x0][0x198], PT ;  /* 0x000066001c007a0c */ /* 0x000fe20003f86270 */
[----:B------:R-:W-:Y:S01]  /*0520*/  UIMAD UR8, UR9, UR8, -0x60 ;  /* 0xffffffa0090874a4 */ /* 0x000fe2000f8e0208 */
[----:B------:R-:W-:Y:S01]  /*0530*/  ISETP.GE.AND P3, PT, R215, c[0x0][0x198], PT ;  /* 0x00006600d7007a0c */ /* 0x000fe20003f66270 */
[----:B------:R-:W-:Y:S01]  /*0540*/  IMAD R5, R5, c[0x0][0x1b0], RZ ;  /* 0x00006c0005057a24 */ /* 0x000fe200078e02ff */
[----:B------:R-:W-:Y:S01]  /*0550*/  ULDC.64 UR4, c[0x0][0x2b0] ;  /* 0x0000ac0000047ab9 */ /* 0x000fe20000000a00 */
[----:B------:R-:W-:Y:S01]  /*0560*/  IMAD R8, R8, c[0x0][0x2c4], R9 ;  /* 0x0000b10008087a24 */ /* 0x000fe200078e0209 */
[----:B------:R-:W-:Y:S01]  /*0570*/  STL [R1+0x14], R213 ;  /* 0x000014d501007387 */ /* 0x000fe20000100800 */
[----:B------:R-:W-:-:S03]  /*0580*/  IMAD R5, R6, c[0x0][0x1b4], R5 ;  /* 0x00006d0006057a24 */ /* 0x000fc600078e0205 */
[----:B------:R-:W-:Y:S01]  /*0590*/  SHF.R.S32.HI R6, RZ, 0x1f, R8 ;  /* 0x0000001fff067819 */ /* 0x000fe20000011408 */
[----:B------:R-:W-:Y:S01]  /*05a0*/  IMAD.IADD R15, R15, 0x1, R5 ;  /* 0x000000010f0f7824 */ /* 0x000fe200078e0205 */
[----:B------:R-:W-:Y:S01]  /*05b0*/  STL [R1], R16 ;  /* 0x0000001001007387 */ /* 0x000fe20000100800 */
[----:B------:R-:W-:Y:S02]  /*05c0*/  IMAD.SHL.U32 R5, R7, 0x40, RZ ;  /* 0x0000004007057824 */ /* 0x000fe400078e00ff */
[----:B------:R-:W-:-:S03]  /*05d0*/  IMAD R6, R6, c[0x0][0x1a8], RZ ;  /* 0x00006a0006067a24 */ /* 0x000fc600078e02ff */
[----:B------:R-:W-:Y:S01]  /*05e0*/  LOP3.LUT R5, R5, 0x1c0, RZ, 0xc0, !PT ;  /* 0x000001c005057812 */ /* 0x000fe200078ec0ff */
[C---:B------:R-:W-:Y:S02]  /*05f0*/  IMAD R6, R8.reuse, c[0x0][0x1ac], R6 ;  /* 0x00006b0008067a24 */ /* 0x040fe400078e0206 */
[----:B-1----:R-:W-:Y:S01]  /*0600*/  IMAD.WIDE.U32 R8, R8, c[0x0][0x1a8], R14 ;  /* 0x00006a0008087a25 */ /* 0x002fe200078e000e */
[----:B------:R-:W-:Y:S02]  /*0610*/  SHF.R.U32.HI R12, RZ, 0x3, R5 ;  /* 0x00000003ff0c7819 */ /* 0x000fe40000011605 */
[----:B------:R-:W-:Y:S01]  /*0620*/  LOP3.LUT R5, R5, 0x38, R213, 0xf8, !PT ;  /* 0x0000003805057812 */ /* 0x000fe200078ef8d5 */
[----:B------:R-:W-:Y:S01]  /*0630*/  IMAD.IADD R9, R9, 0x1, R6 ;  /* 0x0000000109097824 */ /* 0x000fe200078e0206 */
[----:B------:R-:W-:Y:S02]  /*0640*/  LEA R10, P0, R8, c[0x0][0x160], 0x1 ;  /* 0x00005800080a7a11 */ /* 0x000fe400078008ff */
[----:B------:R-:W-:-:S02]  /*0650*/  LOP3.LUT R5, R5, R12, RZ, 0x3c, !PT ;  /* 0x0000000c05057212 */ /* 0x000fc400078e3cff */
[----:B------:R-:W-:Y:S01]  /*0660*/  LEA.HI.X R9, R8, c[0x0][0x164], R9, 0x1, P0 ;  /* 0x0000590008097a11 */ /* 0x000fe200000f0c09 */
[----:B------:R-:W-:Y:S01]  /*0670*/  SHFL.IDX PT, R12, R10, RZ, 0x181f ;  /* 0x00181fff0a0c7589 */ /* 0x000fe200000e0000 */
[-C--:B------:R-:W-:Y:S02]  /*0680*/  ISETP.GE.AND P0, PT, R16, R11.reuse, PT ;  /* 0x0000000b1000720c */ /* 0x080fe40003f06270 */
[----:B------:R-:W-:Y:S01]  /*0690*/  LEA.HI R6, R17, R2, RZ, 0x6 ;  /* 0x0000000211067211 */ /* 0x000fe200078f30ff */
[----:B------:R-:W1:Y:S04]  /*06a0*/  SHFL.IDX PT, R13, R9, RZ, 0x181f ;  /* 0x00181fff090d7589 */ /* 0x000e6800000e0000 */
[----:B------:R-:W-:Y:S01]  /*06b0*/  IMAD.SHL.U32 R8, R6, 0x8, RZ ;  /* 0x0000000806087824 */ /* 0x000fe200078e00ff */
[----:B------:R-:W-:Y:S01]  /*06c0*/  IADD3 R6, R16, 0x20, RZ ;  /* 0x0000002010067810 */ /* 0x000fe20007ffe0ff */
[----:B------:R-:W-:Y:S03]  /*06d0*/  SHFL.IDX PT, R22, R10, 0x1, 0x181f ;  /* 0x00381f000a167f89 */ /* 0x000fe600000e0000 */
[----:B------:R-:W-:Y:S01]  /*06e0*/  ISETP.GE.AND P1, PT, R6, R11, PT ;  /* 0x0000000b0600720c */ /* 0x000fe20003f26270 */
[----:B------:R-:W3:Y:S01]  /*06f0*/  SHFL.IDX PT, R23, R9, 0x1, 0x181f ;  /* 0x00381f0009177f89 */ /* 0x000ee200000e0000 */
[----:B------:R-:W-:-:S02]  /*0700*/  LOP3.LUT R214, R5, 0xfffffe00, R8, 0xf8, !PT ;  /* 0xfffffe0005d67812 */ /* 0x000fc400078ef808 */
[----:B------:R-:W-:Y:S02]  /*0710*/  @!P0 SHF.R.S32.HI R6, RZ, 0x1f, R29 ;  /* 0x0000001fff068819 */ /* 0x000fe4000001141d */
[----:B------:R-:W-:Y:S01]  /*0720*/  @!P0 SHF.R.S32.HI R5, RZ, 0x1f, R28 ;  /* 0x0000001fff058819 */ /* 0x000fe2000001141c */
[----:B------:R-:W-:Y:S01]  /*0730*/  @!P0 IMAD.SHL.U32 R8, R214, 0x2, RZ ;  /* 0x00000002d6088824 */ /* 0x000fe200078e00ff */
[----:B------:R-:W-:Y:S01]  /*0740*/  @!P0 LEA.HI R6, R6, R29, RZ, 0x3 ;  /* 0x0000001d06068211 */ /* 0x000fe200078f18ff */
[----:B------:R-:W-:Y:S01]  /*0750*/  STL [R1+0x4], R214 ;  /* 0x000004d601007387 */ /* 0x000fe20000100800 */
[----:B------:R-:W-:Y:S02]  /*0760*/  @!P0 LEA.HI R5, R5, R28, RZ, 0x3 ;  /* 0x0000001c05058211 */ /* 0x000fe400078f18ff */
[----:B------:R-:W-:Y:S01]  /*0770*/  @!P0 LOP3.LUT R6, R6, 0xfffffff8, RZ, 0xc0, !PT ;  /* 0xfffffff806068812 */ /* 0x000fe200078ec0ff */
[----:B------:R-:W-:Y:S01]  /*0780*/  STL [R1+0x10], R215 ;  /* 0x000010d701007387 */ /* 0x000fe20000100800 */
[----:B------:R-:W-:Y:S01]  /*0790*/  @!P0 LOP3.LUT R5, R5, 0xfffffff8, RZ, 0xc0, !PT ;  /* 0xfffffff805058812 */ /* 0x000fe200078ec0ff */
[----:B-1----:R-:W-:-:S02]  /*07a0*/  @!P0 IMAD.WIDE R14, R213, 0x2, R12 ;  /* 0x00000002d50e8825 */ /* 0x002fc400078e020c */
[----:B------:R-:W4:Y:S02]  /*07b0*/  LDL.LU R212, [R1+0x18] ;  /* 0x0000180001d47983 */ /* 0x000f240000300800 */
[----:B------:R-:W-:-:S04]  /*07c0*/  @!P0 IMAD.WIDE R18, R6, 0x2, R12 ;  /* 0x0000000206128825 */ /* 0x000fc800078e020c */
[----:B------:R-:W-:Y:S01]  /*07d0*/  @!P0 IMAD.WIDE R20, R5, 0x2, R12 ;  /* 0x0000000205148825 */ /* 0x000fe200078e020c */
[----:B--2---:R1:W2:Y:S01]  /*07e0*/  @P2 R2UR UR11, R4 ;  /* 0x00000000040b23c2 */ /* 0x0042a200000e0000 */
[----:B------:R-:W-:-:S13]  /*07f0*/  ISETP.GE.AND P2, PT, R213, c[0x0][0x198], PT ;  /* 0x00006600d5007a0c */ /* 0x000fda0003f46270 */
[----:B------:R5:W-:Y:S04]  /*0800*/  @!P0 LDGSTS.E.BYPASS.LTC128B.128 [R8+0x18100], [R14.64], !P2 ;  /* 0x181000000e088fae */ /* 0x000be8000d101d4c */
[----:B------:R2:W-:Y:S04]  /*0810*/  @!P0 LDGSTS.E.BYPASS.LTC128B.128 [R8+0x1c100], [R18.64], !P5 ;  /* 0x1c10000012088fae */ /* 0x0005e8000e901d4c */
[----:B------:R3:W-:Y:S01]  /*0820*/  @!P0 LDGSTS.E.BYPASS.LTC128B.128 [R8+0x20100], [R20.64], !P4 ;  /* 0x2010000014088fae */ /* 0x0007e2000e101d4c */
[----:B-1----:R-:W-:-:S04]  /*0830*/  @!P0 SHF.R.S32.HI R4, RZ, 0x1f, R215 ;  /* 0x0000001fff048819 */ /* 0x002fc800000114d7 */
[----:B------:R-:W-:Y:S01]  /*0840*/  @!P0 LEA.HI R4, R4, R215, RZ, 0x3 ;  /* 0x000000d704048211 */ /* 0x000fe200078f18ff */
[----:B------:R1:W1:Y:S03]  /*0850*/  @P6 R2UR UR15, R3 ;  /* 0x00000000030f63c2 */ /* 0x00026600000e0000 */
[----:B------:R-:W-:Y:S02]  /*0860*/  @!P0 LOP3.LUT R4, R4, 0xfffffff8, RZ, 0xc0, !PT ;  /* 0xfffffff804048812 */ /* 0x000fe400078ec0ff */
[----:B------:R-:W-:-:S03]  /*0870*/  PLOP3.LUT P6, PT, PT, PT, UP0, 0x80, 0x0 ;  /* 0x000000000000781c */ /* 0x000fc60003fcf008 */
[----:B------:R-:W-:Y:S01]  /*0880*/  @!P0 IMAD.WIDE R12, R4, 0x2, R12 ;  /* 0x00000002040c8825 */ /* 0x000fe200078e020c */
[----:B------:R-:W-:-:S04]  /*0890*/  IADD3 R4, R16, 0x40, RZ ;  /* 0x0000004010047810 */ /* 0x000fc80007ffe0ff */
[----:B------:R1:W-:Y:S01]  /*08a0*/  @!P0 LDGSTS.E.BYPASS.LTC128B.128 [R8+0x24100], [R12.64], !P3 ;  /* 0x241000000c088fae */ /* 0x0003e2000d901d4c */
[----:B------:R-:W-:Y:S02]  /*08b0*/  ISETP.GE.AND P0, PT, R4, R11, PT ;  /* 0x0000000b0400720c */ /* 0x000fe40003f06270 */
[----:B------:R-:W-:Y:S02]  /*08c0*/  @!P1 SHF.R.S32.HI R4, RZ, 0x1f, R29 ;  /* 0x0000001fff049819 */ /* 0x000fe4000001141d */
[----:B--2---:R-:W-:Y:S02]  /*08d0*/  @!P1 SHF.R.S32.HI R18, RZ, 0x1f, R28 ;  /* 0x0000001fff129819 */ /* 0x004fe4000001141c */
[----:B------:R-:W-:Y:S01]  /*08e0*/  @!P1 LEA.HI R4, R4, R29, RZ, 0x3 ;  /* 0x0000001d04049211 */ /* 0x000fe200078f18ff */
[----:B---3--:R-:W-:Y:S01]  /*08f0*/  @!P1 IMAD.WIDE R20, R213, 0x2, R22 ;  /* 0x00000002d5149825 */ /* 0x008fe200078e0216 */
[----:B-----5:R-:W-:Y:S02]  /*0900*/  @!P1 SHF.R.S32.HI R14, RZ, 0x1f, R215 ;  /* 0x0000001fff0e9819 */ /* 0x020fe400000114d7 */
[----:B------:R-:W-:-:S02]  /*0910*/  @!P1 LOP3.LUT R4, R4, 0xfffffff8, RZ, 0xc0, !PT ;  /* 0xfffffff804049812 */ /* 0x000fc400078ec0ff */
[----:B------:R-:W-:Y:S01]  /*0920*/  @!P1 LEA.HI R18, R18, R28, RZ, 0x3 ;  /* 0x0000001c12129211 */ /* 0x000fe200078f18ff */
[----:B------:R-:W-:Y:S01]  /*0930*/  @!P0 IMAD.SHL.U32 R6, R214, 0x2, RZ ;  /* 0x00000002d6068824 */ /* 0x000fe200078e00ff */
[----:B-1----:R-:W-:Y:S01]  /*0940*/  @!P0 SHF.R.S32.HI R3, RZ, 0x1f, R215 ;  /* 0x0000001fff038819 */ /* 0x002fe200000114d7 */
[----:B------:R-:W-:Y:S01]  /*0950*/  @!P1 IMAD.WIDE R4, R4, 0x2, R22 ;  /* 0x0000000204049825 */ /* 0x000fe200078e0216 */
[-C--:B------:R-:W-:Y:S02]  /*0960*/  @!P1 LEA.HI R14, R14, R215.reuse, RZ, 0x3 ;  /* 0x000000d70e0e9211 */ /* 0x080fe400078f18ff */
[----:B------:R-:W-:Y:S02]  /*0970*/  @!P0 LEA.HI R3, R3, R215, RZ, 0x3 ;  /* 0x000000d703038211 */ /* 0x000fe400078f18ff */
[----:B------:R-:W-:Y:S02]  /*0980*/  @!P1 LOP3.LUT R18, R18, 0xfffffff8, RZ, 0xc0, !PT ;  /* 0xfffffff812129812 */ /* 0x000fe400078ec0ff */
[----:B------:R-:W-:-:S02]  /*0990*/  @!P1 LOP3.LUT R14, R14, 0xfffffff8, RZ, 0xc0, !PT ;  /* 0xfffffff80e0e9812 */ /* 0x000fc400078ec0ff */
[----:B------:R-:W-:Y:S01]  /*09a0*/  @!P0 LOP3.LUT R3, R3, 0xfffffff8, RZ, 0xc0, !PT ;  /* 0xfffffff803038812 */ /* 0x000fe200078ec0ff */
[--C-:B------:R-:W-:Y:S01]  /*09b0*/  @!P1 IMAD.WIDE R18, R18, 0x2, R22.reuse ;  /* 0x0000000212129825 */ /* 0x100fe200078e0216 */
[----:B------:R-:W-:Y:S03]  /*09c0*/  SHFL.IDX PT, R12, R10, 0x2, 0x181f ;  /* 0x00581f000a0c7f89 */ /* 0x000fe600000e0000 */
[----:B------:R-:W-:Y:S01]  /*09d0*/  @!P1 IMAD.SHL.U32 R8, R214, 0x2, RZ ;  /* 0x00000002d6089824 */ /* 0x000fe200078e00ff */
[----:B------:R-:W1:Y:S01]  /*09e0*/  SHFL.IDX PT, R13, R9, 0x2, 0x181f ;  /* 0x00581f00090d7f89 */ /* 0x000e6200000e0000 */
[----:B------:R-:W-:-:S03]  /*09f0*/  @!P1 IMAD.WIDE R14, R14, 0x2, R22 ;  /* 0x000000020e0e9825 */ /* 0x000fc600078e0216 */
[----:B------:R2:W-:Y:S04]  /*0a00*/  @!P1 LDGSTS.E.BYPASS.LTC128B.128 [R8+0x19100], [R20.64], !P2 ;  /* 0x1910000014089fae */ /* 0x0005e8000d101d4c */
[----:B------:R3:W-:Y:S04]  /*0a10*/  @!P1 LDGSTS.E.BYPASS.LTC128B.128 [R8+0x1d100], [R4.64], !P5 ;  /* 0x1d10000004089fae */ /* 0x0007e8000e901d4c */
[----:B------:R2:W-:Y:S04]  /*0a20*/  @!P1 LDGSTS.E.BYPASS.LTC128B.128 [R8+0x21100], [R18.64], !P4 ;  /* 0x2110000012089fae */ /* 0x0005e8000e101d4c */
[----:B------:R2:W-:Y:S01]  /*0a30*/  @!P1 LDGSTS.E.BYPASS.LTC128B.128 [R8+0x25100], [R14.64], !P3 ;  /* 0x251000000e089fae */ /* 0x0005e2000d901d4c */
[----:B-1----:R-:W-:Y:S01]  /*0a40*/  @!P0 IMAD.WIDE R22, R3, 0x2, R12 ;  /* 0x0000000203168825 */ /* 0x002fe200078e020c */
[----:B---3--:R-:W-:-:S02]  /*0a50*/  @!P0 SHF.R.S32.HI R5, RZ, 0x1f, R29 ;  /* 0x0000001fff058819 */ /* 0x008fc4000001141d */
[----:B------:R-:W-:Y:S02]  /*0a60*/  @!P0 SHF.R.S32.HI R4, RZ, 0x1f, R28 ;  /* 0x0000001fff048819 */ /* 0x000fe4000001141c */
[----:B------:R-:W-:Y:S02]  /*0a70*/  @!P0 LEA.HI R5, R5, R29, RZ, 0x3 ;  /* 0x0000001d05058211 */ /* 0x000fe400078f18ff */
[----:B------:R-:W-:Y:S02]  /*0a80*/  @!P0 LEA.HI R4, R4, R28, RZ, 0x3 ;  /* 0x0000001c04048211 */ /* 0x000fe400078f18ff */
[----:B------:R-:W-:Y:S02]  /*0a90*/  @!P0 LOP3.LUT R5, R5, 0xfffffff8, RZ, 0xc0, !PT ;  /* 0xfffffff805058812 */ /* 0x000fe400078ec0ff */
[----:B------:R-:W-:Y:S02]  /*0aa0*/  @!P0 LOP3.LUT R4, R4, 0xfffffff8, RZ, 0xc0, !PT ;  /* 0xfffffff804048812 */ /* 0x000fe400078ec0ff */
[----:B--2---:R-:W-:Y:S01]  /*0ab0*/  IADD3 R8, R16, 0x60, RZ ;  /* 0x0000006010087810 */ /* 0x004fe20007ffe0ff */
[--C-:B------:R-:W-:Y:S01]  /*0ac0*/  @!P0 IMAD.WIDE R20, R5, 0x2, R12.reuse ;  /* 0x0000000205148825 */ /* 0x100fe200078e020c */
[----:B------:R-:W-:Y:S01]  /*0ad0*/  PLOP3.LUT P1, PT, PT, PT, UP0, 0x80, 0x0 ;  /* 0x000000000000781c */ /* 0x000fe20003f2f008 */
[----:B------:R-:W-:Y:S01]  /*0ae0*/  SHFL.IDX PT, R10, R10, 0x3, 0x181f ;  /* 0x00781f000a0a7f89 */ /* 0x000fe200000e0000 */
[----:B------:R-:W-:Y:S01]  /*0af0*/  IADD3 R3, R116, UR8, RZ ;  /* 0x0000000874037c10 */ /* 0x000fe2000fffe0ff */
[----:B------:R-:W-:-:S04]  /*0b00*/  @!P0 IMAD.WIDE R4, R4, 0x2, R12 ;  /* 0x0000000204048825 */ /* 0x000fc800078e020c */
[----:B------:R-:W-:-:S05]  /*0b10*/  @!P0 IMAD.WIDE R12, R213, 0x2, R12 ;  /* 0x00000002d50c8825 */ /* 0x000fca00078e020c */
[----:B------:R1:W-:Y:S04]  /*0b20*/  @!P0 LDGSTS.E.BYPASS.LTC128B.128 [R6+0x1a100], [R12.64], !P2 ;  /* 0x1a1000000c068fae */ /* 0x0003e8000d101d4c */
[----:B------:R1:W-:Y:S04]  /*0b30*/  @!P0 LDGSTS.E.BYPASS.LTC128B.128 [R6+0x1e100], [R20.64], !P5 ;  /* 0x1e10000014068fae */ /* 0x0003e8000e901d4c */
[----:B------:R2:W-:Y:S04]  /*0b40*/  @!P0 LDGSTS.E.BYPASS.LTC128B.128 [R6+0x22100], [R4.64], !P4 ;  /* 0x2210000004068fae */ /* 0x0005e8000e101d4c */
[----:B------:R1:W-:Y:S01]  /*0b50*/  @!P0 LDGSTS.E.BYPASS.LTC128B.128 [R6+0x26100], [R22.64], !P3 ;  /* 0x2610000016068fae */ /* 0x0003e2000d901d4c */
[----:B------:R-:W-:-:S03]  /*0b60*/  ISETP.GE.AND P0, PT, R8, R11, PT ;  /* 0x0000000b0800720c */ /* 0x000fc60003f06270 */
[----:B------:R-:W3:Y:S01]  /*0b70*/  SHFL.IDX PT, R11, R9, 0x3, 0x181f ;  /* 0x00781f00090b7f89 */ /* 0x000ee200000e0000 */
[----:B------:R-:W-:-:S09]  /*0b80*/  IADD3 R252, R3, UR11, RZ ;  /* 0x0000000b03fc7c10 */ /* 0x000fd2000fffe0ff */
[----:B------:R-:W-:Y:S01]  /*0b90*/  @!P0 SHF.R.S32.HI R8, RZ, 0x1f, R29 ;  /* 0x0000001fff088819 */ /* 0x000fe2000001141d */
[----:B--2---:R-:W-:-:S04]  /*0ba0*/  @P1 IMAD.HI.U32 R5, R252, c[0x0][0x2bc], RZ ;  /* 0x0000af00fc051a27 */ /* 0x004fc800078e00ff */
[----:B------:R-:W-:Y:S01]  /*0bb0*/  IMAD.MOV.U32 R4, RZ, RZ, R252 ;  /* 0x000000ffff047224 */ /* 0x000fe200078e00fc */
[----:B------:R-:W-:Y:S02]  /*0bc0*/  @P6 SHF.R.U32.HI R4, RZ, c[0x0][0x2c0], R5 ;  /* 0x0000b000ff046a19 */ /* 0x000fe40000011605 */
[----:B-1----:R-:W-:Y:S02]  /*0bd0*/  @!P0 SHF.R.S32.HI R6, RZ, 0x1f, R28 ;  /* 0x0000001fff068819 */ /* 0x002fe4000001141c */
[----:B------:R-:W-:Y:S02]  /*0be0*/  @!P0 SHF.R.S32.HI R5, RZ, 0x1f, R215 ;  /* 0x0000001fff058819 */ /* 0x000fe400000114d7 */
[----:B------:R-:W-:Y:S02]  /*0bf0*/  @!P0 LEA.HI R8, R8, R29, RZ, 0x3 ;  /* 0x0000001d08088211 */ /* 0x000fe400078f18ff */
[----:B------:R-:W-:Y:S02]  /*0c00*/  @!P0 LEA.HI R6, R6, R28, RZ, 0x3 ;  /* 0x0000001c06068211 */ /* 0x000fe400078f18ff */
[----:B------:R-:W-:-:S02]  /*0c10*/  @!P0 LEA.HI R5, R5, R215, RZ, 0x3 ;  /* 0x000000d705058211 */ /* 0x000fc400078f18ff */
[----:B------:R-:W-:Y:S02]  /*0c20*/  @!P0 LOP3.LUT R8, R8, 0xfffffff8, RZ, 0xc0, !PT ;  /* 0xfffffff808088812 */ /* 0x000fe400078ec0ff */
[----:B------:R-:W-:Y:S02]  /*0c30*/  @!P0 LOP3.LUT R6, R6, 0xfffffff8, RZ, 0xc0, !PT ;  /* 0xfffffff806068812 */ /* 0x000fe400078ec0ff */
[----:B------:R-:W-:Y:S01]  /*0c40*/  @!P0 LOP3.LUT R5, R5, 0xfffffff8, RZ, 0xc0, !PT ;  /* 0xfffffff805058812 */ /* 0x000fe200078ec0ff */
[----:B---3--:R-:W-:Y:S01]  /*0c50*/  @!P0 IMAD.WIDE R18, R213, 0x2, R10 ;  /* 0x00000002d5128825 */ /* 0x008fe200078e020a */
[----:B------:R-:W-:-:S03]  /*0c60*/  ISETP.GE.AND P1, PT, R3, UR10, PT ;  /* 0x0000000a03007c0c */ /* 0x000fc6000bf26270 */
[----:B------:R-:W-:Y:S02]  /*0c70*/  @!P0 IMAD.SHL.U32 R3, R214, 0x2, RZ ;  /* 0x00000002d6038824 */ /* 0x000fe400078e00ff */
[--C-:B------:R-:W-:Y:S01]  /*0c80*/  @!P0 IMAD.WIDE R20, R8, 0x2, R10.reuse ;  /* 0x0000000208148825 */ /* 0x100fe200078e020a */
[----:B------:R-:W-:Y:S02]  /*0c90*/  @!UP1 UMOV UR15, UR14 ;  /* 0x0000000e000f9c82 */ /* 0x000fe40008000000 */
[----:B------:R1:W-:Y:S01]  /*0ca0*/  @!P0 LDGSTS.E.BYPASS.LTC128B.128 [R3+0x1b100], [R18.64], !P2 ;  /* 0x1b10000012038fae */ /* 0x0003e2000d101d4c */
[--C-:B------:R-:W-:Y:S01]  /*0cb0*/  @!P0 IMAD.WIDE R22, R6, 0x2, R10.reuse ;  /* 0x0000000206168825 */ /* 0x100fe200078e020a */
[----:B------:R-:W-:Y:S01]  /*0cc0*/  USHF.R.S32.HI UR14, URZ, 0x1f, UR15 ;  /* 0x0000001f3f0e7899 */ /* 0x000fe2000801140f */
[----:B------:R-:W-:Y:S01]  /*0cd0*/  ISETP.GT.OR P1, PT, R116, 0x5f, P1 ;  /* 0x0000005f7400780c */ /* 0x000fe20000f24670 */
[----:B------:R1:W-:Y:S01]  /*0ce0*/  @!P0 LDGSTS.E.BYPASS.LTC128B.128 [R3+0x1f100], [R20.64], !P5 ;  /* 0x1f10000014038fae */ /* 0x0003e2000e901d4c */
[----:B------:R-:W-:-:S03]  /*0cf0*/  @!P0 IMAD.WIDE R10, R5, 0x2, R10 ;  /* 0x00000002050a8825 */ /* 0x000fc600078e020a */
[----:B------:R1:W-:Y:S01]  /*0d00*/  @!P0 LDGSTS.E.BYPASS.LTC128B.128 [R3+0x23100], [R22.64], !P4 ;  /* 0x2310000016038fae */ /* 0x0003e2000e101d4c */
[----:B------:R-:W-:-:S03]  /*0d10*/  UIMAD UR14, UR14, UR4, URZ ;  /* 0x000000040e0e72a4 */ /* 0x000fc6000f8e023f */
[----:B------:R1:W-:Y:S04]  /*0d20*/  @!P0 LDGSTS.E.BYPASS.LTC128B.128 [R3+0x27100], [R10.64], !P3 ;  /* 0x271000000a038fae */ /* 0x0003e8000d901d4c */
[----:B------:R-:W0:Y:S01]  /*0d30*/  LDGDEPBAR ;  /* 0x00000000000079af */ /* 0x000e220000000000 */
[----:B------:R-:W-:Y:S02]  /*0d40*/  UIMAD.WIDE.U32 UR16, UR15, UR4, URZ ;  /* 0x000000040f1072a5 */ /* 0x000fe4000f8e003f */
[----:B------:R-:W-:-:S03]  /*0d50*/  UIMAD UR14, UR15, UR5, UR14 ;  /* 0x000000050f0e72a4 */ /* 0x000fc6000f8e020e */
[----:B------:R-:W-:Y:S02]  /*0d60*/  ULDC.64 UR4, c[0x0][0x1e8] ;  /* 0x00007a0000047ab9 */ /* 0x000fe40000000a00 */
[----:B------:R-:W-:Y:S01]  /*0d70*/  UIADD3 UR14, UR17, UR14, URZ ;  /* 0x0000000e110e7290 */ /* 0x000fe2000fffe03f */
[----:B------:R-:W-:-:S05]  /*0d80*/  @!P1 IADD3 R12, P6, R4, UR16, RZ ;  /* 0x00000010040c9c10 */ /* 0x000fca000ffde0ff */
[----:B------:R-:W-:Y:S02]  /*0d90*/  @!P1 LEA.HI.X.SX32 R9, R4, UR14, 0x1, P6 ;  /* 0x0000000e04099c11 */ /* 0x000fe4000b0f0eff */
[----:B------:R-:W-:-:S04]  /*0da0*/  @!P1 LEA R14, P6, R12, c[0x0][0x2a0], 0x2 ;  /* 0x0000a8000c0e9a11 */ /* 0x000fc800078c10ff */
[----:B------:R-:W-:Y:S01]  /*0db0*/  @!P1 LEA.HI.X R15, R12, c[0x0][0x2a4], R9, 0x2, P6 ;  /* 0x0000a9000c0f9a11 */ /* 0x000fe200030f1409 */
[----:B------:R-:W-:Y:S06]  /*0dc0*/  BAR.SYNC.DEFER_BLOCKING 0x0 ;  /* 0x0000000000007b1d */ /* 0x000fec0000010000 */
[----:B------:R-:W2:Y:S01]  /*0dd0*/  @!P1 LDG.E R251, [R14.64] ;  /* 0x0000000c0efb9981 */ /* 0x000ea2000c1e1900 */
[----:B-1----:R-:W-:-:S04]  /*0de0*/  IMAD.MOV R3, RZ, RZ, -R4 ;  /* 0x000000ffff037224 */ /* 0x002fc800078e0a04 */
[----:B------:R-:W-:-:S05]  /*0df0*/  IMAD R252, R3, c[0x0][0x2b8], R252 ;  /* 0x0000ae0003fc7a24 */ /* 0x000fca00078e02fc */
[----:B------:R-:W-:Y:S01]  /*0e00*/  SHF.R.S32.HI R9, RZ, 0x1f, R252 ;  /* 0x0000001fff097819 */ /* 0x000fe200000114fc */
[----:B------:R-:W-:-:S04]  /*0e10*/  IMAD.WIDE.U32 R4, R252, c[0x0][0x1e0], RZ ;  /* 0x00007800fc047a25 */ /* 0x000fc800078e00ff */
[----:B------:R-:W-:-:S04]  /*0e20*/  IMAD R3, R9, c[0x0][0x1e0], RZ ;  /* 0x0000780009037a24 */ /* 0x000fc800078e02ff */
[----:B------:R-:W-:Y:S01]  /*0e30*/  IMAD R3, R252, c[0x0][0x1e4], R3 ;  /* 0x00007900fc037a24 */ /* 0x000fe200078e0203 */
[----:B------:R-:W-:-:S03]  /*0e40*/  UIMAD UR15, UR6, UR4, URZ ;  /* 0x00000004060f72a4 */ /* 0x000fc6000f8e023f */
[----:B------:R-:W-:Y:S01]  /*0e50*/  IMAD.IADD R5, R5, 0x1, R3 ;  /* 0x0000000105057824 */ /* 0x000fe200078e0203 */
[----:B------:R-:W-:Y:S02]  /*0e60*/  UIMAD.WIDE.U32 UR20, UR7, UR4, URZ ;  /* 0x00000004071472a5 */ /* 0x000fe4000f8e003f */
[----:B------:R-:W-:Y:S02]  /*0e70*/  UIMAD UR15, UR7, UR5, UR15 ;  /* 0x00000005070f72a4 */ /* 0x000fe4000f8e020f */
[----:B------:R-:W-:Y:S02]  /*0e80*/  UIADD3 UR18, UR9, -0x1, URZ ;  /* 0xffffffff09127890 */ /* 0x000fe4000fffe03f */
[----:B------:R-:W-:Y:S02]  /*0e90*/  UIADD3 UR15, UR21, UR15, URZ ;  /* 0x0000000f150f7290 */ /* 0x000fe4000fffe03f */
[----:B------:R-:W-:Y:S01]  /*0ea0*/  UIMAD UR18, UR18, -0x60, UR10 ;  /* 0xffffffa0121278a4 */ /* 0x000fe2000f8e020a */
[----:B------:R-:W-:Y:S01]  /*0eb0*/  LEA.HI R3, R17, R2, RZ, 0x4 ;  /* 0x0000000211037211 */ /* 0x000fe200078f20ff */
[----:B------:R-:W-:-:S02]  /*0ec0*/  IMAD R18, R252, c[0x0][0x1e0], RZ ;  /* 0x00007800fc127a24 */ /* 0x000fc400078e02ff */
[----:B------:R-:W-:Y:S01]  /*0ed0*/  IMAD.SHL.U32 R249, R0, 0x40, RZ ;  /* 0x0000004000f97824 */ /* 0x000fe200078e00ff */
[----:B------:R-:W-:Y:S02]  /*0ee0*/  SHF.R.S32.HI R12, RZ, 0x4, R3 ;  /* 0x00000004ff0c7819 */ /* 0x000fe40000011403 */
[----:B----4-:R-:W-:Y:S01]  /*0ef0*/  LOP3.LUT R212, R212, 0xfffffffe, RZ, 0xc0, !PT ;  /* 0xfffffffed4d47812 */ /* 0x010fe200078ec0ff */
[----:B------:R-:W-:Y:S01]  /*0f00*/  UISETP.GE.AND UP1, UPT, UR10, 0x1, UPT ;  /* 0x000000010a00788c */ /* 0x000fe2000bf26270 */
[C---:B------:R-:W-:Y:S01]  /*0f10*/  LOP3.LUT R11, R3.reuse, 0xfffffff0, RZ, 0xc0, !PT ;  /* 0xfffffff0030b7812 */ /* 0x040fe200078ec0ff */
[----:B------:R-:W-:Y:S01]  /*0f20*/  ULDC.64 UR4, c[0x0][0x210] ;  /* 0x0000840000047ab9 */ /* 0x000fe20000000a00 */
[----:B------:R-:W-:-:S04]  /*0f30*/  LEA.HI R3, R3, R12, RZ, 0x1 ;  /* 0x0000000c03037211 */ /* 0x000fc800078f08ff */
[----:B------:R-:W-:Y:S02]  /*0f40*/  LOP3.LUT R3, R3, 0xfffffffe, RZ, 0xc0, !PT ;  /* 0xfffffffe03037812 */ /* 0x000fe400078ec0ff */
[----:B------:R-:W-:-:S03]  /*0f50*/  LOP3.LUT R249, R249, 0x1c0, RZ, 0xc0, !PT ;  /* 0x000001c0f9f97812 */ /* 0x000fc600078ec0ff */
[----:B------:R-:W-:Y:S01]  /*0f60*/  IMAD.IADD R3, R12, 0x1, -R3 ;  /* 0x000000010c037824 */ /* 0x000fe200078e0a03 */
[----:B------:R-:W-:Y:S01]  /*0f70*/  ISETP.GE.AND P6, PT, R213, c[0x0][0x1d4], PT ;  /* 0x00007500d5007a0c */ /* 0x000fe20003fc6270 */
[----:B------:R-:W-:Y:S01]  /*0f80*/  IMAD.IADD R11, R2, 0x1, -R11 ;  /* 0x00000001020b7824 */ /* 0x000fe200078e0a0b */
[----:B------:R-:W-:Y:S02]  /*0f90*/  ISETP.GE.AND P5, PT, R29, c[0x0][0x1d4], PT ;  /* 0x000075001d007a0c */ /* 0x000fe40003fa6270 */
[----:B------:R-:W-:Y:S02]  /*0fa0*/  ISETP.GE.AND P4, PT, R28, c[0x0][0x1d4], PT ;  /* 0x000075001c007a0c */ /* 0x000fe40003f86270 */
[----:B------:R-:W-:-:S13]  /*0fb0*/  ISETP.GE.AND P3, PT, R215, c[0x0][0x1d4], PT ;  /* 0x00007500d7007a0c */ /* 0x000fda0003f66270 */
[----:B------:R-:W-:-:S05]  /*0fc0*/  @P3 LOP3.LUT R212, R212, 0x1, RZ, 0xfc, !PT ;  /* 0x00000001d4d43812 */ /* 0x000fca00078efcff */
[----:B------:R-:W-:Y:S01]  /*0fd0*/  STL [R1+0x18], R212 ;  /* 0x000018d401007387 */ /* 0x000fe20000100800 */
[----:B------:R-:W-:Y:S02]  /*0fe0*/  UIMAD UR6, UR6, UR4, URZ ;  /* 0x00000004060672a4 */ /* 0x000fe4000f8e023f */
[----:B------:R-:W-:Y:S02]  /*0ff0*/  UIMAD.WIDE.U32 UR22, UR7, UR4, URZ ;  /* 0x00000004071672a5 */ /* 0x000fe4000f8e003f */
[----:B------:R-:W-:-:S04]  /*1000*/  UIMAD UR5, UR7, UR5, UR6 ;  /* 0x00000005070572a4 */ /* 0x000fc8000f8e0206 */
[----:B------:R-:W-:Y:S01]  /*1010*/  UIADD3 UR5, UR23, UR5, URZ ;  /* 0x0000000517057290 */ /* 0x000fe2000fffe03f */
[----:B--2---:R-:W-:Y:S01]  /*1020*/  SHF.R.S32.HI R8, RZ, 0x1f, R251 ;  /* 0x0000001fff087819 */ /* 0x004fe200000114fb */
[----:B------:R-:W-:-:S04]  /*1030*/  IMAD.WIDE.U32 R4, R251, c[0x0][0x1f0], R4 ;  /* 0x00007c00fb047a25 */ /* 0x000fc800078e0004 */
[----:B------:R-:W-:Y:S01]  /*1040*/  IMAD R6, R8, c[0x0][0x1f0], RZ ;  /* 0x00007c0008067a24 */ /* 0x000fe200078e02ff */
[----:B------:R-:W-:-:S03]  /*1050*/  IADD3 R10, P1, R4, UR20, RZ ;  /* 0x00000014040a7c10 */ /* 0x000fc6000ff3e0ff */
[----:B------:R-:W-:Y:S01]  /*1060*/  IMAD R4, R251, c[0x0][0x1f4], R6 ;  /* 0x00007d00fb047a24 */ /* 0x000fe200078e0206 */
[----:B------:R-:W-:Y:S01]  /*1070*/  LEA R20, P0, R10, c[0x0][0x1c8], 0x1 ;  /* 0x000072000a147a11 */ /* 0x000fe200078008ff */
[----:B------:R-:W-:-:S03]  /*1080*/  IMAD.SHL.U32 R6, R7, 0x8, RZ ;  /* 0x0000000807067824 */ /* 0x000fc600078e00ff */
[----:B------:R-:W-:Y:S02]  /*1090*/  IADD3.X R4, R5, UR15, R4, P1, !PT ;  /* 0x0000000f05047c10 */ /* 0x000fe40008ffe404 */
[----:B------:R-:W-:Y:S02]  /*10a0*/  IADD3 R7, -R7, UR18, RZ ;  /* 0x0000001207077c10 */ /* 0x000fe4000fffe1ff */
[----:B------:R-:W-:Y:S01]  /*10b0*/  LEA.HI.X R10, R10, c[0x0][0x1cc], R4, 0x1, P0 ;  /* 0x000073000a0a7a11 */ /* 0x000fe200000f0c04 */
[----:B------:R-:W-:Y:S01]  /*10c0*/  SHFL.IDX PT, R26, R20, RZ, 0x181f ;  /* 0x00181fff141a7589 */ /* 0x000fe200000e0000 */
[----:B------:R-:W-:-:S03]  /*10d0*/  ISETP.GE.AND P2, PT, R7, 0x1, PT ;  /* 0x000000010700780c */ /* 0x000fc60003f46270 */
[----:B------:R-:W1:Y:S01]  /*10e0*/  SHFL.IDX PT, R27, R10, RZ, 0x181f ;  /* 0x00181fff0a1b7589 */ /* 0x000e6200000e0000 */
[----:B------:R-:W-:Y:S01]  /*10f0*/  IMAD R18, R251, c[0x0][0x1f0], R18 ;  /* 0x00007c00fb127a24 */ /* 0x000fe200078e0212 */
[----:B------:R-:W-:-:S04]  /*1100*/  LOP3.LUT R6, R249, 0x8, R6, 0xf8, !PT ;  /* 0x00000008f9067812 */ /* 0x000fc800078ef806 */
[----:B------:R-:W-:-:S04]  /*1110*/  IADD3 R18, R18, UR20, RZ ;  /* 0x0000001412127c10 */ /* 0x000fc8000fffe0ff */
[----:B------:R-:W-:Y:S02]  /*1120*/  @P2 SHF.R.S32.HI R22, RZ, 0x1f, R29 ;  /* 0x0000001fff162819 */ /* 0x000fe4000001141d */
[----:B------:R-:W-:Y:S02]  /*1130*/  @P2 SHF.R.S32.HI R14, RZ, 0x1f, R28 ;  /* 0x0000001fff0e2819 */ /* 0x000fe4000001141c */
[----:B------:R-:W-:Y:S02]  /*1140*/  @P2 SHF.R.S32.HI R12, RZ, 0x1f, R215 ;  /* 0x0000001fff0c2819 */ /* 0x000fe400000114d7 */
[----:B------:R-:W-:Y:S02]  /*1150*/  @P2 LEA.HI R22, R22, R29, RZ, 0x3 ;  /* 0x0000001d16162211 */ /* 0x000fe400078f18ff */
[----:B------:R-:W-:Y:S02]  /*1160*/  @P2 LEA.HI R14, R14, R28, RZ, 0x3 ;  /* 0x0000001c0e0e2211 */ /* 0x000fe400078f18ff */
[----:B------:R-:W-:-:S02]  /*1170*/  @P2 LEA.HI R12, R12, R215, RZ, 0x3 ;  /* 0x000000d70c0c2211 */ /* 0x000fc400078f18ff */
[----:B------:R-:W-:Y:S02]  /*1180*/  SHF.R.U32.HI R249, RZ, 0x3, R249 ;  /* 0x00000003fff97819 */ /* 0x000fe400000116f9 */
[----:B------:R-:W-:Y:S01]  /*1190*/  ISETP.GE.AND P1, PT, R7, 0x21, PT ;  /* 0x000000210700780c */ /* 0x000fe20003f26270 */
[----:B------:R-:W-:Y:S01]  /*11a0*/  SHFL.IDX PT, R20, R20, 0x1, 0x181f ;  /* 0x00381f0014147f89 */ /* 0x000fe200000e0000 */
[----:B------:R-:W-:Y:S02]  /*11b0*/  @P2 LOP3.LUT R22, R22, 0xfffffff8, RZ, 0xc0, !PT ;  /* 0xfffffff816162812 */ /* 0x000fe400078ec0ff */
[----:B------:R-:W-:Y:S01]  /*11c0*/  LEA R18, R18, c[0x0][0x1c8], 0x1 ;  /* 0x0000720012127a11 */ /* 0x000fe200078e08ff */
[----:B------:R-:W2:Y:S01]  /*11d0*/  SHFL.IDX PT, R21, R10, 0x1, 0x181f ;  /* 0x00381f000a157f89 */ /* 0x000ea200000e0000 */
[----:B------:R-:W-:Y:S02]  /*11e0*/  @P2 LOP3.LUT R14, R14, 0xfffffff8, RZ, 0xc0, !PT ;  /* 0xfffffff80e0e2812 */ /* 0x000fe400078ec0ff */
[----:B------:R-:W-:Y:S01]  /*11f0*/  @P2 LOP3.LUT R12, R12, 0xfffffff8, RZ, 0xc0, !PT ;  /* 0xfffffff80c0c2812 */ /* 0x000fe200078ec0ff */
[----:B-1----:R-:W-:Y:S01]  /*1200*/  @P2 IMAD.WIDE R24, R213, 0x2, R26 ;  /* 0x00000002d5182825 */ /* 0x002fe200078e021a */
[----:B------:R-:W-:-:S02]  /*1210*/  SHF.R.S32.HI R5, RZ, 0x1f, R11 ;  /* 0x0000001fff057819 */ /* 0x000fc4000001140b */
[----:B------:R-:W-:Y:S01]  /*1220*/  LOP3.LUT R249, R6, R249, RZ, 0x3c, !PT ;  /* 0x000000f906f97212 */ /* 0x000fe200078e3cff */
[----:B------:R-:W-:Y:S01]  /*1230*/  @P2 IMAD.SHL.U32 R6, R214, 0x2, RZ ;  /* 0x00000002d6062824 */ /* 0x000fe200078e00ff */
[----:B------:R-:W-:Y:S01]  /*1240*/  ISETP.GE.AND P0, PT, R7, 0x41, PT ;  /* 0x000000410700780c */ /* 0x000fe20003f06270 */
[--C-:B------:R-:W-:Y:S01]  /*1250*/  @P2 IMAD.WIDE R22, R22, 0x2, R26.reuse ;  /* 0x0000000216162825 */ /* 0x100fe200078e021a */
[----:B------:R-:W-:Y:S01]  /*1260*/  SHFL.IDX PT, R18, R18, 0x2, 0x181f ;  /* 0x00581f0012127f89 */ /* 0x000fe200000e0000 */
[----:B------:R-:W-:Y:S02]  /*1270*/  LEA.HI R5, R5, R11, RZ, 0x3 ;  /* 0x0000000b05057211 */ /* 0x000fe400078f18ff */
[--C-:B------:R-:W-:Y:S01]  /*1280*/  @P2 IMAD.WIDE R14, R14, 0x2, R26.reuse ;  /* 0x000000020e0e2825 */ /* 0x100fe200078e021a */
[----:B------:R1:W3:Y:S03]  /*1290*/  SHFL.IDX PT, R19, R10, 0x2, 0x181f ;  /* 0x00581f000a137f89 */ /* 0x0002e600000e0000 */
[----:B------:R-:W-:Y:S01]  /*12a0*/  @P2 IMAD.WIDE R12, R12, 0x2, R26 ;  /* 0x000000020c0c2825 */ /* 0x000fe200078e021a */
[----:B------:R4:W-:Y:S01]  /*12b0*/  @P2 LDGSTS.E.BYPASS.LTC128B.128 [R6+0xc100], [R24.64], !P6 ;  /* 0x0c10000018062fae */ /* 0x0009e2000f101d4c */
[----:B------:R-:W-:-:S03]  /*12c0*/  LOP3.LUT R4, R5, 0xfffffff8, RZ, 0xc0, !PT ;  /* 0xfffffff805047812 */ /* 0x000fc600078ec0ff */
[----:B------:R2:W-:Y:S04]  /*12d0*/  @P2 LDGSTS.E.BYPASS.LTC128B.128 [R6+0xf100], [R22.64], !P5 ;  /* 0x0f10000016062fae */ /* 0x0005e8000e901d4c */
[----:B------:R5:W-:Y:S04]  /*12e0*/  @P2 LDGSTS.E.BYPASS.LTC128B.128 [R6+0x12100], [R14.64], !P4 ;  /* 0x121000000e062fae */ /* 0x000be8000e101d4c */
[----:B------:R2:W-:Y:S01]  /*12f0*/  @P2 LDGSTS.E.BYPASS.LTC128B.128 [R6+0x15100], [R12.64], !P3 ;  /* 0x151000000c062fae */ /* 0x0005e2000d901d4c */
[----:B------:R-:W-:Y:S01]  /*1300*/  IMAD.IADD R4, R11, 0x1, -R4 ;  /* 0x000000010b047824 */ /* 0x000fe200078e0a04 */
[----:B------:R-:W-:-:S02]  /*1310*/  @P0 SHF.R.S32.HI R11, RZ, 0x1f, R28 ;  /* 0x0000001fff0b0819 */ /* 0x000fc4000001141c */
[----:B-1----:R-:W-:Y:S02]  /*1320*/  @P0 SHF.R.S32.HI R10, RZ, 0x1f, R215 ;  /* 0x0000001fff0a0819 */ /* 0x002fe400000114d7 */
[----:B------:R-:W-:Y:S02]  /*1330*/  @P0 LEA.HI R11, R11, R28, RZ, 0x3 ;  /* 0x0000001c0b0b0211 */ /* 0x000fe400078f18ff */
[----:B------:R-:W-:Y:S02]  /*1340*/  @P0 LEA.HI R10, R10, R215, RZ, 0x3 ;  /* 0x000000d70a0a0211 */ /* 0x000fe400078f18ff */
[----:B-----5:R-:W-:Y:S02]  /*1350*/  @P1 SHF.R.S32.HI R15, RZ, 0x1f, R29 ;  /* 0x0000001fff0f1819 */ /* 0x020fe4000001141d */
[----:B------:R-:W-:Y:S02]  /*1360*/  @P1 SHF.R.S32.HI R14, RZ, 0x1f, R28 ;  /* 0x0000001fff0e1819 */ /* 0x000fe4000001141c */
[----:B--2---:R-:W-:-:S02]  /*1370*/  @P1 SHF.R.S32.HI R13, RZ, 0x1f, R215 ;  /* 0x0000001fff0d1819 */ /* 0x004fc400000114d7 */
[----:B------:R-:W-:Y:S02]  /*1380*/  @P1 LEA.HI R15, R15, R29, RZ, 0x3 ;  /* 0x0000001d0f0f1211 */ /* 0x000fe400078f18ff */
[----:B------:R-:W-:Y:S02]  /*1390*/  @P0 SHF.R.S32.HI R12, RZ, 0x1f, R29 ;  /* 0x0000001fff0c0819 */ /* 0x000fe4000001141d */
[----:B------:R-:W-:Y:S02]  /*13a0*/  @P1 LEA.HI R14, R14, R28, RZ, 0x3 ;  /* 0x0000001c0e0e1211 */ /* 0x000fe400078f18ff */
[----:B------:R-:W-:Y:S02]  /*13b0*/  @P1 LEA.HI R13, R13, R215, RZ, 0x3 ;  /* 0x000000d70d0d1211 */ /* 0x000fe400078f18ff */
[----:B------:R-:W-:Y:S02]  /*13c0*/  @P1 LOP3.LUT R15, R15, 0xfffffff8, RZ, 0xc0, !PT ;  /* 0xfffffff80f0f1812 */ /* 0x000fe400078ec0ff */
[----:B------:R-:W-:-:S02]  /*13d0*/  @P0 LEA.HI R12, R12, R29, RZ, 0x3 ;  /* 0x0000001d0c0c0211 */ /* 0x000fc400078f18ff */
[----:B------:R-:W-:Y:S02]  /*13e0*/  @P1 LOP3.LUT R14, R14, 0xfffffff8, RZ, 0xc0, !PT ;  /* 0xfffffff80e0e1812 */ /* 0x000fe400078ec0ff */
[----:B------:R-:W-:Y:S01]  /*13f0*/  @P1 LOP3.LUT R13, R13, 0xfffffff8, RZ, 0xc0, !PT ;  /* 0xfffffff80d0d1812 */ /* 0x000fe200078ec0ff */
[--C-:B------:R-:W-:Y:S01]  /*1400*/  @P1 IMAD.WIDE R22, R15, 0x2, R20.reuse ;  /* 0x000000020f161825 */ /* 0x100fe200078e0214 */
[----:B------:R-:W-:Y:S02]  /*1410*/  @P0 LOP3.LUT R12, R12, 0xfffffff8, RZ, 0xc0, !PT ;  /* 0xfffffff80c0c0812 */ /* 0x000fe400078ec0ff */
[----:B------:R-:W-:Y:S01]  /*1420*/  @P0 LOP3.LUT R11, R11, 0xfffffff8, RZ, 0xc0, !PT ;  /* 0xfffffff80b0b0812 */ /* 0x000fe200078ec0ff */
[----:B------:R-:W-:Y:S01]  /*1430*/  @P1 IMAD.WIDE R14, R14, 0x2, R20 ;  /* 0x000000020e0e1825 */ /* 0x000fe200078e0214 */
[----:B------:R-:W-:-:S03]  /*1440*/  @P0 LOP3.LUT R10, R10, 0xfffffff8, RZ, 0xc0, !PT ;  /* 0xfffffff80a0a0812 */ /* 0x000fc600078ec0ff */
[----:B----4-:R-:W-:-:S04]  /*1450*/  @P1 IMAD.WIDE R24, R13, 0x2, R20 ;  /* 0x000000020d181825 */ /* 0x010fc800078e0214 */
[----:B------:R-:W-:Y:S02]  /*1460*/  @P1 IMAD.SHL.U32 R16, R214, 0x2, RZ ;  /* 0x00000002d6101824 */ /* 0x000fe400078e00ff */
[----:B------:R-:W-:-:S04]  /*1470*/  @P1 IMAD.WIDE R20, R213, 0x2, R20 ;  /* 0x00000002d5141825 */ /* 0x000fc800078e0214 */
[--C-:B---3--:R-:W-:Y:S01]  /*1480*/  @P0 IMAD.WIDE R12, R12, 0x2, R18.reuse ;  /* 0x000000020c0c0825 */ /* 0x108fe200078e0212 */
[----:B------:R1:W-:Y:S03]  /*1490*/  @P1 LDGSTS.E.BYPASS.LTC128B.128 [R16+0xd100], [R20.64], !P6 ;  /* 0x0d10000014101fae */ /* 0x0003e6000f101d4c */
[--C-:B------:R-:W-:Y:S01]  /*14a0*/  @P0 IMAD.WIDE R30, R11, 0x2, R18.reuse ;  /* 0x000000020b1e0825 */ /* 0x100fe200078e0212 */
[----:B------:R1:W-:Y:S03]  /*14b0*/  @P1 LDGSTS.E.BYPASS.LTC128B.128 [R16+0x10100], [R22.64], !P5 ;  /* 0x1010000016101fae */ /* 0x0003e6000e901d4c */
[--C-:B------:R-:W-:Y:S01]  /*14c0*/  @P0 IMAD.WIDE R26, R10, 0x2, R18.reuse ;  /* 0x000000020a1a0825 */ /* 0x100fe200078e0212 */
[----:B------:R2:W-:Y:S03]  /*14d0*/  @P1 LDGSTS.E.BYPASS.LTC128B.128 [R16+0x13100], [R14.64], !P4 ;  /* 0x131000000e101fae */ /* 0x0005e6000e101d4c */
[----:B------:R-:W-:Y:S01]  /*14e0*/  @P0 IMAD.SHL.U32 R6, R214, 0x2, RZ ;  /* 0x00000002d6060824 */ /* 0x000fe200078e00ff */
[----:B------:R3:W-:Y:S01]  /*14f0*/  @P1 LDGSTS.E.BYPASS.LTC128B.128 [R16+0x16100], [R24.64], !P3 ;  /* 0x1610000018101fae */ /* 0x0007e2000d901d4c */
[----:B------:R-:W-:-:S05]  /*1500*/  @P0 IMAD.WIDE R18, R213, 0x2, R18 ;  /* 0x00000002d5120825 */ /* 0x000fca00078e0212 */
[----:B------:R4:W-:Y:S04]  /*1510*/  @P0 LDGSTS.E.BYPASS.LTC128B.128 [R6+0xe100], [R18.64], !P6 ;  /* 0x0e10000012060fae */ /* 0x0009e8000f101d4c */
[----:B------:R5:W-:Y:S04]  /*1520*/  @P0 LDGSTS.E.BYPASS.LTC128B.128 [R6+0x11100], [R12.64], !P5 ;  /* 0x111000000c060fae */ /* 0x000be8000e901d4c */
[----:B------:R4:W-:Y:S04]  /*1530*/  @P0 LDGSTS.E.BYPASS.LTC128B.128 [R6+0x14100], [R30.64], !P4 ;  /* 0x141000001e060fae */ /* 0x0009e8000e101d4c */
[----:B------:R4:W-:Y:S04]  /*1540*/  @P0 LDGSTS.E.BYPASS.LTC128B.128 [R6+0x17100], [R26.64], !P3 ;  /* 0x171000001a060fae */ /* 0x0009e8000d901d4c */
[----:B------:R-:W0:Y:S01]  /*1550*/  LDGDEPBAR ;  /* 0x00000000000079af */ /* 0x000e220000000000 */
[C---:B------:R-:W-:Y:S01]  /*1560*/  R2P PR, R4.reuse, 0x6 ;  /* 0x0000000604007804 */ /* 0x040fe20000000000 */
[----:B------:R-:W-:-:S02]  /*1570*/  IMAD.SHL.U32 R4, R4, 0x40, RZ ;  /* 0x0000004004047824 */ /* 0x000fc400078e00ff */
[C---:B------:R-:W-:Y:S02]  /*1580*/  IMAD R249, R3.reuse, 0x200, R249 ;  /* 0x0000020003f97824 */ /* 0x040fe400078e02f9 */
[----:B------:R-:W-:Y:S01]  /*1590*/  IMAD.SHL.U32 R3, R3, 0x8, RZ ;  /* 0x0000000803037824 */ /* 0x000fe200078e00ff */
[----:B------:R-:W-:Y:S01]  /*15a0*/  LEA.HI R11, R17, R2, RZ, 0x5 ;  /* 0x00000002110b7211 */ /* 0x000fe200078f28ff */
[----:B------:R-:W-:Y:S02]  /*15b0*/  IMAD.MOV.U32 R10, RZ, RZ, 0x20 ;  /* 0x00000020ff0a7424 */ /* 0x000fe400078e00ff */
[----:B-----5:R-:W-:Y:S01]  /*15c0*/  IMAD.MOV.U32 R13, RZ, RZ, 0x10 ;  /* 0x00000010ff0d7424 */ /* 0x020fe200078e00ff */
[----:B------:R-:W-:Y:S01]  /*15d0*/  SHF.R.S32.HI R12, RZ, 0x5, R11 ;  /* 0x00000005ff0c7819 */ /* 0x000fe2000001140b */
[----:B----4-:R-:W-:Y:S01]  /*15e0*/  IMAD.SHL.U32 R6, R5, 0x40, RZ ;  /* 0x0000004005067824 */ /* 0x010fe200078e00ff */
[----:B------:R-:W-:Y:S01]  /*15f0*/  LOP3.LUT R5, R4, 0x1c0, RZ, 0xc0, !PT ;  /* 0x000001c004057812 */ /* 0x000fe200078ec0ff */
[----:B------:R-:W-:-:S04]  /*1600*/  DEPBAR.LE SB0, 0x1 ;  /* 0x000080400000791a */ /* 0x000fc80000000000 */
[----:B------:R-:W-:Y:S01]  /*1610*/  SEL R4, R13, 0xfffffff0, !P1 ;  /* 0xfffffff00d047807 */ /* 0x000fe20004800000 */
[----:B------:R-:W-:-:S04]  /*1620*/  DEPBAR.LE SB0, 0x0 ;  /* 0x000080000000791a */ /* 0x000fc80000000000 */
[----:B------:R-:W-:Y:S02]  /*1630*/  LOP3.LUT R13, R5, 0x8, R3, 0xf8, !PT ;  /* 0x00000008050d7812 */ /* 0x000fe400078ef803 */
[----:B------:R-:W-:Y:S02]  /*1640*/  LOP3.LUT R6, R6, 0xfffffe00, RZ, 0xc0, !PT ;  /* 0xfffffe0006067812 */ /* 0x000fe400078ec0ff */
[----:B------:R-:W-:Y:S02]  /*1650*/  SHF.R.U32.HI R5, RZ, 0x3, R5 ;  /* 0x00000003ff057819 */ /* 0x000fe40000011605 */
[----:B------:R-:W-:Y:S01]  /*1660*/  SEL R3, R10, 0xffffffe0, !P2 ;  /* 0xffffffe00a037807 */ /* 0x000fe20005000000 */
[----:B------:R-:W-:Y:S01]  /*1670*/  BAR.SYNC.DEFER_BLOCKING 0x0 ;  /* 0x0000000000007b1d */ /* 0x000fe20000010000 */
[----:B------:R-:W-:Y:S01]  /*1680*/  R2P PR, R0, 0x6 ;  /* 0x0000000600007804 */ /* 0x000fe20000000000 */
[----:B------:R-:W-:Y:S01]  /*1690*/  IMAD R0, R12, 0x400, R6 ;  /* 0x000004000c007824 */ /* 0x000fe200078e0206 */
[----:B------:R-:W-:Y:S01]  /*16a0*/  LOP3.LUT R5, R13, R5, RZ, 0x3c, !PT ;  /* 0x000000050d057212 */ /* 0x000fe200078e3cff */
[----:B------:R-:W-:Y:S01]  /*16b0*/  IMAD.SHL.U32 R249, R249, 0x2, RZ ;  /* 0x00000002f9f97824 */ /* 0x000fe200078e00ff */
[----:B------:R-:W-:-:S03]  /*16c0*/  PLOP3.LUT P0, PT, PT, PT, UP1, 0x80, 0x0 ;  /* 0x000000000000781c */ /* 0x000fc60003f0f018 */
[----:B------:R-:W-:Y:S01]  /*16d0*/  IMAD.IADD R0, R5, 0x1, R0 ;  /* 0x0000000105007824 */ /* 0x000fe200078e0200 */
[C---:B------:R-:W-:Y:S02]  /*16e0*/  IADD3 R12, R249.reuse, 0xc100, RZ ;  /* 0x0000c100f90c7810 */ /* 0x040fe40007ffe0ff */
[----:B------:R-:W-:Y:S02]  /*16f0*/  IADD3 R247, R249, 0xc120, RZ ;  /* 0x0000c120f9f77810 */ /* 0x000fe40007ffe0ff */
[----:B------:R-:W-:Y:S02]  /*1700*/  LEA R250, R0, 0x18100, 0x1 ;  /* 0x0001810000fa7811 */ /* 0x000fe400078e08ff */
[----:B------:R-:W-:Y:S01]  /*1710*/  @P1 IADD3 R247, R12, -0x20, RZ ;  /* 0xffffffe00cf71810 */ /* 0x000fe20007ffe0ff */
[----:B------:R-:W-:Y:S02]  /*1720*/  IMAD.SHL.U32 R12, R0, 0x2, RZ ;  /* 0x00000002000c7824 */ /* 0x000fe400078e00ff */
[----:B------:R-:W-:Y:S01]  /*1730*/  IMAD R248, R4, 0x2, R250 ;  /* 0x0000000204f87824 */ /* 0x000fe200078e02fa */
[----:B------:R-:W-:-:S02]  /*1740*/  LOP3.LUT R11, R11, 0xffffffe0, RZ, 0xc0, !PT ;  /* 0xffffffe00b0b7812 */ /* 0x000fc400078ec0ff */
[----:B------:R-:W-:Y:S01]  /*1750*/  ISETP.GE.AND P1, PT, R215, c[0x0][0x1d4], PT ;  /* 0x00007500d7007a0c */ /* 0x000fe20003f26270 */
[----:B--2---:R-:W2:Y:S01]  /*1760*/  LDSM.16.M88.4 R12, [R12+0x18100] ;  /* 0x018100000c0c783b */ /* 0x004ea20000000200 */
[----:B------:R-:W-:-:S03]  /*1770*/  LOP3.LUT R5, R5, R6, RZ, 0xfc, !PT ;  /* 0x0000000605057212 */ /* 0x000fc600078efcff */
[----:B------:R1:W4:Y:S01]  /*1780*/  LDSM.16.M88.4 R80, [R249+0xc100] ;  /* 0x00c10000f950783b */ /* 0x0003220000000200 */
[----:B------:R-:W-:-:S03]  /*1790*/  IMAD.IADD R2, R2, 0x1, -R11 ;  /* 0x0000000102027824 */ /* 0x000fc600078e0a0b */
[----:B------:R1:W1:Y:S01]  /*17a0*/  LDSM.16.M88.4 R72, [R249+0xc900] ;  /* 0x00c90000f948783b */ /* 0x0002620000000200 */
[----:B------:R-:W-:-:S03]  /*17b0*/  ISETP.GT.AND P3, PT, R116, 0x5f, PT ;  /* 0x0000005f7400780c */ /* 0x000fc60003f64270 */
[----:B------:R1:W1:Y:S01]  /*17c0*/  LDSM.16.M88.4 R64, [R249+0xd100] ;  /* 0x00d10000f940783b */ /* 0x0002620000000200 */
[----:B------:R-:W-:-:S03]  /*17d0*/  SEL R6, RZ, 0x10, P1 ;  /* 0x00000010ff067807 */ /* 0x000fc60000800000 */
[----:B------:R1:W1:Y:S01]  /*17e0*/  LDSM.16.M88.4 R56, [R249+0xd900] ;  /* 0x00d90000f938783b */ /* 0x0002620000000200 */
[----:B------:R-:W-:-:S03]  /*17f0*/  SEL R0, R10, 0xffffffe0, !P2 ;  /* 0xffffffe00a007807 */ /* 0x000fc60005000000 */
[----:B------:R1:W1:Y:S01]  /*1800*/  LDSM.16.M88.4 R48, [R249+0xe100] ;  /* 0x00e10000f930783b */ /* 0x0002620000000200 */
[----:B------:R-:W-:-:S03]  /*1810*/  IADD3 R239, R247, 0x800, RZ ;  /* 0x00000800f7ef7810 */ /* 0x000fc60007ffe0ff */
[----:B------:R1:W1:Y:S01]  /*1820*/  LDSM.16.M88.4 R96, [R249+0xe900] ;  /* 0x00e90000f960783b */ /* 0x0002620000000200 */
[----:B------:R-:W-:-:S03]  /*1830*/  IADD3 R238, R247, 0x1000, RZ ;  /* 0x00001000f7ee7810 */ /* 0x000fc60007ffe0ff */
[----:B------:R1:W1:Y:S01]  /*1840*/  LDSM.16.M88.4 R84, [R248] ;  /* 0x00000000f854783b */ /* 0x0002620000000200 */
[----:B------:R-:W-:-:S03]  /*1850*/  IADD3 R237, R247, 0x1800, RZ ;  /* 0x00001800f7ed7810 */ /* 0x000fc60007ffe0ff */
[----:B------:R1:W1:Y:S01]  /*1860*/  LDSM.16.M88.4 R40, [R247] ;  /* 0x00000000f728783b */ /* 0x0002620000000200 */
[----:B------:R-:W-:-:S03]  /*1870*/  IADD3 R236, R247, 0x2000, RZ ;  /* 0x00002000f7ec7810 */ /* 0x000fc60007ffe0ff */
[----:B------:R1:W1:Y:S01]  /*1880*/  LDSM.16.M88.4 R36, [R247+0x800] ;  /* 0x00080000f724783b */ /* 0x0002620000000200 */
[----:B------:R-:W-:-:S03]  /*1890*/  IADD3 R235, R247, 0x2800, RZ ;  /* 0x00002800f7eb7810 */ /* 0x000fc60007ffe0ff */
[----:B------:R1:W1:Y:S04]  /*18a0*/  LDSM.16.M88.4 R32, [R247+0x1000] ;  /* 0x00100000f720783b */ /* 0x0002680000000200 */
[----:B---3--:R3:W1:Y:S04]  /*18b0*/  LDSM.16.M88.4 R24, [R247+0x1800] ;  /* 0x00180000f718783b */ /* 0x0086680000000200 */
[----:B------:R3:W1:Y:S04]  /*18c0*/  LDSM.16.M88.4 R92, [R247+0x2000] ;  /* 0x00200000f75c783b */ /* 0x0006680000000200 */
[----:B------:R3:W1:Y:S01]  /*18d0*/  LDSM.16.M88.4 R88, [R247+0x2800] ;  /* 0x00280000f758783b */ /* 0x0006620000000200 */
[----:B------:R-:W-:Y:S05]  /*18e0*/  @!P0 BRA `(.L_x_769) ;  /* 0x0000059000008947 */ /* 0x000fea0003800000 */
[----:B--2-4-:R-:W-:Y:S01]  /*18f0*/  IMAD R9, R9, c[0x0][0x208], RZ ;  /* 0x0000820009097a24 */ /* 0x014fe200078e02ff */
[----:B-1----:R-:W-:Y:S01]  /*1900*/  P2R R20, PR, RZ, 0x8 ;  /* 0x00000008ff147803 */ /* 0x002fe20000000000 */
[----:B------:R-:W-:Y:S01]  /*1910*/  IMAD.WIDE.U32 R10, R252, c[0x0][0x208], RZ ;  /* 0x00008200fc0a7a25 */ /* 0x000fe200078e00ff */
[----:B------:R-:W-:-:S02]  /*1920*/  ISETP.GE.AND P3, PT, R213, c[0x0][0x1d4], PT ;  /* 0x00007500d5007a0c */ /* 0x000fc40003f66270 */
[----:B------:R-:W-:Y:S01]  /*1930*/  SHF.R.S32.HI R44, RZ, 0x1f, R29 ;  /* 0x0000001fff2c7819 */ /* 0x000fe2000001141d */
[----:B------:R-:W-:Y:S01]  /*1940*/  IMAD R9, R252, c[0x0][0x20c], R9 ;  /* 0x00008300fc097a24 */ /* 0x000fe200078e0209 */
[----:B------:R-:W-:Y:S01]  /*1950*/  SHF.R.S32.HI R30, RZ, 0x1f, R28 ;  /* 0x0000001fff1e7819 */ /* 0x000fe2000001141c */
[----:B------:R-:W-:Y:S01]  /*1960*/  IMAD R8, R8, c[0x0][0x218], RZ ;  /* 0x0000860008087a24 */ /* 0x000fe200078e02ff */
[----:B------:R-:W-:Y:S01]  /*1970*/  LEA.HI R44, R44, R29, RZ, 0x3 ;  /* 0x0000001d2c2c7211 */ /* 0x000fe200078f18ff */
[----:B------:R-:W-:Y:S01]  /*1980*/  IMAD.IADD R11, R11, 0x1, R9 ;  /* 0x000000010b0b7824 */ /* 0x000fe200078e0209 */
[----:B------:R-:W-:Y:S01]  /*1990*/  LEA.HI R30, R30, R28, RZ, 0x3 ;  /* 0x0000001c1e1e7211 */ /* 0x000fe200078f18ff */
[C---:B------:R-:W-:Y:S01]  /*19a0*/  IMAD R8, R251.reuse, c[0x0][0x21c], R8 ;  /* 0x00008700fb087a24 */ /* 0x040fe200078e0208 */
[----:B------:R-:W-:Y:S01]  /*19b0*/  LOP3.LUT R44, R44, 0xfffffff8, RZ, 0xc0, !PT ;  /* 0xfffffff82c2c7812 */ /* 0x000fe200078ec0ff */
[----:B------:R-:W-:Y:S01]  /*19c0*/  IMAD.WIDE.U32 R10, R251, c[0x0][0x218], R10 ;  /* 0x00008600fb0a7a25 */ /* 0x000fe200078e000a */
[----:B------:R-:W-:-:S02]  /*19d0*/  LOP3.LUT R30, R30, 0xfffffff8, RZ, 0xc0, !PT ;  /* 0xfffffff81e1e7812 */ /* 0x000fc400078ec0ff */
[----:B------:R-:W-:Y:S01]  /*19e0*/  ISETP.GE.AND P2, PT, R29, c[0x0][0x1d4], PT ;  /* 0x000075001d007a0c */ /* 0x000fe20003f46270 */
[----:B------:R-:W-:Y:S01]  /*19f0*/  IMAD.WIDE R46, R213, 0x2, RZ ;  /* 0x00000002d52e7825 */ /* 0x000fe200078e02ff */
[----:B------:R-:W-:Y:S02]  /*1a00*/  IADD3 R10, P0, R10, UR22, RZ ;  /* 0x000000160a0a7c10 */ /* 0x000fe4000ff1e0ff */
[----:B------:R-:W-:Y:S01]  /*1a10*/  ISETP.GE.AND P1, PT, R28, c[0x0][0x1d4], PT ;  /* 0x000075001c007a0c */ /* 0x000fe20003f26270 */
[----:B------:R-:W-:Y:S01]  /*1a20*/  IMAD.SHL.U32 R9, R214, 0x2, RZ ;  /* 0x00000002d6097824 */ /* 0x000fe200078e00ff */
[----:B------:R-:W-:Y:S01]  /*1a30*/  IADD3.X R8, R11, UR5, R8, P0, !PT ;  /* 0x000000050b087c10 */ /* 0x000fe200087fe408 */
[----:B------:R-:W-:Y:S01]  /*1a40*/  IMAD.WIDE R44, R44, 0x2, RZ ;  /* 0x000000022c2c7825 */ /* 0x000fe200078e02ff */
[----:B------:R-:W-:Y:S02]  /*1a50*/  LEA R11, P0, R10, c[0x0][0x1f8], 0x1 ;  /* 0x00007e000a0b7a11 */ /* 0x000fe400078008ff */
[----:B------:R-:W-:Y:S01]  /*1a60*/  P2R R21, PR, RZ, 0x20 ;  /* 0x00000020ff157803 */ /* 0x000fe20000000000 */
[----:B------:R-:W-:Y:S01]  /*1a70*/  IMAD.WIDE R30, R30, 0x2, RZ ;  /* 0x000000021e1e7825 */ /* 0x000fe200078e02ff */
[----:B------:R-:W-:Y:S01]  /*1a80*/  LEA.HI.X R10, R10, c[0x0][0x1fc], R8, 0x1, P0 ;  /* 0x00007f000a0a7a11 */ /* 0x000fe200000f0c08 */
[----:B------:R-:W1:Y:S01]  /*1a90*/  SHFL.IDX PT, R18, R11, RZ, 0x181f ;  /* 0x00181fff0b127589 */ /* 0x000e6200000e0000 */
[----:B------:R-:W-:-:S03]  /*1aa0*/  SHF.R.S32.HI R8, RZ, 0x1f, R215 ;  /* 0x0000001fff087819 */ /* 0x000fc600000114d7 */
[----:B------:R-:W2:Y:S01]  /*1ab0*/  SHFL.IDX PT, R19, R10, RZ, 0x181f ;  /* 0x00181fff0a137589 */ /* 0x000ea200000e0000 */
[----:B------:R-:W-:-:S03]  /*1ac0*/  LEA.HI R8, R8, R215, RZ, 0x3 ;  /* 0x000000d708087211 */ /* 0x000fc600078f18ff */
[----:B------:R-:W4:Y:S01]  /*1ad0*/  SHFL.IDX PT, R16, R11, 0x1, 0x181f ;  /* 0x00381f000b107f89 */ /* 0x000f2200000e0000 */
[----:B------:R-:W-:-:S03]  /*1ae0*/  LOP3.LUT R8, R8, 0xfffffff8, RZ, 0xc0, !PT ;  /* 0xfffffff808087812 */ /* 0x000fc600078ec0ff */
[----:B------:R-:W5:Y:S02]  /*1af0*/  SHFL.IDX PT, R17, R10, 0x1, 0x181f ;  /* 0x00381f000a117f89 */ /* 0x000f6400000e0000 */
[----:B------:R-:W-:Y:S01]  /*1b00*/  IMAD.WIDE R54, R8, 0x2, RZ ;  /* 0x0000000208367825 */ /* 0x000fe200078e02ff */
[----:B------:R-:W-:Y:S01]  /*1b10*/  P2R R8, PR, RZ, 0x10 ;  /* 0x00000010ff087803 */ /* 0x000fe20000000000 */
[----:B------:R-:W3:Y:S01]  /*1b20*/  SHFL.IDX PT, R11, R11, 0x2, 0x181f ;  /* 0x00581f000b0b7f89 */ /* 0x000ee200000e0000 */
[----:B------:R-:W-:-:S03]  /*1b30*/  ISETP.LT.OR P4, PT, R7, 0x21, P2 ;  /* 0x000000210700780c */ /* 0x000fc60001781670 */
[----:B------:R-:W3:Y:S01]  /*1b40*/  SHFL.IDX PT, R10, R10, 0x2, 0x181f ;  /* 0x00581f000a0a7f89 */ /* 0x000ee200000e0000 */
[----:B-1----:R-:W-:-:S05]  /*1b50*/  IADD3 R22, P0, R18, R46, RZ ;  /* 0x0000002e12167210 */ /* 0x002fca0007f1e0ff */
[----:B--2---:R-:W-:Y:S01]  /*1b60*/  IMAD.X R23, R19, 0x1, R47, P0 ;  /* 0x0000000113177824 */ /* 0x004fe200000e062f */
[----:B------:R-:W-:-:S13]  /*1b70*/  ISETP.LT.OR P0, PT, R7, 0x1, P3 ;  /* 0x000000010700780c */ /* 0x000fda0001f01670 */
[----:B------:R1:W-:Y:S02]  /*1b80*/  LDGSTS.E.BYPASS.LTC128B.128 [R9+0x100], [R22.64], !P0 ;  /* 0x0010000016097fae */ /* 0x0003e4000c101d4c */
[----:B-1----:R-:W-:-:S05]  /*1b90*/  IADD3 R22, P0, R18, R44, RZ ;  /* 0x0000002c12167210 */ /* 0x002fca0007f1e0ff */
[----:B------:R-:W-:Y:S01]  /*1ba0*/  IMAD.X R23, R19, 0x1, R45, P0 ;  /* 0x0000000113177824 */ /* 0x000fe200000e062d */
[----:B------:R-:W-:-:S05]  /*1bb0*/  IADD3 R52, P0, R18, R30, RZ ;  /* 0x0000001e12347210 */ /* 0x000fca0007f1e0ff */
[----:B------:R-:W-:Y:S01]  /*1bc0*/  IMAD.X R53, R19, 0x1, R31, P0 ;  /* 0x0000000113357824 */ /* 0x000fe200000e061f */
[----:B------:R-:W-:-:S05]  /*1bd0*/  IADD3 R18, P0, R18, R54, RZ ;  /* 0x0000003612127210 */ /* 0x000fca0007f1e0ff */
[----:B------:R-:W-:Y:S01]  /*1be0*/  IMAD.X R19, R19, 0x1, R55, P0 ;  /* 0x0000000113137824 */ /* 0x000fe200000e0637 */
[----:B----4-:R-:W-:-:S05]  /*1bf0*/  IADD3 R68, P0, R46, R16, RZ ;  /* 0x000000102e447210 */ /* 0x010fca0007f1e0ff */
[----:B-----5:R-:W-:Y:S01]  /*1c00*/  IMAD.X R69, R47, 0x1, R17, P0 ;  /* 0x000000012f457824 */ /* 0x020fe200000e0611 */
[----:B------:R-:W-:-:S05]  /*1c10*/  IADD3 R62, P0, R44, R16, RZ ;  /* 0x000000102c3e7210 */ /* 0x000fca0007f1e0ff */
[----:B------:R-:W-:Y:S01]  /*1c20*/  IMAD.X R63, R45, 0x1, R17, P0 ;  /* 0x000000012d3f7824 */ /* 0x000fe200000e0611 */
[----:B------:R-:W-:-:S05]  /*1c30*/  IADD3 R60, P0, R30, R16, RZ ;  /* 0x000000101e3c7210 */ /* 0x000fca0007f1e0ff */
[----:B------:R-:W-:Y:S01]  /*1c40*/  IMAD.X R61, R31, 0x1, R17, P0 ;  /* 0x000000011f3d7824 */ /* 0x000fe200000e0611 */
[----:B------:R-:W-:-:S05]  /*1c50*/  IADD3 R16, P0, R54, R16, RZ ;  /* 0x0000001036107210 */ /* 0x000fca0007f1e0ff */
[----:B------:R-:W-:Y:S01]  /*1c60*/  IMAD.X R17, R55, 0x1, R17, P0 ;  /* 0x0000000137117824 */ /* 0x000fe200000e0611 */
[----:B---3--:R-:W-:-:S05]  /*1c70*/  IADD3 R46, P0, R46, R11, RZ ;  /* 0x0000000b2e2e7210 */ /* 0x008fca0007f1e0ff */
[----:B------:R-:W-:Y:S01]  /*1c80*/  IMAD.X R47, R47, 0x1, R10, P0 ;  /* 0x000000012f2f7824 */ /* 0x000fe200000e060a */
[----:B------:R-:W-:-:S05]  /*1c90*/  IADD3 R44, P0, R44, R11, RZ ;  /* 0x0000000b2c2c7210 */ /* 0x000fca0007f1e0ff */
[----:B------:R-:W-:Y:S01]  /*1ca0*/  IMAD.X R45, R45, 0x1, R10, P0 ;  /* 0x000000012d2d7824 */ /* 0x000fe200000e060a */
[----:B------:R-:W-:-:S05]  /*1cb0*/  IADD3 R30, P0, R30, R11, RZ ;  /* 0x0000000b1e1e7210 */ /* 0x000fca0007f1e0ff */
[----:B------:R-:W-:Y:S01]  /*1cc0*/  IMAD.X R31, R31, 0x1, R10, P0 ;  /* 0x000000011f1f7824 */ /* 0x000fe200000e060a */
[----:B------:R-:W-:-:S05]  /*1cd0*/  IADD3 R54, P0, R54, R11, RZ ;  /* 0x0000000b36367210 */ /* 0x000fca0007f1e0ff */
[----:B------:R-:W-:Y:S01]  /*1ce0*/  IMAD.X R55, R55, 0x1, R10, P0 ;  /* 0x0000000137377824 */ /* 0x000fe200000e060a */
[C---:B------:R-:W-:Y:S02]  /*1cf0*/  ISETP.LT.OR P0, PT, R7.reuse, 0x1, P2 ;  /* 0x000000010700780c */ /* 0x040fe40001701670 */
[----:B------:R-:W-:-:S11]  /*1d00*/  ISETP.LT.OR P2, PT, R7, 0x41, P2 ;  /* 0x000000410700780c */ /* 0x000fd60001741670 */
[----:B------:R1:W-:Y:S01]  /*1d10*/  LDGSTS.E.BYPASS.LTC128B.128 [R9+0x3100], [R22.64], !P0 ;  /* 0x0310000016097fae */ /* 0x0003e2000c101d4c */
[----:B------:R-:W-:-:S13]  /*1d20*/  ISETP.LT.OR P0, PT, R7, 0x1, P1 ;  /* 0x000000010700780c */ /* 0x000fda0000f01670 */
[----:B------:R1:W-:Y:S01]  /*1d30*/  LDGSTS.E.BYPASS.LTC128B.128 [R9+0x6100], [R52.64], !P0 ;  /* 0x0610000034097fae */ /* 0x0003e2000c101d4c */
[----:B------:R-:W-:-:S04]  /*1d40*/  ISETP.GE.AND P0, PT, R215, c[0x0][0x1d4], PT ;  /* 0x00007500d7007a0c */ /* 0x000fc80003f06270 */
[----:B------:R-:W-:-:S13]  /*1d50*/  ISETP.LT.OR P5, PT, R7, 0x1, P0 ;  /* 0x000000010700780c */ /* 0x000fda00007a1670 */
[----:B------:R1:W-:Y:S01]  /*1d60*/  LDGSTS.E.BYPASS.LTC128B.128 [R9+0x9100], [R18.64], !P5 ;  /* 0x0910000012097fae */ /* 0x0003e2000e901d4c */
[C---:B------:R-:W-:Y:S02]  /*1d70*/  ISETP.LT.OR P5, PT, R7.reuse, 0x21, P3 ;  /* 0x000000210700780c */ /* 0x040fe40001fa1670 */
[----:B------:R-:W-:-:S11]  /*1d80*/  ISETP.LT.OR P3, PT, R7, 0x41, P3 ;  /* 0x000000410700780c */ /* 0x000fd60001f61670 */
[----:B------:R1:W-:Y:S01]  /*1d90*/  LDGSTS.E.BYPASS.LTC128B.128 [R9+0x1100], [R68.64], !P5 ;  /* 0x0110000044097fae */ /* 0x0003e2000e901d4c */
[----:B------:R-:W-:-:S03]  /*1da0*/  ISETP.NE.AND P5, PT, R21, RZ, PT ;  /* 0x000000ff1500720c */ /* 0x000fc60003fa5270 */
[----:B------:R1:W-:Y:S01]  /*1db0*/  LDGSTS.E.BYPASS.LTC128B.128 [R9+0x4100], [R62.64], !P4 ;  /* 0x041000003e097fae */ /* 0x0003e2000e101d4c */
[C---:B------:R-:W-:Y:S02]  /*1dc0*/  ISETP.LT.OR P4, PT, R7.reuse, 0x21, P1 ;  /* 0x000000210700780c */ /* 0x040fe40000f81670 */
[----:B------:R-:W-:-:S11]  /*1dd0*/  ISETP.LT.OR P1, PT, R7, 0x41, P1 ;  /* 0x000000410700780c */ /* 0x000fd60000f21670 */
[----:B------:R1:W-:Y:S01]  /*1de0*/  LDGSTS.E.BYPASS.LTC128B.128 [R9+0x7100], [R60.64], !P4 ;  /* 0x071000003c097fae */ /* 0x0003e2000e101d4c */
[C---:B------:R-:W-:Y:S02]  /*1df0*/  ISETP.LT.OR P4, PT, R7.reuse, 0x21, P0 ;  /* 0x000000210700780c */ /* 0x040fe40000781670 */
[----:B------:R-:W-:-:S11]  /*1e00*/  ISETP.LT.OR P0, PT, R7, 0x41, P0 ;  /* 0x000000410700780c */ /* 0x000fd60000701670 */
[----:B------:R1:W-:Y:S01]  /*1e10*/  LDGSTS.E.BYPASS.LTC128B.128 [R9+0xa100], [R16.64], !P4 ;  /* 0x0a10000010097fae */ /* 0x0003e2000e101d4c */
[----:B------:R-:W-:-:S03]  /*1e20*/  ISETP.NE.AND P4, PT, R8, RZ, PT ;  /* 0x000000ff0800720c */ /* 0x000fc60003f85270 */
[----:B------:R1:W-:Y:S01]  /*1e30*/  LDGSTS.E.BYPASS.LTC128B.128 [R9+0x2100], [R46.64], !P3 ;  /* 0x021000002e097fae */ /* 0x0003e2000d901d4c */
[----:B------:R-:W-:-:S03]  /*1e40*/  ISETP.NE.AND P3, PT, R20, RZ, PT ;  /* 0x000000ff1400720c */ /* 0x000fc60003f65270 */
[----:B------:R1:W-:Y:S04]  /*1e50*/  LDGSTS.E.BYPASS.LTC128B.128 [R9+0x5100], [R44.64], !P2 ;  /* 0x051000002c097fae */ /* 0x0003e8000d101d4c */
[----:B------:R1:W-:Y:S04]  /*1e60*/  LDGSTS.E.BYPASS.LTC128B.128 [R9+0x8100], [R30.64], !P1 ;  /* 0x081000001e097fae */ /* 0x0003e8000c901d4c */
[----:B------:R1:W-:Y:S02]  /*1e70*/  LDGSTS.E.BYPASS.LTC128B.128 [R9+0xb100], [R54.64], !P0 ;  /* 0x0b10000036097fae */ /* 0x0003e4000c101d4c */
.L_x_769:
[C---:B-12-4-:R-:W-:Y:S01]  /*1e80*/  HMMA.16816.F32.BF16 R8, R12.reuse, R80, RZ ;  /* 0x000000500c08723c */ /* 0x056fe200000418ff */
[C---:B------:R-:W-:Y:S01]  /*1e90*/  LEA R246, R3.reuse, R250, 0x1 ;  /* 0x000000fa03f67211 */ /* 0x040fe200078e08ff */
[----:B------:R-:W0:Y:S01]  /*1ea0*/  LDGDEPBAR ;  /* 0x00000000000079af */ /* 0x000e220000000000 */
[C---:B------:R-:W-:Y:S01]  /*1eb0*/  LEA R243, R0.reuse, R249, 0x1 ;  /* 0x000000f900f37211 */ /* 0x040fe200078e08ff */
[----:B------:R-:W-:Y:S01]  /*1ec0*/  UISETP.GE.AND UP1, UPT, UR10, 0x61, UPT ;  /* 0x000000610a00788c */ /* 0x000fe2000bf26270 */
[----:B------:R-:W-:Y:S01]  /*1ed0*/  LEA R245, R3, R248, 0x1 ;  /* 0x000000f803f57211 */ /* 0x000fe200078e08ff */
[----:B------:R-:W-:Y:S01]  /*1ee0*/  LDSM.16.M88.4 R20, [R246] ;  /* 0x00000000f614783b */ /* 0x000fe20000000200 */
[----:B------:R-:W-:Y:S01]  /*1ef0*/  LEA R234, R0, R247, 0x1 ;  /* 0x000000f700ea7211 */ /* 0x000fe200078e08ff */
[----:B------:R-:W-:Y:S01]  /*1f00*/  HMMA.16816.F32.BF16 R76, R12, R72, RZ ;  /* 0x000000480c4c723c */ /* 0x000fe200000418ff */
[----:B------:R-:W-:Y:S01]  /*1f10*/  IADD3 R233, R247, 0x3000, RZ ;  /* 0x00003000f7e97810 */ /* 0x000fe20007ffe0ff */
[----:B------:R-:W-:Y:S01]  /*1f20*/  LDSM.16.M88.4 R44, [R243+0xc100] ;  /* 0x00c10000f32c783b */ /* 0x000fe20000000200 */
[----:B------:R-:W-:-:S02]  /*1f30*/  PLOP3.LUT P0, PT, PT, PT, UP1, 0x40, 0x0 ;  /* 0x000000000000781c */ /* 0x000fc40003f0e818 */
[C---:B------:R-:W-:Y:S01]  /*1f40*/  IADD3 R232, R247.reuse, 0x3800, RZ ;  /* 0x00003800f7e87810 */ /* 0x040fe20007ffe0ff */
[----:B------:R-:W-:Y:S01]  /*1f50*/  LDSM.16.M88.4 R112, [R243+0xe900] ;  /* 0x00e90000f370783b */ /* 0x000fe20000000200 */
[C---:B------:R-:W-:Y:S01]  /*1f60*/  IADD3 R231, R247.reuse, 0x4000, RZ ;  /* 0x00004000f7e77810 */ /* 0x040fe20007ffe0ff */
[C---:B------:R-:W-:Y:S01]  /*1f70*/  HMMA.16816.F32.BF16 R80, R12.reuse, R82, RZ ;  /* 0x000000520c50723c */ /* 0x040fe200000418ff */
[C---:B------:R-:W-:Y:S01]  /*1f80*/  IADD3 R230, R247.reuse, 0x4800, RZ ;  /* 0x00004800f7e67810 */ /* 0x040fe20007ffe0ff */
[----:B------:R-:W-:Y:S01]  /*1f90*/  LDSM.16.M88.4 R108, [R245] ;  /* 0x00000000f56c783b */ /* 0x000fe20000000200 */
[C---:B------:R-:W-:Y:S02]  /*1fa0*/  IADD3 R229, R247.reuse, 0x5000, RZ ;  /* 0x00005000f7e57810 */ /* 0x040fe40007ffe0ff */
[C---:B------:R-:W-:Y:S01]  /*1fb0*/  IADD3 R228, R247.reuse, 0x5800, RZ ;  /* 0x00005800f7e47810 */ /* 0x040fe20007ffe0ff */
[----:B------:R-:W-:Y:S01]  /*1fc0*/  LDSM.16.M88.4 R100, [R234+0x800] ;  /* 0x00080000ea64783b */ /* 0x000fe20000000200 */
[C---:B------:R-:W-:Y:S01]  /*1fd0*/  IADD3 R227, R247.reuse, 0x6000, RZ ;  /* 0x00006000f7e37810 */ /* 0x040fe20007ffe0ff */
[----:B------:R-:W-:Y:S01]  /*1fe0*/  HMMA.16816.F32.BF16 R72, R12, R74, RZ ;  /* 0x0000004a0c48723c */ /* 0x000fe200000418ff */
[C---:B------:R-:W-:Y:S01]  /*1ff0*/  IADD3 R226, R247.reuse, 0x6800, RZ ;  /* 0x00006800f7e27810 */ /* 0x040fe20007ffe0ff */
[----:B------:R-:W-:Y:S01]  /*2000*/  LDSM.16.M88.4 R104, [R234] ;  /* 0x00000000ea68783b */ /* 0x000fe20000000200 */
[----:B------:R-:W-:-:S02]  /*2010*/  IADD3 R225, R247, 0x7000, RZ ;  /* 0x00007000f7e17810 */ /* 0x000fc40007ffe0ff */
[C---:B------:R-:W-:Y:S02]  /*2020*/  IADD3 R224, R247.reuse, 0x7800, RZ ;  /* 0x00007800f7e07810 */ /* 0x040fe40007ffe0ff */
[C---:B------:R-:W-:Y:S01]  /*2030*/  IADD3 R223, R247.reuse, 0x8000, RZ ;  /* 0x00008000f7df7810 */ /* 0x040fe20007ffe0ff */
[C---:B------:R-:W-:Y:S01]  /*2040*/  HMMA.16816.F32.BF16 R68, R12.reuse, R64, RZ ;  /* 0x000000400c44723c */ /* 0x040fe200000418ff */
[C---:B------:R-:W-:Y:S02]  /*2050*/  IADD3 R222, R247.reuse, 0x8800, RZ ;  /* 0x00008800f7de7810 */ /* 0x040fe40007ffe0ff */
[C---:B------:R-:W-:Y:S02]  /*2060*/  IADD3 R221, R247.reuse, 0x9000, RZ ;  /* 0x00009000f7dd7810 */ /* 0x040fe40007ffe0ff */
[C---:B------:R-:W-:Y:S02]  /*2070*/  IADD3 R220, R247.reuse, 0x9800, RZ ;  /* 0x00009800f7dc7810 */ /* 0x040fe40007ffe0ff */
[C---:B------:R-:W-:Y:S01]  /*2080*/  IADD3 R219, R247.reuse, 0xa000, RZ ;  /* 0x0000a000f7db7810 */ /* 0x040fe20007ffe0ff */
[----:B------:R-:W-:Y:S01]  /*2090*/  HMMA.16816.F32.BF16 R64, R12, R66, RZ ;  /* 0x000000420c40723c */ /* 0x000fe200000418ff */
[----:B------:R-:W-:-:S02]  /*20a0*/  IADD3 R218, R247, 0xa800, RZ ;  /* 0x0000a800f7da7810 */ /* 0x000fc40007ffe0ff */
[C---:B------:R-:W-:Y:S02]  /*20b0*/  IADD3 R217, R247.reuse, 0xb000, RZ ;  /* 0x0000b000f7d97810 */ /* 0x040fe40007ffe0ff */
[----:B------:R-:W-:-:S03]  /*20c0*/  IADD3 R216, R247, 0xb800, RZ ;  /* 0x0000b800f7d87810 */ /* 0x000fc60007ffe0ff */
        /* <DEDUP_REMOVED lines=10> */
[----:B------:R-:W4:Y:S07]  /*2170*/  LDSM.16.M88.4 R32, [R243+0xd900] ;  /* 0x00d90000f320783b */ /* 0x000f2e0000000200 */
[C---:B------:R-:W-:Y:S08]  /*2180*/  HMMA.16816.F32.BF16 R52, R12.reuse, R48, RZ ;  /* 0x000000300c34723c */ /* 0x040ff000000418ff */
[C---:B------:R-:W-:Y:S08]  /*2190*/  HMMA.16816.F32.BF16 R48, R12.reuse, R50, RZ ;  /* 0x000000320c30723c */ /* 0x040ff000000418ff */
[C---:B------:R-:W-:Y:S08]  /*21a0*/  HMMA.16816.F32.BF16 R16, R12.reuse, R96, RZ ;  /* 0x000000600c10723c */ /* 0x040ff000000418ff */
[----:B------:R-:W-:Y:S01]  /*21b0*/  HMMA.16816.F32.BF16 R12, R12, R98, RZ ;  /* 0x000000620c0c723c */ /* 0x000fe200000418ff */
[----:B------:R-:W-:Y:S07]  /*21c0*/  LDSM.16.M88.4 R96, [R234+0x1000] ;  /* 0x00100000ea60783b */ /* 0x000fee0000000200 */
[C---:B------:R-:W-:Y:S08]  /*21d0*/  HMMA.16816.F32.BF16 R60, R84.reuse, R24, R60 ;  /* 0x00000018543c723c */ /* 0x040ff0000004183c */
[C---:B------:R-:W-:Y:S01]  /*21e0*/  HMMA.16816.F32.BF16 R56, R84.reuse, R26, R56 ;  /* 0x0000001a5438723c */ /* 0x040fe20000041838 */
[----:B------:R-:W5:Y:S07]  /*21f0*/  LDSM.16.M88.4 R24, [R243+0xe100] ;  /* 0x00e10000f318783b */ /* 0x000f6e0000000200 */
[C---:B------:R-:W-:Y:S08]  /*2200*/  HMMA.16816.F32.BF16 R52, R84.reuse, R92, R52 ;  /* 0x0000005c5434723c */ /* 0x040ff00000041834 */
[C---:B------:R-:W-:Y:S01]  /*2210*/  HMMA.16816.F32.BF16 R48, R84.reuse, R94, R48 ;  /* 0x0000005e5430723c */ /* 0x040fe20000041830 */
[----:B------:R-:W-:Y:S07]  /*2220*/  LDSM.16.M88.4 R92, [R234+0x1800] ;  /* 0x00180000ea5c783b */ /* 0x000fee0000000200 */
[C---:B------:R-:W-:Y:S08]  /*2230*/  HMMA.16816.F32.BF16 R16, R84.reuse, R88, R16 ;  /* 0x000000585410723c */ /* 0x040ff00000041810 */
[----:B------:R-:W-:Y:S01]  /*2240*/  HMMA.16816.F32.BF16 R12, R84, R90, R12 ;  /* 0x0000005a540c723c */ /* 0x000fe2000004180c */
[----:B------:R-:W3:Y:S04]  /*2250*/  LDSM.16.M88.4 R88, [R234+0x2000] ;  /* 0x00200000ea58783b */ /* 0x000ee80000000200 */
[----:B------:R-:W-:Y:S03]  /*2260*/  LDSM.16.M88.4 R84, [R234+0x2800] ;  /* 0x00280000ea54783b */ /* 0x000fe60000000200 */
[C---:B-1----:R-:W-:Y:S08]  /*2270*/  HMMA.16816.F32.BF16 R76, R20.reuse, R40, R76 ;  /* 0x00000028144c723c */ /* 0x042ff0000004184c */
[C---:B------:R-:W-:Y:S01]  /*2280*/  HMMA.16816.F32.BF16 R72, R20.reuse, R42, R72 ;  /* 0x0000002a1448723c */ /* 0x040fe20000041848 */
[----:B------:R-:W-:Y:S07]  /*2290*/  LDSM.16.M88.4 R40, [R249+0xf100] ;  /* 0x00f10000f928783b */ /* 0x000fee0000000200 */
[C---:B--2---:R-:W-:Y:S08]  /*22a0*/  HMMA.16816.F32.BF16 R68, R20.reuse, R36, R68 ;  /* 0x000000241444723c */ /* 0x044ff00000041844 */
[C---:B------:R-:W-:Y:S01]  /*22b0*/  HMMA.16816.F32.BF16 R64, R20.reuse, R38, R64 ;  /* 0x000000261440723c */ /* 0x040fe20000041840 */
[----:B------:R-:W-:Y:S07]  /*22c0*/  LDSM.16.M88.4 R36, [R249+0xf900] ;  /* 0x00f90000f924783b */ /* 0x000fee0000000200 */
[C---:B------:R-:W-:Y:S08]  /*22d0*/  HMMA.16816.F32.BF16 R8, R20.reuse, R44, R8 ;  /* 0x0000002c1408723c */ /* 0x040ff00000041808 */
[C---:B------:R-:W-:Y:S01]  /*22e0*/  HMMA.16816.F32.BF16 R80, R20.reuse, R46, R80 ;  /* 0x0000002e1450723c */ /* 0x040fe20000041850 */
[----:B------:R-:W1:Y:S07]  /*22f0*/  LDSM.16.M88.4 R44, [R250+0x4000] ;  /* 0x00400000fa2c783b */ /* 0x000e6e0000000200 */
[C---:B----4-:R-:W-:Y:S08]  /*2300*/  HMMA.16816.F32.BF16 R60, R20.reuse, R32, R60 ;  /* 0x00000020143c723c */ /* 0x050ff0000004183c */
[C---:B------:R-:W-:Y:S01]  /*2310*/  HMMA.16816.F32.BF16 R56, R20.reuse, R34, R56 ;  /* 0x000000221438723c */ /* 0x040fe20000041838 */
[----:B------:R-:W2:Y:S07]  /*2320*/  LDSM.16.M88.4 R32, [R249+0x10100] ;  /* 0x01010000f920783b */ /* 0x000eae0000000200 */
[C---:B-----5:R-:W-:Y:S08]  /*2330*/  HMMA.16816.F32.BF16 R52, R20.reuse, R24, R52 ;  /* 0x000000181434723c */ /* 0x060ff00000041834 */
[C---:B------:R-:W-:Y:S01]  /*2340*/  HMMA.16816.F32.BF16 R48, R20.reuse, R26, R48 ;  /* 0x0000001a1430723c */ /* 0x040fe20000041830 */
[----:B------:R-:W4:Y:S07]  /*2350*/  LDSM.16.M88.4 R24, [R249+0x10900] ;  /* 0x01090000f918783b */ /* 0x000f2e0000000200 */
[C---:B------:R-:W-:Y:S08]  /*2360*/  HMMA.16816.F32.BF16 R16, R20.reuse, R112, R16 ;  /* 0x000000701410723c */ /* 0x040ff00000041810 */
[----:B------:R-:W-:Y:S01]  /*2370*/  HMMA.16816.F32.BF16 R12, R20, R114, R12 ;  /* 0x00000072140c723c */ /* 0x000fe2000004180c */
[----:B------:R-:W5:Y:S07]  /*2380*/  LDSM.16.M88.4 R20, [R249+0x11100] ;  /* 0x01110000f914783b */ /* 0x000f6e0000000200 */
[C---:B------:R-:W-:Y:S08]  /*2390*/  HMMA.16816.F32.BF16 R76, R108.reuse, R100, R76 ;  /* 0x000000646c4c723c */ /* 0x040ff0000004184c */
[C---:B------:R-:W-:Y:S01]  /*23a0*/  HMMA.16816.F32.BF16 R72, R108.reuse, R102, R72 ;  /* 0x000000666c48723c */ /* 0x040fe20000041848 */
[----:B------:R-:W-:Y:S07]  /*23b0*/  LDSM.16.M88.4 R100, [R243+0x10100] ;  /* 0x01010000f364783b */ /* 0x000fee0000000200 */
[C---:B------:R-:W-:Y:S08]  /*23c0*/  HMMA.16816.F32.BF16 R68, R108.reuse, R96, R68 ;  /* 0x000000606c44723c */ /* 0x040ff00000041844 */
[C---:B------:R-:W-:Y:S01]  /*23d0*/  HMMA.16816.F32.BF16 R64, R108.reuse, R98, R64 ;  /* 0x000000626c40723c */ /* 0x040fe20000041840 */
[----:B------:R-:W-:Y:S07]  /*23e0*/  LDSM.16.M88.4 R96, [R243+0x10900] ;  /* 0x01090000f360783b */ /* 0x000fee0000000200 */
[C---:B---3--:R-:W-:Y:S08]  /*23f0*/  HMMA.16816.F32.BF16 R52, R108.reuse, R88, R52 ;  /* 0x000000586c34723c */ /* 0x048ff00000041834 */
        /* <DEDUP_REMOVED lines=10> */
[----:B------:R-:W-:Y:S07]  /*24a0*/  LDSM.16.M88.4 R36, [R248+0x4000] ;  /* 0x00400000f824783b */ /* 0x000fee0000000200 */
[C---:B--2---:R-:W-:Y:S08]  /*24b0*/  HMMA.16816.F32.BF16 R68, R44.reuse, R32, R68 ;  /* 0x000000202c44723c */ /* 0x044ff00000041844 */
[----:B------:R-:W-:Y:S01]  /*24c0*/  HMMA.16816.F32.BF16 R64, R44, R34, R64 ;  /* 0x000000222c40723c */ /* 0x000fe20000041840 */
[----:B------:R-:W1:Y:S07]  /*24d0*/  LDSM.16.M88.4 R32, [R247+0x3000] ;  /* 0x00300000f720783b */ /* 0x000e6e0000000200 */
[C---:B------:R-:W-:Y:S08]  /*24e0*/  HMMA.16816.F32.BF16 R16, R108.reuse, R84, R16 ;  /* 0x000000546c10723c */ /* 0x040ff00000041810 */
[----:B------:R-:W-:Y:S01]  /*24f0*/  HMMA.16816.F32.BF16 R12, R108, R86, R12 ;  /* 0x000000566c0c723c */ /* 0x000fe2000004180c */
[----:B------:R-:W-:Y:S04]  /*2500*/  LDSM.16.M88.4 R84, [R247+0x5800] ;  /* 0x00580000f754783b */ /* 0x000fe80000000200 */
[----:B------:R-:W-:Y:S03]  /*2510*/  LDSM.16.M88.4 R108, [R243+0x11900] ;  /* 0x01190000f36c783b */ /* 0x000fe60000000200 */
[C---:B------:R-:W-:Y:S08]  /*2520*/  HMMA.16816.F32.BF16 R8, R44.reuse, R40, R8 ;  /* 0x000000282c08723c */ /* 0x040ff00000041808 */
[C---:B------:R-:W-:Y:S01]  /*2530*/  HMMA.16816.F32.BF16 R80, R44.reuse, R42, R80 ;  /* 0x0000002a2c50723c */ /* 0x040fe20000041850 */
[----:B------:R-:W-:Y:S07]  /*2540*/  LDSM.16.M88.4 R40, [R247+0x4000] ;  /* 0x00400000f728783b */ /* 0x000fee0000000200 */
[C---:B----4-:R-:W-:Y:S08]  /*2550*/  HMMA.16816.F32.BF16 R60, R44.reuse, R24, R60 ;  /* 0x000000182c3c723c */ /* 0x050ff0000004183c */
[C---:B------:R-:W-:Y:S01]  /*2560*/  HMMA.16816.F32.BF16 R56, R44.reuse, R26, R56 ;  /* 0x0000001a2c38723c */ /* 0x040fe20000041838 */
[----:B------:R-:W2:Y:S07]  /*2570*/  LDSM.16.M88.4 R24, [R247+0x3800] ;  /* 0x00380000f718783b */ /* 0x000eae0000000200 */
[C---:B-----5:R-:W-:Y:S08]  /*2580*/  HMMA.16816.F32.BF16 R52, R44.reuse, R20, R52 ;  /* 0x000000142c34723c */ /* 0x060ff00000041834 */
[C---:B------:R-:W-:Y:S01]  /*2590*/  HMMA.16816.F32.BF16 R48, R44.reuse, R22, R48 ;  /* 0x000000162c30723c */ /* 0x040fe20000041830 */
[----:B------:R-:W4:Y:S07]  /*25a0*/  LDSM.16.M88.4 R20, [R247+0x4800] ;  /* 0x00480000f714783b */ /* 0x000f2e0000000200 */
[C---:B---3--:R-:W-:Y:S08]  /*25b0*/  HMMA.16816.F32.BF16 R16, R44.reuse, R88, R16 ;  /* 0x000000582c10723c */ /* 0x048ff00000041810 */
[----:B------:R-:W-:Y:S01]  /*25c0*/  HMMA.16816.F32.BF16 R88, R44, R90, R12 ;  /* 0x0000005a2c58723c */ /* 0x000fe2000004180c */
[----:B------:R-:W-:Y:S04]  /*25d0*/  LDSM.16.M88.4 R44, [R246+0x4000] ;  /* 0x00400000f62c783b */ /* 0x000fe80000000200 */
[----:B------:R-:W3:Y:S03]  /*25e0*/  LDSM.16.M88.4 R12, [R243+0xf100] ;  /* 0x00f10000f30c783b */ /* 0x000ee60000000200 */
[C---:B-1----:R-:W-:Y:S08]  /*25f0*/  HMMA.16816.F32.BF16 R8, R36.reuse, R32, R8 ;  /* 0x000000202408723c */ /* 0x042ff00000041808 */
[C---:B------:R-:W-:Y:S01]  /*2600*/  HMMA.16816.F32.BF16 R80, R36.reuse, R34, R80 ;  /* 0x000000222450723c */ /* 0x040fe20000041850 */
[----:B------:R-:W1:Y:S07]  /*2610*/  LDSM.16.M88.4 R32, [R243+0x11100] ;  /* 0x01110000f320783b */ /* 0x000e6e0000000200 */
[C---:B--2---:R-:W-:Y:S08]  /*2620*/  HMMA.16816.F32.BF16 R76, R36.reuse, R24, R76 ;  /* 0x00000018244c723c */ /* 0x044ff0000004184c */
[C---:B------:R-:W-:Y:S01]  /*2630*/  HMMA.16816.F32.BF16 R72, R36.reuse, R26, R72 ;  /* 0x0000001a2448723c */ /* 0x040fe20000041848 */
[----:B------:R-:W-:Y:S07]  /*2640*/  LDSM.16.M88.4 R24, [R245+0x4000] ;  /* 0x00400000f518783b */ /* 0x000fee0000000200 */
[C---:B----4-:R-:W-:Y:S08]  /*2650*/  HMMA.16816.F32.BF16 R60, R36.reuse, R20, R60 ;  /* 0x00000014243c723c */ /* 0x050ff0000004183c */
[C---:B------:R-:W-:Y:S01]  /*2660*/  HMMA.16816.F32.BF16 R56, R36.reuse, R22, R56 ;  /* 0x000000162438723c */ /* 0x040fe20000041838 */
[----:B------:R-:W2:Y:S07]  /*2670*/  LDSM.16.M88.4 R20, [R234+0x3000] ;  /* 0x00300000ea14783b */ /* 0x000eae0000000200 */
[C---:B------:R-:W-:Y:S08]  /*2680*/  HMMA.16816.F32.BF16 R52, R36.reuse, R92, R52 ;  /* 0x0000005c2434723c */ /* 0x040ff00000041834 */
[C---:B------:R-:W-:Y:S01]  /*2690*/  HMMA.16816.F32.BF16 R48, R36.reuse, R94, R48 ;  /* 0x0000005e2430723c */ /* 0x040fe20000041830 */
[----:B------:R-:W-:Y:S07]  /*26a0*/  LDSM.16.M88.4 R92, [R249+0x13100] ;  /* 0x01310000f95c783b */ /* 0x000fee0000000200 */
[C---:B------:R-:W-:Y:S08]  /*26b0*/  HMMA.16816.F32.BF16 R68, R36.reuse, R40, R68 ;  /* 0x000000282444723c */ /* 0x040ff00000041844 */
[C---:B------:R-:W-:Y:S01]  /*26c0*/  HMMA.16816.F32.BF16 R64, R36.reuse, R42, R64 ;  /* 0x0000002a2440723c */ /* 0x040fe20000041840 */
[----:B------:R-:W-:Y:S07]  /*26d0*/  LDSM.16.M88.4 R40, [R234+0x5000] ;  /* 0x00500000ea28783b */ /* 0x000fee0000000200 */
[C---:B------:R-:W-:Y:S08]  /*26e0*/  HMMA.16816.F32.BF16 R16, R36.reuse, R84, R16 ;  /* 0x000000542410723c */ /* 0x040ff00000041810 */
[----:B------:R-:W-:Y:S01]  /*26f0*/  HMMA.16816.F32.BF16 R88, R36, R86, R88 ;  /* 0x000000562458723c */ /* 0x000fe20000041858 */
[----:B------:R-:W4:Y:S04]  /*2700*/  LDSM.16.M88.4 R36, [R234+0x3800] ;  /* 0x00380000ea24783b */ /* 0x000f280000000200 */
[----:B------:R-:W-:Y:S03]  /*2710*/  LDSM.16.M88.4 R84, [R234+0x5800] ;  /* 0x00580000ea54783b */ /* 0x000fe60000000200 */
[C---:B---3--:R-:W-:Y:S08]  /*2720*/  HMMA.16816.F32.BF16 R8, R44.reuse, R12, R8 ;  /* 0x0000000c2c08723c */ /* 0x048ff00000041808 */
[C---:B------:R-:W-:Y:S01]  /*2730*/  HMMA.16816.F32.BF16 R80, R44.reuse, R14, R80 ;  /* 0x0000000e2c50723c */ /* 0x040fe20000041850 */
[----:B------:R-:W-:Y:S07]  /*2740*/  LDSM.16.M88.4 R12, [R234+0x4800] ;  /* 0x00480000ea0c783b */ /* 0x000fee0000000200 */
[C---:B-1----:R-:W-:Y:S08]  /*2750*/  HMMA.16816.F32.BF16 R52, R44.reuse, R32, R52 ;  /* 0x000000202c34723c */ /* 0x042ff00000041834 */
[C---:B------:R-:W-:Y:S01]  /*2760*/  HMMA.16816.F32.BF16 R48, R44.reuse, R34, R48 ;  /* 0x000000222c30723c */ /* 0x040fe20000041830 */
[----:B------:R-:W1:Y:S07]  /*2770*/  LDSM.16.M88.4 R32, [R234+0x4000] ;  /* 0x00400000ea20783b */ /* 0x000e6e0000000200 */
[C---:B------:R-:W-:Y:S08]  /*2780*/  HMMA.16816.F32.BF16 R76, R44.reuse, R104, R76 ;  /* 0x000000682c4c723c */ /* 0x040ff0000004184c */
[C---:B------:R-:W-:Y:S01]  /*2790*/  HMMA.16816.F32.BF16 R72, R44.reuse, R106, R72 ;  /* 0x0000006a2c48723c */ /* 0x040fe20000041848 */
[----:B------:R-:W-:Y:S07]  /*27a0*/  LDSM.16.M88.4 R104, [R249+0x14100] ;  /* 0x01410000f968783b */ /* 0x000fee0000000200 */
        /* <DEDUP_REMOVED lines=8> */
[----:B------:R-:W-:Y:S07]  /*2830*/  LDSM.16.M88.4 R44, [R250+0x8000] ;  /* 0x00800000fa2c783b */ /* 0x000fee0000000200 */
[C---:B--2---:R-:W-:Y:S08]  /*2840*/  HMMA.16816.F32.BF16 R8, R24.reuse, R20, R8 ;  /* 0x000000141808723c */ /* 0x044ff00000041808 */
[C---:B------:R-:W-:Y:S01]  /*2850*/  HMMA.16816.F32.BF16 R80, R24.reuse, R22, R80 ;  /* 0x000000161850723c */ /* 0x040fe20000041850 */
[----:B------:R-:W2:Y:S07]  /*2860*/  LDSM.16.M88.4 R20, [R249+0x12100] ;  /* 0x01210000f914783b */ /* 0x000eae0000000200 */
[C---:B----4-:R-:W-:Y:S08]  /*2870*/  HMMA.16816.F32.BF16 R76, R24.reuse, R36, R76 ;  /* 0x00000024184c723c */ /* 0x050ff0000004184c */
[C---:B------:R-:W-:Y:S01]  /*2880*/  HMMA.16816.F32.BF16 R72, R24.reuse, R38, R72 ;  /* 0x000000261848723c */ /* 0x040fe20000041848 */
[----:B------:R-:W3:Y:S07]  /*2890*/  LDSM.16.M88.4 R36, [R249+0x13900] ;  /* 0x01390000f924783b */ /* 0x000eee0000000200 */
[C---:B-1----:R-:W-:Y:S08]  /*28a0*/  HMMA.16816.F32.BF16 R68, R24.reuse, R32, R68 ;  /* 0x000000201844723c */ /* 0x042ff00000041844 */
[C---:B------:R-:W-:Y:S01]  /*28b0*/  HMMA.16816.F32.BF16 R64, R24.reuse, R34, R64 ;  /* 0x000000221840723c */ /* 0x040fe20000041840 */
[----:B------:R-:W-:Y:S07]  /*28c0*/  LDSM.16.M88.4 R32, [R248+0x8000] ;  /* 0x00800000f820783b */ /* 0x000fee0000000200 */
[C---:B------:R-:W-:Y:S08]  /*28d0*/  HMMA.16816.F32.BF16 R60, R24.reuse, R12, R60 ;  /* 0x0000000c183c723c */ /* 0x040ff0000004183c */
[C---:B------:R-:W-:Y:S01]  /*28e0*/  HMMA.16816.F32.BF16 R56, R24.reuse, R14, R56 ;  /* 0x0000000e1838723c */ /* 0x040fe20000041838 */
[----:B------:R-:W1:Y:S07]  /*28f0*/  LDSM.16.M88.4 R12, [R247+0x6000] ;  /* 0x00600000f70c783b */ /* 0x000e6e0000000200 */
[C---:B------:R-:W-:Y:S01]  /*2900*/  HMMA.16816.F32.BF16 R108, R24.reuse, R40, R52 ;  /* 0x00000028186c723c */ /* 0x040fe20000041834 */
[----:B------:R-:W4:Y:S07]  /*2910*/  LDSM.16.M88.4 R52, [R247+0x6800] ;  /* 0x00680000f734783b */ /* 0x000f2e0000000200 */
[C---:B------:R-:W-:Y:S01]  /*2920*/  HMMA.16816.F32.BF16 R48, R24.reuse, R42, R48 ;  /* 0x0000002a1830723c */ /* 0x040fe20000041830 */
[----:B------:R-:W-:Y:S07]  /*2930*/  LDSM.16.M88.4 R40, [R247+0x7000] ;  /* 0x00700000f728783b */ /* 0x000fee0000000200 */
[C---:B------:R-:W-:Y:S08]  /*2940*/  HMMA.16816.F32.BF16 R16, R24.reuse, R84, R16 ;  /* 0x000000541810723c */ /* 0x040ff00000041810 */
[----:B------:R-:W-:Y:S01]  /*2950*/  HMMA.16816.F32.BF16 R88, R24, R86, R88 ;  /* 0x000000561858723c */ /* 0x000fe20000041858 */
[----:B------:R-:W5:Y:S04]  /*2960*/  LDSM.16.M88.4 R24, [R247+0x7800] ;  /* 0x00780000f718783b */ /* 0x000f680000000200 */
[----:B------:R-:W-:Y:S03]  /*2970*/  LDSM.16.M88.4 R84, [R246+0x8000] ;  /* 0x00800000f654783b */ /* 0x000fe60000000200 */
[C---:B--2---:R-:W-:Y:S08]  /*2980*/  HMMA.16816.F32.BF16 R8, R44.reuse, R20, R8 ;  /* 0x000000142c08723c */ /* 0x044ff00000041808 */
[C---:B------:R-:W-:Y:S01]  /*2990*/  HMMA.16816.F32.BF16 R80, R44.reuse, R22, R80 ;  /* 0x000000162c50723c */ /* 0x040fe20000041850 */
[----:B------:R-:W2:Y:S07]  /*29a0*/  LDSM.16.M88.4 R20, [R247+0x8000] ;  /* 0x00800000f714783b */ /* 0x000eae0000000200 */
[C---:B------:R-:W-:Y:S08]  /*29b0*/  HMMA.16816.F32.BF16 R76, R44.reuse, R96, R76 ;  /* 0x000000602c4c723c */ /* 0x040ff0000004184c */
[C---:B------:R-:W-:Y:S01]  /*29c0*/  HMMA.16816.F32.BF16 R72, R44.reuse, R98, R72 ;  /* 0x000000622c48723c */ /* 0x040fe20000041848 */
[----:B------:R-:W1:Y:S07]  /*29d0*/  LDSM.16.M88.4 R96, [R247+0x8800] ;  /* 0x00880000f760783b */ /* 0x000e6e0000000200 */
[C---:B------:R-:W-:Y:S08]  /*29e0*/  HMMA.16816.F32.BF16 R68, R44.reuse, R92, R68 ;  /* 0x0000005c2c44723c */ /* 0x040ff00000041844 */
[C---:B------:R-:W-:Y:S08]  /*29f0*/  HMMA.16816.F32.BF16 R64, R44.reuse, R94, R64 ;  /* 0x0000005e2c40723c */ /* 0x040ff00000041840 */
[C---:B---3--:R-:W-:Y:S01]  /*2a00*/  HMMA.16816.F32.BF16 R92, R44.reuse, R36, R60 ;  /* 0x000000242c5c723c */ /* 0x048fe2000004183c */
[----:B------:R-:W3:Y:S07]  /*2a10*/  LDSM.16.M88.4 R60, [R243+0x12100] ;  /* 0x01210000f33c783b */ /* 0x000eee0000000200 */
[C---:B------:R-:W-:Y:S01]  /*2a20*/  HMMA.16816.F32.BF16 R56, R44.reuse, R38, R56 ;  /* 0x000000262c38723c */ /* 0x040fe20000041838 */
[----:B------:R-:W2:Y:S07]  /*2a30*/  LDSM.16.M88.4 R36, [R243+0x13900] ;  /* 0x01390000f324783b */ /* 0x000eae0000000200 */
[C---:B------:R-:W-:Y:S08]  /*2a40*/  HMMA.16816.F32.BF16 R108, R44.reuse, R104, R108 ;  /* 0x000000682c6c723c */ /* 0x040ff0000004186c */
[C---:B------:R-:W-:Y:S08]  /*2a50*/  HMMA.16816.F32.BF16 R48, R44.reuse, R106, R48 ;  /* 0x0000006a2c30723c */ /* 0x040ff00000041830 */
[C---:B------:R-:W-:Y:S08]  /*2a60*/  HMMA.16816.F32.BF16 R16, R44.reuse, R100, R16 ;  /* 0x000000642c10723c */ /* 0x040ff00000041810 */
[----:B------:R-:W-:Y:S01]  /*2a70*/  HMMA.16816.F32.BF16 R88, R44, R102, R88 ;  /* 0x000000662c58723c */ /* 0x000fe20000041858 */
[----:B------:R-:W2:Y:S04]  /*2a80*/  LDSM.16.M88.4 R100, [R243+0x12900] ;  /* 0x01290000f364783b */ /* 0x000ea80000000200 */
[----:B------:R-:W-:Y:S03]  /*2a90*/  LDSM.16.M88.4 R44, [R243+0x13100] ;  /* 0x01310000f32c783b */ /* 0x000fe60000000200 */
[C---:B-1----:R-:W-:Y:S08]  /*2aa0*/  HMMA.16816.F32.BF16 R8, R32.reuse, R12, R8 ;  /* 0x0000000c2008723c */ /* 0x042ff00000041808 */
[C---:B------:R-:W-:Y:S01]  /*2ab0*/  HMMA.16816.F32.BF16 R80, R32.reuse, R14, R80 ;  /* 0x0000000e2050723c */ /* 0x040fe20000041850 */
[----:B------:R-:W1:Y:S07]  /*2ac0*/  LDSM.16.M88.4 R12, [R243+0x14100] ;  /* 0x01410000f30c783b */ /* 0x000e6e0000000200 */
[C---:B----4-:R-:W-:Y:S08]  /*2ad0*/  HMMA.16816.F32.BF16 R76, R32.reuse, R52, R76 ;  /* 0x00000034204c723c */ /* 0x050ff0000004184c */
[C---:B------:R-:W-:Y:S01]  /*2ae0*/  HMMA.16816.F32.BF16 R72, R32.reuse, R54, R72 ;  /* 0x000000362048723c */ /* 0x040fe20000041848 */
[----:B------:R-:W4:Y:S07]  /*2af0*/  LDSM.16.M88.4 R52, [R243+0x14900] ;  /* 0x01490000f334783b */ /* 0x000f2e0000000200 */
[C---:B-----5:R-:W-:Y:S08]  /*2b00*/  HMMA.16816.F32.BF16 R92, R32.reuse, R24, R92 ;  /* 0x00000018205c723c */ /* 0x060ff0000004185c */
[C---:B------:R-:W-:Y:S01]  /*2b10*/  HMMA.16816.F32.BF16 R56, R32.reuse, R26, R56 ;  /* 0x0000001a2038723c */ /* 0x040fe20000041838 */
[----:B------:R-:W-:Y:S07]  /*2b20*/  LDSM.16.M88.4 R24, [R245+0x8000] ;  /* 0x00800000f518783b */ /* 0x000fee0000000200 */
[C---:B--2---:R-:W-:Y:S08]  /*2b30*/  HMMA.16816.F32.BF16 R108, R32.reuse, R20, R108 ;  /* 0x00000014206c723c */ /* 0x044ff0000004186c */
[C---:B------:R-:W-:Y:S01]  /*2b40*/  HMMA.16816.F32.BF16 R48, R32.reuse, R22, R48 ;  /* 0x000000162030723c */ /* 0x040fe20000041830 */
[----:B------:R-:W2:Y:S07]  /*2b50*/  LDSM.16.M88.4 R20, [R234+0x6000] ;  /* 0x00600000ea14783b */ /* 0x000eae0000000200 */
[C---:B------:R-:W-:Y:S08]  /*2b60*/  HMMA.16816.F32.BF16 R16, R32.reuse, R96, R16 ;  /* 0x000000602010723c */ /* 0x040ff00000041810 */
[C---:B------:R-:W-:Y:S08]  /*2b70*/  HMMA.16816.F32.BF16 R68, R32.reuse, R40, R68 ;  /* 0x000000282044723c */ /* 0x040ff00000041844 */
[C---:B------:R-:W-:Y:S01]  /*2b80*/  HMMA.16816.F32.BF16 R64, R32.reuse, R42, R64 ;  /* 0x0000002a2040723c */ /* 0x040fe20000041840 */
[----:B------:R-:W-:Y:S07]  /*2b90*/  LDSM.16.M88.4 R40, [R234+0x7000] ;  /* 0x00700000ea28783b */ /* 0x000fee0000000200 */
[----:B------:R-:W-:Y:S01]  /*2ba0*/  HMMA.16816.F32.BF16 R88, R32, R98, R88 ;  /* 0x000000622058723c */ /* 0x000fe20000041858 */
[----:B------:R-:W5:Y:S04]  /*2bb0*/  LDSM.16.M88.4 R32, [R234+0x6800] ;  /* 0x00680000ea20783b */ /* 0x000f680000000200 */
[----:B------:R-:W-:Y:S03]  /*2bc0*/  LDSM.16.M88.4 R96, [R234+0x8800] ;  /* 0x00880000ea60783b */ /* 0x000fe60000000200 */
[C---:B---3--:R-:W-:Y:S08]  /*2bd0*/  HMMA.16816.F32.BF16 R8, R84.reuse, R60, R8 ;  /* 0x0000003c5408723c */ /* 0x048ff00000041808 */
[C---:B------:R-:W-:Y:S01]  /*2be0*/  HMMA.16816.F32.BF16 R80, R84.reuse, R62, R80 ;  /* 0x0000003e5450723c */ /* 0x040fe20000041850 */
[----:B------:R-:W-:Y:S07]  /*2bf0*/  LDSM.16.M88.4 R60, [R243+0x15100] ;  /* 0x01510000f33c783b */ /* 0x000fee0000000200 */
[C---:B------:R-:W-:Y:S08]  /*2c00*/  HMMA.16816.F32.BF16 R92, R84.reuse, R36, R92 ;  /* 0x00000024545c723c */ /* 0x040ff0000004185c */
[C---:B------:R-:W-:Y:S08]  /*2c10*/  HMMA.16816.F32.BF16 R56, R84.reuse, R38, R56 ;  /* 0x000000265438723c */ /* 0x040ff00000041838 */
[C---:B------:R-:W-:Y:S08]  /*2c20*/  HMMA.16816.F32.BF16 R76, R84.reuse, R100, R76 ;  /* 0x00000064544c723c */ /* 0x040ff0000004184c */
[C---:B------:R-:W-:Y:S01]  /*2c30*/  HMMA.16816.F32.BF16 R72, R84.reuse, R102, R72 ;  /* 0x000000665448723c */ /* 0x040fe20000041848 */
[----:B------:R-:W-:Y:S07]  /*2c40*/  LDSM.16.M88.4 R100, [R245+0xc000] ;  /* 0x00c00000f564783b */ /* 0x000fee0000000200 */
[C---:B-1----:R-:W-:Y:S08]  /*2c50*/  HMMA.16816.F32.BF16 R108, R84.reuse, R12, R108 ;  /* 0x0000000c546c723c */ /* 0x042ff0000004186c */
[C---:B------:R-:W-:Y:S01]  /*2c60*/  HMMA.16816.F32.BF16 R48, R84.reuse, R14, R48 ;  /* 0x0000000e5430723c */ /* 0x040fe20000041830 */
[----:B------:R-:W-:Y:S07]  /*2c70*/  LDSM.16.M88.4 R12, [R249+0x15100] ;  /* 0x01510000f90c783b */ /* 0x000fee0000000200 */
[C---:B----4-:R-:W-:Y:S01]  /*2c80*/  HMMA.16816.F32.BF16 R36, R84.reuse, R52, R16 ;  /* 0x000000345424723c */ /* 0x050fe20000041810 */
[----:B------:R-:W1:Y:S07]  /*2c90*/  LDSM.16.M88.4 R16, [R250+0xc000] ;  /* 0x00c00000fa10783b */ /* 0x000e6e0000000200 */
[C---:B------:R-:W-:Y:S08]  /*2ca0*/  HMMA.16816.F32.BF16 R68, R84.reuse, R44, R68 ;  /* 0x0000002c5444723c */ /* 0x040ff00000041844 */
[C---:B------:R-:W-:Y:S08]  /*2cb0*/  HMMA.16816.F32.BF16 R64, R84.reuse, R46, R64 ;  /* 0x0000002e5440723c */ /* 0x040ff00000041840 */
[----:B------:R-:W-:Y:S01]  /*2cc0*/  HMMA.16816.F32.BF16 R88, R84, R54, R88 ;  /* 0x000000365458723c */ /* 0x000fe20000041858 */
[----:B------:R-:W3:Y:S07]  /*2cd0*/  LDSM.16.M88.4 R52, [R249+0x15900] ;  /* 0x01590000f934783b */ /* 0x000eee0000000200 */
[C---:B--2---:R-:W-:Y:S01]  /*2ce0*/  HMMA.16816.F32.BF16 R44, R24.reuse, R20, R8 ;  /* 0x00000014182c723c */ /* 0x044fe20000041808 */
[----:B------:R-:W-:Y:S07]  /*2cf0*/  LDSM.16.M88.4 R8, [R247+0x9000] ;  /* 0x00900000f708783b */ /* 0x000fee0000000200 */
[C---:B------:R-:W-:Y:S01]  /*2d00*/  HMMA.16816.F32.BF16 R80, R24.reuse, R22, R80 ;  /* 0x000000161850723c */ /* 0x040fe20000041850 */
[----:B------:R-:W2:Y:S07]  /*2d10*/  LDSM.16.M88.4 R20, [R248+0xc000] ;  /* 0x00c00000f814783b */ /* 0x000eae0000000200 */
[C---:B-----5:R-:W-:Y:S08]  /*2d20*/  HMMA.16816.F32.BF16 R76, R24.reuse, R32, R76 ;  /* 0x00000020184c723c */ /* 0x060ff0000004184c */
[----:B------:R-:W-:Y:S01]  /*2d30*/  HMMA.16816.F32.BF16 R72, R24, R34, R72 ;  /* 0x000000221848723c */ /* 0x000fe20000041848 */
[----:B------:R-:W4:Y:S07]  /*2d40*/  LDSM.16.M88.4 R32, [R234+0x7800] ;  /* 0x00780000ea20783b */ /* 0x000f2e0000000200 */
[C---:B-1----:R-:W-:Y:S08]  /*2d50*/  HMMA.16816.F32.BF16 R44, R16.reuse, R12, R44 ;  /* 0x0000000c102c723c */ /* 0x042ff0000004182c */
[----:B------:R-:W-:Y:S01]  /*2d60*/  HMMA.16816.F32.BF16 R80, R16, R14, R80 ;  /* 0x0000000e1050723c */ /* 0x000fe20000041850 */
[----:B------:R-:W1:Y:S07]  /*2d70*/  LDSM.16.M88.4 R12, [R247+0x9800] ;  /* 0x00980000f70c783b */ /* 0x000e6e0000000200 */
[C---:B------:R-:W-:Y:S01]  /*2d80*/  HMMA.16816.F32.BF16 R84, R24.reuse, R40, R68 ;  /* 0x000000281854723c */ /* 0x040fe20000041844 */
[----:B------:R-:W-:Y:S07]  /*2d90*/  LDSM.16.M88.4 R68, [R246+0xc000] ;  /* 0x00c00000f644783b */ /* 0x000fee0000000200 */
[----:B------:R-:W-:Y:S01]  /*2da0*/  HMMA.16816.F32.BF16 R64, R24, R42, R64 ;  /* 0x0000002a1840723c */ /* 0x000fe20000041840 */
[----:B------:R-:W5:Y:S07]  /*2db0*/  LDSM.16.M88.4 R40, [R234+0x8000] ;  /* 0x00800000ea28783b */ /* 0x000f6e0000000200 */
[C---:B---3--:R-:W-:Y:S08]  /*2dc0*/  HMMA.16816.F32.BF16 R76, R16.reuse, R52, R76 ;  /* 0x00000034104c723c */ /* 0x048ff0000004184c */
[----:B------:R-:W-:Y:S01]  /*2dd0*/  HMMA.16816.F32.BF16 R72, R16, R54, R72 ;  /* 0x000000361048723c */ /* 0x000fe20000041848 */
[----:B------:R-:W-:Y:S07]  /*2de0*/  LDSM.16.M88.4 R52, [R249+0x16900] ;  /* 0x01690000f934783b */ /* 0x000fee0000000200 */
[----:B--2---:R-:W-:Y:S08]  /*2df0*/  HMMA.16816.F32.BF16 R44, R20, R8, R44 ;  /* 0x00000008142c723c */ /* 0x004ff0000004182c */
[C---:B----4-:R-:W-:Y:S01]  /*2e00*/  HMMA.16816.F32.BF16 R104, R24.reuse, R32, R92 ;  /* 0x000000201868723c */ /* 0x050fe2000004185c */
[----:B------:R-:W-:Y:S07]  /*2e10*/  LDSM.16.M88.4 R92, [R234+0x9000] ;  /* 0x00900000ea5c783b */ /* 0x000fee0000000200 */
[----:B------:R-:W-:Y:S01]  /*2e20*/  HMMA.16816.F32.BF16 R56, R24, R34, R56 ;  /* 0x000000221838723c */ /* 0x000fe20000041838 */
[----:B------:R-:W-:Y:S07]  /*2e30*/  LDSM.16.M88.4 R32, [R243+0x15900] ;  /* 0x01590000f320783b */ /* 0x000fee0000000200 */
[C---:B------:R-:W-:Y:S01]  /*2e40*/  HMMA.16816.F32.BF16 R80, R20.reuse, R10, R80 ;  /* 0x0000000a1450723c */ /* 0x040fe20000041850 */
[----:B------:R-:W2:Y:S07]  /*2e50*/  LDSM.16.M88.4 R8, [R249+0x16100] ;  /* 0x01610000f908783b */ /* 0x000eae0000000200 */
[C---:B-1----:R-:W-:Y:S08]  /*2e60*/  HMMA.16816.F32.BF16 R76, R20.reuse, R12, R76 ;  /* 0x0000000c144c723c */ /* 0x042ff0000004184c */
[----:B------:R-:W-:Y:S01]  /*2e70*/  HMMA.16816.F32.BF16 R72, R20, R14, R72 ;  /* 0x0000000e1448723c */ /* 0x000fe20000041848 */
[----:B------:R-:W-:Y:S07]  /*2e80*/  LDSM.16.M88.4 R12, [R243+0x16100] ;  /* 0x01610000f30c783b */ /* 0x000fee0000000200 */
[C---:B-----5:R-:W-:Y:S08]  /*2e90*/  HMMA.16816.F32.BF16 R108, R24.reuse, R40, R108 ;  /* 0x00000028186c723c */ /* 0x060ff0000004186c */
[C---:B------:R-:W-:Y:S01]  /*2ea0*/  HMMA.16816.F32.BF16 R48, R24.reuse, R42, R48 ;  /* 0x0000002a1830723c */ /* 0x040fe20000041830 */
[----:B------:R-:W1:Y:S07]  /*2eb0*/  LDSM.16.M88.4 R40, [R247+0xa000] ;  /* 0x00a00000f728783b */ /* 0x000e6e0000000200 */
[C---:B------:R-:W-:Y:S08]  /*2ec0*/  HMMA.16816.F32.BF16 R36, R24.reuse, R96, R36 ;  /* 0x000000601824723c */ /* 0x040ff00000041824 */
[----:B------:R-:W-:Y:S01]  /*2ed0*/  HMMA.16816.F32.BF16 R88, R24, R98, R88 ;  /* 0x000000621858723c */ /* 0x000fe20000041858 */
[----:B------:R-:W3:Y:S07]  /*2ee0*/  LDSM.16.M88.4 R24, [R234+0x9800] ;  /* 0x00980000ea18783b */ /* 0x000eee0000000200 */
[----:B--2---:R-:W-:Y:S08]  /*2ef0*/  HMMA.16816.F32.BF16 R84, R16, R8, R84 ;  /* 0x000000081054723c */ /* 0x004ff00000041854 */
[----:B------:R-:W-:Y:S08]  /*2f00*/  HMMA.16816.F32.BF16 R76, R68, R32, R76 ;  /* 0x00000020444c723c */ /* 0x000ff0000004184c */
[----:B------:R-:W-:Y:S01]  /*2f10*/  HMMA.16816.F32.BF16 R64, R16, R10, R64 ;  /* 0x0000000a1040723c */ /* 0x000fe20000041840 */
[----:B------:R-:W2:Y:S07]  /*2f20*/  LDSM.16.M88.4 R8, [R247+0xa800] ;  /* 0x00a80000f708783b */ /* 0x000eae0000000200 */
[----:B------:R-:W-:Y:S01]  /*2f30*/  HMMA.16816.F32.BF16 R72, R68, R34, R72 ;  /* 0x000000224448723c */ /* 0x000fe20000041848 */
[----:B------:R-:W-:Y:S07]  /*2f40*/  LDSM.16.M88.4 R32, [R234+0xa000] ;  /* 0x00a00000ea20783b */ /* 0x000fee0000000200 */
[C---:B------:R-:W-:Y:S08]  /*2f50*/  HMMA.16816.F32.BF16 R104, R16.reuse, R52, R104 ;  /* 0x000000341068723c */ /* 0x040ff00000041868 */
[----:B------:R-:W-:Y:S08]  /*2f60*/  HMMA.16816.F32.BF16 R56, R16, R54, R56 ;  /* 0x000000361038723c */ /* 0x000ff00000041838 */
[----:B-1----:R-:W-:Y:S08]  /*2f70*/  HMMA.16816.F32.BF16 R84, R20, R40, R84 ;  /* 0x000000281454723c */ /* 0x002ff00000041854 */
[----:B---3--:R-:W-:Y:S08]  /*2f80*/  HMMA.16816.F32.BF16 R76, R100, R24, R76 ;  /* 0x00000018644c723c */ /* 0x008ff0000004184c */
[----:B------:R-:W-:Y:S01]  /*2f90*/  HMMA.16816.F32.BF16 R64, R20, R42, R64 ;  /* 0x0000002a1440723c */ /* 0x000fe20000041840 */
[----:B------:R-:W1:Y:S07]  /*2fa0*/  LDSM.16.M88.4 R40, [R249+0x17100] ;  /* 0x01710000f928783b */ /* 0x000e6e0000000200 */
[----:B------:R-:W-:Y:S01]  /*2fb0*/  HMMA.16816.F32.BF16 R72, R100, R26, R72 ;  /* 0x0000001a6448723c */ /* 0x000fe20000041848 */
[----:B------:R-:W3:Y:S07]  /*2fc0*/  LDSM.16.M88.4 R24, [R243+0x16900] ;  /* 0x01690000f318783b */ /* 0x000eee0000000200 */
[----:B--2---:R-:W-:Y:S01]  /*2fd0*/  HMMA.16816.F32.BF16 R104, R20, R8, R104 ;  /* 0x000000081468723c */ /* 0x004fe20000041868 */
[----:B------:R-:W-:-:S02]  /*2fe0*/  FMUL.FTZ R54, R77, c[0x0][0x320] ;  /* 0x0000c8004d367a20 */ /* 0x000fc40000410000 */
[----:B------:R-:W-:-:S04]  /*2ff0*/  FMUL.FTZ R55, R78, c[0x0][0x320] ;  /* 0x0000c8004e377a20 */ /* 0x000fc80000410000 */
[----:B------:R-:W2:Y:S01]  /*3000*/  MUFU.TANH R54, R54 ;  /* 0x0000003600367308 */ /* 0x000ea20000002400 */
[----:B------:R-:W-:Y:S01]  /*3010*/  HMMA.16816.F32.BF16 R56, R20, R10, R56 ;  /* 0x0000000a1438723c */ /* 0x000fe20000041838 */
[----:B------:R-:W4:Y:S06]  /*3020*/  LDSM.16.M88.4 R8, [R249+0x17900] ;  /* 0x01790000f908783b */ /* 0x000f2c0000000200 */
[----:B------:R-:W1:Y:S01]  /*3030*/  MUFU.TANH R55, R55 ;  /* 0x0000003700377308 */ /* 0x000e620000002400 */
[----:B------:R-:W-:Y:S01]  /*3040*/  HMMA.16816.F32.BF16 R84, R68, R12, R84 ;  /* 0x0000000c4454723c */ /* 0x000fe20000041854 */
[----:B------:R-:W-:-:S02]  /*3050*/  FMUL.FTZ R72, R72, c[0x0][0x320] ;  /* 0x0000c80048487a20 */ /* 0x000fc40000410000 */
[----:B------:R-:W-:Y:S02]  /*3060*/  FMUL.FTZ R73, R73, c[0x0][0x320] ;  /* 0x0000c80049497a20 */ /* 0x000fe40000410000 */
[----:B------:R-:W-:Y:S02]  /*3070*/  FMUL.FTZ R74, R74, c[0x0][0x320] ;  /* 0x0000c8004a4a7a20 */ /* 0x000fe40000410000 */
[----:B------:R-:W-:Y:S01]  /*3080*/  FMUL.FTZ R75, R75, c[0x0][0x320] ;  /* 0x0000c8004b4b7a20 */ /* 0x000fe20000410000 */
[C---:B------:R-:W-:Y:S01]  /*3090*/  HMMA.16816.F32.BF16 R64, R68.reuse, R14, R64 ;  /* 0x0000000e4440723c */ /* 0x040fe20000041840 */
[----:B------:R-:W5:Y:S01]  /*30a0*/  LDSM.16.M88.4 R12, [R247+0xb000] ;  /* 0x00b00000f70c783b */ /* 0x000f620000000200 */
[----:B------:R-:W2:Y:S06]  /*30b0*/  MUFU.TANH R72, R72 ;  /* 0x0000004800487308 */ /* 0x000eac0000002400 */
[----:B------:R-:W-:Y:S02]  /*30c0*/  HMMA.16816.F32.BF16 R44, R68, R60, R44 ;  /* 0x0000003c442c723c */ /* 0x000fe4000004182c */
[----:B------:R-:W2:Y:S06]  /*30d0*/  MUFU.TANH R73, R73 ;  /* 0x0000004900497308 */ /* 0x000eac0000002400 */
[----:B-1----:R-:W-:Y:S02]  /*30e0*/  HMMA.16816.F32.BF16 R108, R16, R40, R108 ;  /* 0x00000028106c723c */ /* 0x002fe4000004186c */
[----:B------:R-:W1:Y:S06]  /*30f0*/  MUFU.TANH R74, R74 ;  /* 0x0000004a004a7308 */ /* 0x000e6c0000002400 */
[----:B---3--:R-:W-:Y:S02]  /*3100*/  HMMA.16816.F32.BF16 R104, R68, R24, R104 ;  /* 0x000000184468723c */ /* 0x008fe40000041868 */
[----:B------:R-:W3:Y:S06]  /*3110*/  MUFU.TANH R75, R75 ;  /* 0x0000004b004b7308 */ /* 0x000eec0000002400 */
[----:B------:R-:W-:Y:S01]  /*3120*/  HMMA.16816.F32.BF16 R48, R16, R42, R48 ;  /* 0x0000002a1030723c */ /* 0x000fe20000041830 */
[----:B------:R-:W-:Y:S07]  /*3130*/  LDSM.16.M88.4 R40, [R234+0xb000] ;  /* 0x00b00000ea28783b */ /* 0x000fee0000000200 */
[----:B------:R-:W-:Y:S01]  /*3140*/  HMMA.16816.F32.BF16 R56, R68, R26, R56 ;  /* 0x0000001a4438723c */ /* 0x000fe20000041838 */
[----:B------:R-:W1:Y:S07]  /*3150*/  LDSM.16.M88.4 R24, [R247+0xb800] ;  /* 0x00b80000f718783b */ /* 0x000e6e0000000200 */
[C---:B----4-:R-:W-:Y:S08]  /*3160*/  HMMA.16816.F32.BF16 R36, R16.reuse, R8, R36 ;  /* 0x000000081024723c */ /* 0x050ff00000041824 */
[----:B------:R-:W-:Y:S01]  /*3170*/  HMMA.16816.F32.BF16 R88, R16, R10, R88 ;  /* 0x0000000a1058723c */ /* 0x000fe20000041858 */
[----:B------:R-:W-:Y:S07]  /*3180*/  LDSM.16.M88.4 R8, [R234+0xb800] ;  /* 0x00b80000ea08783b */ /* 0x000fee0000000200 */
[C---:B------:R-:W-:Y:S08]  /*3190*/  HMMA.16816.F32.BF16 R44, R100.reuse, R92, R44 ;  /* 0x0000005c642c723c */ /* 0x040ff0000004182c */
[C---:B------:R-:W-:Y:S08]  /*31a0*/  HMMA.16816.F32.BF16 R84, R100.reuse, R32, R84 ;  /* 0x000000206454723c */ /* 0x040ff00000041854 */
[----:B------:R-:W-:Y:S01]  /*31b0*/  HMMA.16816.F32.BF16 R64, R100, R34, R64 ;  /* 0x000000226440723c */ /* 0x000fe20000041840 */
[----:B------:R-:W4:Y:S07]  /*31c0*/  LDSM.16.M88.4 R32, [R243+0x17100] ;  /* 0x01710000f320783b */ /* 0x000f2e0000000200 */
[----:B-----5:R-:W-:Y:S01]  /*31d0*/  HMMA.16816.F32.BF16 R108, R20, R12, R108 ;  /* 0x0000000c146c723c */ /* 0x020fe2000004186c */
[----:B------:R-:W-:-:S02]  /*31e0*/  FMUL.FTZ R0, R44, c[0x0][0x320] ;  /* 0x0000c8002c007a20 */ /* 0x000fc40000410000 */
[----:B------:R-:W-:Y:S02]  /*31f0*/  FMUL.FTZ R7, R45, c[0x0][0x320] ;  /* 0x0000c8002d077a20 */ /* 0x000fe40000410000 */
[----:B------:R-:W-:Y:S02]  /*3200*/  FMUL.FTZ R30, R46, c[0x0][0x320] ;  /* 0x0000c8002e1e7a20 */ /* 0x000fe40000410000 */
[----:B------:R-:W-:Y:S01]  /*3210*/  FMUL.FTZ R31, R47, c[0x0][0x320] ;  /* 0x0000c8002f1f7a20 */ /* 0x000fe20000410000 */
[----:B------:R-:W-:Y:S01]  /*3220*/  HMMA.16816.F32.BF16 R48, R20, R14, R48 ;  /* 0x0000000e1430723c */ /* 0x000fe20000041830 */
[----:B------:R-:W5:Y:S01]  /*3230*/  LDSM.16.M88.4 R12, [R243+0x17900] ;  /* 0x01790000f30c783b */ /* 0x000f620000000200 */
[----:B------:R-:W-:Y:S01]  /*3240*/  FMUL.FTZ R77, R85, c[0x0][0x320] ;  /* 0x0000c800554d7a20 */ /* 0x000fe20000410000 */
[----:B------:R-:W2:Y:S01]  /*3250*/  MUFU.TANH R0, R0 ;  /* 0x0000000000007308 */ /* 0x000ea20000002400 */
[----:B------:R-:W-:Y:S01]  /*3260*/  FMUL.FTZ R78, R86, c[0x0][0x320] ;  /* 0x0000c800564e7a20 */ /* 0x000fe20000410000 */
[----:B------:R-:W2:Y:S01]  /*3270*/  LDSM.16.M88.4 R44, [R234+0xa800] ;  /* 0x00a80000ea2c783b */ /* 0x000ea20000000200 */
[----:B------:R-:W-:-:S04]  /*3280*/  DEPBAR.LE SB0, 0x0 ;  /* 0x000080000000791a */ /* 0x000fc80000000000 */
[C---:B-1----:R-:W-:Y:S01]  /*3290*/  HMMA.16816.F32.BF16 R36, R20.reuse, R24, R36 ;  /* 0x000000181424723c */ /* 0x042fe20000041824 */
[----:B------:R-:W-:Y:S01]  /*32a0*/  FMUL.FTZ R67, R67, c[0x0][0x320] ;  /* 0x0000c80043437a20 */ /* 0x000fe20000410000 */
[----:B------:R-:W1:Y:S06]  /*32b0*/  MUFU.TANH R7, R7 ;  /* 0x0000000700077308 */ /* 0x000e6c0000002400 */
[----:B------:R-:W-:Y:S02]  /*32c0*/  HMMA.16816.F32.BF16 R88, R20, R26, R88 ;  /* 0x0000001a1458723c */ /* 0x000fe40000041858 */
[----:B------:R-:W1:Y:S06]  /*32d0*/  MUFU.TANH R30, R30 ;  /* 0x0000001e001e7308 */ /* 0x000e6c0000002400 */
[C---:B------:R-:W-:Y:S02]  /*32e0*/  HMMA.16816.F32.BF16 R80, R68.reuse, R62, R80 ;  /* 0x0000003e4450723c */ /* 0x040fe40000041850 */
[----:B------:R-:W1:Y:S05]  /*32f0*/  MUFU.TANH R31, R31 ;  /* 0x0000001f001f7308 */ /* 0x000e6a0000002400 */
[----:B------:R-:W-:Y:S01]  /*3300*/  FMUL.FTZ R62, R76, c[0x0][0x320] ;  /* 0x0000c8004c3e7a20 */ /* 0x000fe20000410000 */
[----:B----4-:R-:W-:Y:S01]  /*3310*/  HMMA.16816.F32.BF16 R108, R68, R32, R108 ;  /* 0x00000020446c723c */ /* 0x010fe2000004186c */
[----:B------:R-:W-:Y:S01]  /*3320*/  FMUL.FTZ R63, R79, c[0x0][0x320] ;  /* 0x0000c8004f3f7a20 */ /* 0x000fe20000410000 */
[----:B------:R-:W4:Y:S01]  /*3330*/  MUFU.TANH R77, R77 ;  /* 0x0000004d004d7308 */ /* 0x000f220000002400 */
[----:B------:R-:W-:-:S02]  /*3340*/  FMUL.FTZ R76, R84, c[0x0][0x320] ;  /* 0x0000c800544c7a20 */ /* 0x000fc40000410000 */
[----:B------:R-:W-:-:S03]  /*3350*/  FMUL.FTZ R79, R87, c[0x0][0x320] ;  /* 0x0000c800574f7a20 */ /* 0x000fc60000410000 */
[C---:B------:R-:W-:Y:S02]  /*3360*/  HMMA.16816.F32.BF16 R48, R68.reuse, R34, R48 ;  /* 0x000000224430723c */ /* 0x040fe40000041830 */
[----:B------:R-:W1:Y:S06]  /*3370*/  MUFU.TANH R62, R62 ;  /* 0x0000003e003e7308 */ /* 0x000e6c0000002400 */
[C---:B-----5:R-:W-:Y:S02]  /*3380*/  HMMA.16816.F32.BF16 R36, R68.reuse, R12, R36 ;  /* 0x0000000c4424723c */ /* 0x060fe40000041824 */
[----:B------:R-:W1:Y:S06]  /*3390*/  MUFU.TANH R63, R63 ;  /* 0x0000003f003f7308 */ /* 0x000e6c0000002400 */
[----:B------:R-:W-:Y:S02]  /*33a0*/  HMMA.16816.F32.BF16 R88, R68, R14, R88 ;  /* 0x0000000e4458723c */ /* 0x000fe40000041858 */
[----:B------:R-:W1:Y:S06]  /*33b0*/  MUFU.TANH R76, R76 ;  /* 0x0000004c004c7308 */ /* 0x000e6c0000002400 */
[C---:B------:R-:W-:Y:S02]  /*33c0*/  HMMA.16816.F32.BF16 R80, R100.reuse, R94, R80 ;  /* 0x0000005e6450723c */ /* 0x040fe40000041850 */
[----:B------:R-:W1:Y:S06]  /*33d0*/  MUFU.TANH R78, R78 ;  /* 0x0000004e004e7308 */ /* 0x000e6c0000002400 */
[C---:B--2---:R-:W-:Y:S02]  /*33e0*/  HMMA.16816.F32.BF16 R104, R100.reuse, R44, R104 ;  /* 0x0000002c6468723c */ /* 0x044fe40000041868 */
[----:B------:R-:W2:Y:S05]  /*33f0*/  MUFU.TANH R79, R79 ;  /* 0x0000004f004f7308 */ /* 0x000eaa0000002400 */
[----:B------:R-:W-:Y:S01]  /*3400*/  FMUL.FTZ R44, R64, c[0x0][0x320] ;  /* 0x0000c800402c7a20 */ /* 0x000fe20000410000 */
[----:B------:R-:W-:Y:S01]  /*3410*/  HMMA.16816.F32.BF16 R56, R100, R46, R56 ;  /* 0x0000002e6438723c */ /* 0x000fe20000041838 */
[----:B------:R-:W-:Y:S01]  /*3420*/  FMUL.FTZ R45, R65, c[0x0][0x320] ;  /* 0x0000c800412d7a20 */ /* 0x000fe20000410000 */
[----:B------:R1:W1:Y:S01]  /*3430*/  MUFU.TANH R211, R67 ;  /* 0x0000004300d37308 */ /* 0x0002620000002400 */
[----:B------:R-:W-:-:S05]  /*3440*/  FMUL.FTZ R64, R66, c[0x0][0x320] ;  /* 0x0000c80042407a20 */ /* 0x000fca0000410000 */
[C---:B------:R-:W-:Y:S01]  /*3450*/  HMMA.16816.F32.BF16 R108, R100.reuse, R40, R108 ;  /* 0x00000028646c723c */ /* 0x040fe2000004186c */
[----:B------:R-:W-:Y:S01]  /*3460*/  FMUL.FTZ R60, R80, c[0x0][0x320] ;  /* 0x0000c800503c7a20 */ /* 0x000fe20000410000 */
[----:B------:R-:W1:Y:S01]  /*3470*/  MUFU.TANH R44, R44 ;  /* 0x0000002c002c7308 */ /* 0x000e620000002400 */
[----:B------:R-:W-:Y:S02]  /*3480*/  FMUL.FTZ R52, R81, c[0x0][0x320] ;  /* 0x0000c80051347a20 */ /* 0x000fe40000410000 */
[----:B------:R-:W-:Y:S02]  /*3490*/  FMUL.FTZ R53, R82, c[0x0][0x320] ;  /* 0x0000c80052357a20 */ /* 0x000fe40000410000 */
[----:B------:R-:W-:Y:S01]  /*34a0*/  FMUL.FTZ R61, R83, c[0x0][0x320] ;  /* 0x0000c800533d7a20 */ /* 0x000fe20000410000 */
[----:B------:R-:W-:Y:S01]  /*34b0*/  HMMA.16816.F32.BF16 R48, R100, R42, R48 ;  /* 0x0000002a6430723c */ /* 0x000fe20000041830 */
[----:B------:R-:W-:Y:S01]  /*34c0*/  FMUL.FTZ R104, R104, c[0x0][0x320] ;  /* 0x0000c80068687a20 */ /* 0x000fe20000410000 */
[----:B------:R-:W1:Y:S01]  /*34d0*/  MUFU.TANH R60, R60 ;  /* 0x0000003c003c7308 */ /* 0x000e620000002400 */
[----:B------:R-:W-:-:S02]  /*34e0*/  FMUL.FTZ R105, R105, c[0x0][0x320] ;  /* 0x0000c80069697a20 */ /* 0x000fc40000410000 */
[----:B------:R-:W-:Y:S02]  /*34f0*/  FMUL.FTZ R106, R106, c[0x0][0x320] ;  /* 0x0000c8006a6a7a20 */ /* 0x000fe40000410000 */
[----:B------:R-:W-:Y:S01]  /*3500*/  FMUL.FTZ R107, R107, c[0x0][0x320] ;  /* 0x0000c8006b6b7a20 */ /* 0x000fe20000410000 */
        /* <DEDUP_REMOVED lines=11> */
[----:B------:R-:W-:Y:S02]  /*35c0*/  FMUL.FTZ R111, R111, c[0x0][0x320] ;  /* 0x0000c8006f6f7a20 */ /* 0x000fe40000410000 */
[----:B------:R-:W-:Y:S01]  /*35d0*/  FMUL.FTZ R48, R48, c[0x0][0x320] ;  /* 0x0000c80030307a20 */ /* 0x000fe20000410000 */
[----:B------:R-:W1:Y:S01]  /*35e0*/  MUFU.TANH R61, R61 ;  /* 0x0000003d003d7308 */ /* 0x000e620000002400 */
[----:B------:R-:W-:Y:S02]  /*35f0*/  FMUL.FTZ R49, R49, c[0x0][0x320] ;  /* 0x0000c80031317a20 */ /* 0x000fe40000410000 */
[----:B------:R-:W-:Y:S02]  /*3600*/  FMUL.FTZ R50, R50, c[0x0][0x320] ;  /* 0x0000c80032327a20 */ /* 0x000fe40000410000 */
[----:B------:R-:W-:-:S02]  /*3610*/  FMUL.FTZ R51, R51, c[0x0][0x320] ;  /* 0x0000c80033337a20 */ /* 0x000fc40000410000 */
[----:B------:R-:W-:Y:S01]  /*3620*/  FMUL.FTZ R36, R36, c[0x0][0x320] ;  /* 0x0000c80024247a20 */ /* 0x000fe20000410000 */
[----:B------:R-:W1:Y:S01]  /*3630*/  MUFU.TANH R45, R45 ;  /* 0x0000002d002d7308 */ /* 0x000e620000002400 */
[----:B------:R-:W-:Y:S02]  /*3640*/  FMUL.FTZ R37, R37, c[0x0][0x320] ;  /* 0x0000c80025257a20 */ /* 0x000fe40000410000 */
[----:B------:R-:W-:Y:S02]  /*3650*/  FMUL.FTZ R38, R38, c[0x0][0x320] ;  /* 0x0000c80026267a20 */ /* 0x000fe40000410000 */
[----:B------:R-:W-:Y:S02]  /*3660*/  FMUL.FTZ R39, R39, c[0x0][0x320] ;  /* 0x0000c80027277a20 */ /* 0x000fe40000410000 */
[----:B------:R-:W-:Y:S01]  /*3670*/  FMUL.FTZ R88, R88, c[0x0][0x320] ;  /* 0x0000c80058587a20 */ /* 0x000fe20000410000 */
[----:B------:R-:W1:Y:S01]  /*3680*/  MUFU.TANH R64, R64 ;  /* 0x0000004000407308 */ /* 0x000e620000002400 */
[----:B------:R-:W-:-:S02]  /*3690*/  FMUL.FTZ R89, R89, c[0x0][0x320] ;  /* 0x0000c80059597a20 */ /* 0x000fc40000410000 */
[----:B------:R-:W-:Y:S02]  /*36a0*/  FMUL.FTZ R90, R90, c[0x0][0x320] ;  /* 0x0000c8005a5a7a20 */ /* 0x000fe40000410000 */
[----:B------:R-:W-:-:S03]  /*36b0*/  FMUL.FTZ R91, R91, c[0x0][0x320] ;  /* 0x0000c8005b5b7a20 */ /* 0x000fc60000410000 */
        /* <DEDUP_REMOVED lines=26> */
[----:B--234-:R-:W-:Y:S01]  /*3860*/  IMAD.U32 R8, RZ, RZ, UR8 ;  /* 0x00000008ff087e24 */ /* 0x01cfe2000f8e00ff */
[----:B------:R-:W-:Y:S01]  /*3870*/  PLOP3.LUT P1, PT, PT, PT, UP0, 0x80, 0x0 ;  /* 0x000000000000781c */ /* 0x000fe20003f2f008 */
[----:B------:R-:W-:Y:S01]  /*3880*/  IMAD.MOV.U32 R251, RZ, RZ, RZ ;  /* 0x000000fffffb7224 */ /* 0x000fe200078e00ff */
[----:B------:R-:W-:-:S02]  /*3890*/  PLOP3.LUT P0, PT, PT, PT, UP0, 0x80, 0x0 ;  /* 0x000000000000781c */ /* 0x000fc40003f0f008 */
        /* <DEDUP_REMOVED lines=11> */
[----:B------:R-:W-:Y:S01]  /*3950*/  SHF.R.S32.HI R22, RZ, 0x1f, R29 ;  /* 0x0000001fff167819 */ /* 0x000fe2000001141d */
[----:B------:R-:W-:Y:S01]  /*3960*/  IMAD.WIDE R24, R213, 0x2, RZ ;  /* 0x00000002d5187825 */ /* 0x000fe200078e02ff */
[----:B------:R-:W-:Y:S02]  /*3970*/  SEL R19, RZ, 0x10, P6 ;  /* 0x00000010ff137807 */ /* 0x000fe40003000000 */
[----:B------:R-:W-:Y:S01]  /*3980*/  LEA.HI R22, R22, R29, RZ, 0x3 ;  /* 0x0000001d16167211 */ /* 0x000fe200078f18ff */
[----:B------:R-:W-:Y:S01]  /*3990*/  IMAD R252, R8, c[0x0][0x2b8], R252 ;  /* 0x0000ae0008fc7a24 */ /* 0x000fe200078e02fc */
[----:B------:R-:W-:Y:S02]  /*39a0*/  SHF.R.S32.HI R9, RZ, 0x1f, R28 ;  /* 0x0000001fff097819 */ /* 0x000fe4000001141c */
[----:B------:R-:W-:-:S02]  /*39b0*/  IADD3 R26, -R19, 0x10, RZ ;  /* 0x00000010131a7810 */ /* 0x000fc40007ffe1ff */
[----:B------:R-:W-:Y:S02]  /*39c0*/  SHF.R.S32.HI R8, RZ, 0x1f, R252 ;  /* 0x0000001fff087819 */ /* 0x000fe400000114fc */
[----:B------:R-:W-:Y:S02]  /*39d0*/  SEL R18, RZ, 0x10, P5 ;  /* 0x00000010ff127807 */ /* 0x000fe40002800000 */
[----:B------:R-:W-:Y:S01]  /*39e0*/  LOP3.LUT R22, R22, 0xfffffff8, RZ, 0xc0, !PT ;  /* 0xfffffff816167812 */ /* 0x000fe200078ec0ff */
[----:B------:R-:W-:Y:S01]  /*39f0*/  IMAD R8, R8, c[0x0][0x1e0], RZ ;  /* 0x0000780008087a24 */ /* 0x000fe200078e02ff */
[----:B------:R-:W-:Y:S02]  /*3a00*/  LEA.HI R9, R9, R28, RZ, 0x3 ;  /* 0x0000001c09097211 */ /* 0x000fe400078f18ff */
[----:B------:R-:W-:Y:S01]  /*3a10*/  LOP3.LUT R26, R26, 0xf, RZ, 0xc0, !PT ;  /* 0x0000000f1a1a7812 */ /* 0x000fe200078ec0ff */
[----:B------:R-:W-:Y:S01]  /*3a20*/  IMAD R8, R252, c[0x0][0x1e4], R8 ;  /* 0x00007900fc087a24 */ /* 0x000fe200078e0208 */
[----:B------:R-:W-:Y:S01]  /*3a30*/  IADD3 R14, -R18, 0x10, RZ ;  /* 0x00000010120e7810 */ /* 0x000fe20007ffe1ff */
[----:B------:R-:W-:Y:S01]  /*3a40*/  IMAD.WIDE R22, R22, 0x2, RZ ;  /* 0x0000000216167825 */ /* 0x000fe200078e02ff */
[----:B------:R-:W-:-:S02]  /*3a50*/  SEL R17, RZ, 0x10, P4 ;  /* 0x00000010ff117807 */ /* 0x000fc40002000000 */
[----:B------:R-:W-:Y:S01]  /*3a60*/  LOP3.LUT R9, R9, 0xfffffff8, RZ, 0xc0, !PT ;  /* 0xfffffff809097812 */ /* 0x000fe200078ec0ff */
[----:B--2---:R-:W-:Y:S01]  /*3a70*/  IMAD.WIDE.U32 R10, R252, c[0x0][0x1e0], RZ ;  /* 0x00007800fc0a7a25 */ /* 0x004fe200078e00ff */
[----:B------:R-:W-:Y:S02]  /*3a80*/  LOP3.LUT R14, R14, 0xf, RZ, 0xc0, !PT ;  /* 0x0000000f0e0e7812 */ /* 0x000fe400078ec0ff */
[----:B------:R-:W-:Y:S01]  /*3a90*/  IADD3 R13, -R17, 0x10, RZ ;  /* 0x00000010110d7810 */ /* 0x000fe20007ffe1ff */
[----:B------:R-:W-:Y:S01]  /*3aa0*/  IMAD.IADD R11, R11, 0x1, R8 ;  /* 0x000000010b0b7824 */ /* 0x000fe200078e0208 */
[----:B------:R-:W-:Y:S01]  /*3ab0*/  IADD3 R12, -R6, 0x10, RZ ;  /* 0x00000010060c7810 */ /* 0x000fe20007ffe1ff */
[----:B------:R-:W-:Y:S01]  /*3ac0*/  IMAD.WIDE R32, R9, 0x2, RZ ;  /* 0x0000000209207825 */ /* 0x000fe200078e02ff */
[----:B------:R-:W-:Y:S02]  /*3ad0*/  LOP3.LUT R13, R13, 0xf, RZ, 0xc0, !PT ;  /* 0x0000000f0d0d7812 */ /* 0x000fe400078ec0ff */
[----:B------:R-:W-:-:S02]  /*3ae0*/  LOP3.LUT R12, R12, 0xf, RZ, 0xc0, !PT ;  /* 0x0000000f0c0c7812 */ /* 0x000fc400078ec0ff */
[----:B---3--:R-:W-:Y:S01]  /*3af0*/  SHF.R.S32.HI R8, RZ, 0x1f, R251 ;  /* 0x0000001fff087819 */ /* 0x008fe200000114fb */
[----:B------:R-:W-:-:S04]  /*3b00*/  IMAD.WIDE.U32 R10, R251, c[0x0][0x1f0], R10 ;  /* 0x00007c00fb0a7a25 */ /* 0x000fc800078e000a */
[----:B------:R-:W-:Y:S01]  /*3b10*/  IMAD R8, R8, c[0x0][0x1f0], RZ ;  /* 0x00007c0008087a24 */ /* 0x000fe200078e02ff */
[----:B------:R-:W-:-:S03]  /*3b20*/  IADD3 R10, P0, R10, UR20, RZ ;  /* 0x000000140a0a7c10 */ /* 0x000fc6000ff1e0ff */
[----:B------:R-:W-:-:S05]  /*3b30*/  IMAD R8, R251, c[0x0][0x1f4], R8 ;  /* 0x00007d00fb087a24 */ /* 0x000fca00078e0208 */
[----:B------:R-:W-:Y:S02]  /*3b40*/  IADD3.X R8, R11, UR15, R8, P0, !PT ;  /* 0x0000000f0b087c10 */ /* 0x000fe400087fe408 */
[----:B------:R-:W-:-:S04]  /*3b50*/  LEA R11, P0, R10, c[0x0][0x1c8], 0x1 ;  /* 0x000072000a0b7a11 */ /* 0x000fc800078008ff */
[----:B------:R-:W-:Y:S01]  /*3b60*/  LEA.HI.X R10, R10, c[0x0][0x1cc], R8, 0x1, P0 ;  /* 0x000073000a0a7a11 */ /* 0x000fe200000f0c08 */
[----:B------:R-:W2:Y:S01]  /*3b70*/  SHFL.IDX PT, R15, R11, 0x2, 0x181f ;  /* 0x00581f000b0f7f89 */ /* 0x000ea200000e0000 */
[----:B------:R-:W-:-:S03]  /*3b80*/  SHF.R.S32.HI R8, RZ, 0x1f, R215 ;  /* 0x0000001fff087819 */ /* 0x000fc600000114d7 */
[----:B------:R-:W3:Y:S01]  /*3b90*/  SHFL.IDX PT, R16, R10, 0x2, 0x181f ;  /* 0x00581f000a107f89 */ /* 0x000ee200000e0000 */
[----:B------:R-:W-:-:S03]  /*3ba0*/  LEA.HI R8, R8, R215, RZ, 0x3 ;  /* 0x000000d708087211 */ /* 0x000fc600078f18ff */
[----:B------:R-:W4:Y:S01]  /*3bb0*/  SHFL.IDX PT, R20, R11, RZ, 0x181f ;  /* 0x00181fff0b147589 */ /* 0x000f2200000e0000 */
[----:B------:R-:W-:-:S03]  /*3bc0*/  LOP3.LUT R8, R8, 0xfffffff8, RZ, 0xc0, !PT ;  /* 0xfffffff808087812 */ /* 0x000fc600078ec0ff */
[----:B------:R-:W-:Y:S02]  /*3bd0*/  SHFL.IDX PT, R21, R10, RZ, 0x181f ;  /* 0x00181fff0a157589 */ /* 0x000fe400000e0000 */
[----:B------:R-:W-:Y:S02]  /*3be0*/  IMAD.WIDE R8, R8, 0x2, RZ ;  /* 0x0000000208087825 */ /* 0x000fe400078e02ff */
[----:B------:R-:W5:Y:S04]  /*3bf0*/  SHFL.IDX PT, R11, R11, 0x1, 0x181f ;  /* 0x00381f000b0b7f89 */ /* 0x000f6800000e0000 */
[----:B------:R-:W1:Y:S01]  /*3c00*/  SHFL.IDX PT, R10, R10, 0x1, 0x181f ;  /* 0x00381f000a0a7f89 */ /* 0x000e6200000e0000 */
[----:B--2---:R-:W-:-:S04]  /*3c10*/  IADD3 R26, P1, P0, R26, R15, R24 ;  /* 0x0000000f1a1a7210 */ /* 0x004fc8000783e018 */
[----:B---3--:R-:W-:Y:S02]  /*3c20*/  IADD3.X R27, RZ, R16, R25, P1, P0 ;  /* 0x00000010ff1b7210 */ /* 0x008fe40000fe0419 */
[----:B------:R-:W-:-:S04]  /*3c30*/  IADD3 R34, P1, P0, R14, R15, R22 ;  /* 0x0000000f0e227210 */ /* 0x000fc8000783e016 */
[----:B------:R-:W-:Y:S02]  /*3c40*/  IADD3.X R35, RZ, R16, R23, P1, P0 ;  /* 0x00000010ff237210 */ /* 0x000fe40000fe0417 */
[----:B-1----:R-:W-:-:S04]  /*3c50*/  IADD3 R36, P1, P0, R13, R15, R32 ;  /* 0x0000000f0d247210 */ /* 0x002fc8000783e020 */
[----:B------:R-:W-:Y:S02]  /*3c60*/  IADD3.X R37, RZ, R16, R33, P1, P0 ;  /* 0x00000010ff257210 */ /* 0x000fe40000fe0421 */
[----:B------:R-:W-:-:S04]  /*3c70*/  IADD3 R12, P1, P0, R12, R15, R8 ;  /* 0x0000000f0c0c7210 */ /* 0x000fc8000783e008 */
[----:B------:R-:W-:Y:S02]  /*3c80*/  IADD3.X R13, RZ, R16, R9, P1, P0 ;  /* 0x00000010ff0d7210 */ /* 0x000fe40000fe0409 */
[-C--:B----4-:R-:W-:Y:S02]  /*3c90*/  IADD3 R40, P0, R24, R20.reuse, RZ ;  /* 0x0000001418287210 */ /* 0x090fe40007f1e0ff */
[CC--:B------:R-:W-:Y:S02]  /*3ca0*/  IADD3 R38, P1, R22.reuse, R20.reuse, RZ ;  /* 0x0000001416267210 */ /* 0x0c0fe40007f3e0ff */
[-C--:B-----5:R-:W-:Y:S01]  /*3cb0*/  IADD3 R22, P2, R22, R11.reuse, RZ ;  /* 0x0000000b16167210 */ /* 0x0a0fe20007f5e0ff */
[--C-:B------:R-:W-:Y:S01]  /*3cc0*/  IMAD.X R41, R25, 0x1, R21.reuse, P0 ;  /* 0x0000000119297824 */ /* 0x100fe200000e0615 */
[-C--:B------:R-:W-:Y:S01]  /*3cd0*/  IADD3 R14, P0, R32, R20.reuse, RZ ;  /* 0x00000014200e7210 */ /* 0x080fe20007f1e0ff */
[C-C-:B------:R-:W-:Y:S01]  /*3ce0*/  IMAD.X R39, R23.reuse, 0x1, R21.reuse, P1 ;  /* 0x0000000117277824 */ /* 0x140fe200008e0615 */
[----:B------:R-:W-:Y:S01]  /*3cf0*/  IADD3 R20, P1, R8, R20, RZ ;  /* 0x0000001408147210 */ /* 0x000fe20007f3e0ff */
[----:B------:R-:W-:Y:S01]  /*3d00*/  IMAD.X R23, R23, 0x1, R10, P2 ;  /* 0x0000000117177824 */ /* 0x000fe200010e060a */
[----:B------:R-:W-:Y:S01]  /*3d10*/  ISETP.GE.AND P2, PT, R215, c[0x0][0x1d4], PT ;  /* 0x00007500d7007a0c */ /* 0x000fe20003f46270 */
[--C-:B------:R-:W-:Y:S01]  /*3d20*/  IMAD.X R15, R33, 0x1, R21.reuse, P0 ;  /* 0x00000001210f7824 */ /* 0x100fe200000e0615 */
[-C--:B------:R-:W-:Y:S01]  /*3d30*/  IADD3 R24, P0, R24, R11.reuse, RZ ;  /* 0x0000000b18187210 */ /* 0x080fe20007f1e0ff */
[----:B------:R-:W-:Y:S01]  /*3d40*/  IMAD.X R21, R9, 0x1, R21, P1 ;  /* 0x0000000109157824 */ /* 0x000fe200008e0615 */
[----:B------:R-:W-:-:S03]  /*3d50*/  IADD3 R32, P1, R32, R11, RZ ;  /* 0x0000000b20207210 */ /* 0x000fc60007f3e0ff */
[--C-:B------:R-:W-:Y:S01]  /*3d60*/  IMAD.X R25, R25, 0x1, R10.reuse, P0 ;  /* 0x0000000119197824 */ /* 0x100fe200000e060a */
[----:B------:R-:W-:Y:S01]  /*3d70*/  IADD3 R42, P0, R8, R11, RZ ;  /* 0x0000000b082a7210 */ /* 0x000fe20007f1e0ff */
[--C-:B------:R-:W-:Y:S01]  /*3d80*/  IMAD.X R33, R33, 0x1, R10.reuse, P1 ;  /* 0x0000000121217824 */ /* 0x100fe200008e060a */
[----:B------:R-:W-:Y:S01]  /*3d90*/  ISETP.NE.U32.AND P1, PT, R19, RZ, PT ;  /* 0x000000ff1300720c */ /* 0x000fe20003f25070 */
[----:B------:R-:W-:Y:S02]  /*3da0*/  IMAD.SHL.U32 R8, R214, 0x2, RZ ;  /* 0x00000002d6087824 */ /* 0x000fe400078e00ff */
[----:B------:R-:W-:Y:S01]  /*3db0*/  IMAD.X R43, R9, 0x1, R10, P0 ;  /* 0x00000001092b7824 */ /* 0x000fe200000e060a */
[----:B------:R-:W-:Y:S02]  /*3dc0*/  ISETP.NE.U32.AND P0, PT, R18, RZ, PT ;  /* 0x000000ff1200720c */ /* 0x000fe40003f05070 */
[----:B------:R1:W-:Y:S04]  /*3dd0*/  LDGSTS.E.BYPASS.LTC128B.128 [R8+0xc100], [R40.64], !P6 ;  /* 0x0c10000028087fae */ /* 0x0003e8000f101d4c */
[----:B------:R1:W-:Y:S04]  /*3de0*/  LDGSTS.E.BYPASS.LTC128B.128 [R8+0xf100], [R38.64], !P5 ;  /* 0x0f10000026087fae */ /* 0x0003e8000e901d4c */
[----:B------:R1:W-:Y:S04]  /*3df0*/  LDGSTS.E.BYPASS.LTC128B.128 [R8+0x12100], [R14.64], !P4 ;  /* 0x121000000e087fae */ /* 0x0003e8000e101d4c */
[----:B------:R1:W-:Y:S04]  /*3e00*/  LDGSTS.E.BYPASS.LTC128B.128 [R8+0x15100], [R20.64], !P2 ;  /* 0x1510000014087fae */ /* 0x0003e8000d101d4c */
[----:B------:R1:W-:Y:S04]  /*3e10*/  LDGSTS.E.BYPASS.LTC128B.128 [R8+0xd100], [R24.64], !P6 ;  /* 0x0d10000018087fae */ /* 0x0003e8000f101d4c */
[----:B------:R1:W-:Y:S04]  /*3e20*/  LDGSTS.E.BYPASS.LTC128B.128 [R8+0x10100], [R22.64], !P5 ;  /* 0x1010000016087fae */ /* 0x0003e8000e901d4c */
[----:B------:R1:W-:Y:S04]  /*3e30*/  LDGSTS.E.BYPASS.LTC128B.128 [R8+0x13100], [R32.64], !P4 ;  /* 0x1310000020087fae */ /* 0x0003e8000e101d4c */
[----:B------:R1:W-:Y:S04]  /*3e40*/  LDGSTS.E.BYPASS.LTC128B.128 [R8+0x16100], [R42.64], !P2 ;  /* 0x161000002a087fae */ /* 0x0003e8000d101d4c */
[----:B------:R1:W-:Y:S01]  /*3e50*/  LDGSTS.E.BYPASS.LTC128B.128.ZFILL [R8+0xe100], [R26.64], P1 ;  /* 0x0e1000001a087fae */ /* 0x0003e20008941d4c */
[----:B------:R-:W-:-:S03]  /*3e60*/  ISETP.NE.U32.AND P1, PT, R17, RZ, PT ;  /* 0x000000ff1100720c */ /* 0x000fc60003f25070 */
[----:B------:R1:W-:Y:S01]  /*3e70*/  LDGSTS.E.BYPASS.LTC128B.128.ZFILL [R8+0x11100], [R34.64], P0 ;  /* 0x1110000022087fae */ /* 0x0003e20008141d4c */
[----:B------:R-:W-:-:S09]  /*3e80*/  ISETP.NE.U32.AND P0, PT, R6, RZ, PT ;  /* 0x000000ff0600720c */ /* 0x000fd20003f05070 */
[----:B------:R1:W-:Y:S04]  /*3e90*/  LDGSTS.E.BYPASS.LTC128B.128.ZFILL [R8+0x14100], [R36.64], P1 ;  /* 0x1410000024087fae */ /* 0x0003e80008941d4c */
[----:B------:R1:W-:Y:S02]  /*3ea0*/  LDGSTS.E.BYPASS.LTC128B.128.ZFILL [R8+0x17100], [R12.64], P0 ;  /* 0x171000000c087fae */ /* 0x0003e40008141d4c */
.L_x_770:
[----:B--234-:R-:W-:Y:S01]  /*3eb0*/  SHF.R.S32.HI R6, RZ, 0x1f, R2 ;  /* 0x0000001fff067819 */ /* 0x01cfe20000011402 */
[----:B------:R-:W-:Y:S01]  /*3ec0*/  IMAD.SHL.U32 R244, R5, 0x2, RZ ;  /* 0x0000000205f47824 */ /* 0x000fe200078e00ff */
[----:B------:R-:W0:Y:S02]  /*3ed0*/  LDGDEPBAR ;  /* 0x00000000000079af */ /* 0x000e240000000000 */
[----:B-1----:R-:W-:Y:S01]  /*3ee0*/  LEA.HI R8, R6, R2, RZ, 0x2 ;  /* 0x0000000206087211 */ /* 0x002fe200078f10ff */
[----:B------:R-:W-:Y:S01]  /*3ef0*/  IMAD.U32 R6, RZ, RZ, UR18 ;  /* 0x00000012ff067e24 */ /* 0x000fe2000f8e00ff */
[----:B------:R-:W-:Y:S01]  /*3f00*/  LDSM.16.MT88.4 R140, [R244+0x3100] ;  /* 0x00310000f48c783b */ /* 0x000fe20000004200 */
[----:B------:R-:W-:-:S02]  /*3f10*/  IMAD R241, R3, 0x2, R244 ;  /* 0x0000000203f17824 */ /* 0x000fc400078e02f4 */
[----:B------:R-:W-:Y:S01]  /*3f20*/  IMAD R242, R4, 0x2, R244 ;  /* 0x0000000204f27824 */ /* 0x000fe200078e02f4 */
[----:B------:R1:W-:Y:S03]  /*3f30*/  STL [R1+0x1c], R8 ;  /* 0x00001c0801007387 */ /* 0x0003e60000100800 */
[----:B------:R-:W-:Y:S01]  /*3f40*/  IMAD R240, R3, 0x2, R242 ;  /* 0x0000000203f07824 */ /* 0x000fe200078e02f2 */
[----:B------:R-:W-:Y:S04]  /*3f50*/  LDSM.16.MT88.4 R156, [R241+0x100] ;  /* 0x00010000f19c783b */ /* 0x000fe80000004200 */
[----:B------:R-:W-:Y:S04]  /*3f60*/  LDSM.16.MT88.4 R164, [R242+0x100] ;  /* 0x00010000f2a4783b */ /* 0x000fe80000004200 */
[----:B------:R-:W-:Y:S04]  /*3f70*/  LDSM.16.MT88.4 R12, [R241+0x900] ;  /* 0x00090000f10c783b */ /* 0x000fe80000004200 */
[----:B------:R-:W-:Y:S04]  /*3f80*/  LDSM.16.MT88.4 R148, [R240+0x100] ;  /* 0x00010000f094783b */ /* 0x000fe80000004200 */
[----:B------:R-:W-:Y:S04]  /*3f90*/  LDSM.16.MT88.4 R132, [R242+0x3100] ;  /* 0x00310000f284783b */ /* 0x000fe80000004200 */
[----:B------:R-:W-:Y:S01]  /*3fa0*/  LDSM.16.MT88.4 R172, [R244+0x100] ;  /* 0x00010000f4ac783b */ /* 0x000fe20000004200 */
[----:B-1----:R-:W-:-:S03]  /*3fb0*/  LOP3.LUT R8, R8, 0x7ffffffc, RZ, 0xc0, !PT ;  /* 0x7ffffffc08087812 */ /* 0x002fc600078ec0ff */
[----:B------:R-:W-:Y:S02]  /*3fc0*/  LDSM.16.MT88.4 R24, [R242+0x3900] ;  /* 0x00390000f218783b */ /* 0x000fe40000004200 */
[----:B------:R-:W-:Y:S02]  /*3fd0*/  IMAD.IADD R2, R2, 0x1, -R8 ;  /* 0x0000000102027824 */ /* 0x000fe400078e0a08 */
[----:B------:R-:W-:Y:S02]  /*3fe0*/  LDSM.16.MT88.4 R112, [R242+0x9100] ;  /* 0x00910000f270783b */ /* 0x000fe40000004200 */
[----:B------:R-:W-:Y:S02]  /*3ff0*/  IMAD R2, R2, -0x2, R6 ;  /* 0xfffffffe02027824 */ /* 0x000fe400078e0206 */
[----:B------:R-:W-:Y:S03]  /*4000*/  LDSM.16.MT88.4 R80, [R242+0x6100] ;  /* 0x00610000f250783b */ /* 0x000fe60000004200 */
[C---:B------:R-:W-:Y:S01]  /*4010*/  ISETP.GT.AND P0, PT, R2.reuse, RZ, PT ;  /* 0x000000ff0200720c */ /* 0x040fe20003f04270 */
[----:B------:R-:W-:Y:S01]  /*4020*/  LDSM.16.MT88.4 R16, [R244+0x900] ;  /* 0x00090000f410783b */ /* 0x000fe20000004200 */
[----:B------:R-:W-:-:S02]  /*4030*/  ISETP.GT.AND P1, PT, R2, 0x1, PT ;  /* 0x000000010200780c */ /* 0x000fc40003f24270 */
[----:B------:R-:W-:Y:S01]  /*4040*/  FSEL R8, R30, -INF , P0 ;  /* 0xff8000001e087808 */ /* 0x000fe20000000000 */
[----:B------:R-:W-:Y:S01]  /*4050*/  LDSM.16.MT88.4 R56, [R241+0x3100] ;  /* 0x00310000f138783b */ /* 0x000fe20000004200 */
[----:B------:R-:W-:Y:S02]  /*4060*/  FSEL R0, R0, -INF , P0 ;  /* 0xff80000000007808 */ /* 0x000fe40000000000 */
[C---:B------:R-:W-:Y:S01]  /*4070*/  ISETP.GT.AND P0, PT, R2.reuse, 0x8, PT ;  /* 0x000000080200780c */ /* 0x040fe20003f04270 */
[----:B------:R-:W-:Y:S01]  /*4080*/  LDSM.16.MT88.4 R88, [R241+0x6100] ;  /* 0x00610000f158783b */ /* 0x000fe20000004200 */
[----:B------:R-:W-:Y:S02]  /*4090*/  FSEL R7, R7, -INF , P1 ;  /* 0xff80000007077808 */ /* 0x000fe40000800000 */
[----:B------:R-:W-:Y:S01]  /*40a0*/  FSEL R6, R31, -INF , P1 ;  /* 0xff8000001f067808 */ /* 0x000fe20000800000 */
[----:B------:R-:W-:Y:S01]  /*40b0*/  LDSM.16.MT88.4 R96, [R240+0x6100] ;  /* 0x00610000f060783b */ /* 0x000fe20000004200 */
[----:B------:R-:W-:-:S02]  /*40c0*/  ISETP.GT.AND P1, PT, R2, 0x9, PT ;  /* 0x000000090200780c */ /* 0x000fc40003f24270 */
[----:B------:R-:W-:Y:S01]  /*40d0*/  FSEL R60, R60, -INF , P0 ;  /* 0xff8000003c3c7808 */ /* 0x000fe20000000000 */
[----:B------:R-:W-:Y:S01]  /*40e0*/  LDSM.16.MT88.4 R104, [R244+0x9100] ;  /* 0x00910000f468783b */ /* 0x000fe20000004200 */
[----:B------:R-:W-:Y:S02]  /*40f0*/  FMNMX.FTZ R9, R0, R7, !PT ;  /* 0x0000000700097209 */ /* 0x000fe40007810000 */
[----:B------:R-:W-:Y:S01]  /*4100*/  FSEL R53, R53, -INF , P0 ;  /* 0xff80000035357808 */ /* 0x000fe20000000000 */
[----:B------:R-:W-:Y:S01]  /*4110*/  LDSM.16.MT88.4 R120, [R241+0x9100] ;  /* 0x00910000f178783b */ /* 0x000fe20000004200 */
[----:B------:R-:W-:Y:S02]  /*4120*/  ISETP.GT.AND P0, PT, R2, 0x10, PT ;  /* 0x000000100200780c */ /* 0x000fe40003f04270 */
[----:B------:R-:W-:Y:S01]  /*4130*/  FSEL R52, R52, -INF , P1 ;  /* 0xff80000034347808 */ /* 0x000fe20000800000 */
[----:B------:R-:W-:Y:S01]  /*4140*/  LDSM.16.MT88.4 R20, [R241+0x3900] ;  /* 0x00390000f114783b */ /* 0x000fe20000004200 */
[----:B------:R-:W-:-:S02]  /*4150*/  FMNMX.FTZ R9, R60, R9, !PT ;  /* 0x000000093c097209 */ /* 0x000fc40007810000 */
[----:B------:R-:W-:Y:S01]  /*4160*/  FSEL R61, R61, -INF , P1 ;  /* 0xff8000003d3d7808 */ /* 0x000fe20000800000 */
[----:B------:R-:W-:Y:S01]  /*4170*/  LDSM.16.MT88.4 R188, [R241+0x6900] ;  /* 0x00690000f1bc783b */ /* 0x000fe20000004200 */
[----:B------:R-:W-:Y:S02]  /*4180*/  ISETP.GT.AND P1, PT, R2, 0x11, PT ;  /* 0x000000110200780c */ /* 0x000fe40003f24270 */
[----:B------:R-:W-:Y:S02]  /*4190*/  FSEL R62, R62, -INF , P0 ;  /* 0xff8000003e3e7808 */ /* 0x000fe40000000000 */
[----:B------:R-:W-:Y:S02]  /*41a0*/  FMNMX.FTZ R9, R52, R9, !PT ;  /* 0x0000000934097209 */ /* 0x000fe40007810000 */
[----:B------:R-:W-:Y:S02]  /*41b0*/  FSEL R55, R55, -INF , P0 ;  /* 0xff80000037377808 */ /* 0x000fe40000000000 */
[----:B------:R-:W-:-:S02]  /*41c0*/  ISETP.GT.AND P0, PT, R2, 0x18, PT ;  /* 0x000000180200780c */ /* 0x000fc40003f04270 */
[----:B------:R-:W-:Y:S02]  /*41d0*/  FSEL R54, R54, -INF , P1 ;  /* 0xff80000036367808 */ /* 0x000fe40000800000 */
[----:B------:R-:W-:Y:S02]  /*41e0*/  FMNMX.FTZ R9, R62, R9, !PT ;  /* 0x000000093e097209 */ /* 0x000fe40007810000 */
[----:B------:R-:W-:Y:S02]  /*41f0*/  FSEL R63, R63, -INF , P1 ;  /* 0xff8000003f3f7808 */ /* 0x000fe40000800000 */
[----:B------:R-:W-:Y:S02]  /*4200*/  ISETP.GT.AND P1, PT, R2, 0x19, PT ;  /* 0x000000190200780c */ /* 0x000fe40003f24270 */
[----:B------:R-:W-:Y:S02]  /*4210*/  FSEL R72, R72, -INF , P0 ;  /* 0xff80000048487808 */ /* 0x000fe40000000000 */
[----:B------:R-:W-:-:S02]  /*4220*/  FMNMX.FTZ R9, R54, R9, !PT ;  /* 0x0000000936097209 */ /* 0x000fc40007810000 */
[----:B------:R-:W-:Y:S02]  /*4230*/  FSEL R74, R74, -INF , P0 ;  /* 0xff8000004a4a7808 */ /* 0x000fe40000000000 */
        /* <DEDUP_REMOVED lines=11> */
[----:B------:R-:W-:Y:S02]  /*42f0*/  FMNMX.FTZ R10, R8, R6, !PT ;  /* 0x00000006080a7209 */ /* 0x000fe40007810000 */
[----:B------:R-:W-:Y:S02]  /*4300*/  FSEL R32, R79, -INF , P1 ;  /* 0xff8000004f207808 */ /* 0x000fe40000800000 */
[----:B------:R-:W-:Y:S01]  /*4310*/  ISETP.GT.AND P1, PT, R2, 0x29, PT ;  /* 0x000000290200780c */ /* 0x000fe20003f24270 */
[----:B------:R-:W-:Y:S01]  /*4320*/  LDSM.16.MT88.4 R76, [R244+0x3900] ;  /* 0x00390000f44c783b */ /* 0x000fe20000004200 */
[----:B------:R-:W-:Y:S02]  /*4330*/  FSEL R33, R44, -INF , P0 ;  /* 0xff8000002c217808 */ /* 0x000fe40000000000 */
[----:B------:R-:W-:Y:S02]  /*4340*/  FMNMX.FTZ R9, R34, R9, !PT ;  /* 0x0000000922097209 */ /* 0x000fe40007810000 */
[----:B------:R-:W-:-:S02]  /*4350*/  FMNMX.FTZ R10, R53, R10, !PT ;  /* 0x0000000a350a7209 */ /* 0x000fc40007810000 */
[----:B------:R-:W-:Y:S02]  /*4360*/  FSEL R31, R64, -INF , P0 ;  /* 0xff800000401f7808 */ /* 0x000fe40000000000 */
[----:B------:R-:W-:Y:S01]  /*4370*/  ISETP.GT.AND P0, PT, R2, 0x30, PT ;  /* 0x000000300200780c */ /* 0x000fe20003f04270 */
[----:B------:R-:W-:Y:S01]  /*4380*/  LDSM.16.MT88.4 R64, [R240+0x3100] ;  /* 0x00310000f040783b */ /* 0x000fe20000004200 */
[----:B------:R-:W-:Y:S02]  /*4390*/  FSEL R30, R45, -INF , P1 ;  /* 0xff8000002d1e7808 */ /* 0x000fe40000800000 */
[----:B------:R-:W-:Y:S02]  /*43a0*/  FMNMX.FTZ R9, R33, R9, !PT ;  /* 0x0000000921097209 */ /* 0x000fe40007810000 */
[----:B------:R-:W-:Y:S02]  /*43b0*/  FMNMX.FTZ R10, R61, R10, !PT ;  /* 0x0000000a3d0a7209 */ /* 0x000fe40007810000 */
[----:B------:R-:W-:-:S02]  /*43c0*/  FSEL R211, R211, -INF , P1 ;  /* 0xff800000d3d37808 */ /* 0x000fc40000800000 */
[----:B------:R-:W-:Y:S02]  /*43d0*/  ISETP.GT.AND P1, PT, R2, 0x31, PT ;  /* 0x000000310200780c */ /* 0x000fe40003f24270 */
[----:B------:R-:W-:Y:S02]  /*43e0*/  FSEL R195, R195, -INF , P0 ;  /* 0xff800000c3c37808 */ /* 0x000fe40000000000 */
[----:B------:R-:W-:Y:S02]  /*43f0*/  FMNMX.FTZ R9, R30, R9, !PT ;  /* 0x000000091e097209 */ /* 0x000fe40007810000 */
[----:B------:R-:W-:Y:S02]  /*4400*/  FMNMX.FTZ R10, R55, R10, !PT ;  /* 0x0000000a370a7209 */ /* 0x000fe40007810000 */
[----:B------:R-:W-:Y:S02]  /*4410*/  FSEL R207, R207, -INF , P0 ;  /* 0xff800000cfcf7808 */ /* 0x000fe40000000000 */
[----:B------:R-:W-:-:S02]  /*4420*/  ISETP.GT.AND P0, PT, R2, 0x38, PT ;  /* 0x000000380200780c */ /* 0x000fc40003f04270 */
[----:B------:R-:W-:Y:S02]  /*4430*/  FSEL R210, R210, -INF , P1 ;  /* 0xff800000d2d27808 */ /* 0x000fe40000800000 */
[----:B------:R-:W-:Y:S02]  /*4440*/  FMNMX.FTZ R9, R195, R9, !PT ;  /* 0x00000009c3097209 */ /* 0x000fe40007810000 */
[----:B------:R-:W-:Y:S02]  /*4450*/  FMNMX.FTZ R10, R63, R10, !PT ;  /* 0x0000000a3f0a7209 */ /* 0x000fe40007810000 */
[----:B------:R-:W-:Y:S02]  /*4460*/  FSEL R196, R196, -INF , P1 ;  /* 0xff800000c4c47808 */ /* 0x000fe40000800000 */
[----:B------:R-:W-:Y:S02]  /*4470*/  ISETP.GT.AND P1, PT, R2, 0x39, PT ;  /* 0x000000390200780c */ /* 0x000fe40003f24270 */
[----:B------:R-:W-:-:S02]  /*4480*/  FSEL R209, R209, -INF , P0 ;  /* 0xff800000d1d17808 */ /* 0x000fc40000000000 */
[----:B------:R-:W-:Y:S02]  /*4490*/  FMNMX.FTZ R9, R210, R9, !PT ;  /* 0x00000009d2097209 */ /* 0x000fe40007810000 */
[----:B------:R-:W-:Y:S02]  /*44a0*/  FMNMX.FTZ R10, R74, R10, !PT ;  /* 0x0000000a4a0a7209 */ /* 0x000fe40007810000 */
[----:B------:R-:W-:Y:S02]  /*44b0*/  FSEL R198, R198, -INF , P0 ;  /* 0xff800000c6c67808 */ /* 0x000fe40000000000 */
[----:B------:R-:W-:Y:S02]  /*44c0*/  ISETP.GT.AND P0, PT, R2, 0x40, PT ;  /* 0x000000400200780c */ /* 0x000fe40003f04270 */
[----:B------:R-:W-:Y:S02]  /*44d0*/  FSEL R208, R208, -INF , P1 ;  /* 0xff800000d0d07808 */ /* 0x000fe40000800000 */
[----:B------:R-:W-:-:S02]  /*44e0*/  FMNMX.FTZ R9, R209, R9, !PT ;  /* 0x00000009d1097209 */ /* 0x000fc40007810000 */
[----:B------:R-:W-:Y:S02]  /*44f0*/  FMNMX.FTZ R10, R75, R10, !PT ;  /* 0x0000000a4b0a7209 */ /* 0x000fe40007810000 */
[----:B------:R-:W-:Y:S02]  /*4500*/  FSEL R197, R197, -INF , P1 ;  /* 0xff800000c5c57808 */ /* 0x000fe40000800000 */
[----:B------:R-:W-:Y:S02]  /*4510*/  ISETP.GT.AND P1, PT, R2, 0x41, PT ;  /* 0x000000410200780c */ /* 0x000fe40003f24270 */
[----:B------:R-:W-:Y:S02]  /*4520*/  FSEL R206, R206, -INF , P0 ;  /* 0xff800000cece7808 */ /* 0x000fe40000000000 */
[----:B------:R-:W-:Y:S02]  /*4530*/  FMNMX.FTZ R9, R208, R9, !PT ;  /* 0x00000009d0097209 */ /* 0x000fe40007810000 */
[----:B------:R-:W-:-:S02]  /*4540*/  FMNMX.FTZ R10, R36, R10, !PT ;  /* 0x0000000a240a7209 */ /* 0x000fc40007810000 */
[----:B------:R-:W-:Y:S02]  /*4550*/  FSEL R203, R203, -INF , P0 ;  /* 0xff800000cbcb7808 */ /* 0x000fe40000000000 */
[----:B------:R-:W-:Y:S02]  /*4560*/  ISETP.GT.AND P0, PT, R2, 0x48, PT ;  /* 0x000000480200780c */ /* 0x000fe40003f04270 */
        /* <DEDUP_REMOVED lines=23> */
[----:B------:R-:W-:Y:S02]  /*46e0*/  FMNMX.FTZ R9, R192, R9, !PT ;  /* 0x00000009c0097209 */ /* 0x000fe40007810000 */
[----:B------:R-:W-:Y:S02]  /*46f0*/  FMNMX.FTZ R10, R198, R10, !PT ;  /* 0x0000000ac60a7209 */ /* 0x000fe40007810000 */
[----:B------:R-:W-:Y:S02]  /*4700*/  FSEL R194, R194, -INF , P0 ;  /* 0xff800000c2c27808 */ /* 0x000fe40000000000 */
[----:B------:R-:W-:Y:S02]  /*4710*/  ISETP.GT.AND P0, PT, R2, 0x59, PT ;  /* 0x000000590200780c */ /* 0x000fe40003f04270 */
[----:B------:R-:W-:-:S02]  /*4720*/  FMNMX.FTZ R2, R187, R9, !PT ;  /* 0x00000009bb027209 */ /* 0x000fc40007810000 */
[----:B------:R-:W-:Y:S02]  /*4730*/  FMNMX.FTZ R9, R197, R10, !PT ;  /* 0x0000000ac5097209 */ /* 0x000fe40007810000 */
[----:B------:R-:W-:Y:S02]  /*4740*/  FSEL R186, R186, -INF , P0 ;  /* 0xff800000baba7808 */ /* 0x000fe40000000000 */
[----:B------:R-:W-:Y:S02]  /*4750*/  FMNMX.FTZ R9, R203, R9, !PT ;  /* 0x00000009cb097209 */ /* 0x000fe40007810000 */
[----:B------:R-:W-:Y:S02]  /*4760*/  FMNMX.FTZ R2, R186, R2, !PT ;  /* 0x00000002ba027209 */ /* 0x000fe40007810000 */
[----:B------:R-:W-:Y:S02]  /*4770*/  FMNMX.FTZ R9, R201, R9, !PT ;  /* 0x00000009c9097209 */ /* 0x000fe40007810000 */
[----:B------:R-:W-:Y:S01]  /*4780*/  FSEL R184, R184, -INF , P2 ;  /* 0xff800000b8b87808 */ /* 0x000fe20001000000 */
[----:B------:R-:W1:Y:S01]  /*4790*/  SHFL.BFLY PT, R11, R2, 0x2, 0x1f ;  /* 0x0c401f00020b7f89 */ /* 0x000e6200000e0000 */
[----:B------:R-:W-:-:S02]  /*47a0*/  FMNMX.FTZ R9, R200, R9, !PT ;  /* 0x00000009c8097209 */ /* 0x000fc40007810000 */
[----:B------:R-:W-:Y:S02]  /*47b0*/  FSEL R183, R183, -INF , P1 ;  /* 0xff800000b7b77808 */ /* 0x000fe40000800000 */
[----:B------:R-:W-:Y:S02]  /*47c0*/  FMNMX.FTZ R9, R199, R9, !PT ;  /* 0x00000009c7097209 */ /* 0x000fe40007810000 */
[----:B------:R-:W-:Y:S02]  /*47d0*/  FSEL R182, R182, -INF , P0 ;  /* 0xff800000b6b67808 */ /* 0x000fe40000000000 */
[----:B------:R-:W-:-:S04]  /*47e0*/  FMNMX.FTZ R9, R194, R9, !PT ;  /* 0x00000009c2097209 */ /* 0x000fc80007810000 */
[----:B------:R-:W-:-:S04]  /*47f0*/  FMNMX.FTZ R9, R184, R9, !PT ;  /* 0x00000009b8097209 */ /* 0x000fc80007810000 */
[----:B------:R-:W-:-:S04]  /*4800*/  FMNMX.FTZ R9, R183, R9, !PT ;  /* 0x00000009b7097209 */ /* 0x000fc80007810000 */
[----:B------:R-:W-:Y:S02]  /*4810*/  FMNMX.FTZ R9, R182, R9, !PT ;  /* 0x00000009b6097209 */ /* 0x000fe40007810000 */
        /* <DEDUP_REMOVED lines=20> */
[----:B------:R-:W1:Y:S01]  /*4960*/  MUFU.EX2 R49, R49 ;  /* 0x0000003100317308 */ /* 0x000e620000000800 */
[--C-:B------:R-:W-:Y:S02]  /*4970*/  FFMA.FTZ R35, R73, c[0x0][0x2d0], -R185.reuse ;  /* 0x0000b40049237a23 */ /* 0x100fe400000108b9 */
[--C-:B------:R-:W-:Y:S01]  /*4980*/  FFMA.FTZ R38, R38, c[0x0][0x2d0], -R185.reuse ;  /* 0x0000b40026267a23 */ /* 0x100fe200000108b9 */
[----:B------:R-:W-:Y:S01]  /*4990*/  FSEL R181, R181, RZ, P0 ;  /* 0x000000ffb5b57208 */ /* 0x000fe20000000000 */
[--C-:B------:R-:W-:Y:S01]  /*49a0*/  FFMA.FTZ R34, R34, c[0x0][0x2d0], -R185.reuse ;  /* 0x0000b40022227a23 */ /* 0x100fe200000108b9 */
[----:B------:R-:W-:Y:S01]  /*49b0*/  PLOP3.LUT P0, PT, PT, PT, UP1, 0x40, 0x0 ;  /* 0x000000000000781c */ /* 0x000fe20003f0e818 */
[----:B------:R-:W-:Y:S01]  /*49c0*/  FFMA.FTZ R33, R33, c[0x0][0x2d0], -R185 ;  /* 0x0000b40021217a23 */ /* 0x000fe200000108b9 */
[----:B------:R-:W-:Y:S01]  /*49d0*/  MUFU.EX2 R46, R46 ;  /* 0x0000002e002e7308 */ /* 0x000fe20000000800 */
[----:B------:R-:W-:-:S02]  /*49e0*/  FFMA.FTZ R180, R8, c[0x0][0x2d0], -R181 ;  /* 0x0000b40008b47a23 */ /* 0x000fc400000108b5 */
[--C-:B------:R-:W-:Y:S01]  /*49f0*/  FFMA.FTZ R51, R6, c[0x0][0x2d0], -R181.reuse ;  /* 0x0000b40006337a23 */ /* 0x100fe200000108b5 */
[----:B------:R-:W-:Y:S01]  /*4a00*/  LDSM.16.MT88.4 R8, [R242+0x900] ;  /* 0x00090000f208783b */ /* 0x000fe20000004200 */
[--C-:B------:R-:W-:Y:S02]  /*4a10*/  FFMA.FTZ R48, R53, c[0x0][0x2d0], -R181.reuse ;  /* 0x0000b40035307a23 */ /* 0x100fe400000108b5 */
[--C-:B------:R-:W-:Y:S01]  /*4a20*/  FFMA.FTZ R47, R61, c[0x0][0x2d0], -R181.reuse ;  /* 0x0000b4003d2f7a23 */ /* 0x100fe200000108b5 */
[----:B------:R-:W2:Y:S01]  /*4a30*/  MUFU.EX2 R45, R45 ;  /* 0x0000002d002d7308 */ /* 0x000ea20000000800 */
[----:B-1----:R-:W-:Y:S01]  /*4a40*/  F2FP.BF16.PACK_AB R128, R49, R50 ;  /* 0x000000323180723e */ /* 0x002fe200000010ff */
[--C-:B------:R-:W-:Y:S02]  /*4a50*/  FFMA.FTZ R44, R55, c[0x0][0x2d0], -R181.reuse ;  /* 0x0000b400372c7a23 */ /* 0x100fe400000108b5 */
[--C-:B------:R-:W-:Y:S02]  /*4a60*/  FFMA.FTZ R41, R63, c[0x0][0x2d0], -R181.reuse ;  /* 0x0000b4003f297a23 */ /* 0x100fe400000108b5 */
[----:B------:R-:W-:-:S02]  /*4a70*/  FFMA.FTZ R40, R74, c[0x0][0x2d0], -R181 ;  /* 0x0000b4004a287a23 */ /* 0x000fc400000108b5 */
[----:B------:R-:W-:Y:S01]  /*4a80*/  MUFU.EX2 R180, R180 ;  /* 0x000000b400b47308 */ /* 0x000fe20000000800 */
[----:B------:R-:W-:Y:S02]  /*4a90*/  FFMA.FTZ R37, R75, c[0x0][0x2d0], -R181 ;  /* 0x0000b4004b257a23 */ /* 0x000fe400000108b5 */
[----:B------:R-:W1:Y:S01]  /*4aa0*/  LDSM.16.MT88.4 R72, [R244+0x6100] ;  /* 0x00610000f448783b */ /* 0x000e620000004200 */
[----:B------:R-:W-:Y:S02]  /*4ab0*/  FFMA.FTZ R30, R30, c[0x0][0x2d0], -R185 ;  /* 0x0000b4001e1e7a23 */ /* 0x000fe400000108b9 */
[--C-:B------:R-:W-:Y:S02]  /*4ac0*/  FFMA.FTZ R36, R36, c[0x0][0x2d0], -R181.reuse ;  /* 0x0000b40024247a23 */ /* 0x100fe400000108b5 */
[----:B------:R-:W3:Y:S01]  /*4ad0*/  MUFU.EX2 R51, R51 ;  /* 0x0000003300337308 */ /* 0x000ee20000000800 */
[----:B--2---:R-:W-:Y:S01]  /*4ae0*/  F2FP.BF16.PACK_AB R130, R45, R46 ;  /* 0x0000002e2d82723e */ /* 0x004fe200000010ff */
[----:B------:R-:W-:-:S02]  /*4af0*/  FFMA.FTZ R32, R32, c[0x0][0x2d0], -R181 ;  /* 0x0000b40020207a23 */ /* 0x000fc400000108b5 */
[--C-:B------:R-:W-:Y:S02]  /*4b00*/  FFMA.FTZ R31, R31, c[0x0][0x2d0], -R181.reuse ;  /* 0x0000b4001f1f7a23 */ /* 0x100fe400000108b5 */
[----:B------:R-:W-:Y:S02]  /*4b10*/  FFMA.FTZ R3, R211, c[0x0][0x2d0], -R181 ;  /* 0x0000b400d3037a23 */ /* 0x000fe400000108b5 */
[----:B------:R-:W-:Y:S01]  /*4b20*/  MUFU.EX2 R48, R48 ;  /* 0x0000003000307308 */ /* 0x000fe20000000800 */
[----:B------:R-:W-:Y:S02]  /*4b30*/  FFMA.FTZ R195, R195, c[0x0][0x2d0], -R185 ;  /* 0x0000b400c3c37a23 */ /* 0x000fe400000108b9 */
[--C-:B------:R-:W-:Y:S02]  /*4b40*/  FFMA.FTZ R196, R196, c[0x0][0x2d0], -R181.reuse ;  /* 0x0000b400c4c47a23 */ /* 0x100fe400000108b5 */
[--C-:B------:R-:W-:Y:S02]  /*4b50*/  FFMA.FTZ R198, R198, c[0x0][0x2d0], -R181.reuse ;  /* 0x0000b400c6c67a23 */ /* 0x100fe400000108b5 */
[----:B------:R-:W-:Y:S01]  /*4b60*/  FFMA.FTZ R197, R197, c[0x0][0x2d0], -R181 ;  /* 0x0000b400c5c57a23 */ /* 0x000fe200000108b5 */
[----:B------:R-:W2:Y:S01]  /*4b70*/  MUFU.EX2 R47, R47 ;  /* 0x0000002f002f7308 */ /* 0x000ea20000000800 */
[----:B---3--:R-:W-:Y:S01]  /*4b80*/  F2FP.BF16.PACK_AB R129, R51, R180 ;  /* 0x000000b43381723e */ /* 0x008fe200000010ff */
[----:B------:R-:W-:-:S02]  /*4b90*/  FFMA.FTZ R206, R206, c[0x0][0x2d0], -R185 ;  /* 0x0000b400cece7a23 */ /* 0x000fc400000108b9 */
[--C-:B------:R-:W-:Y:S02]  /*4ba0*/  FFMA.FTZ R205, R205, c[0x0][0x2d0], -R185.reuse ;  /* 0x0000b400cdcd7a23 */ /* 0x100fe400000108b9 */
[--C-:B------:R-:W-:Y:S02]  /*4bb0*/  FFMA.FTZ R204, R204, c[0x0][0x2d0], -R185.reuse ;  /* 0x0000b400cccc7a23 */ /* 0x100fe400000108b9 */
[----:B------:R-:W-:Y:S01]  /*4bc0*/  MUFU.EX2 R43, R43 ;  /* 0x0000002b002b7308 */ /* 0x000fe20000000800 */
[----:B------:R-:W-:Y:S02]  /*4bd0*/  FFMA.FTZ R202, R202, c[0x0][0x2d0], -R185 ;  /* 0x0000b400caca7a23 */ /* 0x000fe400000108b9 */
[--C-:B------:R-:W-:Y:S02]  /*4be0*/  FFMA.FTZ R203, R203, c[0x0][0x2d0], -R181.reuse ;  /* 0x0000b400cbcb7a23 */ /* 0x100fe400000108b5 */
[--C-:B------:R-:W-:Y:S02]  /*4bf0*/  FFMA.FTZ R201, R201, c[0x0][0x2d0], -R181.reuse ;  /* 0x0000b400c9c97a23 */ /* 0x100fe400000108b5 */
[--C-:B------:R-:W-:Y:S01]  /*4c00*/  FFMA.FTZ R200, R200, c[0x0][0x2d0], -R181.reuse ;  /* 0x0000b400c8c87a23 */ /* 0x100fe200000108b5 */
[----:B--2---:R-:W-:Y:S01]  /*4c10*/  F2FP.BF16.PACK_AB R131, R47, R48 ;  /* 0x000000302f83723e */ /* 0x004fe200000010ff */
[----:B------:R-:W2:Y:S01]  /*4c20*/  MUFU.EX2 R39, R39 ;  /* 0x0000002700277308 */ /* 0x000ea20000000800 */
[----:B------:R-:W-:-:S02]  /*4c30*/  FFMA.FTZ R199, R199, c[0x0][0x2d0], -R181 ;  /* 0x0000b400c7c77a23 */ /* 0x000fc400000108b5 */
[--C-:B------:R-:W-:Y:S02]  /*4c40*/  FFMA.FTZ R193, R193, c[0x0][0x2d0], -R185.reuse ;  /* 0x0000b400c1c17a23 */ /* 0x100fe400000108b9 */
[--C-:B------:R-:W-:Y:S01]  /*4c50*/  FFMA.FTZ R192, R192, c[0x0][0x2d0], -R185.reuse ;  /* 0x0000b400c0c07a23 */ /* 0x100fe200000108b9 */
[C---:B------:R-:W-:Y:S01]  /*4c60*/  HMMA.16816.F32.BF16 R160, R128.reuse, R156, RZ ;  /* 0x0000009c80a0723c */ /* 0x040fe200000418ff */
[----:B------:R-:W-:Y:S01]  /*4c70*/  FFMA.FTZ R187, R187, c[0x0][0x2d0], -R185 ;  /* 0x0000b400bbbb7a23 */ /* 0x000fe200000108b9 */
[----:B------:R-:W-:Y:S01]  /*4c80*/  MUFU.EX2 R42, R42 ;  /* 0x0000002a002a7308 */ /* 0x000fe20000000800 */
[--C-:B------:R-:W-:Y:S02]  /*4c90*/  FFMA.FTZ R184, R184, c[0x0][0x2d0], -R181.reuse ;  /* 0x0000b400b8b87a23 */ /* 0x100fe400000108b5 */
[----:B------:R-:W-:Y:S02]  /*4ca0*/  FFMA.FTZ R183, R183, c[0x0][0x2d0], -R181 ;  /* 0x0000b400b7b77a23 */ /* 0x000fe400000108b5 */
[----:B------:R-:W-:Y:S01]  /*4cb0*/  FADD.FTZ R49, R50, R49 ;  /* 0x0000003132317221 */ /* 0x000fe20000010000 */
[----:B------:R-:W-:Y:S01]  /*4cc0*/  HMMA.16816.F32.BF16 R156, R128, R158, RZ ;  /* 0x0000009e809c723c */ /* 0x000fe200000418ff */
[----:B------:R-:W-:Y:S01]  /*4cd0*/  FADD.FTZ R51, R180, R51 ;  /* 0x00000033b4337221 */ /* 0x000fe20000010000 */
[----:B------:R-:W3:Y:S01]  /*4ce0*/  MUFU.EX2 R35, R35 ;  /* 0x0000002300237308 */ /* 0x000ee20000000800 */
[----:B--2---:R-:W-:Y:S01]  /*4cf0*/  F2FP.BF16.PACK_AB R4, R39, R43 ;  /* 0x0000002b2704723e */ /* 0x004fe200000010ff */
[----:B------:R-:W-:-:S02]  /*4d00*/  FADD.FTZ R49, R46, R49 ;  /* 0x000000312e317221 */ /* 0x000fc40000010000 */
[----:B------:R-:W-:Y:S02]  /*4d10*/  FADD.FTZ R51, R48, R51 ;  /* 0x0000003330337221 */ /* 0x000fe40000010000 */
[----:B------:R-:W-:Y:S01]  /*4d20*/  HMMA.16816.F32.BF16 R168, R128, R164, RZ ;  /* 0x000000a480a8723c */ /* 0x000fe200000418ff */
[----:B------:R-:W-:Y:S01]  /*4d30*/  FADD.FTZ R45, R45, R49 ;  /* 0x000000312d2d7221 */ /* 0x000fe20000010000 */
[----:B------:R-:W2:Y:S01]  /*4d40*/  MUFU.EX2 R44, R44 ;  /* 0x0000002c002c7308 */ /* 0x000ea20000000800 */
[----:B------:R-:W-:Y:S02]  /*4d50*/  FADD.FTZ R47, R47, R51 ;  /* 0x000000332f2f7221 */ /* 0x000fe40000010000 */
[----:B------:R-:W-:-:S03]  /*4d60*/  FADD.FTZ R45, R43, R45 ;  /* 0x0000002d2b2d7221 */ /* 0x000fc60000010000 */
[----:B------:R-:W-:Y:S01]  /*4d70*/  HMMA.16816.F32.BF16 R164, R128, R166, RZ ;  /* 0x000000a680a4723c */ /* 0x000fe200000418ff */
[----:B------:R-:W-:Y:S01]  /*4d80*/  FADD.FTZ R45, R39, R45 ;  /* 0x0000002d272d7221 */ /* 0x000fe20000010000 */
[----:B------:R-:W4:Y:S01]  /*4d90*/  MUFU.EX2 R41, R41 ;  /* 0x0000002900297308 */ /* 0x000f220000000800 */
[----:B---3--:R-:W-:Y:S02]  /*4da0*/  F2FP.BF16.PACK_AB R6, R35, R42 ;  /* 0x0000002a2306723e */ /* 0x008fe400000010ff */
[----:B------:R-:W-:-:S03]  /*4db0*/  FADD.FTZ R42, R42, R45 ;  /* 0x0000002d2a2a7221 */ /* 0x000fc60000010000 */
[----:B-1----:R-:W-:Y:S01]  /*4dc0*/  HMMA.16816.F32.BF16 R68, R128, R72, RZ ;  /* 0x000000488044723c */ /* 0x002fe200000418ff */
[----:B------:R-:W-:Y:S01]  /*4dd0*/  FADD.FTZ R42, R35, R42 ;  /* 0x0000002a232a7221 */ /* 0x000fe20000010000 */
[----:B------:R-:W-:Y:S01]  /*4de0*/  MUFU.EX2 R40, R40 ;  /* 0x0000002800287308 */ /* 0x000fe20000000800 */
[----:B--2---:R-:W-:-:S05]  /*4df0*/  FADD.FTZ R47, R44, R47 ;  /* 0x0000002f2c2f7221 */ /* 0x004fca0000010000 */
[----:B------:R-:W-:Y:S02]  /*4e00*/  HMMA.16816.F32.BF16 R72, R128, R74, RZ ;  /* 0x0000004a8048723c */ /* 0x000fe400000418ff */
[----:B------:R-:W1:Y:S01]  /*4e10*/  MUFU.EX2 R37, R37 ;  /* 0x0000002500257308 */ /* 0x000e620000000800 */
[C---:B----4-:R-:W-:Y:S01]  /*4e20*/  F2FP.BF16.PACK_AB R5, R41.reuse, R44 ;  /* 0x0000002c2905723e */ /* 0x050fe200000010ff */
[----:B------:R-:W-:-:S04]  /*4e30*/  FADD.FTZ R47, R41, R47 ;  /* 0x0000002f292f7221 */ /* 0x000fc80000010000 */
[C---:B------:R-:W-:Y:S02]  /*4e40*/  HMMA.16816.F32.BF16 R152, R128.reuse, R148, RZ ;  /* 0x000000948098723c */ /* 0x040fe400000418ff */
[----:B------:R-:W-:Y:S06]  /*4e50*/  MUFU.EX2 R38, R38 ;  /* 0x0000002600267308 */ /* 0x000fec0000000800 */
[----:B------:R-:W-:Y:S01]  /*4e60*/  HMMA.16816.F32.BF16 R148, R128, R150, RZ ;  /* 0x000000968094723c */ /* 0x000fe200000418ff */
[----:B-1----:R-:W-:Y:S01]  /*4e70*/  F2FP.BF16.PACK_AB R7, R37, R40 ;  /* 0x000000282507723e */ /* 0x002fe200000010ff */
[----:B------:R-:W1:Y:S01]  /*4e80*/  MUFU.EX2 R34, R34 ;  /* 0x0000002200227308 */ /* 0x000e620000000800 */
[----:B------:R-:W-:-:S05]  /*4e90*/  FADD.FTZ R40, R40, R47 ;  /* 0x0000002f28287221 */ /* 0x000fca0000010000 */
[----:B------:R-:W-:Y:S01]  /*4ea0*/  HMMA.16816.F32.BF16 R136, R128, R132, RZ ;  /* 0x000000848088723c */ /* 0x000fe200000418ff */
[----:B------:R-:W-:Y:S01]  /*4eb0*/  FADD.FTZ R40, R37, R40 ;  /* 0x0000002825287221 */ /* 0x000fe20000010000 */
[----:B------:R-:W-:Y:S06]  /*4ec0*/  MUFU.EX2 R33, R33 ;  /* 0x0000002100217308 */ /* 0x000fec0000000800 */
[C---:B------:R-:W-:Y:S02]  /*4ed0*/  HMMA.16816.F32.BF16 R160, R4.reuse, R12, R160 ;  /* 0x0000000c04a0723c */ /* 0x040fe400000418a0 */
[----:B------:R-:W2:Y:S06]  /*4ee0*/  MUFU.EX2 R30, R30 ;  /* 0x0000001e001e7308 */ /* 0x000eac0000000800 */
[C---:B------:R-:W-:Y:S01]  /*4ef0*/  HMMA.16816.F32.BF16 R156, R4.reuse, R14, R156 ;  /* 0x0000000e049c723c */ /* 0x040fe2000004189c */
[----:B------:R-:W3:Y:S01]  /*4f00*/  LDSM.16.MT88.4 R12, [R244+0x6900] ;  /* 0x00690000f40c783b */ /* 0x000ee20000004200 */
[----:B------:R-:W-:Y:S06]  /*4f10*/  MUFU.EX2 R36, R36 ;  /* 0x0000002400247308 */ /* 0x000fec0000000800 */
[C---:B------:R-:W-:Y:S02]  /*4f20*/  HMMA.16816.F32.BF16 R168, R4.reuse, R8, R168 ;  /* 0x0000000804a8723c */ /* 0x040fe400000418a8 */
[----:B------:R-:W4:Y:S06]  /*4f30*/  MUFU.EX2 R32, R32 ;  /* 0x0000002000207308 */ /* 0x000f2c0000000800 */
[----:B------:R-:W-:Y:S01]  /*4f40*/  HMMA.16816.F32.BF16 R164, R4, R10, R164 ;  /* 0x0000000a04a4723c */ /* 0x000fe200000418a4 */
[----:B------:R-:W5:Y:S01]  /*4f50*/  LDSM.16.MT88.4 R8, [R240+0x900] ;  /* 0x00090000f008783b */ /* 0x000f620000004200 */
[----:B------:R-:W-:Y:S06]  /*4f60*/  MUFU.EX2 R31, R31 ;  /* 0x0000001f001f7308 */ /* 0x000fec0000000800 */
[C---:B------:R-:W-:Y:S02]  /*4f70*/  HMMA.16816.F32.BF16 R132, R128.reuse, R134, RZ ;  /* 0x000000868084723c */ /* 0x040fe400000418ff */
[----:B------:R-:W1:Y:S06]  /*4f80*/  MUFU.EX2 R3, R3 ;  /* 0x0000000300037308 */ /* 0x000e6c0000000800 */
[C---:B------:R-:W-:Y:S02]  /*4f90*/  HMMA.16816.F32.BF16 R144, R128.reuse, R140, RZ ;  /* 0x0000008c8090723c */ /* 0x040fe400000418ff */
[----:B------:R-:W-:Y:S06]  /*4fa0*/  MUFU.EX2 R195, R195 ;  /* 0x000000c300c37308 */ /* 0x000fec0000000800 */
[----:B------:R-:W-:Y:S02]  /*4fb0*/  HMMA.16816.F32.BF16 R140, R128, R142, RZ ;  /* 0x0000008e808c723c */ /* 0x000fe400000418ff */
[----:B------:R-:W-:Y:S06]  /*4fc0*/  MUFU.EX2 R196, R196 ;  /* 0x000000c400c47308 */ /* 0x000fec0000000800 */
[C---:B---3--:R-:W-:Y:S02]  /*4fd0*/  HMMA.16816.F32.BF16 R68, R4.reuse, R12, R68 ;  /* 0x0000000c0444723c */ /* 0x048fe40000041844 */
[----:B------:R-:W-:Y:S06]  /*4fe0*/  MUFU.EX2 R198, R198 ;  /* 0x000000c600c67308 */ /* 0x000fec0000000800 */
[----:B------:R-:W-:Y:S01]  /*4ff0*/  HMMA.16816.F32.BF16 R72, R4, R14, R72 ;  /* 0x0000000e0448723c */ /* 0x000fe20000041848 */
[----:B------:R-:W3:Y:S01]  /*5000*/  LDSM.16.MT88.4 R12, [R242+0x9900] ;  /* 0x00990000f20c783b */ /* 0x000ee20000004200 */
[----:B------:R-:W-:Y:S06]  /*5010*/  MUFU.EX2 R197, R197 ;  /* 0x000000c500c57308 */ /* 0x000fec0000000800 */
[----:B------:R-:W-:Y:S02]  /*5020*/  HMMA.16816.F32.BF16 R176, R128, R172, RZ ;  /* 0x000000ac80b0723c */ /* 0x000fe400000418ff */
[----:B------:R-:W-:Y:S06]  /*5030*/  MUFU.EX2 R206, R206 ;  /* 0x000000ce00ce7308 */ /* 0x000fec0000000800 */
[C---:B-----5:R-:W-:Y:S02]  /*5040*/  HMMA.16816.F32.BF16 R152, R4.reuse, R8, R152 ;  /* 0x000000080498723c */ /* 0x060fe40000041898 */
[----:B------:R-:W-:Y:S06]  /*5050*/  MUFU.EX2 R205, R205 ;  /* 0x000000cd00cd7308 */ /* 0x000fec0000000800 */
[----:B------:R-:W-:Y:S01]  /*5060*/  HMMA.16816.F32.BF16 R148, R4, R10, R148 ;  /* 0x0000000a0494723c */ /* 0x000fe20000041894 */
[----:B------:R-:W5:Y:S01]  /*5070*/  LDSM.16.MT88.4 R8, [R242+0x6900] ;  /* 0x00690000f208783b */ /* 0x000f620000004200 */
[----:B------:R-:W-:Y:S06]  /*5080*/  MUFU.EX2 R204, R204 ;  /* 0x000000cc00cc7308 */ /* 0x000fec0000000800 */
[----:B------:R-:W-:Y:S02]  /*5090*/  HMMA.16816.F32.BF16 R172, R128, R174, RZ ;  /* 0x000000ae80ac723c */ /* 0x000fe400000418ff */
[----:B------:R-:W-:Y:S06]  /*50a0*/  MUFU.EX2 R202, R202 ;  /* 0x000000ca00ca7308 */ /* 0x000fec0000000800 */
[C---:B------:R-:W-:Y:S02]  /*50b0*/  HMMA.16816.F32.BF16 R136, R4.reuse, R24, R136 ;  /* 0x000000180488723c */ /* 0x040fe40000041888 */
[----:B------:R-:W-:Y:S06]  /*50c0*/  MUFU.EX2 R203, R203 ;  /* 0x000000cb00cb7308 */ /* 0x000fec0000000800 */
[----:B------:R-:W-:Y:S01]  /*50d0*/  HMMA.16816.F32.BF16 R132, R4, R26, R132 ;  /* 0x0000001a0484723c */ /* 0x000fe20000041884 */
[----:B------:R-:W1:Y:S01]  /*50e0*/  LDSM.16.MT88.4 R24, [R240+0x9100] ;  /* 0x00910000f018783b */ /* 0x000e620000004200 */
[----:B------:R-:W-:Y:S06]  /*50f0*/  MUFU.EX2 R201, R201 ;  /* 0x000000c900c97308 */ /* 0x000fec0000000800 */
[C---:B------:R-:W-:Y:S02]  /*5100*/  HMMA.16816.F32.BF16 R108, R128.reuse, R112, RZ ;  /* 0x00000070806c723c */ /* 0x040fe400000418ff */
[----:B------:R-:W-:Y:S06]  /*5110*/  MUFU.EX2 R200, R200 ;  /* 0x000000c800c87308 */ /* 0x000fec0000000800 */
[----:B------:R-:W-:Y:S02]  /*5120*/  HMMA.16816.F32.BF16 R112, R128, R114, RZ ;  /* 0x000000728070723c */ /* 0x000fe400000418ff */
[----:B------:R-:W-:Y:S06]  /*5130*/  MUFU.EX2 R199, R199 ;  /* 0x000000c700c77308 */ /* 0x000fec0000000800 */
[C---:B------:R-:W-:Y:S02]  /*5140*/  HMMA.16816.F32.BF16 R144, R4.reuse, R76, R144 ;  /* 0x0000004c0490723c */ /* 0x040fe40000041890 */
[----:B------:R-:W-:Y:S06]  /*5150*/  MUFU.EX2 R193, R193 ;  /* 0x000000c100c17308 */ /* 0x000fec0000000800 */
[----:B------:R-:W-:Y:S02]  /*5160*/  HMMA.16816.F32.BF16 R140, R4, R78, R140 ;  /* 0x0000004e048c723c */ /* 0x000fe4000004188c */
[----:B------:R-:W-:Y:S06]  /*5170*/  MUFU.EX2 R192, R192 ;  /* 0x000000c000c07308 */ /* 0x000fec0000000800 */
[C---:B------:R-:W-:Y:S02]  /*5180*/  HMMA.16816.F32.BF16 R76, R128.reuse, R80, RZ ;  /* 0x00000050804c723c */ /* 0x040fe400000418ff */
[----:B------:R-:W-:Y:S06]  /*5190*/  MUFU.EX2 R187, R187 ;  /* 0x000000bb00bb7308 */ /* 0x000fec0000000800 */
[----:B------:R-:W-:Y:S02]  /*51a0*/  HMMA.16816.F32.BF16 R80, R128, R82, RZ ;  /* 0x000000528050723c */ /* 0x000fe400000418ff */
[----:B------:R-:W-:Y:S06]  /*51b0*/  MUFU.EX2 R184, R184 ;  /* 0x000000b800b87308 */ /* 0x000fec0000000800 */
[C---:B------:R-:W-:Y:S02]  /*51c0*/  HMMA.16816.F32.BF16 R176, R4.reuse, R16, R176 ;  /* 0x0000001004b0723c */ /* 0x040fe400000418b0 */
[----:B------:R-:W-:Y:S06]  /*51d0*/  MUFU.EX2 R183, R183 ;  /* 0x000000b700b77308 */ /* 0x000fec0000000800 */
[C---:B------:R-:W-:Y:S01]  /*51e0*/  HMMA.16816.F32.BF16 R172, R4.reuse, R18, R172 ;  /* 0x0000001204ac723c */ /* 0x040fe200000418ac */
[----:B------:R-:W1:Y:S07]  /*51f0*/  LDSM.16.MT88.4 R16, [R240+0x3900] ;  /* 0x00390000f010783b */ /* 0x000e6e0000004200 */
[C---:B---3--:R-:W-:Y:S08]  /*5200*/  HMMA.16816.F32.BF16 R108, R4.reuse, R12, R108 ;  /* 0x0000000c046c723c */ /* 0x048ff0000004186c */
[----:B------:R-:W-:Y:S01]  /*5210*/  HMMA.16816.F32.BF16 R112, R4, R14, R112 ;  /* 0x0000000e0470723c */ /* 0x000fe20000041870 */
[----:B------:R-:W3:Y:S07]  /*5220*/  LDSM.16.MT88.4 R12, [R240+0x9900] ;  /* 0x00990000f00c783b */ /* 0x000eee0000004200 */
[C---:B------:R-:W-:Y:S08]  /*5230*/  HMMA.16816.F32.BF16 R52, R128.reuse, R56, RZ ;  /* 0x000000388034723c */ /* 0x040ff000000418ff */
[----:B------:R-:W-:Y:S08]  /*5240*/  HMMA.16816.F32.BF16 R60, R128, R64, RZ ;  /* 0x00000040803c723c */ /* 0x000ff000000418ff */
[C---:B-----5:R-:W-:Y:S08]  /*5250*/  HMMA.16816.F32.BF16 R76, R4.reuse, R8, R76 ;  /* 0x00000008044c723c */ /* 0x060ff0000004184c */
[----:B------:R-:W-:Y:S01]  /*5260*/  HMMA.16816.F32.BF16 R80, R4, R10, R80 ;  /* 0x0000000a0450723c */ /* 0x000fe20000041850 */
[----:B------:R-:W5:Y:S07]  /*5270*/  LDSM.16.MT88.4 R8, [R241+0x9900] ;  /* 0x00990000f108783b */ /* 0x000f6e0000004200 */
        /* <DEDUP_REMOVED lines=10> */
[C---:B-1----:R-:W-:Y:S08]  /*5320*/  HMMA.16816.F32.BF16 R124, R128.reuse, R24, RZ ;  /* 0x00000018807c723c */ /* 0x042ff000000418ff */
[----:B------:R-:W-:Y:S01]  /*5330*/  HMMA.16816.F32.BF16 R128, R128, R26, RZ ;  /* 0x0000001a8080723c */ /* 0x000fe200000418ff */
[----:B------:R-:W-:Y:S07]  /*5340*/  LDSM.16.MT88.4 R24, [R241+0x1100] ;  /* 0x00110000f118783b */ /* 0x000fee0000004200 */
[C---:B------:R-:W-:Y:S08]  /*5350*/  HMMA.16816.F32.BF16 R52, R4.reuse, R20, R52 ;  /* 0x000000140434723c */ /* 0x040ff00000041834 */
[C---:B------:R-:W-:Y:S01]  /*5360*/  HMMA.16816.F32.BF16 R56, R4.reuse, R22, R56 ;  /* 0x000000160438723c */ /* 0x040fe20000041838 */
[----:B------:R-:W1:Y:S07]  /*5370*/  LDSM.16.MT88.4 R20, [R240+0x6900] ;  /* 0x00690000f014783b */ /* 0x000e6e0000004200 */
[C---:B------:R-:W-:Y:S08]  /*5380*/  HMMA.16816.F32.BF16 R60, R4.reuse, R16, R60 ;  /* 0x00000010043c723c */ /* 0x040ff0000004183c */
[C---:B------:R-:W-:Y:S01]  /*5390*/  HMMA.16816.F32.BF16 R64, R4.reuse, R18, R64 ;  /* 0x000000120440723c */ /* 0x040fe20000041840 */
[----:B------:R-:W1:Y:S07]  /*53a0*/  LDSM.16.MT88.4 R16, [R244+0x9900] ;  /* 0x00990000f410783b */ /* 0x000e6e0000004200 */
[C---:B---3--:R-:W-:Y:S08]  /*53b0*/  HMMA.16816.F32.BF16 R124, R4.reuse, R12, R124 ;  /* 0x0000000c047c723c */ /* 0x048ff0000004187c */
[C---:B------:R-:W-:Y:S01]  /*53c0*/  HMMA.16816.F32.BF16 R128, R4.reuse, R14, R128 ;  /* 0x0000000e0480723c */ /* 0x040fe20000041880 */
[----:B------:R-:W3:Y:S07]  /*53d0*/  LDSM.16.MT88.4 R12, [R244+0x1100] ;  /* 0x00110000f40c783b */ /* 0x000eee0000004200 */
[C---:B-----5:R-:W-:Y:S08]  /*53e0*/  HMMA.16816.F32.BF16 R116, R4.reuse, R8, R116 ;  /* 0x000000080474723c */ /* 0x060ff00000041874 */
[C---:B------:R-:W-:Y:S01]  /*53f0*/  HMMA.16816.F32.BF16 R120, R4.reuse, R10, R120 ;  /* 0x0000000a0478723c */ /* 0x040fe20000041878 */
[----:B------:R-:W5:Y:S07]  /*5400*/  LDSM.16.MT88.4 R8, [R242+0x1100] ;  /* 0x00110000f208783b */ /* 0x000f6e0000004200 */
[C---:B------:R-:W-:Y:S07]  /*5410*/  HMMA.16816.F32.BF16 R84, R4.reuse, R188, R84 ;  /* 0x000000bc0454723c */ /* 0x040fee0000041854 */
[--C-:B------:R-:W-:Y:S01]  /*5420*/  FFMA.FTZ R189, R209, c[0x0][0x2d0], -R185.reuse ;  /* 0x0000b400d1bd7a23 */ /* 0x100fe200000108b9 */
[----:B------:R-:W-:Y:S01]  /*5430*/  HMMA.16816.F32.BF16 R88, R4, R190, R88 ;  /* 0x000000be0458723c */ /* 0x000fe20000041858 */
[----:B------:R-:W-:-:S04]  /*5440*/  FFMA.FTZ R188, R208, c[0x0][0x2d0], -R185 ;  /* 0x0000b400d0bc7a23 */ /* 0x000fc800000108b9 */
[----:B------:R-:W-:Y:S02]  /*5450*/  MUFU.EX2 R189, R189 ;  /* 0x000000bd00bd7308 */ /* 0x000fe40000000800 */
[----:B------:R-:W-:Y:S01]  /*5460*/  FFMA.FTZ R190, R210, c[0x0][0x2d0], -R185 ;  /* 0x0000b400d2be7a23 */ /* 0x000fe200000108b9 */
[C---:B-1----:R-:W-:Y:S01]  /*5470*/  HMMA.16816.F32.BF16 R92, R4.reuse, R20, R92 ;  /* 0x00000014045c723c */ /* 0x042fe2000004185c */
[----:B------:R-:W-:Y:S02]  /*5480*/  FFMA.FTZ R191, R207, c[0x0][0x2d0], -R181 ;  /* 0x0000b400cfbf7a23 */ /* 0x000fe400000108b5 */
[----:B------:R-:W-:Y:S02]  /*5490*/  FFMA.FTZ R185, R186, c[0x0][0x2d0], -R185 ;  /* 0x0000b400bab97a23 */ /* 0x000fe400000108b9 */
[----:B------:R-:W1:Y:S01]  /*54a0*/  MUFU.EX2 R190, R190 ;  /* 0x000000be00be7308 */ /* 0x000e620000000800 */
[--C-:B------:R-:W-:Y:S02]  /*54b0*/  FFMA.FTZ R186, R194, c[0x0][0x2d0], -R181.reuse ;  /* 0x0000b400c2ba7a23 */ /* 0x100fe400000108b5 */
[----:B------:R-:W-:Y:S01]  /*54c0*/  HMMA.16816.F32.BF16 R96, R4, R22, R96 ;  /* 0x000000160460723c */ /* 0x000fe20000041860 */
[----:B------:R-:W-:Y:S01]  /*54d0*/  LDSM.16.MT88.4 R20, [R241+0x4100] ;  /* 0x00410000f114783b */ /* 0x000fe20000004200 */
[----:B------:R-:W-:-:S03]  /*54e0*/  FFMA.FTZ R181, R182, c[0x0][0x2d0], -R181 ;  /* 0x0000b400b6b57a23 */ /* 0x000fc600000108b5 */
[----:B------:R-:W1:Y:S03]  /*54f0*/  MUFU.EX2 R188, R188 ;  /* 0x000000bc00bc7308 */ /* 0x000e660000000800 */
[C---:B------:R-:W-:Y:S05]  /*5500*/  HMMA.16816.F32.BF16 R100, R4.reuse, R16, R100 ;  /* 0x000000100464723c */ /* 0x040fea0000041864 */
[----:B------:R-:W1:Y:S03]  /*5510*/  MUFU.EX2 R191, R191 ;  /* 0x000000bf00bf7308 */ /* 0x000e660000000800 */
[----:B------:R-:W-:Y:S01]  /*5520*/  HMMA.16816.F32.BF16 R104, R4, R18, R104 ;  /* 0x000000120468723c */ /* 0x000fe20000041868 */
[----:B------:R-:W1:Y:S04]  /*5530*/  LDSM.16.MT88.4 R16, [R240+0x1100] ;  /* 0x00110000f010783b */ /* 0x000e680000004200 */
[----:B------:R-:W-:Y:S02]  /*5540*/  MUFU.EX2 R185, R185 ;  /* 0x000000b900b97308 */ /* 0x000fe40000000800 */
[----:B------:R-:W-:Y:S01]  /*5550*/  F2FP.BF16.PACK_AB R4, R34, R38 ;  /* 0x000000262204723e */ /* 0x000fe200000010ff */
[----:B------:R-:W-:Y:S01]  /*5560*/  FADD.FTZ R38, R38, R42 ;  /* 0x0000002a26267221 */ /* 0x000fe20000010000 */
[----:B--2---:R-:W-:-:S02]  /*5570*/  F2FP.BF16.PACK_AB R6, R30, R33 ;  /* 0x000000211e06723e */ /* 0x004fc400000010ff */
[----:B----4-:R-:W-:Y:S01]  /*5580*/  F2FP.BF16.PACK_AB R5, R32, R36 ;  /* 0x000000242005723e */ /* 0x010fe200000010ff */
[----:B------:R-:W-:Y:S01]  /*5590*/  FADD.FTZ R38, R34, R38 ;  /* 0x0000002622267221 */ /* 0x000fe20000010000 */
[----:B------:R-:W-:Y:S01]  /*55a0*/  F2FP.BF16.PACK_AB R7, R3, R31 ;  /* 0x0000001f0307723e */ /* 0x000fe200000010ff */
[----:B------:R-:W2:Y:S01]  /*55b0*/  MUFU.EX2 R186, R186 ;  /* 0x000000ba00ba7308 */ /* 0x000ea20000000800 */
[----:B------:R-:W-:Y:S02]  /*55c0*/  FADD.FTZ R36, R36, R40 ;  /* 0x0000002824247221 */ /* 0x000fe40000010000 */
[----:B------:R-:W-:Y:S02]  /*55d0*/  FADD.FTZ R33, R33, R38 ;  /* 0x0000002621217221 */ /* 0x000fe40000010000 */
[----:B------:R-:W-:Y:S01]  /*55e0*/  FADD.FTZ R36, R32, R36 ;  /* 0x0000002420247221 */ /* 0x000fe20000010000 */
[----:B---3--:R-:W-:Y:S01]  /*55f0*/  HMMA.16816.F32.BF16 R176, R4, R12, R176 ;  /* 0x0000000c04b0723c */ /* 0x008fe200000418b0 */
[----:B------:R-:W-:Y:S01]  /*5600*/  FADD.FTZ R33, R30, R33 ;  /* 0x000000211e217221 */ /* 0x000fe20000010000 */
[----:B------:R-:W3:Y:S01]  /*5610*/  MUFU.EX2 R181, R181 ;  /* 0x000000b500b57308 */ /* 0x000ee20000000800 */
[----:B------:R-:W-:-:S04]  /*5620*/  FADD.FTZ R31, R31, R36 ;  /* 0x000000241f1f7221 */ /* 0x000fc80000010000 */
[----:B------:R-:W-:Y:S01]  /*5630*/  FADD.FTZ R31, R3, R31 ;  /* 0x0000001f031f7221 */ /* 0x000fe20000010000 */
[C---:B------:R-:W-:Y:S01]  /*5640*/  HMMA.16816.F32.BF16 R172, R4.reuse, R14, R172 ;  /* 0x0000000e04ac723c */ /* 0x040fe200000418ac */
[----:B------:R-:W4:Y:S07]  /*5650*/  LDSM.16.MT88.4 R12, [R244+0x4100] ;  /* 0x00410000f40c783b */ /* 0x000f2e0000004200 */
[C---:B-----5:R-:W-:Y:S08]  /*5660*/  HMMA.16816.F32.BF16 R168, R4.reuse, R8, R168 ;  /* 0x0000000804a8723c */ /* 0x060ff000000418a8 */
[C---:B------:R-:W-:Y:S01]  /*5670*/  HMMA.16816.F32.BF16 R164, R4.reuse, R10, R164 ;  /* 0x0000000a04a4723c */ /* 0x040fe200000418a4 */
[----:B------:R-:W5:Y:S07]  /*5680*/  LDSM.16.MT88.4 R8, [R242+0x4100] ;  /* 0x00410000f208783b */ /* 0x000f6e0000004200 */
[C---:B-1----:R-:W-:Y:S08]  /*5690*/  HMMA.16816.F32.BF16 R152, R4.reuse, R16, R152 ;  /* 0x000000100498723c */ /* 0x042ff00000041898 */
[C---:B------:R-:W-:Y:S01]  /*56a0*/  HMMA.16816.F32.BF16 R148, R4.reuse, R18, R148 ;  /* 0x000000120494723c */ /* 0x040fe20000041894 */
[----:B------:R-:W-:Y:S07]  /*56b0*/  LDSM.16.MT88.4 R16, [R240+0x4100] ;  /* 0x00410000f010783b */ /* 0x000fee0000004200 */
[C---:B------:R-:W-:Y:S08]  /*56c0*/  HMMA.16816.F32.BF16 R160, R4.reuse, R24, R160 ;  /* 0x0000001804a0723c */ /* 0x040ff000000418a0 */
[C---:B----4-:R-:W-:Y:S08]  /*56d0*/  HMMA.16816.F32.BF16 R144, R4.reuse, R12, R144 ;  /* 0x0000000c0490723c */ /* 0x050ff00000041890 */
[C---:B------:R-:W-:Y:S01]  /*56e0*/  HMMA.16816.F32.BF16 R140, R4.reuse, R14, R140 ;  /* 0x0000000e048c723c */ /* 0x040fe2000004188c */
[----:B------:R-:W1:Y:S07]  /*56f0*/  LDSM.16.MT88.4 R12, [R244+0x7100] ;  /* 0x00710000f40c783b */ /* 0x000e6e0000004200 */
[C---:B-----5:R-:W-:Y:S08]  /*5700*/  HMMA.16816.F32.BF16 R136, R4.reuse, R8, R136 ;  /* 0x000000080488723c */ /* 0x060ff00000041888 */
[C---:B------:R-:W-:Y:S01]  /*5710*/  HMMA.16816.F32.BF16 R132, R4.reuse, R10, R132 ;  /* 0x0000000a0484723c */ /* 0x040fe20000041884 */
[----:B------:R-:W4:Y:S07]  /*5720*/  LDSM.16.MT88.4 R8, [R242+0x7100] ;  /* 0x00710000f208783b */ /* 0x000f2e0000004200 */
[C---:B------:R-:W-:Y:S01]  /*5730*/  HMMA.16816.F32.BF16 R156, R4.reuse, R26, R156 ;  /* 0x0000001a049c723c */ /* 0x040fe2000004189c */
[----:B------:R-:W5:Y:S07]  /*5740*/  LDSM.16.MT88.4 R24, [R241+0x7100] ;  /* 0x00710000f118783b */ /* 0x000f6e0000004200 */
[C---:B------:R-:W-:Y:S08]  /*5750*/  HMMA.16816.F32.BF16 R52, R4.reuse, R20, R52 ;  /* 0x000000140434723c */ /* 0x040ff00000041834 */
[C---:B------:R-:W-:Y:S01]  /*5760*/  HMMA.16816.F32.BF16 R56, R4.reuse, R22, R56 ;  /* 0x000000160438723c */ /* 0x040fe20000041838 */
[----:B------:R-:W-:Y:S07]  /*5770*/  LDSM.16.MT88.4 R20, [R240+0x7100] ;  /* 0x00710000f014783b */ /* 0x000fee0000004200 */
[C---:B-1----:R-:W-:Y:S08]  /*5780*/  HMMA.16816.F32.BF16 R68, R4.reuse, R12, R68 ;  /* 0x0000000c0444723c */ /* 0x042ff00000041844 */
[C---:B------:R-:W-:Y:S01]  /*5790*/  HMMA.16816.F32.BF16 R72, R4.reuse, R14, R72 ;  /* 0x0000000e0448723c */ /* 0x040fe20000041848 */
[----:B------:R-:W1:Y:S07]  /*57a0*/  LDSM.16.MT88.4 R12, [R242+0xa100] ;  /* 0x00a10000f20c783b */ /* 0x000e6e0000004200 */
[C---:B----4-:R-:W-:Y:S08]  /*57b0*/  HMMA.16816.F32.BF16 R76, R4.reuse, R8, R76 ;  /* 0x00000008044c723c */ /* 0x050ff0000004184c */
[C---:B------:R-:W-:Y:S01]  /*57c0*/  HMMA.16816.F32.BF16 R80, R4.reuse, R10, R80 ;  /* 0x0000000a0450723c */ /* 0x040fe20000041850 */
[----:B------:R-:W4:Y:S07]  /*57d0*/  LDSM.16.MT88.4 R8, [R241+0xa100] ;  /* 0x00a10000f108783b */ /* 0x000f2e0000004200 */
[C---:B------:R-:W-:Y:S08]  /*57e0*/  HMMA.16816.F32.BF16 R60, R4.reuse, R16, R60 ;  /* 0x00000010043c723c */ /* 0x040ff0000004183c */
[C---:B------:R-:W-:Y:S01]  /*57f0*/  HMMA.16816.F32.BF16 R64, R4.reuse, R18, R64 ;  /* 0x000000120440723c */ /* 0x040fe20000041840 */
[----:B------:R-:W2:Y:S07]  /*5800*/  LDSM.16.MT88.4 R16, [R244+0xa100] ;  /* 0x00a10000f410783b */ /* 0x000eae0000004200 */
[C---:B-----5:R-:W-:Y:S08]  /*5810*/  HMMA.16816.F32.BF16 R84, R4.reuse, R24, R84 ;  /* 0x000000180454723c */ /* 0x060ff00000041854 */
[C---:B-1----:R-:W-:Y:S08]  /*5820*/  HMMA.16816.F32.BF16 R108, R4.reuse, R12, R108 ;  /* 0x0000000c046c723c */ /* 0x042ff0000004186c */
[C---:B------:R-:W-:Y:S01]  /*5830*/  HMMA.16816.F32.BF16 R112, R4.reuse, R14, R112 ;  /* 0x0000000e0470723c */ /* 0x040fe20000041870 */
[----:B------:R-:W1:Y:S07]  /*5840*/  LDSM.16.MT88.4 R12, [R240+0xa100] ;  /* 0x00a10000f00c783b */ /* 0x000e6e0000004200 */
[C---:B----4-:R-:W-:Y:S08]  /*5850*/  HMMA.16816.F32.BF16 R116, R4.reuse, R8, R116 ;  /* 0x000000080474723c */ /* 0x050ff00000041874 */
[C---:B------:R-:W-:Y:S01]  /*5860*/  HMMA.16816.F32.BF16 R120, R4.reuse, R10, R120 ;  /* 0x0000000a0478723c */ /* 0x040fe20000041878 */
[----:B------:R-:W4:Y:S07]  /*5870*/  LDSM.16.MT88.4 R8, [R241+0x1900] ;  /* 0x00190000f108783b */ /* 0x000f2e0000004200 */
[C---:B------:R-:W-:Y:S01]  /*5880*/  HMMA.16816.F32.BF16 R88, R4.reuse, R26, R88 ;  /* 0x0000001a0458723c */ /* 0x040fe20000041858 */
[----:B------:R-:W-:Y:S07]  /*5890*/  LDSM.16.MT88.4 R24, [R240+0x4900] ;  /* 0x00490000f018783b */ /* 0x000fee0000004200 */
[C---:B------:R-:W-:Y:S08]  /*58a0*/  HMMA.16816.F32.BF16 R92, R4.reuse, R20, R92 ;  /* 0x00000014045c723c */ /* 0x040ff0000004185c */
[C---:B------:R-:W-:Y:S01]  /*58b0*/  HMMA.16816.F32.BF16 R96, R4.reuse, R22, R96 ;  /* 0x000000160460723c */ /* 0x040fe20000041860 */
[----:B------:R-:W-:Y:S07]  /*58c0*/  LDSM.16.MT88.4 R20, [R240+0x1900] ;  /* 0x00190000f014783b */ /* 0x000fee0000004200 */
[C---:B--2---:R-:W-:Y:S08]  /*58d0*/  HMMA.16816.F32.BF16 R100, R4.reuse, R16, R100 ;  /* 0x000000100464723c */ /* 0x044ff00000041864 */
[C---:B------:R-:W-:Y:S01]  /*58e0*/  HMMA.16816.F32.BF16 R104, R4.reuse, R18, R104 ;  /* 0x000000120468723c */ /* 0x040fe20000041868 */
[----:B------:R-:W2:Y:S07]  /*58f0*/  LDSM.16.MT88.4 R16, [R244+0x1900] ;  /* 0x00190000f410783b */ /* 0x000eae0000004200 */
[C---:B-1----:R-:W-:Y:S08]  /*5900*/  HMMA.16816.F32.BF16 R124, R4.reuse, R12, R124 ;  /* 0x0000000c047c723c */ /* 0x042ff0000004187c */
[----:B------:R-:W-:Y:S01]  /*5910*/  HMMA.16816.F32.BF16 R128, R4, R14, R128 ;  /* 0x0000000e0480723c */ /* 0x000fe20000041880 */
[----:B------:R-:W1:Y:S06]  /*5920*/  LDSM.16.MT88.4 R12, [R242+0x1900] ;  /* 0x00190000f20c783b */ /* 0x000e6c0000004200 */
[----:B------:R-:W-:Y:S01]  /*5930*/  F2FP.BF16.PACK_AB R4, R190, R195 ;  /* 0x000000c3be04723e */ /* 0x000fe200000010ff */
[----:B------:R-:W-:Y:S01]  /*5940*/  FADD.FTZ R195, R195, R33 ;  /* 0x00000021c3c37221 */ /* 0x000fe20000010000 */
[----:B------:R-:W-:-:S02]  /*5950*/  F2FP.BF16.PACK_AB R6, R188, R189 ;  /* 0x000000bdbc06723e */ /* 0x000fc400000010ff */
[----:B------:R-:W-:Y:S01]  /*5960*/  F2FP.BF16.PACK_AB R5, R196, R191 ;  /* 0x000000bfc405723e */ /* 0x000fe200000010ff */
[----:B------:R-:W-:Y:S01]  /*5970*/  FADD.FTZ R195, R190, R195 ;  /* 0x000000c3bec37221 */ /* 0x000fe20000010000 */
[----:B------:R-:W-:Y:S01]  /*5980*/  F2FP.BF16.PACK_AB R7, R197, R198 ;  /* 0x000000c6c507723e */ /* 0x000fe200000010ff */
[----:B------:R-:W-:Y:S02]  /*5990*/  FADD.FTZ R191, R191, R31 ;  /* 0x0000001fbfbf7221 */ /* 0x000fe40000010000 */
[----:B------:R-:W-:Y:S02]  /*59a0*/  FADD.FTZ R189, R189, R195 ;  /* 0x000000c3bdbd7221 */ /* 0x000fe40000010000 */
[----:B------:R-:W-:Y:S02]  /*59b0*/  FADD.FTZ R191, R196, R191 ;  /* 0x000000bfc4bf7221 */ /* 0x000fe40000010000 */
[----:B----4-:R-:W-:Y:S01]  /*59c0*/  HMMA.16816.F32.BF16 R160, R4, R8, R160 ;  /* 0x0000000804a0723c */ /* 0x010fe200000418a0 */
[----:B------:R-:W-:-:S02]  /*59d0*/  FADD.FTZ R189, R188, R189 ;  /* 0x000000bdbcbd7221 */ /* 0x000fc40000010000 */
[----:B------:R-:W-:-:S04]  /*59e0*/  FADD.FTZ R198, R198, R191 ;  /* 0x000000bfc6c67221 */ /* 0x000fc80000010000 */
[----:B------:R-:W-:Y:S01]  /*59f0*/  FADD.FTZ R198, R197, R198 ;  /* 0x000000c6c5c67221 */ /* 0x000fe20000010000 */
[C---:B------:R-:W-:Y:S01]  /*5a00*/  HMMA.16816.F32.BF16 R156, R4.reuse, R10, R156 ;  /* 0x0000000a049c723c */ /* 0x040fe2000004189c */
[----:B------:R-:W4:Y:S07]  /*5a10*/  LDSM.16.MT88.4 R8, [R241+0x4900] ;  /* 0x00490000f108783b */ /* 0x000f2e0000004200 */
[C---:B--2---:R-:W-:Y:S08]  /*5a20*/  HMMA.16816.F32.BF16 R176, R4.reuse, R16, R176 ;  /* 0x0000001004b0723c */ /* 0x044ff000000418b0 */
[C---:B------:R-:W-:Y:S01]  /*5a30*/  HMMA.16816.F32.BF16 R172, R4.reuse, R18, R172 ;  /* 0x0000001204ac723c */ /* 0x040fe200000418ac */
[----:B------:R-:W2:Y:S07]  /*5a40*/  LDSM.16.MT88.4 R16, [R244+0x4900] ;  /* 0x00490000f410783b */ /* 0x000eae0000004200 */
[C---:B-1----:R-:W-:Y:S08]  /*5a50*/  HMMA.16816.F32.BF16 R168, R4.reuse, R12, R168 ;  /* 0x0000000c04a8723c */ /* 0x042ff000000418a8 */
[C---:B------:R-:W-:Y:S01]  /*5a60*/  HMMA.16816.F32.BF16 R164, R4.reuse, R14, R164 ;  /* 0x0000000e04a4723c */ /* 0x040fe200000418a4 */
[----:B------:R-:W1:Y:S07]  /*5a70*/  LDSM.16.MT88.4 R12, [R242+0x4900] ;  /* 0x00490000f20c783b */ /* 0x000e6e0000004200 */
[C---:B------:R-:W-:Y:S08]  /*5a80*/  HMMA.16816.F32.BF16 R152, R4.reuse, R20, R152 ;  /* 0x000000140498723c */ /* 0x040ff00000041898 */
[C---:B----4-:R-:W-:Y:S08]  /*5a90*/  HMMA.16816.F32.BF16 R52, R4.reuse, R8, R52 ;  /* 0x000000080434723c */ /* 0x050ff00000041834 */
[C---:B------:R-:W-:Y:S01]  /*5aa0*/  HMMA.16816.F32.BF16 R56, R4.reuse, R10, R56 ;  /* 0x0000000a0438723c */ /* 0x040fe20000041838 */
[----:B------:R-:W4:Y:S07]  /*5ab0*/  LDSM.16.MT88.4 R8, [R240+0x7900] ;  /* 0x00790000f008783b */ /* 0x000f2e0000004200 */
[C---:B------:R-:W-:Y:S01]  /*5ac0*/  HMMA.16816.F32.BF16 R148, R4.reuse, R22, R148 ;  /* 0x000000160494723c */ /* 0x040fe20000041894 */
[----:B------:R-:W5:Y:S07]  /*5ad0*/  LDSM.16.MT88.4 R20, [R244+0x7900] ;  /* 0x00790000f414783b */ /* 0x000f6e0000004200 */
[C---:B--2---:R-:W-:Y:S08]  /*5ae0*/  HMMA.16816.F32.BF16 R144, R4.reuse, R16, R144 ;  /* 0x000000100490723c */ /* 0x044ff00000041890 */
[C---:B------:R-:W-:Y:S01]  /*5af0*/  HMMA.16816.F32.BF16 R140, R4.reuse, R18, R140 ;  /* 0x00000012048c723c */ /* 0x040fe2000004188c */
[----:B------:R-:W2:Y:S07]  /*5b00*/  LDSM.16.MT88.4 R16, [R242+0x7900] ;  /* 0x00790000f210783b */ /* 0x000eae0000004200 */
[C---:B-1----:R-:W-:Y:S08]  /*5b10*/  HMMA.16816.F32.BF16 R136, R4.reuse, R12, R136 ;  /* 0x0000000c0488723c */ /* 0x042ff00000041888 */
[C---:B------:R-:W-:Y:S01]  /*5b20*/  HMMA.16816.F32.BF16 R132, R4.reuse, R14, R132 ;  /* 0x0000000e0484723c */ /* 0x040fe20000041884 */
[----:B------:R-:W1:Y:S07]  /*5b30*/  LDSM.16.MT88.4 R12, [R241+0x7900] ;  /* 0x00790000f10c783b */ /* 0x000e6e0000004200 */
[C---:B----4-:R-:W-:Y:S08]  /*5b40*/  HMMA.16816.F32.BF16 R92, R4.reuse, R8, R92 ;  /* 0x00000008045c723c */ /* 0x050ff0000004185c */
[C---:B------:R-:W-:Y:S01]  /*5b50*/  HMMA.16816.F32.BF16 R96, R4.reuse, R10, R96 ;  /* 0x0000000a0460723c */ /* 0x040fe20000041860 */
[----:B------:R-:W4:Y:S07]  /*5b60*/  LDSM.16.MT88.4 R8, [R240+0xa900] ;  /* 0x00a90000f008783b */ /* 0x000f2e0000004200 */
[C---:B-----5:R-:W-:Y:S08]  /*5b70*/  HMMA.16816.F32.BF16 R68, R4.reuse, R20, R68 ;  /* 0x000000140444723c */ /* 0x060ff00000041844 */
        /* <DEDUP_REMOVED lines=13> */
[----:B------:R-:W-:Y:S07]  /*5c50*/  LDSM.16.MT88.4 R24, [R242+0x2100] ;  /* 0x00210000f218783b */ /* 0x000fee0000004200 */
[C---:B-----5:R-:W-:Y:S08]  /*5c60*/  HMMA.16816.F32.BF16 R100, R4.reuse, R20, R100 ;  /* 0x000000140464723c */ /* 0x060ff00000041864 */
        /* <DEDUP_REMOVED lines=19> */
[----:B------:R-:W-:Y:S02]  /*5da0*/  FADD.FTZ R200, R200, R203 ;  /* 0x000000cbc8c87221 */ /* 0x000fe40000010000 */
[----:B------:R-:W-:Y:S02]  /*5db0*/  FADD.FTZ R204, R193, R204 ;  /* 0x000000ccc1cc7221 */ /* 0x000fe40000010000 */
[----:B------:R-:W-:Y:S01]  /*5dc0*/  FADD.FTZ R200, R199, R200 ;  /* 0x000000c8c7c87221 */ /* 0x000fe20000010000 */
[----:B------:R-:W-:Y:S01]  /*5dd0*/  HMMA.16816.F32.BF16 R172, R4, R10, R172 ;  /* 0x0000000a04ac723c */ /* 0x000fe200000418ac */
[----:B------:R-:W4:Y:S01]  /*5de0*/  LDSM.16.MT88.4 R8, [R244+0x5100] ;  /* 0x00510000f408783b */ /* 0x000f220000004200 */
[----:B------:R-:W-:Y:S02]  /*5df0*/  FADD.FTZ R204, R192, R204 ;  /* 0x000000ccc0cc7221 */ /* 0x000fe40000010000 */
[----:B------:R-:W-:Y:S02]  /*5e00*/  FADD.FTZ R200, R186, R200 ;  /* 0x000000c8bac87221 */ /* 0x000fe40000010000 */
[----:B------:R-:W-:-:S02]  /*5e10*/  FADD.FTZ R204, R187, R204 ;  /* 0x000000ccbbcc7221 */ /* 0x000fc40000010000 */
[----:B--2---:R-:W-:Y:S01]  /*5e20*/  HMMA.16816.F32.BF16 R160, R4, R16, R160 ;  /* 0x0000001004a0723c */ /* 0x004fe200000418a0 */
[----:B------:R-:W-:Y:S02]  /*5e30*/  FADD.FTZ R200, R184, R200 ;  /* 0x000000c8b8c87221 */ /* 0x000fe40000010000 */
[----:B------:R-:W-:-:S05]  /*5e40*/  FADD.FTZ R3, R185, R204 ;  /* 0x000000ccb9037221 */ /* 0x000fca0000010000 */
[C---:B------:R-:W-:Y:S01]  /*5e50*/  HMMA.16816.F32.BF16 R156, R4.reuse, R18, R156 ;  /* 0x00000012049c723c */ /* 0x040fe2000004189c */
[----:B------:R-:W2:Y:S04]  /*5e60*/  LDSM.16.MT88.4 R16, [R241+0x5100] ;  /* 0x00510000f110783b */ /* 0x000ea80000004200 */
[----:B------:R-:W-:Y:S03]  /*5e70*/  STL [R1+0x60], R3 ;  /* 0x0000600301007387 */ /* 0x000fe60000100800 */
[C---:B-1----:R-:W-:Y:S08]  /*5e80*/  HMMA.16816.F32.BF16 R152, R4.reuse, R12, R152 ;  /* 0x0000000c0498723c */ /* 0x042ff00000041898 */
[C---:B------:R-:W-:Y:S01]  /*5e90*/  HMMA.16816.F32.BF16 R148, R4.reuse, R14, R148 ;  /* 0x0000000e0494723c */ /* 0x040fe20000041894 */
[----:B------:R-:W-:Y:S07]  /*5ea0*/  LDSM.16.MT88.4 R12, [R240+0x5100] ;  /* 0x00510000f00c783b */ /* 0x000fee0000004200 */
[C---:B------:R-:W-:Y:S08]  /*5eb0*/  HMMA.16816.F32.BF16 R136, R4.reuse, R20, R136 ;  /* 0x000000140488723c */ /* 0x040ff00000041888 */
[C---:B----4-:R-:W-:Y:S08]  /*5ec0*/  HMMA.16816.F32.BF16 R144, R4.reuse, R8, R144 ;  /* 0x000000080490723c */ /* 0x050ff00000041890 */
[C---:B------:R-:W-:Y:S01]  /*5ed0*/  HMMA.16816.F32.BF16 R140, R4.reuse, R10, R140 ;  /* 0x0000000a048c723c */ /* 0x040fe2000004188c */
[----:B------:R-:W1:Y:S07]  /*5ee0*/  LDSM.16.MT88.4 R8, [R244+0x8100] ;  /* 0x00810000f408783b */ /* 0x000e6e0000004200 */
[C---:B------:R-:W-:Y:S01]  /*5ef0*/  HMMA.16816.F32.BF16 R132, R4.reuse, R22, R132 ;  /* 0x000000160484723c */ /* 0x040fe20000041884 */
[----:B------:R-:W4:Y:S07]  /*5f00*/  LDSM.16.MT88.4 R20, [R241+0x8100] ;  /* 0x00810000f114783b */ /* 0x000f2e0000004200 */
[C---:B--2---:R-:W-:Y:S08]  /*5f10*/  HMMA.16816.F32.BF16 R52, R4.reuse, R16, R52 ;  /* 0x000000100434723c */ /* 0x044ff00000041834 */
[C---:B------:R-:W-:Y:S01]  /*5f20*/  HMMA.16816.F32.BF16 R56, R4.reuse, R18, R56 ;  /* 0x000000120438723c */ /* 0x040fe20000041838 */
[----:B------:R-:W2:Y:S07]  /*5f30*/  LDSM.16.MT88.4 R16, [R240+0x8100] ;  /* 0x00810000f010783b */ /* 0x000eae0000004200 */
[C---:B------:R-:W-:Y:S08]  /*5f40*/  HMMA.16816.F32.BF16 R168, R4.reuse, R24, R168 ;  /* 0x0000001804a8723c */ /* 0x040ff000000418a8 */
[C---:B------:R-:W-:Y:S01]  /*5f50*/  HMMA.16816.F32.BF16 R164, R4.reuse, R26, R164 ;  /* 0x0000001a04a4723c */ /* 0x040fe200000418a4 */
[----:B------:R-:W-:Y:S07]  /*5f60*/  LDSM.16.MT88.4 R24, [R242+0x8100] ;  /* 0x00810000f218783b */ /* 0x000fee0000004200 */
[C---:B-1----:R-:W-:Y:S08]  /*5f70*/  HMMA.16816.F32.BF16 R68, R4.reuse, R8, R68 ;  /* 0x000000080444723c */ /* 0x042ff00000041844 */
[C---:B------:R-:W-:Y:S01]  /*5f80*/  HMMA.16816.F32.BF16 R72, R4.reuse, R10, R72 ;  /* 0x0000000a0448723c */ /* 0x040fe20000041848 */
[----:B------:R-:W1:Y:S07]  /*5f90*/  LDSM.16.MT88.4 R8, [R242+0xb100] ;  /* 0x00b10000f208783b */ /* 0x000e6e0000004200 */
[C---:B------:R-:W-:Y:S08]  /*5fa0*/  HMMA.16816.F32.BF16 R60, R4.reuse, R12, R60 ;  /* 0x0000000c043c723c */ /* 0x040ff0000004183c */
[C---:B------:R-:W-:Y:S01]  /*5fb0*/  HMMA.16816.F32.BF16 R64, R4.reuse, R14, R64 ;  /* 0x0000000e0440723c */ /* 0x040fe20000041840 */
[----:B------:R-:W5:Y:S07]  /*5fc0*/  LDSM.16.MT88.4 R12, [R244+0xb100] ;  /* 0x00b10000f40c783b */ /* 0x000f6e0000004200 */
[C---:B----4-:R-:W-:Y:S08]  /*5fd0*/  HMMA.16816.F32.BF16 R84, R4.reuse, R20, R84 ;  /* 0x000000140454723c */ /* 0x050ff00000041854 */
        /* <DEDUP_REMOVED lines=9> */
[C---:B------:R-:W-:Y:S01]  /*6070*/  HMMA.16816.F32.BF16 R80, R4.reuse, R26, R80 ;  /* 0x0000001a0450723c */ /* 0x040fe20000041850 */
[----:B------:R-:W-:Y:S07]  /*6080*/  LDSM.16.MT88.4 R24, [R241+0x2900] ;  /* 0x00290000f118783b */ /* 0x000fee0000004200 */
[C---:B-----5:R-:W-:Y:S08]  /*6090*/  HMMA.16816.F32.BF16 R100, R4.reuse, R12, R100 ;  /* 0x0000000c0464723c */ /* 0x060ff00000041864 */
[C---:B------:R-:W-:Y:S01]  /*60a0*/  HMMA.16816.F32.BF16 R104, R4.reuse, R14, R104 ;  /* 0x0000000e0468723c */ /* 0x040fe20000041868 */
[----:B------:R-:W5:Y:S07]  /*60b0*/  LDSM.16.MT88.4 R12, [R244+0x2900] ;  /* 0x00290000f40c783b */ /* 0x000f6e0000004200 */
[C---:B----4-:R-:W-:Y:S08]  /*60c0*/  HMMA.16816.F32.BF16 R116, R4.reuse, R20, R116 ;  /* 0x000000140474723c */ /* 0x050ff00000041874 */
[C---:B------:R-:W-:Y:S01]  /*60d0*/  HMMA.16816.F32.BF16 R120, R4.reuse, R22, R120 ;  /* 0x000000160478723c */ /* 0x040fe20000041878 */
[----:B------:R-:W-:Y:S07]  /*60e0*/  LDSM.16.MT88.4 R20, [R240+0x2900] ;  /* 0x00290000f014783b */ /* 0x000fee0000004200 */
[C---:B--2---:R-:W-:Y:S08]  /*60f0*/  HMMA.16816.F32.BF16 R124, R4.reuse, R16, R124 ;  /* 0x00000010047c723c */ /* 0x044ff0000004187c */
[----:B------:R-:W-:Y:S01]  /*6100*/  HMMA.16816.F32.BF16 R128, R4, R18, R128 ;  /* 0x000000120480723c */ /* 0x000fe20000041880 */
[----:B------:R-:W2:Y:S06]  /*6110*/  LDSM.16.MT88.4 R16, [R244+0x5900] ;  /* 0x00590000f410783b */ /* 0x000eac0000004200 */
[----:B------:R-:W-:-:S02]  /*6120*/  F2FP.BF16.PACK_AB R4, R192, R193 ;  /* 0x000000c1c004723e */ /* 0x000fc400000010ff */
[----:B------:R-:W-:Y:S02]  /*6130*/  F2FP.BF16.PACK_AB R6, R185, R187 ;  /* 0x000000bbb906723e */ /* 0x000fe400000010ff */
[----:B------:R-:W-:Y:S02]  /*6140*/  F2FP.BF16.PACK_AB R5, R184, R186 ;  /* 0x000000bab805723e */ /* 0x000fe400000010ff */
[----:B---3--:R-:W-:Y:S01]  /*6150*/  F2FP.BF16.PACK_AB R7, R181, R183 ;  /* 0x000000b7b507723e */ /* 0x008fe200000010ff */
[----:B------:R-:W-:-:S04]  /*6160*/  FADD.FTZ R183, R183, R200 ;  /* 0x000000c8b7b77221 */ /* 0x000fc80000010000 */
[----:B------:R-:W-:Y:S02]  /*6170*/  FADD.FTZ R183, R181, R183 ;  /* 0x000000b7b5b77221 */ /* 0x000fe40000010000 */
[C---:B-1----:R-:W-:Y:S08]  /*6180*/  HMMA.16816.F32.BF16 R168, R4.reuse, R8, R168 ;  /* 0x0000000804a8723c */ /* 0x042ff000000418a8 */
[C---:B------:R-:W-:Y:S01]  /*6190*/  HMMA.16816.F32.BF16 R164, R4.reuse, R10, R164 ;  /* 0x0000000a04a4723c */ /* 0x040fe200000418a4 */
[----:B------:R-:W1:Y:S07]  /*61a0*/  LDSM.16.MT88.4 R8, [R242+0x5900] ;  /* 0x00590000f208783b */ /* 0x000e6e0000004200 */
[C---:B-----5:R-:W-:Y:S08]  /*61b0*/  HMMA.16816.F32.BF16 R176, R4.reuse, R12, R176 ;  /* 0x0000000c04b0723c */ /* 0x060ff000000418b0 */
[C---:B------:R-:W-:Y:S01]  /*61c0*/  HMMA.16816.F32.BF16 R172, R4.reuse, R14, R172 ;  /* 0x0000000e04ac723c */ /* 0x040fe200000418ac */
[----:B------:R-:W3:Y:S07]  /*61d0*/  LDSM.16.MT88.4 R12, [R241+0x5900] ;  /* 0x00590000f10c783b */ /* 0x000eee0000004200 */
[C---:B--2---:R-:W-:Y:S08]  /*61e0*/  HMMA.16816.F32.BF16 R144, R4.reuse, R16, R144 ;  /* 0x000000100490723c */ /* 0x044ff00000041890 */
[C---:B------:R-:W-:Y:S01]  /*61f0*/  HMMA.16816.F32.BF16 R140, R4.reuse, R18, R140 ;  /* 0x00000012048c723c */ /* 0x040fe2000004188c */
[----:B------:R-:W-:Y:S07]  /*6200*/  LDSM.16.MT88.4 R16, [R242+0x8900] ;  /* 0x00890000f210783b */ /* 0x000fee0000004200 */
[C---:B------:R-:W-:Y:S08]  /*6210*/  HMMA.16816.F32.BF16 R160, R4.reuse, R24, R160 ;  /* 0x0000001804a0723c */ /* 0x040ff000000418a0 */
[C---:B-1----:R-:W-:Y:S08]  /*6220*/  HMMA.16816.F32.BF16 R136, R4.reuse, R8, R136 ;  /* 0x000000080488723c */ /* 0x042ff00000041888 */
[C---:B------:R-:W-:Y:S01]  /*6230*/  HMMA.16816.F32.BF16 R132, R4.reuse, R10, R132 ;  /* 0x0000000a0484723c */ /* 0x040fe20000041884 */
[----:B------:R-:W1:Y:S07]  /*6240*/  LDSM.16.MT88.4 R8, [R241+0x8900] ;  /* 0x00890000f108783b */ /* 0x000e6e0000004200 */
[C---:B---3--:R-:W-:Y:S08]  /*6250*/  HMMA.16816.F32.BF16 R52, R4.reuse, R12, R52 ;  /* 0x0000000c0434723c */ /* 0x048ff00000041834 */
[C---:B------:R-:W-:Y:S01]  /*6260*/  HMMA.16816.F32.BF16 R56, R4.reuse, R14, R56 ;  /* 0x0000000e0438723c */ /* 0x040fe20000041838 */
[----:B------:R-:W2:Y:S07]  /*6270*/  LDSM.16.MT88.4 R12, [R240+0x8900] ;  /* 0x00890000f00c783b */ /* 0x000eae0000004200 */
[C---:B------:R-:W-:Y:S01]  /*6280*/  HMMA.16816.F32.BF16 R156, R4.reuse, R26, R156 ;  /* 0x0000001a049c723c */ /* 0x040fe2000004189c */
[----:B------:R-:W3:Y:S07]  /*6290*/  LDSM.16.MT88.4 R24, [R240+0x5900] ;  /* 0x00590000f018783b */ /* 0x000eee0000004200 */
        /* <DEDUP_REMOVED lines=13> */
[C---:B-1----:R-:W-:Y:S08]  /*6370*/  HMMA.16816.F32.BF16 R100, R4.reuse, R8, R100 ;  /* 0x000000080464723c */ /* 0x042ff00000041864 */
[C---:B------:R-:W-:Y:S01]  /*6380*/  HMMA.16816.F32.BF16 R104, R4.reuse, R10, R104 ;  /* 0x0000000a0468723c */ /* 0x040fe20000041868 */
[----:B------:R-:W1:Y:S07]  /*6390*/  LDSM.16.MT88.4 R8, [R240+0xb900] ;  /* 0x00b90000f008783b */ /* 0x000e6e0000004200 */
[C---:B------:R-:W-:Y:S08]  /*63a0*/  HMMA.16816.F32.BF16 R64, R4.reuse, R26, R64 ;  /* 0x0000001a0440723c */ /* 0x040ff00000041840 */
[C---:B------:R-:W-:Y:S08]  /*63b0*/  HMMA.16816.F32.BF16 R68, R4.reuse, R20, R68 ;  /* 0x000000140444723c */ /* 0x040ff00000041844 */
[C---:B------:R-:W-:Y:S08]  /*63c0*/  HMMA.16816.F32.BF16 R72, R4.reuse, R22, R72 ;  /* 0x000000160448723c */ /* 0x040ff00000041848 */
[C---:B----4-:R-:W-:Y:S08]  /*63d0*/  HMMA.16816.F32.BF16 R108, R4.reuse, R16, R108 ;  /* 0x00000010046c723c */ /* 0x050ff0000004186c */
[C---:B------:R-:W-:Y:S08]  /*63e0*/  HMMA.16816.F32.BF16 R112, R4.reuse, R18, R112 ;  /* 0x000000120470723c */ /* 0x040ff00000041870 */
[C---:B--2---:R-:W-:Y:S08]  /*63f0*/  HMMA.16816.F32.BF16 R116, R4.reuse, R12, R116 ;  /* 0x0000000c0474723c */ /* 0x044ff00000041874 */
[C---:B------:R-:W-:Y:S08]  /*6400*/  HMMA.16816.F32.BF16 R120, R4.reuse, R14, R120 ;  /* 0x0000000e0478723c */ /* 0x040ff00000041878 */
[C---:B-1----:R-:W-:Y:S08]  /*6410*/  HMMA.16816.F32.BF16 R124, R4.reuse, R8, R124 ;  /* 0x00000008047c723c */ /* 0x042ff0000004187c */
[----:B------:R-:W-:Y:S01]  /*6420*/  HMMA.16816.F32.BF16 R128, R4, R10, R128 ;  /* 0x0000000a0480723c */ /* 0x000fe20000041880 */
[----:B------:R-:W-:Y:S07]  /*6430*/  @P0 BRA `(.L_x_771) ;  /* 0x000053d000000947 */ /* 0x000fee0003800000 */
[----:B------:R-:W-:Y:S01]  /*6440*/  SHF.R.S32.HI R5, RZ, 0x1f, R29 ;  /* 0x0000001fff057819 */ /* 0x000fe2000001141d */
[----:B------:R-:W-:Y:S01]  /*6450*/  IMAD.MOV.U32 R3, RZ, RZ, R0 ;  /* 0x000000ffff037224 */ /* 0x000fe200078e0000 */
[----:B------:R-:W-:Y:S01]  /*6460*/  SHF.R.S32.HI R4, RZ, 0x1f, R28 ;  /* 0x0000001fff047819 */ /* 0x000fe2000001141c */
[----:B------:R-:W-:Y:S01]  /*6470*/  IMAD.MOV.U32 R180, RZ, RZ, R2 ;  /* 0x000000ffffb47224 */ /* 0x000fe200078e0002 */
[----:B------:R-:W-:Y:S01]  /*6480*/  SHF.R.S32.HI R6, RZ, 0x1f, R215 ;  /* 0x0000001fff067819 */ /* 0x000fe200000114d7 */
[----:B------:R-:W-:Y:S01]  /*6490*/  UIADD3 UR9, UR9, -0x2, URZ ;  /* 0xfffffffe09097890 */ /* 0x000fe2000fffe03f */
[----:B------:R-:W-:-:S02]  /*64a0*/  LEA.HI R5, R5, R29, RZ, 0x3 ;  /* 0x0000001d05057211 */ /* 0x000fc400078f18ff */
[----:B------:R-:W-:Y:S02]  /*64b0*/  LEA.HI R4, R4, R28, RZ, 0x3 ;  /* 0x0000001c04047211 */ /* 0x000fe400078f18ff */
[----:B------:R-:W-:Y:S02]  /*64c0*/  LEA.HI R6, R6, R215, RZ, 0x3 ;  /* 0x000000d706067211 */ /* 0x000fe400078f18ff */
[----:B------:R-:W-:Y:S02]  /*64d0*/  LOP3.LUT R5, R5, 0xfffffff8, RZ, 0xc0, !PT ;  /* 0xfffffff805057812 */ /* 0x000fe400078ec0ff */
[----:B------:R-:W-:Y:S02]  /*64e0*/  LOP3.LUT R4, R4, 0xfffffff8, RZ, 0xc0, !PT ;  /* 0xfffffff804047812 */ /* 0x000fe400078ec0ff */
[----:B------:R-:W-:Y:S02]  /*64f0*/  LOP3.LUT R0, R6, 0xfffffff8, RZ, 0xc0, !PT ;  /* 0xfffffff806007812 */ /* 0x000fe400078ec0ff */
[----:B------:R-:W-:-:S02]  /*6500*/  SHF.R.S32.HI R7, RZ, 0x1f, R5 ;  /* 0x0000001fff077819 */ /* 0x000fc40000011405 */
[----:B------:R-:W-:Y:S02]  /*6510*/  SHF.R.S32.HI R6, RZ, 0x1f, R4 ;  /* 0x0000001fff067819 */ /* 0x000fe40000011404 */
[----:B------:R-:W-:Y:S02]  /*6520*/  SHF.R.S32.HI R2, RZ, 0x1f, R0 ;  /* 0x0000001fff027819 */ /* 0x000fe40000011400 */
[C---:B------:R-:W-:Y:S01]  /*6530*/  SHF.L.U64.HI R8, R5.reuse, 0x1, R7 ;  /* 0x0000000105087819 */ /* 0x040fe20000010207 */
[----:B------:R-:W-:Y:S01]  /*6540*/  IMAD.SHL.U32 R7, R5, 0x2, RZ ;  /* 0x0000000205077824 */ /* 0x000fe200078e00ff */
[C---:B------:R-:W-:Y:S01]  /*6550*/  SHF.L.U64.HI R5, R4.reuse, 0x1, R6 ;  /* 0x0000000104057819 */ /* 0x040fe20000010206 */
[----:B------:R-:W-:Y:S01]  /*6560*/  IMAD.SHL.U32 R4, R4, 0x2, RZ ;  /* 0x0000000204047824 */ /* 0x000fe200078e00ff */
[C---:B------:R-:W-:Y:S01]  /*6570*/  SHF.L.U64.HI R2, R0.reuse, 0x1, R2 ;  /* 0x0000000100027819 */ /* 0x040fe20000010202 */
[----:B------:R-:W-:Y:S01]  /*6580*/  STL [R1+0x40], R8 ;  /* 0x0000400801007387 */ /* 0x000fe20000100800 */
[----:B------:R-:W-:Y:S01]  /*6590*/  SEL R6, RZ, 0x10, P6 ;  /* 0x00000010ff067807 */ /* 0x000fe20003000000 */
[----:B------:R-:W-:Y:S01]  /*65a0*/  IMAD.SHL.U32 R0, R0, 0x2, RZ ;  /* 0x0000000200007824 */ /* 0x000fe200078e00ff */
[----:B------:R-:W-:Y:S01]  /*65b0*/  LOP3.LUT R212, R212, 0xfffffff7, RZ, 0xc0, !PT ;  /* 0xfffffff7d4d47812 */ /* 0x000fe200078ec0ff */
[----:B------:R1:W-:Y:S01]  /*65c0*/  STL [R1+0x44], R7 ;  /* 0x0000440701007387 */ /* 0x0003e20000100800 */
[----:B------:R-:W-:-:S02]  /*65d0*/  ISETP.NE.U32.AND P1, PT, R6, RZ, PT ;  /* 0x000000ff0600720c */ /* 0x000fc40003f25070 */
[----:B------:R-:W-:Y:S01]  /*65e0*/  ISETP.GE.AND P2, PT, R215, c[0x0][0x1d4], PT ;  /* 0x00007500d7007a0c */ /* 0x000fe20003f46270 */
[----:B------:R2:W-:Y:S04]  /*65f0*/  STL [R1+0x48], R5 ;  /* 0x0000480501007387 */ /* 0x0005e80000100800 */
[----:B------:R3:W-:Y:S04]  /*6600*/  STL [R1+0x4c], R4 ;  /* 0x00004c0401007387 */ /* 0x0007e80000100800 */
[----:B------:R4:W-:Y:S02]  /*6610*/  STL [R1+0x50], R2 ;  /* 0x0000500201007387 */ /* 0x0009e40000100800 */
[----:B------:R-:W-:-:S02]  /*6620*/  @P1 LOP3.LUT R212, R212, 0x8, RZ, 0xfc, !PT ;  /* 0x00000008d4d41812 */ /* 0x000fc400078efcff */
[----:B------:R5:W-:Y:S02]  /*6630*/  STL [R1+0x54], R0 ;  /* 0x0000540001007387 */ /* 0x000be40000100800 */
[----:B------:R-:W-:Y:S02]  /*6640*/  LOP3.LUT R212, R212, 0xfffffffb, RZ, 0xc0, !PT ;  /* 0xfffffffbd4d47812 */ /* 0x000fe400078ec0ff */
[----:B------:R5:W-:Y:S01]  /*6650*/  STL [R1+0x38], R6 ;  /* 0x0000380601007387 */ /* 0x000be20000100800 */
[----:B-1----:R-:W-:Y:S01]  /*6660*/  SEL R7, RZ, 0x10, P4 ;  /* 0x00000010ff077807 */ /* 0x002fe20002000000 */
[----:B--2---:R-:W-:Y:S01]  /*6670*/  IMAD.SHL.U32 R5, R214, 0x2, RZ ;  /* 0x00000002d6057824 */ /* 0x004fe200078e00ff */
[----:B---3--:R-:W-:Y:S02]  /*6680*/  LEA R4, P0, R213, RZ, 0x1 ;  /* 0x000000ffd5047211 */ /* 0x008fe400078008ff */
[----:B----4-:R-:W-:Y:S02]  /*6690*/  SEL R2, RZ, 0x10, P5 ;  /* 0x00000010ff027807 */ /* 0x010fe40002800000 */
[----:B-----5:R-:W-:-:S03]  /*66a0*/  SEL R0, RZ, 0x10, P2 ;  /* 0x00000010ff007807 */ /* 0x020fc60001000000 */
[----:B------:R-:W-:Y:S01]  /*66b0*/  STL [R1+0x34], R2 ;  /* 0x0000340201007387 */ /* 0x000fe20000100800 */
[----:B------:R-:W-:-:S03]  /*66c0*/  IADD3 R6, -R6, 0x10, RZ ;  /* 0x0000001006067810 */ /* 0x000fc60007ffe1ff */
[----:B------:R-:W-:Y:S01]  /*66d0*/  STL [R1+0x30], R7 ;  /* 0x0000300701007387 */ /* 0x000fe20000100800 */
[----:B------:R-:W-:Y:S02]  /*66e0*/  ISETP.NE.U32.AND P2, PT, R0, RZ, PT ;  /* 0x000000ff0000720c */ /* 0x000fe40003f45070 */
[----:B------:R-:W-:Y:S01]  /*66f0*/  LOP3.LUT R6, R6, 0xf, RZ, 0xc0, !PT ;  /* 0x0000000f06067812 */ /* 0x000fe200078ec0ff */
[----:B------:R1:W-:Y:S02]  /*6700*/  STL [R1+0x3c], R5 ;  /* 0x00003c0501007387 */ /* 0x0003e40000100800 */
[----:B-1----:R-:W-:Y:S02]  /*6710*/  LEA.HI.X.SX32 R5, R213, RZ, 0x1, P0 ;  /* 0x000000ffd5057211 */ /* 0x002fe400000f0eff */
[----:B------:R-:W-:-:S03]  /*6720*/  ISETP.NE.U32.AND P0, PT, R2, RZ, PT ;  /* 0x000000ff0200720c */ /* 0x000fc60003f05070 */
[----:B------:R1:W-:Y:S04]  /*6730*/  STL.64 [R1+0x58], R4 ;  /* 0x0000580401007387 */ /* 0x0003e80000100a00 */
[----:B------:R2:W-:Y:S06]  /*6740*/  STL [R1+0x2c], R6 ;  /* 0x00002c0601007387 */ /* 0x0005ec0000100800 */
[----:B------:R-:W-:-:S02]  /*6750*/  @P0 LOP3.LUT R212, R212, 0x4, RZ, 0xfc, !PT ;  /* 0x00000004d4d40812 */ /* 0x000fc400078efcff */
[----:B------:R-:W-:Y:S02]  /*6760*/  ISETP.NE.U32.AND P0, PT, R7, RZ, PT ;  /* 0x000000ff0700720c */ /* 0x000fe40003f05070 */
[----:B------:R-:W-:-:S11]  /*6770*/  LOP3.LUT R212, R212, 0xfffffffd, RZ, 0xc0, !PT ;  /* 0xfffffffdd4d47812 */ /* 0x000fd600078ec0ff */
[----:B------:R-:W-:Y:S02]  /*6780*/  @P0 LOP3.LUT R212, R212, 0x2, RZ, 0xfc, !PT ;  /* 0x00000002d4d40812 */ /* 0x000fe400078efcff */
[----:B-1----:R-:W-:Y:S02]  /*6790*/  IADD3 R5, -R2, 0x10, RZ ;  /* 0x0000001002057810 */ /* 0x002fe40007ffe1ff */
[----:B------:R-:W-:Y:S02]  /*67a0*/  IADD3 R4, -R7, 0x10, RZ ;  /* 0x0000001007047810 */ /* 0x000fe40007ffe1ff */
[----:B------:R-:W-:Y:S02]  /*67b0*/  IADD3 R2, -R0, 0x10, RZ ;  /* 0x0000001000027810 */ /* 0x000fe40007ffe1ff */
[----:B------:R-:W-:Y:S02]  /*67c0*/  LOP3.LUT R5, R5, 0xf, RZ, 0xc0, !PT ;  /* 0x0000000f05057812 */ /* 0x000fe400078ec0ff */
[----:B------:R-:W-:-:S02]  /*67d0*/  LOP3.LUT R4, R4, 0xf, RZ, 0xc0, !PT ;  /* 0x0000000f04047812 */ /* 0x000fc400078ec0ff */
[----:B------:R-:W-:Y:S01]  /*67e0*/  LOP3.LUT R2, R2, 0xf, RZ, 0xc0, !PT ;  /* 0x0000000f02027812 */ /* 0x000fe200078ec0ff */
[----:B------:R2:W-:Y:S04]  /*67f0*/  STL [R1+0x28], R5 ;  /* 0x0000280501007387 */ /* 0x0005e80000100800 */
[----:B------:R2:W-:Y:S04]  /*6800*/  STL [R1+0x24], R4 ;  /* 0x0000240401007387 */ /* 0x0005e80000100800 */
[----:B------:R2:W-:Y:S04]  /*6810*/  STL [R1+0x20], R2 ;  /* 0x0000200201007387 */ /* 0x0005e80000100800 */
[----:B------:R2:W-:Y:S01]  /*6820*/  STL [R1+0x18], R212 ;  /* 0x000018d401007387 */ /* 0x0005e20000100800 */
[----:B------:R-:W-:Y:S05]  /*6830*/  BRA `(.L_x_772) ;  /* 0x0000051000007947 */ /* 0x000fea0003800000 */
.L_x_774:
[----:B------:R-:W2:Y:S01]  /*6840*/  LDL R0, [R1+0xc] ;  /* 0x00000c0001007983 */ /* 0x000ea20000100800 */
[----:B------:R-:W-:Y:S01]  /*6850*/  UIMAD UR4, UR9, 0x60, UR11 ;  /* 0x00000060090478a4 */ /* 0x000fe2000f8e020b */
[----:B------:R-:W-:Y:S01]  /*6860*/  PLOP3.LUT P0, PT, PT, PT, UP0, 0x80, 0x0 ;  /* 0x000000000000781c */ /* 0x000fe20003f0f008 */
[----:B------:R-:W-:Y:S01]  /*6870*/  IMAD.MOV.U32 R251, RZ, RZ, RZ ;  /* 0x000000fffffb7224 */ /* 0x000fe200078e00ff */
[----:B------:R-:W3:Y:S03]  /*6880*/  LDL.64 R26, [R1+0x58] ;  /* 0x00005800011a7983 */ /* 0x000ee60000100a00 */
        /* <DEDUP_REMOVED lines=9> */
[----:B------:R-:W-:Y:S01]  /*6920*/  @P0 IMAD.HI.U32 R2, R252, c[0x0][0x2bc], RZ ;  /* 0x0000af00fc020a27 */ /* 0x000fe200078e00ff */
[----:B------:R-:W-:Y:S03]  /*6930*/  PLOP3.LUT P0, PT, PT, PT, UP0, 0x80, 0x0 ;  /* 0x000000000000781c */ /* 0x000fe60003f0f008 */
[----:B------:R-:W-:Y:S10]  /*6940*/  IMAD.MOV.U32 R0, RZ, RZ, R252 ;  /* 0x000000ffff007224 */ /* 0x000ff400078e00fc */
[----:B------:R-:W-:Y:S04]  /*6950*/  @P0 SHF.R.U32.HI R0, RZ, c[0x0][0x2c0], R2 ;  /* 0x0000b000ff000a19 */ /* 0x000fe80000011602 */
[C---:B------:R-:W-:Y:S04]  /*6960*/  @!P3 IADD3 R4, P0, R0.reuse, UR16, RZ ;  /* 0x000000100004bc10 */ /* 0x040fe8000ff1e0ff */
[----:B------:R-:W-:Y:S01]  /*6970*/  @!P3 LEA.HI.X.SX32 R2, R0, UR14, 0x1, P0 ;  /* 0x0000000e0002bc11 */ /* 0x000fe200080f0eff */
[----:B------:R-:W-:Y:S01]  /*6980*/  IMAD.MOV R0, RZ, RZ, -R0 ;  /* 0x000000ffff007224 */ /* 0x000fe200078e0a00 */
[----:B------:R-:W-:Y:S03]  /*6990*/  @!P3 LEA R6, P0, R4, c[0x0][0x2a0], 0x2 ;  /* 0x0000a8000406ba11 */ /* 0x000fe600078010ff */
[----:B------:R-:W-:Y:S01]  /*69a0*/  IMAD R252, R0, c[0x0][0x2b8], R252 ;  /* 0x0000ae0000fc7a24 */ /* 0x000fe200078e02fc */
[----:B------:R-:W-:Y:S03]  /*69b0*/  @!P3 LEA.HI.X R7, R4, c[0x0][0x2a4], R2, 0x2, P0 ;  /* 0x0000a9000407ba11 */ /* 0x000fe600000f1402 */
[----:B------:R-:W-:Y:S01]  /*69c0*/  IMAD.WIDE.U32 R4, R252, c[0x0][0x1e0], RZ ;  /* 0x00007800fc047a25 */ /* 0x000fe200078e00ff */
[----:B------:R-:W-:Y:S01]  /*69d0*/  SHF.R.S32.HI R0, RZ, 0x1f, R252 ;  /* 0x0000001fff007819 */ /* 0x000fe200000114fc */
[----:B------:R-:W2:Y:S04]  /*69e0*/  @!P3 LDG.E R251, [R6.64] ;  /* 0x0000000c06fbb981 */ /* 0x000ea8000c1e1900 */
        /* <DEDUP_REMOVED lines=10> */
[----:B------:R-:W-:Y:S01]  /*6a90*/  LEA.HI.X R0, R4, c[0x0][0x1cc], R0, 0x1, P0 ;  /* 0x0000730004007a11 */ /* 0x000fe200000f0c00 */
[----:B------:R-:W3:Y:S04]  /*6aa0*/  SHFL.IDX PT, R12, R2, RZ, 0x181f ;  /* 0x00181fff020c7589 */ /* 0x000ee800000e0000 */
[----:B------:R-:W1:Y:S04]  /*6ab0*/  SHFL.IDX PT, R4, R0, RZ, 0x181f ;  /* 0x00181fff00047589 */ /* 0x000e6800000e0000 */
[----:B------:R-:W-:Y:S04]  /*6ac0*/  SHFL.IDX PT, R5, R0, 0x1, 0x181f ;  /* 0x00381f0000057f89 */ /* 0x000fe800000e0000 */
[----:B------:R-:W-:Y:S01]  /*6ad0*/  SHFL.IDX PT, R0, R0, 0x2, 0x181f ;  /* 0x00581f0000007f89 */ /* 0x000fe200000e0000 */
[----:B---3--:R-:W-:Y:S05]  /*6ae0*/  IADD3 R6, P0, R26, R12, RZ ;  /* 0x0000000c1a067210 */ /* 0x008fea0007f1e0ff */
[C---:B-1----:R-:W-:Y:S01]  /*6af0*/  IMAD.X R7, R27.reuse, 0x1, R4, P0 ;  /* 0x000000011b077824 */ /* 0x042fe200000e0604 */
[----:B----4-:R-:W-:Y:S04]  /*6b00*/  IADD3 R16, P0, R12, R24, RZ ;  /* 0x000000180c107210 */ /* 0x010fe80007f1e0ff */
[----:B------:R1:W-:Y:S01]  /*6b10*/  LDGSTS.E.BYPASS.LTC128B.128 [R20+0xc100], [R6.64], !P6 ;  /* 0x0c10000006147fae */ /* 0x0003e2000f101d4c */
[----:B-----5:R-:W-:Y:S01]  /*6b20*/  IMAD.X R17, R4, 0x1, R23, P0 ;  /* 0x0000000104117824 */ /* 0x020fe200000e0617 */
[----:B------:R-:W-:Y:S04]  /*6b30*/  IADD3 R14, P0, R12, R22, RZ ;  /* 0x000000160c0e7210 */ /* 0x000fe80007f1e0ff */
[----:B------:R2:W-:Y:S01]  /*6b40*/  LDGSTS.E.BYPASS.LTC128B.128 [R20+0xf100], [R16.64], !P5 ;  /* 0x0f10000010147fae */ /* 0x0005e2000e901d4c */
[----:B------:R-:W-:Y:S01]  /*6b50*/  IMAD.X R15, R4, 0x1, R19, P0 ;  /* 0x00000001040f7824 */ /* 0x000fe200000e0613 */
[----:B------:R-:W-:Y:S04]  /*6b60*/  IADD3 R12, P0, R12, R18, RZ ;  /* 0x000000120c0c7210 */ /* 0x000fe80007f1e0ff */
[----:B------:R3:W-:Y:S01]  /*6b70*/  LDGSTS.E.BYPASS.LTC128B.128 [R20+0x12100], [R14.64], !P4 ;  /* 0x121000000e147fae */ /* 0x0007e2000e101d4c */
[----:B------:R-:W-:Y:S03]  /*6b80*/  IMAD.X R13, R4, 0x1, R21, P0 ;  /* 0x00000001040d7824 */ /* 0x000fe600000e0615 */
[----:B------:R-:W4:Y:S04]  /*6b90*/  SHFL.IDX PT, R4, R2, 0x1, 0x181f ;  /* 0x00381f0002047f89 */ /* 0x000f2800000e0000 */
[----:B------:R-:W2:Y:S04]  /*6ba0*/  SHFL.IDX PT, R2, R2, 0x2, 0x181f ;  /* 0x00581f0002027f89 */ /* 0x000ea800000e0000 */
[----:B------:R5:W-:Y:S01]  /*6bb0*/  LDGSTS.E.BYPASS.LTC128B.128 [R20+0x15100], [R12.64], !P1 ;  /* 0x151000000c147fae */ /* 0x000be2000c901d4c */
[----:B----4-:R-:W-:Y:S05]  /*6bc0*/  IADD3 R10, P0, R26, R4, RZ ;  /* 0x000000041a0a7210 */ /* 0x010fea0007f1e0ff */
[----:B------:R-:W-:Y:S01]  /*6bd0*/  IMAD.X R11, R27, 0x1, R5, P0 ;  /* 0x000000011b0b7824 */ /* 0x000fe200000e0605 */
[C---:B------:R-:W-:Y:S04]  /*6be0*/  IADD3 R8, P0, R4.reuse, R24, RZ ;  /* 0x0000001804087210 */ /* 0x040fe80007f1e0ff */
[----:B------:R4:W-:Y:S01]  /*6bf0*/  LDGSTS.E.BYPASS.LTC128B.128 [R20+0xd100], [R10.64], !P6 ;  /* 0x0d1000000a147fae */ /* 0x0009e2000f101d4c */
[C---:B------:R-:W-:Y:S01]  /*6c00*/  IMAD.X R9, R5.reuse, 0x1, R23, P0 ;  /* 0x0000000105097824 */ /* 0x040fe200000e0617 */
[C---:B-1----:R-:W-:Y:S04]  /*6c10*/  IADD3 R6, P0, R4.reuse, R22, RZ ;  /* 0x0000001604067210 */ /* 0x042fe80007f1e0ff */
[----:B------:R4:W-:Y:S01]  /*6c20*/  LDGSTS.E.BYPASS.LTC128B.128 [R20+0x10100], [R8.64], !P5 ;  /* 0x1010000008147fae */ /* 0x0009e2000e901d4c */
[C---:B------:R-:W-:Y:S01]  /*6c30*/  IMAD.X R7, R5.reuse, 0x1, R19, P0 ;  /* 0x0000000105077824 */ /* 0x040fe200000e0613 */
[----:B------:R-:W-:Y:S04]  /*6c40*/  IADD3 R4, P0, R4, R18, RZ ;  /* 0x0000001204047210 */ /* 0x000fe80007f1e0ff */
[----:B------:R4:W-:Y:S01]  /*6c50*/  LDGSTS.E.BYPASS.LTC128B.128 [R20+0x13100], [R6.64], !P4 ;  /* 0x1310000006147fae */ /* 0x0009e2000e101d4c */
[----:B------:R-:W-:Y:S01]  /*6c60*/  IMAD.X R5, R5, 0x1, R21, P0 ;  /* 0x0000000105057824 */ /* 0x000fe200000e0615 */
[----:B--2---:R-:W-:Y:S04]  /*6c70*/  IADD3 R16, P0, R26, R2, RZ ;  /* 0x000000021a107210 */ /* 0x004fe80007f1e0ff */
[----:B------:R4:W-:Y:S01]  /*6c80*/  LDGSTS.E.BYPASS.LTC128B.128 [R20+0x16100], [R4.64], !P1 ;  /* 0x1610000004147fae */ /* 0x0009e2000c901d4c */
[----:B------:R-:W-:Y:S01]  /*6c90*/  IMAD.X R17, R27, 0x1, R0, P0 ;  /* 0x000000011b117824 */ /* 0x000fe200000e0600 */
[----:B---3--:R-:W-:Y:S04]  /*6ca0*/  IADD3 R14, P0, R2, R24, RZ ;  /* 0x00000018020e7210 */ /* 0x008fe80007f1e0ff */
[----:B------:R4:W-:Y:S01]  /*6cb0*/  LDGSTS.E.BYPASS.LTC128B.128 [R20+0xe100], [R16.64], !P6 ;  /* 0x0e10000010147fae */ /* 0x0009e2000f101d4c */
[----:B------:R-:W-:Y:S01]  /*6cc0*/  IMAD.X R15, R0, 0x1, R23, P0 ;  /* 0x00000001000f7824 */ /* 0x000fe200000e0617 */
[----:B-----5:R-:W-:Y:S04]  /*6cd0*/  IADD3 R12, P0, R2, R22, RZ ;  /* 0x00000016020c7210 */ /* 0x020fe80007f1e0ff */
[----:B------:R4:W-:Y:S01]  /*6ce0*/  LDGSTS.E.BYPASS.LTC128B.128 [R20+0x11100], [R14.64], !P5 ;  /* 0x111000000e147fae */ /* 0x0009e2000e901d4c */
[----:B------:R-:W-:Y:S01]  /*6cf0*/  IMAD.X R13, R0, 0x1, R19, P0 ;  /* 0x00000001000d7824 */ /* 0x000fe200000e0613 */
[----:B------:R-:W-:Y:S04]  /*6d00*/  IADD3 R18, P0, R2, R18, RZ ;  /* 0x0000001202127210 */ /* 0x000fe80007f1e0ff */
[----:B------:R4:W-:Y:S01]  /*6d10*/  LDGSTS.E.BYPASS.LTC128B.128 [R20+0x14100], [R12.64], !P4 ;  /* 0x141000000c147fae */ /* 0x0009e2000e101d4c */
[----:B------:R-:W-:Y:S05]  /*6d20*/  IMAD.X R19, R0, 0x1, R21, P0 ;  /* 0x0000000100137824 */ /* 0x000fea00000e0615 */
[----:B------:R4:W-:Y:S01]  /*6d30*/  LDGSTS.E.BYPASS.LTC128B.128 [R20+0x17100], [R18.64], !P1 ;  /* 0x1710000012147fae */ /* 0x0009e2000c901d4c */
[----:B------:R-:W-:-:S05]  /*6d40*/  BRA `(.L_x_773) ;  /* 0x00001f7000007947 */ /* 0x000fca0003800000 */
.L_x_772:
[----:B------:R-:W3:Y:S01]  /*6d50*/  LDL R13, [R1+0x2c] ;  /* 0x00002c00010d7983 */ /* 0x000ee20000100800 */
[----:B------:R-:W-:Y:S01]  /*6d60*/  SHF.R.S32.HI R0, RZ, 0x1f, R252 ;  /* 0x0000001fff007819 */ /* 0x000fe200000114fc */
[----:B--2---:R-:W-:Y:S01]  /*6d70*/  IMAD.WIDE.U32 R4, R252, c[0x0][0x208], RZ ;  /* 0x00008200fc047a25 */ /* 0x004fe200078e00ff */
[----:B------:R-:W-:Y:S01]  /*6d80*/  SHF.R.S32.HI R2, RZ, 0x1f, R251 ;  /* 0x0000001fff027819 */ /* 0x000fe200000114fb */
[----:B------:R-:W-:Y:S04]  /*6d90*/  DEPBAR.LE SB0, 0x0 ;  /* 0x000080000000791a */ /* 0x000fe80000000000 */
[----:B------:R-:W3:Y:S01]  /*6da0*/  LDL.64 R18, [R1+0x58] ;  /* 0x0000580001127983 */ /* 0x000ee20000100a00 */
[----:B------:R-:W-:Y:S01]  /*6db0*/  IMAD R0, R0, c[0x0][0x208], RZ ;  /* 0x0000820000007a24 */ /* 0x000fe200078e02ff */
[----:B------:R-:W-:Y:S01]  /*6dc0*/  UISETP.GE.AND UP1, UPT, UR9, 0x1, UPT ;  /* 0x000000010900788c */ /* 0x000fe2000bf26270 */
[----:B------:R-:W-:Y:S02]  /*6dd0*/  IMAD R2, R2, c[0x0][0x218], RZ ;  /* 0x0000860002027a24 */ /* 0x000fe400078e02ff */
[----:B------:R-:W2:Y:S01]  /*6de0*/  LDL R12, [R1+0x28] ;  /* 0x00002800010c7983 */ /* 0x000ea20000100800 */
[----:B------:R-:W-:Y:S02]  /*6df0*/  IMAD R0, R252, c[0x0][0x20c], R0 ;  /* 0x00008300fc007a24 */ /* 0x000fe400078e0200 */
[----:B------:R-:W-:Y:S02]  /*6e00*/  IMAD R2, R251, c[0x0][0x21c], R2 ;  /* 0x00008700fb027a24 */ /* 0x000fe400078e0202 */
[----:B------:R-:W2:Y:S01]  /*6e10*/  LDL R17, [R1+0x44] ;  /* 0x0000440001117983 */ /* 0x000ea20000100800 */
[----:B------:R-:W-:Y:S04]  /*6e20*/  IADD3 R5, R5, R0, RZ ;  /* 0x0000000005057210 */ /* 0x000fe80007ffe0ff */
[----:B------:R-:W4:Y:S01]  /*6e30*/  LDL R7, [R1+0x24] ;  /* 0x0000240001077983 */ /* 0x000f220000100800 */
[----:B------:R-:W-:Y:S04]  /*6e40*/  IMAD.WIDE.U32 R4, R251, c[0x0][0x218], R4 ;  /* 0x00008600fb047a25 */ /* 0x000fe800078e0004 */
[----:B------:R-:W5:Y:S05]  /*6e50*/  LDL R16, [R1+0x40] ;  /* 0x0000400001107983 */ /* 0x000f6a0000100800 */
[----:B------:R-:W-:Y:S01]  /*6e60*/  BAR.SYNC.DEFER_BLOCKING 0x0 ;  /* 0x0000000000007b1d */ /* 0x000fe20000010000 */
[----:B------:R-:W-:Y:S04]  /*6e70*/  IADD3 R0, P0, R4, UR22, RZ ;  /* 0x0000001604007c10 */ /* 0x000fe8000ff1e0ff */
[----:B------:R-:W-:Y:S02]  /*6e80*/  IADD3.X R2, R5, UR5, R2, P0, !PT ;  /* 0x0000000505027c10 */ /* 0x000fe400087fe402 */
[C---:B------:R-:W-:Y:S04]  /*6e90*/  LEA R30, P0, R0.reuse, c[0x0][0x1f8], 0x1 ;  /* 0x00007e00001e7a11 */ /* 0x040fe800078008ff */
[----:B------:R-:W-:Y:S01]  /*6ea0*/  LEA.HI.X R0, R0, c[0x0][0x1fc], R2, 0x1, P0 ;  /* 0x00007f0000007a11 */ /* 0x000fe200000f0c02 */
[----:B------:R-:W-:Y:S05]  /*6eb0*/  LDSM.16.M88.4 R48, [R250] ;  /* 0x00000000fa30783b */ /* 0x000fea0000000200 */
[----:B------:R-:W4:Y:S05]  /*6ec0*/  LDL R11, [R1+0x4c] ;  /* 0x00004c00010b7983 */ /* 0x000f2a0000100800 */
[----:B------:R-:W2:Y:S05]  /*6ed0*/  LDL R6, [R1+0x20] ;  /* 0x0000200001067983 */ /* 0x000eaa0000100800 */
[----:B------:R-:W2:Y:S05]  /*6ee0*/  LDL R10, [R1+0x48] ;  /* 0x00004800010a7983 */ /* 0x000eaa0000100800 */
[----:B------:R-:W2:Y:S05]  /*6ef0*/  LDL R9, [R1+0x54] ;  /* 0x0000540001097983 */ /* 0x000eaa0000100800 */
[----:B------:R-:W2:Y:S05]  /*6f00*/  LDL R8, [R1+0x50] ;  /* 0x0000500001087983 */ /* 0x000eaa0000100800 */
[----:B------:R-:W2:Y:S05]  /*6f10*/  LDL.LU R181, [R1+0x18] ;  /* 0x0000180001b57983 */ /* 0x000eaa0000300800 */
[----:B------:R-:W3:Y:S05]  /*6f20*/  SHFL.IDX PT, R44, R30, 0x2, 0x181f ;  /* 0x00581f001e2c7f89 */ /* 0x000eea00000e0000 */
[----:B------:R-:W1:Y:S05]  /*6f30*/  SHFL.IDX PT, R2, R0, 0x2, 0x181f ;  /* 0x00581f0000027f89 */ /* 0x000e6a00000e0000 */
[----:B------:R-:W1:Y:S05]  /*6f40*/  SHFL.IDX PT, R14, R30, RZ, 0x181f ;  /* 0x00181fff1e0e7589 */ /* 0x000e6a00000e0000 */
[----:B------:R-:W-:Y:S05]  /*6f50*/  SHFL.IDX PT, R30, R30, 0x1, 0x181f ;  /* 0x00381f001e1e7f89 */ /* 0x000fea00000e0000 */
[----:B------:R-:W-:Y:S05]  /*6f60*/  LDSM.16.M88.4 R24, [R249+0xd100] ;  /* 0x00d10000f918783b */ /* 0x000fea0000000200 */
[----:B------:R-:W-:Y:S05]  /*6f70*/  LDSM.16.M88.4 R32, [R249+0xd900] ;  /* 0x00d90000f920783b */ /* 0x000fea0000000200 */
[----:B------:R-:W-:Y:S05]  /*6f80*/  LDSM.16.M88.4 R40, [R249+0xe100] ;  /* 0x00e10000f928783b */ /* 0x000fea0000000200 */
[----:B------:R-:W-:Y:S05]  /*6f90*/  LDSM.16.M88.4 R184, [R249+0xe900] ;  /* 0x00e90000f9b8783b */ /* 0x000fea0000000200 */
[----:B------:R-:W-:Y:S05]  /*6fa0*/  LDSM.16.M88.4 R188, [R248] ;  /* 0x00000000f8bc783b */ /* 0x000fea0000000200 */
[----:B------:R-:W-:Y:S05]  /*6fb0*/  LDSM.16.M88.4 R192, [R247] ;  /* 0x00000000f7c0783b */ /* 0x000fea0000000200 */
[----:B------:R-:W-:Y:S05]  /*6fc0*/  LDSM.16.M88.4 R196, [R239] ;  /* 0x00000000efc4783b */ /* 0x000fea0000000200 */
[----:B------:R-:W-:Y:S05]  /*6fd0*/  LDSM.16.M88.4 R200, [R238] ;  /* 0x00000000eec8783b */ /* 0x000fea0000000200 */
[----:B------:R-:W-:Y:S05]  /*6fe0*/  LDSM.16.M88.4 R204, [R237] ;  /* 0x00000000edcc783b */ /* 0x000fea0000000200 */
[----:B------:R-:W-:Y:S05]  /*6ff0*/  LDSM.16.M88.4 R208, [R236] ;  /* 0x00000000ecd0783b */ /* 0x000fea0000000200 */
[----:B------:R-:W-:Y:S01]  /*7000*/  LDSM.16.M88.4 R212, [R235] ;  /* 0x00000000ebd4783b */ /* 0x000fe20000000200 */
[----:B--2---:R-:W-:Y:S02]  /*7010*/  LOP3.LUT R181, R181, 0xffffffef, RZ, 0xc0, !PT ;  /* 0xffffffefb5b57812 */ /* 0x004fe400078ec0ff */
[----:B---3--:R-:W-:Y:S02]  /*7020*/  IADD3 R28, P1, P0, R13, R44, R18 ;  /* 0x0000002c0d1c7210 */ /* 0x008fe4000783e012 */
[----:B------:R-:W-:Y:S02]  /*7030*/  @P3 LOP3.LUT R181, R181, 0x10, RZ, 0xfc, !PT ;  /* 0x00000010b5b53812 */ /* 0x000fe400078efcff */
[----:B-1----:R-:W-:Y:S02]  /*7040*/  IADD3.X R29, RZ, R2, R19, P1, P0 ;  /* 0x00000002ff1d7210 */ /* 0x002fe40000fe0413 */
[----:B------:R-:W-:Y:S01]  /*7050*/  IADD3 R38, P1, P0, R12, R44, R17 ;  /* 0x0000002c0c267210 */ /* 0x000fe2000783e011 */
[----:B------:R-:W-:Y:S03]  /*7060*/  STL [R1+0x18], R181 ;  /* 0x000018b501007387 */ /* 0x000fe60000100800 */
[----:B-----5:R-:W-:Y:S02]  /*7070*/  IADD3.X R39, RZ, R2, R16, P1, P0 ;  /* 0x00000002ff277210 */ /* 0x020fe40000fe0410 */
[----:B----4-:R-:W-:Y:S01]  /*7080*/  IADD3 R36, P1, P0, R7, R44, R11 ;  /* 0x0000002c07247210 */ /* 0x010fe2000783e00b */
[----:B------:R-:W2:Y:S03]  /*7090*/  LDL R182, [R1+0x30] ;  /* 0x0000300001b67983 */ /* 0x000ea60000100800 */
[----:B------:R-:W-:Y:S02]  /*70a0*/  IADD3.X R37, RZ, R2, R10, P1, P0 ;  /* 0x00000002ff257210 */ /* 0x000fe40000fe040a */
[----:B------:R-:W-:Y:S04]  /*70b0*/  IADD3 R44, P1, P0, R6, R44, R9 ;  /* 0x0000002c062c7210 */ /* 0x000fe8000783e009 */
[----:B------:R-:W-:Y:S02]  /*70c0*/  IADD3.X R45, RZ, R2, R8, P1, P0 ;  /* 0x00000002ff2d7210 */ /* 0x000fe40000fe0408 */
[----:B------:R-:W1:Y:S01]  /*70d0*/  SHFL.IDX PT, R2, R0, RZ, 0x181f ;  /* 0x00181fff00027589 */ /* 0x000e6200000e0000 */
[----:B------:R-:W-:Y:S04]  /*70e0*/  IADD3 R46, P0, R18, R14, RZ ;  /* 0x0000000e122e7210 */ /* 0x000fe80007f1e0ff */
[----:B------:R-:W3:Y:S01]  /*70f0*/  SHFL.IDX PT, R0, R0, 0x1, 0x181f ;  /* 0x00381f0000007f89 */ /* 0x000ee200000e0000 */
[C---:B-1----:R-:W-:Y:S02]  /*7100*/  IADD3.X R47, R19.reuse, R2, RZ, P0, !PT ;  /* 0x00000002132f7210 */ /* 0x042fe400007fe4ff */
[----:B------:R-:W-:Y:S04]  /*7110*/  IADD3 R6, P0, R14, R17, RZ ;  /* 0x000000110e067210 */ /* 0x000fe80007f1e0ff */
[----:B------:R-:W-:Y:S02]  /*7120*/  IADD3.X R7, R2, R16, RZ, P0, !PT ;  /* 0x0000001002077210 */ /* 0x000fe400007fe4ff */
[----:B------:R-:W-:Y:S04]  /*7130*/  IADD3 R4, P0, R14, R11, RZ ;  /* 0x0000000b0e047210 */ /* 0x000fe80007f1e0ff */
[----:B------:R-:W-:Y:S02]  /*7140*/  IADD3.X R5, R2, R10, RZ, P0, !PT ;  /* 0x0000000a02057210 */ /* 0x000fe400007fe4ff */
[----:B------:R-:W-:Y:S04]  /*7150*/  IADD3 R14, P0, R14, R9, RZ ;  /* 0x000000090e0e7210 */ /* 0x000fe80007f1e0ff */
[----:B------:R-:W-:Y:S02]  /*7160*/  IADD3.X R15, R2, R8, RZ, P0, !PT ;  /* 0x00000008020f7210 */ /* 0x000fe400007fe4ff */
[----:B------:R-:W4:Y:S01]  /*7170*/  LDL R2, [R1+0x3c] ;  /* 0x00003c0001027983 */ /* 0x000f220000100800 */
[----:B------:R-:W-:Y:S04]  /*7180*/  IADD3 R12, P0, R18, R30, RZ ;  /* 0x0000001e120c7210 */ /* 0x000fe80007f1e0ff */
[----:B---3--:R-:W-:Y:S02]  /*7190*/  IADD3.X R13, R19, R0, RZ, P0, !PT ;  /* 0x00000000130d7210 */ /* 0x008fe400007fe4ff */
[----:B------:R-:W-:Y:S04]  /*71a0*/  IADD3 R22, P0, R30, R17, RZ ;  /* 0x000000111e167210 */ /* 0x000fe80007f1e0ff */
[----:B------:R-:W-:Y:S02]  /*71b0*/  IADD3.X R23, R0, R16, RZ, P0, !PT ;  /* 0x0000001000177210 */ /* 0x000fe400007fe4ff */
[----:B------:R-:W-:Y:S01]  /*71c0*/  IADD3 R20, P0, R30, R11, RZ ;  /* 0x0000000b1e147210 */ /* 0x000fe20007f1e0ff */
[----:B------:R-:W-:Y:S03]  /*71d0*/  LDSM.16.M88.4 R16, [R249+0xc900] ;  /* 0x00c90000f910783b */ /* 0x000fe60000000200 */
[----:B------:R-:W-:Y:S02]  /*71e0*/  IADD3.X R21, R0, R10, RZ, P0, !PT ;  /* 0x0000000a00157210 */ /* 0x000fe400007fe4ff */
[----:B------:R-:W-:Y:S04]  /*71f0*/  IADD3 R30, P0, R30, R9, RZ ;  /* 0x000000091e1e7210 */ /* 0x000fe80007f1e0ff */
[----:B------:R-:W-:Y:S02]  /*7200*/  IADD3.X R31, R0, R8, RZ, P0, !PT ;  /* 0x00000008001f7210 */ /* 0x000fe400007fe4ff */
[----:B------:R-:W1:Y:S05]  /*7210*/  LDSM.16.M88.4 R8, [R249+0xc100] ;  /* 0x00c10000f908783b */ /* 0x000e6a0000000200 */
[----:B------:R-:W3:Y:S05]  /*7220*/  LDL R0, [R1+0x34] ;  /* 0x0000340001007983 */ /* 0x000eea0000100800 */
[----:B------:R-:W-:Y:S01]  /*7230*/  @!PT LDS RZ, [RZ] ;  /* 0x00000000fffff984 */ /* 0x000fe20000000800 */
[----:B------:R-:W-:Y:S01]  /*7240*/  @!PT LDS RZ, [RZ] ;  /* 0x00000000fffff984 */ /* 0x000fe20000000800 */
[----:B------:R-:W-:Y:S01]  /*7250*/  @!PT LDS RZ, [RZ] ;  /* 0x00000000fffff984 */ /* 0x000fe20000000800 */
[----:B----4-:R4:W-:Y:S05]  /*7260*/  LDGSTS.E.BYPASS.LTC128B.128 [R2+0x100], [R46.64], !P6 ;  /* 0x001000002e027fae */ /* 0x0109ea000f101d4c */
[----:B------:R1:W-:Y:S05]  /*7270*/  LDGSTS.E.BYPASS.LTC128B.128 [R2+0x3100], [R6.64], !P5 ;  /* 0x0310000006027fae */ /* 0x0003ea000e901d4c */
[----:B------:R1:W-:Y:S05]  /*7280*/  LDGSTS.E.BYPASS.LTC128B.128 [R2+0x6100], [R4.64], !P4 ;  /* 0x0610000004027fae */ /* 0x0003ea000e101d4c */
[----:B----4-:R-:W4:Y:S01]  /*7290*/  LDL R46, [R1+0x10] ;  /* 0x00001000012e7983 */ /* 0x010f220000100800 */
[----:B---3--:R-:W-:Y:S04]  /*72a0*/  ISETP.NE.U32.AND P3, PT, R0, RZ, PT ;  /* 0x000000ff0000720c */ /* 0x008fe80003f65070 */
[----:B------:R-:W3:Y:S01]  /*72b0*/  LDL R47, [R1+0x38] ;  /* 0x00003800012f7983 */ /* 0x000ee20000100800 */
[C---:B-1----:R-:W-:Y:S08]  /*72c0*/  HMMA.16816.F32.BF16 R4, R48.reuse, R8, RZ ;  /* 0x000000083004723c */ /* 0x042ff000000418ff */
[C---:B------:R-:W-:Y:S01]  /*72d0*/  HMMA.16816.F32.BF16 R8, R48.reuse, R10, RZ ;  /* 0x0000000a3008723c */ /* 0x040fe200000418ff */
[----:B----4-:R-:W-:Y:S02]  /*72e0*/  ISETP.GE.AND P1, PT, R46, c[0x0][0x1d4], PT ;  /* 0x000075002e007a0c */ /* 0x010fe40003f26270 */
[----:B---3--:R-:W-:Y:S11]  /*72f0*/  ISETP.NE.U32.AND P0, PT, R47, RZ, PT ;  /* 0x000000ff2f00720c */ /* 0x008ff60003f05070 */
[----:B------:R1:W-:Y:S05]  /*7300*/  LDGSTS.E.BYPASS.LTC128B.128 [R2+0x9100], [R14.64], !P1 ;  /* 0x091000000e027fae */ /* 0x0003ea000c901d4c */
[----:B------:R1:W-:Y:S05]  /*7310*/  LDGSTS.E.BYPASS.LTC128B.128 [R2+0x1100], [R12.64], !P6 ;  /* 0x011000000c027fae */ /* 0x0003ea000f101d4c */
[----:B------:R3:W-:Y:S05]  /*7320*/  LDGSTS.E.BYPASS.LTC128B.128 [R2+0x4100], [R22.64], !P5 ;  /* 0x0410000016027fae */ /* 0x0007ea000e901d4c */
[----:B------:R3:W-:Y:S05]  /*7330*/  LDGSTS.E.BYPASS.LTC128B.128 [R2+0x7100], [R20.64], !P4 ;  /* 0x0710000014027fae */ /* 0x0007ea000e101d4c */
[----:B------:R4:W-:Y:S05]  /*7340*/  LDGSTS.E.BYPASS.LTC128B.128 [R2+0xa100], [R30.64], !P1 ;  /* 0x0a1000001e027fae */ /* 0x0009ea000c901d4c */
[----:B------:R4:W-:Y:S01]  /*7350*/  LDGSTS.E.BYPASS.LTC128B.128.ZFILL [R2+0x2100], [R28.64], P0 ;  /* 0x021000001c027fae */ /* 0x0009e20008141d4c */
[----:B--2---:R-:W-:Y:S04]  /*7360*/  ISETP.NE.U32.AND P0, PT, R182, RZ, PT ;  /* 0x000000ffb600720c */ /* 0x004fe80003f05070 */
[----:B------:R2:W-:Y:S01]  /*7370*/  LDGSTS.E.BYPASS.LTC128B.128.ZFILL [R2+0x5100], [R38.64], P3 ;  /* 0x0510000026027fae */ /* 0x0005e20009941d4c */
[----:B------:R-:W-:Y:S01]  /*7380*/  LOP3.LUT P3, RZ, R181, 0x10, RZ, 0xc0, !PT ;  /* 0x00000010b5ff7812 */ /* 0x000fe2000786c0ff */
[C---:B-1----:R-:W-:Y:S07]  /*7390*/  HMMA.16816.F32.BF16 R12, R48.reuse, R16, RZ ;  /* 0x00000010300c723c */ /* 0x042fee00000418ff */
[----:B------:R2:W-:Y:S01]  /*73a0*/  LDGSTS.E.BYPASS.LTC128B.128.ZFILL [R2+0x8100], [R36.64], P0 ;  /* 0x0810000024027fae */ /* 0x0005e20008141d4c */
[C---:B------:R-:W-:Y:S01]  /*73b0*/  HMMA.16816.F32.BF16 R16, R48.reuse, R18, RZ ;  /* 0x000000123010723c */ /* 0x040fe200000418ff */
[----:B------:R-:W-:Y:S03]  /*73c0*/  PLOP3.LUT P0, PT, PT, PT, UP1, 0x80, 0x0 ;  /* 0x000000000000781c */ /* 0x000fe60003f0f018 */
[----:B------:R1:W-:Y:S04]  /*73d0*/  LDGSTS.E.BYPASS.LTC128B.128.ZFILL [R2+0xb100], [R44.64], P2 ;  /* 0x0b1000002c027fae */ /* 0x0003e80009141d4c */
[C---:B---3--:R-:W-:Y:S01]  /*73e0*/  HMMA.16816.F32.BF16 R20, R48.reuse, R24, RZ ;  /* 0x000000183014723c */ /* 0x048fe200000418ff */
[----:B------:R-:W0:Y:S07]  /*73f0*/  LDGDEPBAR ;  /* 0x00000000000079af */ /* 0x000e2e0000000000 */
[C---:B------:R-:W-:Y:S08]  /*7400*/  HMMA.16816.F32.BF16 R24, R48.reuse, R26, RZ ;  /* 0x0000001a3018723c */ /* 0x040ff000000418ff */
[C---:B----4-:R-:W-:Y:S08]  /*7410*/  HMMA.16816.F32.BF16 R28, R48.reuse, R32, RZ ;  /* 0x00000020301c723c */ /* 0x050ff000000418ff */
[C---:B------:R-:W-:Y:S08]  /*7420*/  HMMA.16816.F32.BF16 R32, R48.reuse, R34, RZ ;  /* 0x000000223020723c */ /* 0x040ff000000418ff */
[C---:B--2---:R-:W-:Y:S08]  /*7430*/  HMMA.16816.F32.BF16 R36, R48.reuse, R40, RZ ;  /* 0x000000283024723c */ /* 0x044ff000000418ff */
[C---:B------:R-:W-:Y:S08]  /*7440*/  HMMA.16816.F32.BF16 R40, R48.reuse, R42, RZ ;  /* 0x0000002a3028723c */ /* 0x040ff000000418ff */
[C---:B-1----:R-:W-:Y:S08]  /*7450*/  HMMA.16816.F32.BF16 R44, R48.reuse, R184, RZ ;  /* 0x000000b8302c723c */ /* 0x042ff000000418ff */
[----:B------:R-:W-:Y:S01]  /*7460*/  HMMA.16816.F32.BF16 R48, R48, R186, RZ ;  /* 0x000000ba3030723c */ /* 0x000fe200000418ff */
[----:B------:R-:W-:Y:S07]  /*7470*/  LDSM.16.M88.4 R184, [R246] ;  /* 0x00000000f6b8783b */ /* 0x000fee0000000200 */
[C---:B------:R-:W-:Y:S08]  /*7480*/  HMMA.16816.F32.BF16 R4, R188.reuse, R192, R4 ;  /* 0x000000c0bc04723c */ /* 0x040ff00000041804 */
[C---:B------:R-:W-:Y:S01]  /*7490*/  HMMA.16816.F32.BF16 R8, R188.reuse, R194, R8 ;  /* 0x000000c2bc08723c */ /* 0x040fe20000041808 */
[----:B------:R-:W1:Y:S07]  /*74a0*/  LDSM.16.M88.4 R192, [R243+0xc100] ;  /* 0x00c10000f3c0783b */ /* 0x000e6e0000000200 */
[C---:B------:R-:W-:Y:S08]  /*74b0*/  HMMA.16816.F32.BF16 R12, R188.reuse, R196, R12 ;  /* 0x000000c4bc0c723c */ /* 0x040ff0000004180c */
[C---:B------:R-:W-:Y:S01]  /*74c0*/  HMMA.16816.F32.BF16 R16, R188.reuse, R198, R16 ;  /* 0x000000c6bc10723c */ /* 0x040fe20000041810 */
[----:B------:R-:W2:Y:S07]  /*74d0*/  LDSM.16.M88.4 R196, [R243+0xc900] ;  /* 0x00c90000f3c4783b */ /* 0x000eae0000000200 */
[C---:B------:R-:W-:Y:S08]  /*74e0*/  HMMA.16816.F32.BF16 R20, R188.reuse, R200, R20 ;  /* 0x000000c8bc14723c */ /* 0x040ff00000041814 */
        /* <DEDUP_REMOVED lines=10> */
[----:B------:R-:W5:Y:S07]  /*7590*/  LDSM.16.M88.4 R188, [R243+0xe100] ;  /* 0x00e10000f3bc783b */ /* 0x000f6e0000000200 */
[C---:B-1----:R-:W-:Y:S08]  /*75a0*/  HMMA.16816.F32.BF16 R4, R184.reuse, R192, R4 ;  /* 0x000000c0b804723c */ /* 0x042ff00000041804 */
[C---:B------:R-:W-:Y:S01]  /*75b0*/  HMMA.16816.F32.BF16 R8, R184.reuse, R194, R8 ;  /* 0x000000c2b808723c */ /* 0x040fe20000041808 */
[----:B------:R-:W-:Y:S07]  /*75c0*/  LDSM.16.M88.4 R192, [R234] ;  /* 0x00000000eac0783b */ /* 0x000fee0000000200 */
[C---:B--2---:R-:W-:Y:S08]  /*75d0*/  HMMA.16816.F32.BF16 R12, R184.reuse, R196, R12 ;  /* 0x000000c4b80c723c */ /* 0x044ff0000004180c */
[C---:B------:R-:W-:Y:S01]  /*75e0*/  HMMA.16816.F32.BF16 R16, R184.reuse, R198, R16 ;  /* 0x000000c6b810723c */ /* 0x040fe20000041810 */
[----:B------:R-:W-:Y:S07]  /*75f0*/  LDSM.16.M88.4 R196, [R234+0x800] ;  /* 0x00080000eac4783b */ /* 0x000fee0000000200 */
[C---:B---3--:R-:W-:Y:S08]  /*7600*/  HMMA.16816.F32.BF16 R20, R184.reuse, R200, R20 ;  /* 0x000000c8b814723c */ /* 0x048ff00000041814 */
[C---:B------:R-:W-:Y:S01]  /*7610*/  HMMA.16816.F32.BF16 R24, R184.reuse, R202, R24 ;  /* 0x000000cab818723c */ /* 0x040fe20000041818 */
[----:B------:R-:W-:Y:S07]  /*7620*/  LDSM.16.M88.4 R200, [R234+0x1000] ;  /* 0x00100000eac8783b */ /* 0x000fee0000000200 */
[C---:B----4-:R-:W-:Y:S08]  /*7630*/  HMMA.16816.F32.BF16 R28, R184.reuse, R204, R28 ;  /* 0x000000ccb81c723c */ /* 0x050ff0000004181c */
[C---:B------:R-:W-:Y:S01]  /*7640*/  HMMA.16816.F32.BF16 R32, R184.reuse, R206, R32 ;  /* 0x000000ceb820723c */ /* 0x040fe20000041820 */
[----:B------:R-:W-:Y:S07]  /*7650*/  LDSM.16.M88.4 R204, [R234+0x1800] ;  /* 0x00180000eacc783b */ /* 0x000fee0000000200 */
[C---:B-----5:R-:W-:Y:S08]  /*7660*/  HMMA.16816.F32.BF16 R36, R184.reuse, R188, R36 ;  /* 0x000000bcb824723c */ /* 0x060ff00000041824 */
[C---:B------:R-:W-:Y:S01]  /*7670*/  HMMA.16816.F32.BF16 R40, R184.reuse, R190, R40 ;  /* 0x000000beb828723c */ /* 0x040fe20000041828 */
[----:B------:R-:W1:Y:S07]  /*7680*/  LDSM.16.M88.4 R188, [R245] ;  /* 0x00000000f5bc783b */ /* 0x000e6e0000000200 */
[C---:B------:R-:W-:Y:S08]  /*7690*/  HMMA.16816.F32.BF16 R44, R184.reuse, R208, R44 ;  /* 0x000000d0b82c723c */ /* 0x040ff0000004182c */
[----:B------:R-:W-:Y:S01]  /*76a0*/  HMMA.16816.F32.BF16 R48, R184, R210, R48 ;  /* 0x000000d2b830723c */ /* 0x000fe20000041830 */
[----:B------:R-:W2:Y:S05]  /*76b0*/  LDSM.16.M88.4 R184, [R234+0x2000] ;  /* 0x00200000eab8783b */ /* 0x000eaa0000000200 */
[----:B------:R-:W3:Y:S02]  /*76c0*/  LDSM.16.M88.4 R208, [R234+0x2800] ;  /* 0x00280000ead0783b */ /* 0x000ee40000000200 */
[C---:B-1----:R-:W-:Y:S08]  /*76d0*/  HMMA.16816.F32.BF16 R4, R188.reuse, R192, R4 ;  /* 0x000000c0bc04723c */ /* 0x042ff00000041804 */
        /* <DEDUP_REMOVED lines=11> */
[C---:B--2---:R-:W-:Y:S08]  /*7790*/  HMMA.16816.F32.BF16 R36, R188.reuse, R184, R36 ;  /* 0x000000b8bc24723c */ /* 0x044ff00000041824 */
[C---:B------:R-:W-:Y:S01]  /*77a0*/  HMMA.16816.F32.BF16 R40, R188.reuse, R186, R40 ;  /* 0x000000babc28723c */ /* 0x040fe20000041828 */
[----:B------:R-:W1:Y:S07]  /*77b0*/  LDSM.16.M88.4 R184, [R250+0x4000] ;  /* 0x00400000fab8783b */ /* 0x000e6e0000000200 */
[C---:B---3--:R-:W-:Y:S08]  /*77c0*/  HMMA.16816.F32.BF16 R44, R188.reuse, R208, R44 ;  /* 0x000000d0bc2c723c */ /* 0x048ff0000004182c */
[----:B------:R-:W-:Y:S01]  /*77d0*/  HMMA.16816.F32.BF16 R48, R188, R210, R48 ;  /* 0x000000d2bc30723c */ /* 0x000fe20000041830 */
[----:B------:R-:W2:Y:S05]  /*77e0*/  LDSM.16.M88.4 R188, [R249+0x11100] ;  /* 0x01110000f9bc783b */ /* 0x000eaa0000000200 */
[----:B------:R-:W3:Y:S02]  /*77f0*/  LDSM.16.M88.4 R208, [R249+0x11900] ;  /* 0x01190000f9d0783b */ /* 0x000ee40000000200 */
[C---:B-1----:R-:W-:Y:S08]  /*7800*/  HMMA.16816.F32.BF16 R4, R184.reuse, R192, R4 ;  /* 0x000000c0b804723c */ /* 0x042ff00000041804 */
[C---:B------:R-:W-:Y:S01]  /*7810*/  HMMA.16816.F32.BF16 R8, R184.reuse, R194, R8 ;  /* 0x000000c2b808723c */ /* 0x040fe20000041808 */
[----:B------:R-:W-:Y:S07]  /*7820*/  LDSM.16.M88.4 R192, [R233] ;  /* 0x00000000e9c0783b */ /* 0x000fee0000000200 */
[C---:B------:R-:W-:Y:S08]  /*7830*/  HMMA.16816.F32.BF16 R12, R184.reuse, R196, R12 ;  /* 0x000000c4b80c723c */ /* 0x040ff0000004180c */
        /* <DEDUP_REMOVED lines=8> */
[C---:B--2---:R-:W-:Y:S08]  /*78c0*/  HMMA.16816.F32.BF16 R36, R184.reuse, R188, R36 ;  /* 0x000000bcb824723c */ /* 0x044ff00000041824 */
[C---:B------:R-:W-:Y:S01]  /*78d0*/  HMMA.16816.F32.BF16 R40, R184.reuse, R190, R40 ;  /* 0x000000beb828723c */ /* 0x040fe20000041828 */
[----:B------:R-:W1:Y:S07]  /*78e0*/  LDSM.16.M88.4 R188, [R248+0x4000] ;  /* 0x00400000f8bc783b */ /* 0x000e6e0000000200 */
[C---:B---3--:R-:W-:Y:S08]  /*78f0*/  HMMA.16816.F32.BF16 R44, R184.reuse, R208, R44 ;  /* 0x000000d0b82c723c */ /* 0x048ff0000004182c */
[----:B------:R-:W-:Y:S01]  /*7900*/  HMMA.16816.F32.BF16 R48, R184, R210, R48 ;  /* 0x000000d2b830723c */ /* 0x000fe20000041830 */
[----:B------:R-:W2:Y:S05]  /*7910*/  LDSM.16.M88.4 R184, [R229] ;  /* 0x00000000e5b8783b */ /* 0x000eaa0000000200 */
[----:B------:R-:W3:Y:S02]  /*7920*/  LDSM.16.M88.4 R208, [R228] ;  /* 0x00000000e4d0783b */ /* 0x000ee40000000200 */
        /* <DEDUP_REMOVED lines=113> */
[----:B------:R-:W-:Y:S02]  /*8040*/  LDSM.16.M88.4 R208, [R249+0x16100] ;  /* 0x01610000f9d0783b */ /* 0x000fe40000000200 */
        /* <DEDUP_REMOVED lines=16> */
[----:B------:R-:W-:Y:S01]  /*8150*/  HMMA.16816.F32.BF16 R48, R188, R194, R48 ;  /* 0x000000c2bc30723c */ /* 0x000fe20000041830 */
[----:B------:R-:W1:Y:S05]  /*8160*/  LDSM.16.M88.4 R188, [R249+0x17100] ;  /* 0x01710000f9bc783b */ /* 0x000e6a0000000200 */
[----:B------:R-:W5:Y:S02]  /*8170*/  LDSM.16.M88.4 R192, [R249+0x17900] ;  /* 0x01790000f9c0783b */ /* 0x000f640000000200 */
[C---:B---3--:R-:W-:Y:S08]  /*8180*/  HMMA.16816.F32.BF16 R4, R196.reuse, R200, R4 ;  /* 0x000000c8c404723c */ /* 0x048ff00000041804 */
[C---:B------:R-:W-:Y:S01]  /*8190*/  HMMA.16816.F32.BF16 R8, R196.reuse, R202, R8 ;  /* 0x000000cac408723c */ /* 0x040fe20000041808 */
[----:B------:R-:W-:Y:S07]  /*81a0*/  LDSM.16.M88.4 R200, [R248+0xc000] ;  /* 0x00c00000f8c8783b */ /* 0x000fee0000000200 */
[C---:B----4-:R-:W-:Y:S08]  /*81b0*/  HMMA.16816.F32.BF16 R12, R196.reuse, R204, R12 ;  /* 0x000000ccc40c723c */ /* 0x050ff0000004180c */
[C---:B------:R-:W-:Y:S01]  /*81c0*/  HMMA.16816.F32.BF16 R16, R196.reuse, R206, R16 ;  /* 0x000000cec410723c */ /* 0x040fe20000041810 */
[----:B------:R-:W3:Y:S07]  /*81d0*/  LDSM.16.M88.4 R204, [R221] ;  /* 0x00000000ddcc783b */ /* 0x000eee0000000200 */
        /* <DEDUP_REMOVED lines=8> */
[----:B------:R-:W1:Y:S07]  /*8260*/  LDSM.16.M88.4 R188, [R218] ;  /* 0x00000000dabc783b */ /* 0x000e6e0000000200 */
[C---:B-----5:R-:W-:Y:S08]  /*8270*/  HMMA.16816.F32.BF16 R44, R196.reuse, R192, R44 ;  /* 0x000000c0c42c723c */ /* 0x060ff0000004182c */
[----:B------:R-:W-:Y:S01]  /*8280*/  HMMA.16816.F32.BF16 R48, R196, R194, R48 ;  /* 0x000000c2c430723c */ /* 0x000fe20000041830 */
[----:B------:R-:W5:Y:S05]  /*8290*/  LDSM.16.M88.4 R192, [R217] ;  /* 0x00000000d9c0783b */ /* 0x000f6a0000000200 */
[----:B------:R-:W1:Y:S02]  /*82a0*/  LDSM.16.M88.4 R196, [R216] ;  /* 0x00000000d8c4783b */ /* 0x000e640000000200 */
[C---:B---3--:R-:W-:Y:S08]  /*82b0*/  HMMA.16816.F32.BF16 R4, R200.reuse, R204, R4 ;  /* 0x000000ccc804723c */ /* 0x048ff00000041804 */
[C---:B------:R-:W-:Y:S01]  /*82c0*/  HMMA.16816.F32.BF16 R8, R200.reuse, R206, R8 ;  /* 0x000000cec808723c */ /* 0x040fe20000041808 */
[----:B------:R-:W-:Y:S07]  /*82d0*/  LDSM.16.M88.4 R204, [R246+0xc000] ;  /* 0x00c00000f6cc783b */ /* 0x000fee0000000200 */
[C---:B----4-:R-:W-:Y:S08]  /*82e0*/  HMMA.16816.F32.BF16 R12, R200.reuse, R208, R12 ;  /* 0x000000d0c80c723c */ /* 0x050ff0000004180c */
        /* <DEDUP_REMOVED lines=8> */
[C---:B-----5:R-:W-:Y:S08]  /*8370*/  HMMA.16816.F32.BF16 R36, R200.reuse, R192, R36 ;  /* 0x000000c0c824723c */ /* 0x060ff00000041824 */
[C---:B------:R-:W-:Y:S01]  /*8380*/  HMMA.16816.F32.BF16 R40, R200.reuse, R194, R40 ;  /* 0x000000c2c828723c */ /* 0x040fe20000041828 */
[----:B------:R-:W4:Y:S07]  /*8390*/  LDSM.16.M88.4 R192, [R243+0x16900] ;  /* 0x01690000f3c0783b */ /* 0x000f2e0000000200 */
[C---:B------:R-:W-:Y:S08]  /*83a0*/  HMMA.16816.F32.BF16 R44, R200.reuse, R196, R44 ;  /* 0x000000c4c82c723c */ /* 0x040ff0000004182c */
[----:B------:R-:W-:Y:S01]  /*83b0*/  HMMA.16816.F32.BF16 R48, R200, R198, R48 ;  /* 0x000000c6c830723c */ /* 0x000fe20000041830 */
[----:B------:R-:W5:Y:S05]  /*83c0*/  LDSM.16.M88.4 R196, [R243+0x17100] ;  /* 0x01710000f3c4783b */ /* 0x000f6a0000000200 */
[----:B------:R-:W-:Y:S02]  /*83d0*/  LDSM.16.M88.4 R200, [R245+0xc000] ;  /* 0x00c00000f5c8783b */ /* 0x000fe40000000200 */
[C---:B---3--:R-:W-:Y:S08]  /*83e0*/  HMMA.16816.F32.BF16 R4, R204.reuse, R208, R4 ;  /* 0x000000d0cc04723c */ /* 0x048ff00000041804 */
[C---:B------:R-:W-:Y:S01]  /*83f0*/  HMMA.16816.F32.BF16 R8, R204.reuse, R210, R8 ;  /* 0x000000d2cc08723c */ /* 0x040fe20000041808 */
[----:B------:R-:W-:Y:S07]  /*8400*/  LDSM.16.M88.4 R208, [R234+0x9000] ;  /* 0x00900000ead0783b */ /* 0x000fee0000000200 */
[C---:B--2---:R-:W-:Y:S08]  /*8410*/  HMMA.16816.F32.BF16 R12, R204.reuse, R184, R12 ;  /* 0x000000b8cc0c723c */ /* 0x044ff0000004180c */
[C---:B------:R-:W-:Y:S01]  /*8420*/  HMMA.16816.F32.BF16 R16, R204.reuse, R186, R16 ;  /* 0x000000bacc10723c */ /* 0x040fe20000041810 */
[----:B------:R-:W2:Y:S07]  /*8430*/  LDSM.16.M88.4 R184, [R243+0x17900] ;  /* 0x01790000f3b8783b */ /* 0x000eae0000000200 */
[C---:B-1----:R-:W-:Y:S08]  /*8440*/  HMMA.16816.F32.BF16 R20, R204.reuse, R188, R20 ;  /* 0x000000bccc14723c */ /* 0x042ff00000041814 */
[C---:B------:R-:W-:Y:S08]  /*8450*/  HMMA.16816.F32.BF16 R24, R204.reuse, R190, R24 ;  /* 0x000000becc18723c */ /* 0x040ff00000041818 */
[C---:B----4-:R-:W-:Y:S08]  /*8460*/  HMMA.16816.F32.BF16 R28, R204.reuse, R192, R28 ;  /* 0x000000c0cc1c723c */ /* 0x050ff0000004181c */
[C---:B------:R-:W-:Y:S08]  /*8470*/  HMMA.16816.F32.BF16 R32, R204.reuse, R194, R32 ;  /* 0x000000c2cc20723c */ /* 0x040ff00000041820 */
[C---:B-----5:R-:W-:Y:S08]  /*8480*/  HMMA.16816.F32.BF16 R36, R204.reuse, R196, R36 ;  /* 0x000000c4cc24723c */ /* 0x060ff00000041824 */
[C---:B------:R-:W-:Y:S08]  /*8490*/  HMMA.16816.F32.BF16 R40, R204.reuse, R198, R40 ;  /* 0x000000c6cc28723c */ /* 0x040ff00000041828 */
[C---:B--2---:R-:W-:Y:S08]  /*84a0*/  HMMA.16816.F32.BF16 R44, R204.reuse, R184, R44 ;  /* 0x000000b8cc2c723c */ /* 0x044ff0000004182c */
[----:B------:R-:W-:Y:S01]  /*84b0*/  HMMA.16816.F32.BF16 R48, R204, R186, R48 ;  /* 0x000000bacc30723c */ /* 0x000fe20000041830 */
[----:B------:R-:W1:Y:S07]  /*84c0*/  LDSM.16.M88.4 R184, [R234+0x9800] ;  /* 0x00980000eab8783b */ /* 0x000e6e0000000200 */
[C---:B------:R-:W-:Y:S08]  /*84d0*/  HMMA.16816.F32.BF16 R4, R200.reuse, R208, R4 ;  /* 0x000000d0c804723c */ /* 0x040ff00000041804 */
        /* <DEDUP_REMOVED lines=10> */
[----:B------:R-:W-:Y:S01]  /*8580*/  MUFU.TANH R193, R4 ;  /* 0x0000000400c17308 */ /* 0x000fe20000002400 */
[----:B------:R-:W-:Y:S02]  /*8590*/  FMUL.FTZ R10, R10, c[0x0][0x320] ;  /* 0x0000c8000a0a7a20 */ /* 0x000fe40000410000 */
[----:B------:R-:W-:Y:S01]  /*85a0*/  FMUL.FTZ R11, R11, c[0x0][0x320] ;  /* 0x0000c8000b0b7a20 */ /* 0x000fe20000410000 */
[C---:B------:R-:W-:Y:S06]  /*85b0*/  HMMA.16816.F32.BF16 R16, R200.reuse, R186, R16 ;  /* 0x000000bac810723c */ /* 0x040fec0000041810 */
[----:B------:R-:W-:Y:S01]  /*85c0*/  MUFU.TANH R2, R10 ;  /* 0x0000000a00027308 */ /* 0x000fe20000002400 */
[----:B--2---:R1:W-:Y:S09]  /*85d0*/  STL [R1+0x64], R0 ;  /* 0x0000640001007387 */ /* 0x0043f20000100800 */
[----:B------:R-:W-:Y:S01]  /*85e0*/  MUFU.TANH R192, R5 ;  /* 0x0000000500c07308 */ /* 0x000fe20000002400 */
[----:B------:R-:W-:Y:S02]  /*85f0*/  FMUL.FTZ R13, R13, c[0x0][0x320] ;  /* 0x0000c8000d0d7a20 */ /* 0x000fe40000410000 */
[----:B------:R-:W-:Y:S02]  /*8600*/  FMUL.FTZ R14, R14, c[0x0][0x320] ;  /* 0x0000c8000e0e7a20 */ /* 0x000fe40000410000 */
[----:B------:R-:W-:Y:S02]  /*8610*/  FMUL.FTZ R15, R15, c[0x0][0x320] ;  /* 0x0000c8000f0f7a20 */ /* 0x000fe40000410000 */
[----:B------:R-:W-:Y:S02]  /*8620*/  FMUL.FTZ R12, R12, c[0x0][0x320] ;  /* 0x0000c8000c0c7a20 */ /* 0x000fe40000410000 */
[----:B------:R-:W-:Y:S01]  /*8630*/  FMUL.FTZ R16, R16, c[0x0][0x320] ;  /* 0x0000c80010107a20 */ /* 0x000fe20000410000 */
[----:B------:R2:W-:Y:S01]  /*8640*/  MUFU.TANH R191, R7 ;  /* 0x0000000700bf7308 */ /* 0x0005e20000002400 */
[----:B------:R-:W-:Y:S02]  /*8650*/  FMUL.FTZ R17, R17, c[0x0][0x320] ;  /* 0x0000c80011117a20 */ /* 0x000fe40000410000 */
[----:B------:R-:W-:Y:S02]  /*8660*/  FMUL.FTZ R18, R18, c[0x0][0x320] ;  /* 0x0000c80012127a20 */ /* 0x000fe40000410000 */
[----:B------:R-:W-:Y:S05]  /*8670*/  FMUL.FTZ R19, R19, c[0x0][0x320] ;  /* 0x0000c80013137a20 */ /* 0x000fea0000410000 */
[----:B-1----:R-:W1:Y:S10]  /*8680*/  MUFU.TANH R0, R8 ;  /* 0x0000000800007308 */ /* 0x002e740000002400 */
[----:B------:R-:W-:Y:S01]  /*8690*/  MUFU.TANH R208, R12 ;  /* 0x0000000c00d07308 */ /* 0x000fe20000002400 */
[----:B--2---:R-:W2:Y:S09]  /*86a0*/  LDSM.16.M88.4 R4, [R234+0xa000] ;  /* 0x00a00000ea04783b */ /* 0x004eb20000000200 */
[----:B------:R-:W-:Y:S01]  /*86b0*/  MUFU.TANH R184, R19 ;  /* 0x0000001300b87308 */ /* 0x000fe20000002400 */
[----:B-1----:R1:W-:Y:S09]  /*86c0*/  STL [R1+0x84], R0 ;  /* 0x0000840001007387 */ /* 0x0023f20000100800 */
[----:B-1----:R-:W1:Y:S01]  /*86d0*/  MUFU.TANH R0, R9 ;  /* 0x0000000900007308 */ /* 0x002e620000002400 */
[C---:B--2---:R-:W-:Y:S08]  /*86e0*/  HMMA.16816.F32.BF16 R20, R200.reuse, R4, R20 ;  /* 0x00000004c814723c */ /* 0x044ff00000041814 */
[C---:B------:R-:W-:Y:S01]  /*86f0*/  HMMA.16816.F32.BF16 R24, R200.reuse, R6, R24 ;  /* 0x00000006c818723c */ /* 0x040fe20000041818 */
[----:B------:R-:W-:Y:S05]  /*8700*/  LDSM.16.M88.4 R4, [R234+0xb000] ;  /* 0x00b00000ea04783b */ /* 0x000fea0000000200 */
[----:B-1----:R1:W-:Y:S05]  /*8710*/  STL [R1+0x8c], R0 ;  /* 0x00008c0001007387 */ /* 0x0023ea0000100800 */
[----:B------:R2:W-:Y:S05]  /*8720*/  STL [R1+0x88], R2 ;  /* 0x0000880201007387 */ /* 0x0005ea0000100800 */
[----:B------:R-:W-:Y:S02]  /*8730*/  FMUL.FTZ R20, R20, c[0x0][0x320] ;  /* 0x0000c80014147a20 */ /* 0x000fe40000410000 */
[----:B------:R-:W-:Y:S02]  /*8740*/  FMUL.FTZ R21, R21, c[0x0][0x320] ;  /* 0x0000c80015157a20 */ /* 0x000fe40000410000 */
[----:B------:R-:W-:Y:S01]  /*8750*/  MUFU.TANH R197, R20 ;  /* 0x0000001400c57308 */ /* 0x000fe20000002400 */
[----:B------:R-:W-:Y:S02]  /*8760*/  FMUL.FTZ R22, R22, c[0x0][0x320] ;  /* 0x0000c80016167a20 */ /* 0x000fe40000410000 */
[----:B------:R-:W-:Y:S02]  /*8770*/  FMUL.FTZ R23, R23, c[0x0][0x320] ;  /* 0x0000c80017177a20 */ /* 0x000fe40000410000 */
[----:B------:R-:W-:Y:S02]  /*8780*/  FMUL.FTZ R24, R24, c[0x0][0x320] ;  /* 0x0000c80018187a20 */ /* 0x000fe40000410000 */
[----:B------:R-:W-:Y:S02]  /*8790*/  FMUL.FTZ R25, R25, c[0x0][0x320] ;  /* 0x0000c80019197a20 */ /* 0x000fe40000410000 */
[----:B------:R-:W-:Y:S01]  /*87a0*/  FMUL.FTZ R26, R26, c[0x0][0x320] ;  /* 0x0000c8001a1a7a20 */ /* 0x000fe20000410000 */
[----:B------:R-:W-:Y:S01]  /*87b0*/  MUFU.TANH R198, R21 ;  /* 0x0000001500c67308 */ /* 0x000fe20000002400 */
[----:B------:R-:W-:Y:S09]  /*87c0*/  FMUL.FTZ R27, R27, c[0x0][0x320] ;  /* 0x0000c8001b1b7a20 */ /* 0x000ff20000410000 */
[----:B-1----:R1:W3:Y:S10]  /*87d0*/  MUFU.TANH R0, R11 ;  /* 0x0000000b00007308 */ /* 0x0022f40000002400 */
[----:B--2---:R-:W-:Y:S10]  /*87e0*/  MUFU.TANH R2, R15 ;  /* 0x0000000f00027308 */ /* 0x004ff40000002400 */
[----:B------:R-:W-:Y:S01]  /*87f0*/  MUFU.TANH R195, R22 ;  /* 0x0000001600c37308 */ /* 0x000fe20000002400 */
[----:B-1----:R-:W1:Y:S05]  /*8800*/  LDSM.16.M88.4 R8, [R234+0xa800] ;  /* 0x00a80000ea08783b */ /* 0x002e6a0000000200 */
[----:B---3--:R2:W-:Y:S04]  /*8810*/  STL [R1+0x80], R0 ;  /* 0x0000800001007387 */ /* 0x0085e80000100800 */
[----:B------:R-:W-:Y:S10]  /*8820*/  MUFU.TANH R194, R23 ;  /* 0x0000001700c27308 */ /* 0x000ff40000002400 */
[----:B------:R-:W-:Y:S10]  /*8830*/  MUFU.TANH R199, R24 ;  /* 0x0000001800c77308 */ /* 0x000ff40000002400 */
[----:B------:R-:W-:Y:S10]  /*8840*/  MUFU.TANH R210, R25 ;  /* 0x0000001900d27308 */ /* 0x000ff40000002400 */
[----:B--2---:R-:W2:Y:S01]  /*8850*/  MUFU.TANH R0, R13 ;  /* 0x0000000d00007308 */ /* 0x004ea20000002400 */
[C---:B-1----:R-:W-:Y:S09]  /*8860*/  HMMA.16816.F32.BF16 R28, R200.reuse, R8, R28 ;  /* 0x00000008c81c723c */ /* 0x042ff2000004181c */
[----:B------:R-:W-:Y:S01]  /*8870*/  MUFU.TANH R196, R26 ;  /* 0x0000001a00c47308 */ /* 0x000fe20000002400 */
[C---:B------:R-:W-:Y:S01]  /*8880*/  HMMA.16816.F32.BF16 R32, R200.reuse, R10, R32 ;  /* 0x0000000ac820723c */ /* 0x040fe20000041820 */
[----:B------:R-:W1:Y:S01]  /*8890*/  LDSM.16.M88.4 R8, [R234+0xb800] ;  /* 0x00b80000ea08783b */ /* 0x000e620000000200 */
[----:B------:R-:W-:Y:S07]  /*88a0*/  DEPBAR.LE SB0, 0x0 ;  /* 0x000080000000791a */ /* 0x000fee0000000000 */
[----:B------:R-:W-:Y:S01]  /*88b0*/  MUFU.TANH R209, R27 ;  /* 0x0000001b00d17308 */ /* 0x000fe20000002400 */
[----:B------:R-:W-:Y:S01]  /*88c0*/  BAR.SYNC.DEFER_BLOCKING 0x0 ;  /* 0x0000000000007b1d */ /* 0x000fe20000010000 */
[C---:B------:R-:W-:Y:S05]  /*88d0*/  HMMA.16816.F32.BF16 R36, R200.reuse, R4, R36 ;  /* 0x00000004c824723c */ /* 0x040fea0000041824 */
[----:B--2---:R2:W-:Y:S01]  /*88e0*/  STL [R1+0x78], R0 ;  /* 0x0000780001007387 */ /* 0x0045e20000100800 */
[----:B------:R-:W-:Y:S02]  /*88f0*/  FMUL.FTZ R30, R30, c[0x0][0x320] ;  /* 0x0000c8001e1e7a20 */ /* 0x000fe40000410000 */
[C---:B------:R-:W-:Y:S02]  /*8900*/  HMMA.16816.F32.BF16 R40, R200.reuse, R6, R40 ;  /* 0x00000006c828723c */ /* 0x040fe40000041828 */
[----:B------:R-:W-:Y:S02]  /*8910*/  MUFU.TANH R206, R30 ;  /* 0x0000001e00ce7308 */ /* 0x000fe40000002400 */
[----:B------:R-:W-:Y:S02]  /*8920*/  FMUL.FTZ R31, R31, c[0x0][0x320] ;  /* 0x0000c8001f1f7a20 */ /* 0x000fe40000410000 */
[----:B------:R-:W-:Y:S02]  /*8930*/  FMUL.FTZ R32, R32, c[0x0][0x320] ;  /* 0x0000c80020207a20 */ /* 0x000fe40000410000 */
[----:B------:R-:W-:Y:S04]  /*8940*/  FMUL.FTZ R33, R33, c[0x0][0x320] ;  /* 0x0000c80021217a20 */ /* 0x000fe80000410000 */
[----:B------:R-:W-:Y:S01]  /*8950*/  MUFU.TANH R207, R31 ;  /* 0x0000001f00cf7308 */ /* 0x000fe20000002400 */
[----:B------:R-:W-:Y:S02]  /*8960*/  FMUL.FTZ R34, R34, c[0x0][0x320] ;  /* 0x0000c80022227a20 */ /* 0x000fe40000410000 */
[----:B------:R-:W-:Y:S02]  /*8970*/  FMUL.FTZ R35, R35, c[0x0][0x320] ;  /* 0x0000c80023237a20 */ /* 0x000fe40000410000 */
[----:B------:R-:W-:Y:S02]  /*8980*/  FMUL.FTZ R28, R28, c[0x0][0x320] ;  /* 0x0000c8001c1c7a20 */ /* 0x000fe40000410000 */
[----:B------:R-:W-:Y:S02]  /*8990*/  FMUL.FTZ R29, R29, c[0x0][0x320] ;  /* 0x0000c8001d1d7a20 */ /* 0x000fe40000410000 */
[----:B------:R-:W-:Y:S01]  /*89a0*/  FMUL.FTZ R36, R36, c[0x0][0x320] ;  /* 0x0000c80024247a20 */ /* 0x000fe20000410000 */
[----:B--2---:R-:W2:Y:S01]  /*89b0*/  MUFU.TANH R0, R14 ;  /* 0x0000000e00007308 */ /* 0x004ea20000002400 */
[C---:B-1----:R-:W-:Y:S03]  /*89c0*/  HMMA.16816.F32.BF16 R44, R200.reuse, R8, R44 ;  /* 0x00000008c82c723c */ /* 0x042fe6000004182c */
[----:B------:R-:W-:Y:S02]  /*89d0*/  FMUL.FTZ R37, R37, c[0x0][0x320] ;  /* 0x0000c80025257a20 */ /* 0x000fe40000410000 */
[----:B------:R-:W-:Y:S02]  /*89e0*/  FMUL.FTZ R38, R38, c[0x0][0x320] ;  /* 0x0000c80026267a20 */ /* 0x000fe40000410000 */
[----:B------:R-:W-:Y:S01]  /*89f0*/  FMUL.FTZ R39, R39, c[0x0][0x320] ;  /* 0x0000c80027277a20 */ /* 0x000fe20000410000 */
[----:B------:R-:W-:Y:S01]  /*8a00*/  HMMA.16816.F32.BF16 R48, R200, R10, R48 ;  /* 0x0000000ac830723c */ /* 0x000fe20000041830 */
[----:B------:R-:W-:Y:S03]  /*8a10*/  MUFU.TANH R211, R28 ;  /* 0x0000001c00d37308 */ /* 0x000fe60000002400 */
[----:B------:R-:W-:Y:S02]  /*8a20*/  FMUL.FTZ R40, R40, c[0x0][0x320] ;  /* 0x0000c80028287a20 */ /* 0x000fe40000410000 */
[----:B------:R-:W-:Y:S02]  /*8a30*/  FMUL.FTZ R41, R41, c[0x0][0x320] ;  /* 0x0000c80029297a20 */ /* 0x000fe40000410000 */
[----:B------:R-:W-:Y:S03]  /*8a40*/  FMUL.FTZ R42, R42, c[0x0][0x320] ;  /* 0x0000c8002a2a7a20 */ /* 0x000fe60000410000 */
[----:B------:R-:W-:Y:S01]  /*8a50*/  MUFU.TANH R212, R29 ;  /* 0x0000001d00d47308 */ /* 0x000fe20000002400 */
[----:B------:R-:W-:Y:S01]  /*8a60*/  FMUL.FTZ R43, R43, c[0x0][0x320] ;  /* 0x0000c8002b2b7a20 */ /* 0x000fe20000410000 */
[----:B--2---:R1:W-:Y:S03]  /*8a70*/  STL [R1+0x74], R0 ;  /* 0x0000740001007387 */ /* 0x0043e60000100800 */
[----:B------:R-:W-:Y:S02]  /*8a80*/  FMUL.FTZ R44, R44, c[0x0][0x320] ;  /* 0x0000c8002c2c7a20 */ /* 0x000fe40000410000 */
[----:B------:R-:W-:Y:S01]  /*8a90*/  FMUL.FTZ R45, R45, c[0x0][0x320] ;  /* 0x0000c8002d2d7a20 */ /* 0x000fe20000410000 */
[----:B------:R-:W-:Y:S02]  /*8aa0*/  STL [R1+0x70], R2 ;  /* 0x0000700201007387 */ /* 0x000fe40000100800 */
        /* <DEDUP_REMOVED lines=8> */
[----:B-1----:R-:W1:Y:S10]  /*8b30*/  MUFU.TANH R0, R16 ;  /* 0x0000001000007308 */ /* 0x002e740000002400 */
[----:B------:R-:W-:Y:S10]  /*8b40*/  MUFU.TANH R205, R34 ;  /* 0x0000002200cd7308 */ /* 0x000ff40000002400 */
[----:B------:R-:W-:Y:S01]  /*8b50*/  MUFU.TANH R204, R35 ;  /* 0x0000002300cc7308 */ /* 0x000fe20000002400 */
[----:B-1----:R1:W-:Y:S09]  /*8b60*/  STL [R1+0x6c], R0 ;  /* 0x00006c0001007387 */ /* 0x0023f20000100800 */
[----:B------:R-:W-:Y:S10]  /*8b70*/  MUFU.TANH R215, R36 ;  /* 0x0000002400d77308 */ /* 0x000ff40000002400 */
[----:B------:R-:W-:Y:S10]  /*8b80*/  MUFU.TANH R35, R37 ;  /* 0x0000002500237308 */ /* 0x000ff40000002400 */
[----:B-1----:R-:W1:Y:S10]  /*8b90*/  MUFU.TANH R0, R17 ;  /* 0x0000001100007308 */ /* 0x002e740000002400 */
[----:B------:R-:W-:Y:S10]  /*8ba0*/  MUFU.TANH R189, R38 ;  /* 0x0000002600bd7308 */ /* 0x000ff40000002400 */
[----:B------:R-:W-:Y:S01]  /*8bb0*/  MUFU.TANH R190, R39 ;  /* 0x0000002700be7308 */ /* 0x000fe20000002400 */
[----:B-1----:R1:W-:Y:S09]  /*8bc0*/  STL [R1+0x7c], R0 ;  /* 0x00007c0001007387 */ /* 0x0023f20000100800 */
[----:B------:R-:W-:Y:S10]  /*8bd0*/  MUFU.TANH R34, R40 ;  /* 0x0000002800227308 */ /* 0x000ff40000002400 */
[----:B------:R-:W-:Y:S10]  /*8be0*/  MUFU.TANH R33, R41 ;  /* 0x0000002900217308 */ /* 0x000ff40000002400 */
[----:B-1----:R-:W1:Y:S10]  /*8bf0*/  MUFU.TANH R0, R18 ;  /* 0x0000001200007308 */ /* 0x002e740000002400 */
[----:B------:R2:W3:Y:S10]  /*8c00*/  MUFU.TANH R188, R42 ;  /* 0x0000002a00bc7308 */ /* 0x0004f40000002400 */
[----:B------:R2:W4:Y:S01]  /*8c10*/  MUFU.TANH R185, R43 ;  /* 0x0000002b00b97308 */ /* 0x0005220000002400 */
[----:B-1----:R2:W-:Y:S09]  /*8c20*/  STL [R1+0x68], R0 ;  /* 0x0000680001007387 */ /* 0x0025f20000100800 */
[----:B------:R2:W1:Y:S10]  /*8c30*/  MUFU.TANH R32, R44 ;  /* 0x0000002c00207308 */ /* 0x0004740000002400 */
[----:B------:R2:W1:Y:S10]  /*8c40*/  MUFU.TANH R200, R45 ;  /* 0x0000002d00c87308 */ /* 0x0004740000002400 */
[----:B------:R2:W1:Y:S10]  /*8c50*/  MUFU.TANH R186, R46 ;  /* 0x0000002e00ba7308 */ /* 0x0004740000002400 */
[----:B------:R2:W1:Y:S10]  /*8c60*/  MUFU.TANH R187, R47 ;  /* 0x0000002f00bb7308 */ /* 0x0004740000002400 */
[----:B------:R2:W1:Y:S10]  /*8c70*/  MUFU.TANH R31, R48 ;  /* 0x00000030001f7308 */ /* 0x0004740000002400 */
[----:B------:R2:W1:Y:S10]  /*8c80*/  MUFU.TANH R30, R49 ;  /* 0x00000031001e7308 */ /* 0x0004740000002400 */
[----:B------:R2:W1:Y:S10]  /*8c90*/  MUFU.TANH R182, R50 ;  /* 0x0000003200b67308 */ /* 0x0004740000002400 */
[----:B------:R2:W1:Y:S02]  /*8ca0*/  MUFU.TANH R181, R51 ;  /* 0x0000003300b57308 */ /* 0x0004640000002400 */
[----:B-1234-:R-:W-:-:S05]  /*8cb0*/  @P0 BRA `(.L_x_774) ;  /* 0xffffdb8000000947 */ /* 0x01efca000383ffff */
.L_x_773:
[----:B----4-:R-:W2:Y:S01]  /*8cc0*/  LDL.LU R12, [R1+0x68] ;  /* 0x00006800010c7983 */ /* 0x010ea20000300800 */
[----:B------:R-:W-:Y:S01]  /*8cd0*/  MOV R24, R208 ;  /* 0x000000d000187202 */ /* 0x000fe20000000f00 */
[----:B------:R-:W-:Y:S01]  /*8ce0*/  UIADD3 UR4, UR9, -0x1, URZ ;  /* 0xffffffff09047890 */ /* 0x000fe2000fffe03f */
[----:B------:R-:W-:Y:S01]  /*8cf0*/  ISETP.LT.AND P0, PT, RZ, UR9, PT ;  /* 0x00000009ff007c0c */ /* 0x000fe2000bf01270 */
[----:B------:R-:W3:Y:S04]  /*8d00*/  LDL.LU R10, [R1+0x7c] ;  /* 0x00007c00010a7983 */ /* 0x000ee80000300800 */
[----:B------:R-:W4:Y:S01]  /*8d10*/  LDL.LU R5, [R1+0x6c] ;  /* 0x00006c0001057983 */ /* 0x000f220000300800 */
[----:B------:R-:W-:Y:S03]  /*8d20*/  UMOV UR9, UR4 ;  /* 0x0000000400097c82 */ /* 0x000fe60008000000 */
[----:B------:R-:W5:Y:S04]  /*8d30*/  LDL.LU R4, [R1+0x70] ;  /* 0x0000700001047983 */ /* 0x000f680000300800 */
[----:B------:R-:W5:Y:S04]  /*8d40*/  LDL.LU R2, [R1+0x74] ;  /* 0x0000740001027983 */ /* 0x000f680000300800 */
[----:B------:R-:W5:Y:S04]  /*8d50*/  LDL.LU R0, [R1+0x78] ;  /* 0x0000780001007983 */ /* 0x000f680000300800 */
[----:B------:R-:W5:Y:S04]  /*8d60*/  LDL.LU R11, [R1+0x84] ;  /* 0x00008400010b7983 */ /* 0x000f680000300800 */
[----:B------:R-:W5:Y:S04]  /*8d70*/  LDL.LU R9, [R1+0x8c] ;  /* 0x00008c0001097983 */ /* 0x000f680000300800 */
[----:B------:R-:W5:Y:S04]  /*8d80*/  LDL.LU R8, [R1+0x64] ;  /* 0x0000640001087983 */ /* 0x000f680000300800 */
[----:B------:R-:W5:Y:S04]  /*8d90*/  LDL.LU R7, [R1+0x88] ;  /* 0x0000880001077983 */ /* 0x000f680000300800 */
[----:B------:R-:W5:Y:S04]  /*8da0*/  LDL.LU R6, [R1+0x80] ;  /* 0x0000800001067983 */ /* 0x000f680000300800 */
[----:B------:R-:W-:Y:S08]  /*8db0*/  LDSM.16.MT88.4 R20, [R242+0x100] ;  /* 0x00010000f214783b */ /* 0x000ff00000004200 */
[----:B------:R-:W-:Y:S08]  /*8dc0*/  LDSM.16.MT88.4 R36, [R240+0x100] ;  /* 0x00010000f024783b */ /* 0x000ff00000004200 */
[----:B------:R-:W-:Y:S08]  /*8dd0*/  LDSM.16.MT88.4 R44, [R244+0x3100] ;  /* 0x00310000f42c783b */ /* 0x000ff00000004200 */
[----:B------:R-:W0:Y:S01]  /*8de0*/  LDGDEPBAR ;  /* 0x00000000000079af */ /* 0x000e220000000000 */
[----:B--2---:R-:W-:Y:S07]  /*8df0*/  MOV R18, R12 ;  /* 0x0000000c00127202 */ /* 0x004fee0000000f00 */
[----:B------:R-:W-:Y:S01]  /*8e00*/  LDSM.16.MT88.4 R12, [R244+0x100] ;  /* 0x00010000f40c783b */ /* 0x000fe20000004200 */
[----:B---3--:R-:W-:Y:S02]  /*8e10*/  MOV R19, R10 ;  /* 0x0000000a00137202 */ /* 0x008fe40000000f00 */
[----:B----4-:R-:W-:Y:S02]  /*8e20*/  MOV R28, R5 ;  /* 0x00000005001c7202 */ /* 0x010fe40000000f00 */
[----:B-----5:R-:W-:Y:S02]  /*8e30*/  MOV R27, R4 ;  /* 0x00000004001b7202 */ /* 0x020fe40000000f00 */
[----:B------:R-:W-:Y:S02]  /*8e40*/  FMNMX.FTZ R4, R193, R180, !PT ;  /* 0x000000b4c1047209 */ /* 0x000fe40007810000 */
[----:B------:R-:W-:Y:S02]  /*8e50*/  MOV R26, R2 ;  /* 0x00000002001a7202 */ /* 0x000fe40000000f00 */
[----:B------:R-:W-:Y:S02]  /*8e60*/  FMNMX.FTZ R4, R192, R4, !PT ;  /* 0x00000004c0047209 */ /* 0x000fe40007810000 */
[----:B------:R-:W-:Y:S02]  /*8e70*/  MOV R25, R0 ;  /* 0x0000000000197202 */ /* 0x000fe40000000f00 */
[----:B------:R-:W-:Y:S04]  /*8e80*/  FMNMX.FTZ R4, R11, R4, !PT ;  /* 0x000000040b047209 */ /* 0x000fe80007810000 */
[----:B------:R-:W-:Y:S04]  /*8e90*/  FMNMX.FTZ R4, R9, R4, !PT ;  /* 0x0000000409047209 */ /* 0x000fe80007810000 */
        /* <DEDUP_REMOVED lines=39> */
[----:B------:R-:W-:Y:S03]  /*9110*/  FMNMX.FTZ R0, R185, R0, !PT ;  /* 0x00000000b9007209 */ /* 0x000fe60007810000 */
[----:B------:R-:W1:Y:S01]  /*9120*/  SHFL.BFLY PT, R2, R4, 0x2, 0x1f ;  /* 0x0c401f0004027f89 */ /* 0x000e6200000e0000 */
[----:B------:R-:W-:Y:S04]  /*9130*/  FMNMX.FTZ R0, R186, R0, !PT ;  /* 0x00000000ba007209 */ /* 0x000fe80007810000 */
[----:B------:R-:W-:Y:S04]  /*9140*/  FMNMX.FTZ R0, R187, R0, !PT ;  /* 0x00000000bb007209 */ /* 0x000fe80007810000 */
[----:B------:R-:W-:Y:S04]  /*9150*/  FMNMX.FTZ R0, R182, R0, !PT ;  /* 0x00000000b6007209 */ /* 0x000fe80007810000 */
[----:B------:R-:W-:Y:S05]  /*9160*/  FMNMX.FTZ R0, R181, R0, !PT ;  /* 0x00000000b5007209 */ /* 0x000fea0007810000 */
[----:B------:R-:W2:Y:S01]  /*9170*/  SHFL.BFLY PT, R5, R0, 0x2, 0x1f ;  /* 0x0c401f0000057f89 */ /* 0x000ea200000e0000 */
[----:B-1----:R-:W-:Y:S07]  /*9180*/  FMNMX.FTZ R4, R4, R2, !PT ;  /* 0x0000000204047209 */ /* 0x002fee0007810000 */
[----:B------:R-:W1:Y:S01]  /*9190*/  SHFL.BFLY PT, R2, R4, 0x1, 0x1f ;  /* 0x0c201f0004027f89 */ /* 0x000e6200000e0000 */
[----:B--2---:R-:W-:Y:S07]  /*91a0*/  FMNMX.FTZ R5, R0, R5, !PT ;  /* 0x0000000500057209 */ /* 0x004fee0007810000 */
[----:B------:R-:W2:Y:S01]  /*91b0*/  SHFL.BFLY PT, R0, R5, 0x1, 0x1f ;  /* 0x0c201f0005007f89 */ /* 0x000ea200000e0000 */
[----:B-1----:R-:W-:Y:S05]  /*91c0*/  FMNMX.FTZ R2, R4, R2, !PT ;  /* 0x0000000204027209 */ /* 0x002fea0007810000 */
[C---:B------:R-:W-:Y:S02]  /*91d0*/  FMUL.FTZ R10, R2.reuse, c[0x0][0x2d0] ;  /* 0x0000b400020a7a20 */ /* 0x040fe40000410000 */
[----:B------:R-:W-:Y:S02]  /*91e0*/  FADD.FTZ R4, -R2, R180 ;  /* 0x000000b402047221 */ /* 0x000fe40000010100 */
[--C-:B------:R-:W-:Y:S02]  /*91f0*/  FFMA.FTZ R193, R193, c[0x0][0x2d0], -R10.reuse ;  /* 0x0000b400c1c17a23 */ /* 0x100fe4000001080a */
[----:B------:R-:W-:Y:S02]  /*9200*/  FMUL.FTZ R4, R4, c[0x0][0x2d0] ;  /* 0x0000b40004047a20 */ /* 0x000fe40000410000 */
[----:B------:R1:W-:Y:S01]  /*9210*/  MUFU.EX2 R29, R193 ;  /* 0x000000c1001d7308 */ /* 0x0003e20000000800 */
[--C-:B------:R-:W-:Y:S02]  /*9220*/  FFMA.FTZ R208, R192, c[0x0][0x2d0], -R10.reuse ;  /* 0x0000b400c0d07a23 */ /* 0x100fe4000001080a */
[----:B------:R-:W-:Y:S01]  /*9230*/  FFMA.FTZ R202, R11, c[0x0][0x2d0], -R10 ;  /* 0x0000b4000bca7a23 */ /* 0x000fe2000001080a */
[----:B--2---:R-:W-:Y:S06]  /*9240*/  FMNMX.FTZ R0, R5, R0, !PT ;  /* 0x0000000005007209 */ /* 0x004fec0007810000 */
[----:B------:R2:W3:Y:S01]  /*9250*/  MUFU.EX2 R180, R4 ;  /* 0x0000000400b47308 */ /* 0x0004e20000000800 */
[C---:B------:R-:W-:Y:S02]  /*9260*/  FMUL.FTZ R192, R0.reuse, c[0x0][0x2d0] ;  /* 0x0000b40000c07a20 */ /* 0x040fe40000410000 */
[----:B------:R-:W-:Y:S02]  /*9270*/  FADD.FTZ R3, -R0, R3 ;  /* 0x0000000300037221 */ /* 0x000fe40000010100 */
[--C-:B------:R-:W-:Y:S02]  /*9280*/  FFMA.FTZ R203, R191, c[0x0][0x2d0], -R192.reuse ;  /* 0x0000b400bfcb7a23 */ /* 0x100fe400000108c0 */
[----:B------:R-:W-:Y:S02]  /*9290*/  FMUL.FTZ R3, R3, c[0x0][0x2d0] ;  /* 0x0000b40003037a20 */ /* 0x000fe40000410000 */
[--C-:B------:R-:W-:Y:S01]  /*92a0*/  FFMA.FTZ R191, R6, c[0x0][0x2d0], -R192.reuse ;  /* 0x0000b40006bf7a23 */ /* 0x100fe200000108c0 */
[----:B------:R-:W-:Y:S01]  /*92b0*/  MUFU.EX2 R208, R208 ;  /* 0x000000d000d07308 */ /* 0x000fe20000000800 */
[--C-:B------:R-:W-:Y:S02]  /*92c0*/  FFMA.FTZ R201, R7, c[0x0][0x2d0], -R192.reuse ;  /* 0x0000b40007c97a23 */ /* 0x100fe400000108c0 */
[----:B------:R-:W-:Y:S02]  /*92d0*/  FFMA.FTZ R184, R184, c[0x0][0x2d0], -R192 ;  /* 0x0000b400b8b87a23 */ /* 0x000fe400000108c0 */
[----:B-1----:R-:W-:Y:S02]  /*92e0*/  FFMA.FTZ R193, R9, c[0x0][0x2d0], -R10 ;  /* 0x0000b40009c17a23 */ /* 0x002fe4000001080a */
[--C-:B------:R-:W-:Y:S02]  /*92f0*/  FFMA.FTZ R209, R209, c[0x0][0x2d0], -R192.reuse ;  /* 0x0000b400d1d17a23 */ /* 0x100fe400000108c0 */
[--C-:B------:R-:W-:Y:S01]  /*9300*/  FFMA.FTZ R190, R190, c[0x0][0x2d0], -R192.reuse ;  /* 0x0000b400bebe7a23 */ /* 0x100fe200000108c0 */
[----:B------:R-:W1:Y:S01]  /*9310*/  MUFU.EX2 R3, R3 ;  /* 0x0000000300037308 */ /* 0x000e620000000800 */
[--C-:B------:R-:W-:Y:S02]  /*9320*/  FFMA.FTZ R188, R188, c[0x0][0x2d0], -R192.reuse ;  /* 0x0000b400bcbc7a23 */ /* 0x100fe400000108c0 */
[--C-:B------:R-:W-:Y:S02]  /*9330*/  FFMA.FTZ R185, R185, c[0x0][0x2d0], -R192.reuse ;  /* 0x0000b400b9b97a23 */ /* 0x100fe400000108c0 */
[----:B--2---:R-:W-:Y:S02]  /*9340*/  FFMA.FTZ R4, R8, c[0x0][0x2d0], -R192 ;  /* 0x0000b40008047a23 */ /* 0x004fe400000108c0 */
[C---:B---3--:R-:W-:Y:S02]  /*9350*/  FMUL.FTZ R5, R180.reuse, R177 ;  /* 0x000000b1b4057220 */ /* 0x048fe40000410000 */
[C---:B------:R-:W-:Y:S01]  /*9360*/  FMUL.FTZ R8, R180.reuse, R172 ;  /* 0x000000acb4087220 */ /* 0x040fe20000410000 */
[----:B------:R-:W-:Y:S01]  /*9370*/  MUFU.EX2 R202, R202 ;  /* 0x000000ca00ca7308 */ /* 0x000fe20000000800 */
[C---:B------:R-:W-:Y:S01]  /*9380*/  FMUL.FTZ R9, R180.reuse, R173 ;  /* 0x000000adb4097220 */ /* 0x040fe20000410000 */
[----:B------:R-:W-:Y:S01]  /*9390*/  MOV R173, R29 ;  /* 0x0000001d00ad7202 */ /* 0x000fe20000000f00 */
[C---:B------:R-:W-:Y:S01]  /*93a0*/  FMUL.FTZ R16, R180.reuse, R164 ;  /* 0x000000a4b4107220 */ /* 0x040fe20000410000 */
[----:B------:R-:W-:Y:S01]  /*93b0*/  MOV R164, R35 ;  /* 0x0000002300a47202 */ /* 0x000fe20000000f00 */
[C---:B------:R-:W-:Y:S02]  /*93c0*/  FMUL.FTZ R40, R180.reuse, R140 ;  /* 0x0000008cb4287220 */ /* 0x040fe40000410000 */
[C---:B------:R-:W-:Y:S02]  /*93d0*/  FMUL.FTZ R41, R180.reuse, R141 ;  /* 0x0000008db4297220 */ /* 0x040fe40000410000 */
[C---:B------:R-:W-:Y:S01]  /*93e0*/  FMUL.FTZ R48, R180.reuse, R132 ;  /* 0x00000084b4307220 */ /* 0x040fe20000410000 */
[----:B------:R-:W2:Y:S01]  /*93f0*/  MUFU.EX2 R193, R193 ;  /* 0x000000c100c17308 */ /* 0x000ea20000000800 */
[C---:B------:R-:W-:Y:S02]  /*9400*/  FMUL.FTZ R49, R180.reuse, R133 ;  /* 0x00000085b4317220 */ /* 0x040fe40000410000 */
[C---:B------:R-:W-:Y:S02]  /*9410*/  FMUL.FTZ R52, R180.reuse, R52 ;  /* 0x00000034b4347220 */ /* 0x040fe40000410000 */
[C---:B-1----:R-:W-:Y:S02]  /*9420*/  FMUL.FTZ R6, R3.reuse, R178 ;  /* 0x000000b203067220 */ /* 0x042fe40000410000 */
        /* <DEDUP_REMOVED lines=8> */
[----:B------:R-:W-:Y:S01]  /*94b0*/  LDSM.16.MT88.4 R140, [R242+0x3100] ;  /* 0x00310000f28c783b */ /* 0x000fe20000004200 */
[----:B------:R-:W-:Y:S01]  /*94c0*/  MUFU.EX2 R191, R191 ;  /* 0x000000bf00bf7308 */ /* 0x000fe20000000800 */
[C---:B------:R-:W-:Y:S02]  /*94d0*/  FMUL.FTZ R50, R3.reuse, R134 ;  /* 0x0000008603327220 */ /* 0x040fe40000410000 */
[----:B------:R-:W-:Y:S01]  /*94e0*/  FMUL.FTZ R51, R3, R135 ;  /* 0x0000008703337220 */ /* 0x000fe20000410000 */
[----:B--2---:R-:W-:Y:S01]  /*94f0*/  F2FP.BF16.PACK_AB R178, R193, R202 ;  /* 0x000000cac1b2723e */ /* 0x004fe200000010ff */
[C---:B------:R-:W-:Y:S02]  /*9500*/  FMUL.FTZ R53, R180.reuse, R53 ;  /* 0x00000035b4357220 */ /* 0x040fe40000410000 */
[----:B------:R-:W-:Y:S01]  /*9510*/  LDSM.16.MT88.4 R132, [R241+0x3100] ;  /* 0x00310000f184783b */ /* 0x000fe20000004200 */
[C---:B------:R-:W-:Y:S02]  /*9520*/  FMUL.FTZ R54, R3.reuse, R54 ;  /* 0x0000003603367220 */ /* 0x040fe40000410000 */
[----:B------:R-:W2:Y:S01]  /*9530*/  MUFU.EX2 R203, R203 ;  /* 0x000000cb00cb7308 */ /* 0x000ea20000000800 */
[C---:B------:R-:W-:Y:S02]  /*9540*/  FMUL.FTZ R55, R3.reuse, R55 ;  /* 0x0000003703377220 */ /* 0x040fe40000410000 */
[C---:B------:R-:W-:Y:S01]  /*9550*/  FMUL.FTZ R56, R180.reuse, R56 ;  /* 0x00000038b4387220 */ /* 0x040fe20000410000 */
[----:B-1----:R-:W-:Y:S01]  /*9560*/  MOV R172, R17 ;  /* 0x0000001100ac7202 */ /* 0x002fe20000000f00 */
[----:B------:R-:W-:Y:S01]  /*9570*/  FMUL.FTZ R4, R180, R176 ;  /* 0x000000b0b4047220 */ /* 0x000fe20000410000 */
[----:B------:R-:W-:Y:S01]  /*9580*/  F2FP.BF16.PACK_AB R176, R208, R29 ;  /* 0x0000001dd0b0723e */ /* 0x000fe200000010ff */
[C---:B------:R-:W-:Y:S02]  /*9590*/  FMUL.FTZ R57, R180.reuse, R57 ;  /* 0x00000039b4397220 */ /* 0x040fe40000410000 */
[C---:B------:R-:W-:Y:S01]  /*95a0*/  FMUL.FTZ R58, R3.reuse, R58 ;  /* 0x0000003a033a7220 */ /* 0x040fe20000410000 */
[----:B------:R-:W1:Y:S01]  /*95b0*/  MUFU.EX2 R201, R201 ;  /* 0x000000c900c97308 */ /* 0x000e620000000800 */
        /* <DEDUP_REMOVED lines=8> */
[----:B--2---:R-:W-:Y:S01]  /*9640*/  F2FP.BF16.PACK_AB R177, R203, R17 ;  /* 0x00000011cbb1723e */ /* 0x004fe200000010ff */
        /* <DEDUP_REMOVED lines=8> */
[----:B------:R-:W-:Y:S01]  /*96d0*/  FMUL.FTZ R67, R3, R67 ;  /* 0x0000004303437220 */ /* 0x000fe20000410000 */
[----:B-1----:R-:W-:Y:S01]  /*96e0*/  F2FP.BF16.PACK_AB R179, R191, R201 ;  /* 0x000000c9bfb3723e */ /* 0x002fe200000010ff */
[----:B------:R-:W-:Y:S02]  /*96f0*/  FMUL.FTZ R175, R2, c[0x0][0x2d0] ;  /* 0x0000b40002af7a20 */ /* 0x000fe40000410000 */
[----:B------:R-:W-:Y:S02]  /*9700*/  FFMA.FTZ R183, R3, R183, R172 ;  /* 0x000000b703b77223 */ /* 0x000fe400000100ac */
[--C-:B------:R-:W-:Y:S02]  /*9710*/  FFMA.FTZ R197, R197, c[0x0][0x2d0], -R175.reuse ;  /* 0x0000b400c5c57a23 */ /* 0x100fe400000108af */
[C---:B------:R-:W-:Y:S01]  /*9720*/  HMMA.16816.F32.BF16 R4, R176.reuse, R12, R4 ;  /* 0x0000000cb004723c */ /* 0x040fe20000041804 */
[----:B------:R-:W-:Y:S04]  /*9730*/  MUFU.EX2 R188, R188 ;  /* 0x000000bc00bc7308 */ /* 0x000fe80000000800 */
[--C-:B------:R-:W-:Y:S02]  /*9740*/  FFMA.FTZ R198, R198, c[0x0][0x2d0], -R175.reuse ;  /* 0x0000b400c6c67a23 */ /* 0x100fe400000108af */
[C---:B------:R-:W-:Y:S01]  /*9750*/  FMUL.FTZ R12, R180.reuse, R168 ;  /* 0x000000a8b40c7220 */ /* 0x040fe20000410000 */
[C---:B------:R-:W-:Y:S03]  /*9760*/  HMMA.16816.F32.BF16 R8, R176.reuse, R14, R8 ;  /* 0x0000000eb008723c */ /* 0x040fe60000041808 */
[----:B------:R-:W-:Y:S01]  /*9770*/  MUFU.EX2 R185, R185 ;  /* 0x000000b900b97308 */ /* 0x000fe20000000800 */
[----:B------:R-:W-:Y:S01]  /*9780*/  MOV R168, R31 ;  /* 0x0000001f00a87202 */ /* 0x000fe20000000f00 */
[C---:B------:R-:W-:Y:S01]  /*9790*/  FMUL.FTZ R13, R180.reuse, R169 ;  /* 0x000000a9b40d7220 */ /* 0x040fe20000410000 */
[----:B------:R-:W1:Y:S01]  /*97a0*/  LDSM.16.MT88.4 R28, [R241+0x100] ;  /* 0x00010000f11c783b */ /* 0x000e620000004200 */
[C---:B------:R-:W-:Y:S01]  /*97b0*/  FMUL.FTZ R14, R3.reuse, R170 ;  /* 0x000000aa030e7220 */ /* 0x040fe20000410000 */
[----:B------:R-:W-:Y:S01]  /*97c0*/  MOV R170, R33 ;  /* 0x0000002100aa7202 */ /* 0x000fe20000000f00 */
[C---:B------:R-:W-:Y:S03]  /*97d0*/  FMUL.FTZ R15, R3.reuse, R171 ;  /* 0x000000ab030f7220 */ /* 0x040fe60000410000 */
[C---:B------:R-:W-:Y:S01]  /*97e0*/  FMUL.FTZ R33, R180.reuse, R149 ;  /* 0x00000095b4217220 */ /* 0x040fe20000410000 */
[----:B------:R-:W-:Y:S01]  /*97f0*/  MOV R171, R34 ;  /* 0x0000002200ab7202 */ /* 0x000fe20000000f00 */
[----:B------:R-:W-:Y:S01]  /*9800*/  FMUL.FTZ R34, R3, R150 ;  /* 0x0000009603227220 */ /* 0x000fe20000410000 */
[----:B------:R-:W-:Y:S01]  /*9810*/  MOV R169, R32 ;  /* 0x0000002000a97202 */ /* 0x000fe20000000f00 */
[C---:B------:R-:W-:Y:S03]  /*9820*/  HMMA.16816.F32.BF16 R12, R176.reuse, R20, R12 ;  /* 0x00000014b00c723c */ /* 0x040fe6000004180c */
[--C-:B------:R-:W-:Y:S02]  /*9830*/  FFMA.FTZ R213, R213, c[0x0][0x2d0], -R175.reuse ;  /* 0x0000b400d5d57a23 */ /* 0x100fe400000108af */
[--C-:B------:R-:W-:Y:S02]  /*9840*/  FFMA.FTZ R215, R215, c[0x0][0x2d0], -R175.reuse ;  /* 0x0000b400d7d77a23 */ /* 0x100fe400000108af */
[C---:B------:R-:W-:Y:S01]  /*9850*/  FMUL.FTZ R20, R180.reuse, R160 ;  /* 0x000000a0b4147220 */ /* 0x040fe20000410000 */
[C---:B------:R-:W-:Y:S04]  /*9860*/  HMMA.16816.F32.BF16 R16, R176.reuse, R22, R16 ;  /* 0x00000016b010723c */ /* 0x040fe80000041810 */
[----:B------:R-:W-:Y:S01]  /*9870*/  FMUL.FTZ R21, R180, R161 ;  /* 0x000000a1b4157220 */ /* 0x000fe20000410000 */
[----:B------:R-:W-:Y:S01]  /*9880*/  MOV R160, R27 ;  /* 0x0000001b00a07202 */ /* 0x000fe20000000f00 */
[C---:B------:R-:W-:Y:S01]  /*9890*/  FMUL.FTZ R27, R3.reuse, R159 ;  /* 0x0000009f031b7220 */ /* 0x040fe20000410000 */
[----:B------:R-:W-:Y:S01]  /*98a0*/  MOV R161, R26 ;  /* 0x0000001a00a17202 */ /* 0x000fe20000000f00 */
[C---:B------:R-:W-:Y:S01]  /*98b0*/  FMUL.FTZ R22, R3.reuse, R162 ;  /* 0x000000a203167220 */ /* 0x040fe20000410000 */
[----:B------:R-:W-:Y:S03]  /*98c0*/  MOV R162, R25 ;  /* 0x0000001900a27202 */ /* 0x000fe60000000f00 */
[C---:B------:R-:W-:Y:S01]  /*98d0*/  FMUL.FTZ R23, R3.reuse, R163 ;  /* 0x000000a303177220 */ /* 0x040fe20000410000 */
[----:B------:R-:W-:Y:S01]  /*98e0*/  MOV R163, R24 ;  /* 0x0000001800a37202 */ /* 0x000fe20000000f00 */
[--C-:B------:R-:W-:Y:S02]  /*98f0*/  FFMA.FTZ R159, R174, c[0x0][0x2d0], -R175.reuse ;  /* 0x0000b400ae9f7a23 */ /* 0x100fe400000108af */
[C---:B------:R-:W-:Y:S02]  /*9900*/  FMUL.FTZ R24, R180.reuse, R156 ;  /* 0x0000009cb4187220 */ /* 0x040fe40000410000 */
[----:B------:R-:W-:Y:S02]  /*9910*/  FMUL.FTZ R25, R180, R157 ;  /* 0x0000009db4197220 */ /* 0x000fe40000410000 */
[--C-:B------:R-:W-:Y:S01]  /*9920*/  FFMA.FTZ R157, R162, c[0x0][0x2d0], -R175.reuse ;  /* 0x0000b400a29d7a23 */ /* 0x100fe200000108af */
[C---:B-1----:R-:W-:Y:S03]  /*9930*/  HMMA.16816.F32.BF16 R20, R176.reuse, R28, R20 ;  /* 0x0000001cb014723c */ /* 0x042fe60000041814 */
[C---:B------:R-:W-:Y:S02]  /*9940*/  FMUL.FTZ R26, R3.reuse, R158 ;  /* 0x0000009e031a7220 */ /* 0x040fe40000410000 */
[----:B------:R-:W-:Y:S01]  /*9950*/  MUFU.EX2 R157, R157 ;  /* 0x0000009d009d7308 */ /* 0x000fe20000000800 */
[----:B------:R-:W-:Y:S02]  /*9960*/  FMUL.FTZ R32, R180, R148 ;  /* 0x00000094b4207220 */ /* 0x000fe40000410000 */
[--C-:B------:R-:W-:Y:S04]  /*9970*/  FFMA.FTZ R148, R212, c[0x0][0x2d0], -R175.reuse ;  /* 0x0000b400d4947a23 */ /* 0x100fe800000108af */
[--C-:B------:R-:W-:Y:S01]  /*9980*/  FFMA.FTZ R212, R214, c[0x0][0x2d0], -R175.reuse ;  /* 0x0000b400d6d47a23 */ /* 0x100fe200000108af */
[C---:B------:R-:W-:Y:S03]  /*9990*/  HMMA.16816.F32.BF16 R24, R176.reuse, R30, R24 ;  /* 0x0000001eb018723c */ /* 0x040fe60000041818 */
[C---:B------:R-:W-:Y:S01]  /*99a0*/  FMUL.FTZ R28, R180.reuse, R152 ;  /* 0x00000098b41c7220 */ /* 0x040fe20000410000 */
[----:B------:R-:W-:Y:S01]  /*99b0*/  MUFU.EX2 R214, R159 ;  /* 0x0000009f00d67308 */ /* 0x000fe20000000800 */
[----:B------:R-:W-:Y:S02]  /*99c0*/  FMUL.FTZ R29, R180, R153 ;  /* 0x00000099b41d7220 */ /* 0x000fe40000410000 */
[C---:B------:R-:W-:Y:S02]  /*99d0*/  FMUL.FTZ R30, R3.reuse, R154 ;  /* 0x0000009a031e7220 */ /* 0x040fe40000410000 */
[----:B------:R-:W-:Y:S03]  /*99e0*/  FMUL.FTZ R31, R3, R155 ;  /* 0x0000009b031f7220 */ /* 0x000fe60000410000 */
[--C-:B------:R-:W-:Y:S02]  /*99f0*/  FFMA.FTZ R152, R163, c[0x0][0x2d0], -R175.reuse ;  /* 0x0000b400a3987a23 */ /* 0x100fe400000108af */
[--C-:B------:R-:W-:Y:S01]  /*9a00*/  FFMA.FTZ R155, R164, c[0x0][0x2d0], -R175.reuse ;  /* 0x0000b400a49b7a23 */ /* 0x100fe200000108af */
[----:B------:R-:W-:Y:S01]  /*9a10*/  MUFU.EX2 R212, R212 ;  /* 0x000000d400d47308 */ /* 0x000fe20000000800 */
[C---:B------:R-:W-:Y:S03]  /*9a20*/  HMMA.16816.F32.BF16 R28, R176.reuse, R36, R28 ;  /* 0x00000024b01c723c */ /* 0x040fe6000004181c */
[--C-:B------:R-:W-:Y:S02]  /*9a30*/  FFMA.FTZ R164, R200, c[0x0][0x2d0], -R175.reuse ;  /* 0x0000b400c8a47a23 */ /* 0x100fe400000108af */
[--C-:B------:R-:W-:Y:S02]  /*9a40*/  FFMA.FTZ R154, R171, c[0x0][0x2d0], -R175.reuse ;  /* 0x0000b400ab9a7a23 */ /* 0x100fe400000108af */
[--C-:B------:R-:W-:Y:S01]  /*9a50*/  FFMA.FTZ R153, R170, c[0x0][0x2d0], -R175.reuse ;  /* 0x0000b400aa997a23 */ /* 0x100fe200000108af */
[C---:B------:R-:W-:Y:S01]  /*9a60*/  HMMA.16816.F32.BF16 R32, R176.reuse, R38, R32 ;  /* 0x00000026b020723c */ /* 0x040fe20000041820 */
[----:B------:R-:W1:Y:S03]  /*9a70*/  MUFU.EX2 R152, R152 ;  /* 0x0000009800987308 */ /* 0x000e660000000800 */
[C---:B------:R-:W-:Y:S02]  /*9a80*/  FMUL.FTZ R36, R180.reuse, R144 ;  /* 0x00000090b4247220 */ /* 0x040fe40000410000 */
[----:B------:R-:W-:Y:S02]  /*9a90*/  FMUL.FTZ R37, R180, R145 ;  /* 0x00000091b4257220 */ /* 0x000fe40000410000 */
[C---:B------:R-:W-:Y:S02]  /*9aa0*/  FMUL.FTZ R38, R3.reuse, R146 ;  /* 0x0000009203267220 */ /* 0x040fe40000410000 */
[----:B------:R-:W2:Y:S01]  /*9ab0*/  LDL.LU R146, [R1+0x60] ;  /* 0x0000600001927983 */ /* 0x000ea20000300800 */
[----:B------:R-:W-:Y:S01]  /*9ac0*/  MUFU.EX2 R200, R197 ;  /* 0x000000c500c87308 */ /* 0x000fe20000000800 */
[----:B------:R-:W-:Y:S02]  /*9ad0*/  FMUL.FTZ R39, R3, R147 ;  /* 0x0000009303277220 */ /* 0x000fe40000410000 */
[--C-:B------:R-:W-:Y:S02]  /*9ae0*/  FFMA.FTZ R145, R199, c[0x0][0x2d0], -R175.reuse ;  /* 0x0000b400c7917a23 */ /* 0x100fe400000108af */
[--C-:B------:R-:W-:Y:S02]  /*9af0*/  FFMA.FTZ R144, R210, c[0x0][0x2d0], -R175.reuse ;  /* 0x0000b400d2907a23 */ /* 0x100fe400000108af */
[--C-:B------:R-:W-:Y:S01]  /*9b00*/  FFMA.FTZ R210, R211, c[0x0][0x2d0], -R175.reuse ;  /* 0x0000b400d3d27a23 */ /* 0x100fe200000108af */
[C---:B------:R-:W-:Y:S02]  /*9b10*/  HMMA.16816.F32.BF16 R36, R176.reuse, R44, R36 ;  /* 0x0000002cb024723c */ /* 0x040fe40000041824 */
[----:B------:R3:W-:Y:S01]  /*9b20*/  MUFU.EX2 R199, R198 ;  /* 0x000000c600c77308 */ /* 0x0007e20000000800 */
[--C-:B------:R-:W-:Y:S02]  /*9b30*/  FFMA.FTZ R163, R168, c[0x0][0x2d0], -R175.reuse ;  /* 0x0000b400a8a37a23 */ /* 0x100fe400000108af */
[C---:B------:R-:W-:Y:S02]  /*9b40*/  FMUL.FTZ R68, R180.reuse, R68 ;  /* 0x00000044b4447220 */ /* 0x040fe40000410000 */
[C---:B------:R-:W-:Y:S01]  /*9b50*/  FMUL.FTZ R44, R180.reuse, R136 ;  /* 0x00000088b42c7220 */ /* 0x040fe20000410000 */
[C---:B------:R-:W-:Y:S04]  /*9b60*/  HMMA.16816.F32.BF16 R40, R176.reuse, R46, R40 ;  /* 0x0000002eb028723c */ /* 0x040fe80000041828 */
[C---:B------:R-:W-:Y:S01]  /*9b70*/  FMUL.FTZ R45, R180.reuse, R137 ;  /* 0x00000089b42d7220 */ /* 0x040fe20000410000 */
[----:B------:R-:W-:Y:S01]  /*9b80*/  MUFU.EX2 R210, R210 ;  /* 0x000000d200d27308 */ /* 0x000fe20000000800 */
[C---:B------:R-:W-:Y:S02]  /*9b90*/  FMUL.FTZ R69, R180.reuse, R69 ;  /* 0x00000045b4457220 */ /* 0x040fe40000410000 */
[C---:B------:R-:W-:Y:S04]  /*9ba0*/  FMUL.FTZ R46, R3.reuse, R138 ;  /* 0x0000008a032e7220 */ /* 0x040fe80000410000 */
[C---:B------:R-:W-:Y:S02]  /*9bb0*/  FMUL.FTZ R47, R3.reuse, R139 ;  /* 0x0000008b032f7220 */ /* 0x040fe40000410000 */
[----:B------:R-:W-:Y:S01]  /*9bc0*/  LDSM.16.MT88.4 R136, [R244+0x900] ;  /* 0x00090000f488783b */ /* 0x000fe20000004200 */
[C---:B------:R-:W-:Y:S02]  /*9bd0*/  FMUL.FTZ R70, R3.reuse, R70 ;  /* 0x0000004603467220 */ /* 0x040fe40000410000 */
[C---:B------:R-:W-:Y:S02]  /*9be0*/  FMUL.FTZ R71, R3.reuse, R71 ;  /* 0x0000004703477220 */ /* 0x040fe40000410000 */
[C---:B------:R-:W-:Y:S03]  /*9bf0*/  HMMA.16816.F32.BF16 R44, R176.reuse, R140, R44 ;  /* 0x0000008cb02c723c */ /* 0x040fe6000004182c */
[C---:B------:R-:W-:Y:S02]  /*9c00*/  FMUL.FTZ R72, R180.reuse, R72 ;  /* 0x00000048b4487220 */ /* 0x040fe40000410000 */
[C---:B------:R-:W-:Y:S02]  /*9c10*/  FMUL.FTZ R73, R180.reuse, R73 ;  /* 0x00000049b4497220 */ /* 0x040fe40000410000 */
[C---:B------:R-:W-:Y:S01]  /*9c20*/  FMUL.FTZ R74, R3.reuse, R74 ;  /* 0x0000004a034a7220 */ /* 0x040fe20000410000 */
[C---:B------:R-:W-:Y:S01]  /*9c30*/  HMMA.16816.F32.BF16 R48, R176.reuse, R142, R48 ;  /* 0x0000008eb030723c */ /* 0x040fe20000041830 */
[----:B------:R-:W-:Y:S03]  /*9c40*/  LDSM.16.MT88.4 R140, [R240+0x9900] ;  /* 0x00990000f08c783b */ /* 0x000fe60000004200 */
        /* <DEDUP_REMOVED lines=25> */
[C---:B----4-:R-:W-:Y:S03]  /*9de0*/  HMMA.16816.F32.BF16 R60, R176.reuse, R132, R60 ;  /* 0x00000084b03c723c */ /* 0x050fe6000004183c */
        /* <DEDUP_REMOVED lines=29> */
[----:B------:R-:W-:Y:S02]  /*9fc0*/  FMUL.FTZ R121, R180, R121 ;  /* 0x00000079b4797220 */ /* 0x000fe40000410000 */
[C---:B------:R-:W-:Y:S02]  /*9fd0*/  FMUL.FTZ R122, R3.reuse, R122 ;  /* 0x0000007a037a7220 */ /* 0x040fe40000410000 */
[----:B------:R-:W-:Y:S04]  /*9fe0*/  FMUL.FTZ R123, R3, R123 ;  /* 0x0000007b037b7220 */ /* 0x000fe80000410000 */
[--C-:B------:R-:W-:Y:S02]  /*9ff0*/  FFMA.FTZ R158, R161, c[0x0][0x2d0], -R192.reuse ;  /* 0x0000b400a19e7a23 */ /* 0x100fe400000108c0 */
[--C-:B------:R-:W-:Y:S02]  /*a000*/  FFMA.FTZ R161, R167, c[0x0][0x2d0], -R175.reuse ;  /* 0x0000b400a7a17a23 */ /* 0x100fe400000108af */
[--C-:B------:R-:W-:Y:S02]  /*a010*/  FFMA.FTZ R156, R160, c[0x0][0x2d0], -R192.reuse ;  /* 0x0000b400a09c7a23 */ /* 0x100fe400000108c0 */
[--C-:B------:R-:W-:Y:S01]  /*a020*/  FFMA.FTZ R160, R166, c[0x0][0x2d0], -R175.reuse ;  /* 0x0000b400a6a07a23 */ /* 0x100fe200000108af */
[----:B------:R-:W-:Y:S01]  /*a030*/  MUFU.EX2 R158, R158 ;  /* 0x0000009e009e7308 */ /* 0x000fe20000000800 */
[--C-:B------:R-:W-:Y:S02]  /*a040*/  FFMA.FTZ R162, R165, c[0x0][0x2d0], -R192.reuse ;  /* 0x0000b400a5a27a23 */ /* 0x100fe400000108c0 */
[----:B------:R-:W-:Y:S02]  /*a050*/  FFMA.FTZ R165, R169, c[0x0][0x2d0], -R175 ;  /* 0x0000b400a9a57a23 */ /* 0x000fe400000108af */
[C---:B------:R-:W-:Y:S02]  /*a060*/  FMUL.FTZ R124, R180.reuse, R124 ;  /* 0x0000007cb47c7220 */ /* 0x040fe40000410000 */
[C---:B------:R-:W-:Y:S02]  /*a070*/  FMUL.FTZ R125, R180.reuse, R125 ;  /* 0x0000007db47d7220 */ /* 0x040fe40000410000 */
[C---:B------:R-:W-:Y:S01]  /*a080*/  FMUL.FTZ R128, R180.reuse, R128 ;  /* 0x00000080b4807220 */ /* 0x040fe20000410000 */
[----:B------:R-:W-:Y:S01]  /*a090*/  MUFU.EX2 R156, R156 ;  /* 0x0000009c009c7308 */ /* 0x000fe20000000800 */
[----:B------:R-:W-:Y:S02]  /*a0a0*/  FMUL.FTZ R129, R180, R129 ;  /* 0x00000081b4817220 */ /* 0x000fe40000410000 */
[--C-:B---3--:R-:W-:Y:S02]  /*a0b0*/  FFMA.FTZ R198, R195, c[0x0][0x2d0], -R192.reuse ;  /* 0x0000b400c3c67a23 */ /* 0x108fe400000108c0 */
[--C-:B------:R-:W-:Y:S02]  /*a0c0*/  FFMA.FTZ R197, R194, c[0x0][0x2d0], -R192.reuse ;  /* 0x0000b400c2c57a23 */ /* 0x100fe400000108c0 */
[--C-:B------:R-:W-:Y:S02]  /*a0d0*/  FFMA.FTZ R168, R186, c[0x0][0x2d0], -R192.reuse ;  /* 0x0000b400baa87a23 */ /* 0x100fe400000108c0 */
[C---:B------:R-:W-:Y:S01]  /*a0e0*/  FMUL.FTZ R126, R3.reuse, R126 ;  /* 0x0000007e037e7220 */ /* 0x040fe20000410000 */
[----:B------:R-:W-:Y:S01]  /*a0f0*/  MUFU.EX2 R195, R145 ;  /* 0x0000009100c37308 */ /* 0x000fe20000000800 */
[C---:B------:R-:W-:Y:S01]  /*a100*/  FMUL.FTZ R127, R3.reuse, R127 ;  /* 0x0000007f037f7220 */ /* 0x040fe20000410000 */
[C---:B----4-:R-:W-:Y:S03]  /*a110*/  HMMA.16816.F32.BF16 R76, R176.reuse, R132, R76 ;  /* 0x00000084b04c723c */ /* 0x050fe6000004184c */
[C---:B------:R-:W-:Y:S02]  /*a120*/  FMUL.FTZ R130, R3.reuse, R130 ;  /* 0x0000008203827220 */ /* 0x040fe40000410000 */
[----:B------:R-:W-:Y:S02]  /*a130*/  FMUL.FTZ R131, R3, R131 ;  /* 0x0000008303837220 */ /* 0x000fe40000410000 */
[----:B------:R-:W-:Y:S01]  /*a140*/  FADD.FTZ R167, R203, R183 ;  /* 0x000000b7cba77221 */ /* 0x000fe20000010000 */
[C---:B------:R-:W-:Y:S01]  /*a150*/  HMMA.16816.F32.BF16 R80, R176.reuse, R134, R80 ;  /* 0x00000086b050723c */ /* 0x040fe20000041850 */
[----:B------:R-:W3:Y:S01]  /*a160*/  LDSM.16.MT88.4 R132, [R241+0x6100] ;  /* 0x00610000f184783b */ /* 0x000ee20000004200 */
[----:B------:R-:W-:Y:S02]  /*a170*/  MUFU.EX2 R194, R144 ;  /* 0x0000009000c27308 */ /* 0x000fe40000000800 */
[--C-:B------:R-:W-:Y:S02]  /*a180*/  FFMA.FTZ R203, R189, c[0x0][0x2d0], -R192.reuse ;  /* 0x0000b400bdcb7a23 */ /* 0x100fe400000108c0 */
[----:B------:R-:W-:Y:S02]  /*a190*/  FADD.FTZ R167, R201, R167 ;  /* 0x000000a7c9a77221 */ /* 0x000fe40000010000 */
[--C-:B------:R-:W-:Y:S04]  /*a1a0*/  FFMA.FTZ R196, R196, c[0x0][0x2d0], -R192.reuse ;  /* 0x0000b400c4c47a23 */ /* 0x100fe800000108c0 */
[----:B------:R-:W-:Y:S01]  /*a1b0*/  MUFU.EX2 R189, R154 ;  /* 0x0000009a00bd7308 */ /* 0x000fe20000000800 */
[----:B------:R-:W-:Y:S02]  /*a1c0*/  FADD.FTZ R167, R191, R167 ;  /* 0x000000a7bfa77221 */ /* 0x000fe40000010000 */
[--C-:B------:R-:W-:Y:S02]  /*a1d0*/  FFMA.FTZ R211, R206, c[0x0][0x2d0], -R192.reuse ;  /* 0x0000b400ced37a23 */ /* 0x100fe400000108c0 */
[--C-:B------:R-:W-:Y:S02]  /*a1e0*/  FFMA.FTZ R207, R207, c[0x0][0x2d0], -R192.reuse ;  /* 0x0000b400cfcf7a23 */ /* 0x100fe400000108c0 */
[--C-:B------:R-:W-:Y:S02]  /*a1f0*/  FFMA.FTZ R205, R205, c[0x0][0x2d0], -R192.reuse ;  /* 0x0000b400cdcd7a23 */ /* 0x100fe400000108c0 */
[--C-:B------:R-:W-:Y:S01]  /*a200*/  FFMA.FTZ R204, R204, c[0x0][0x2d0], -R192.reuse ;  /* 0x0000b400cccc7a23 */ /* 0x100fe200000108c0 */
[----:B------:R-:W-:Y:S01]  /*a210*/  MUFU.EX2 R186, R165 ;  /* 0x000000a500ba7308 */ /* 0x000fe20000000800 */
[--C-:B------:R-:W-:Y:S09]  /*a220*/  FFMA.FTZ R187, R187, c[0x0][0x2d0], -R192.reuse ;  /* 0x0000b400bbbb7a23 */ /* 0x100ff200000108c0 */
[----:B------:R-:W-:Y:S01]  /*a230*/  MUFU.EX2 R160, R160 ;  /* 0x000000a000a07308 */ /* 0x000fe20000000800 */
[C---:B---3--:R-:W-:Y:S09]  /*a240*/  HMMA.16816.F32.BF16 R84, R176.reuse, R132, R84 ;  /* 0x00000084b054723c */ /* 0x048ff20000041854 */
[----:B------:R-:W-:Y:S01]  /*a250*/  MUFU.EX2 R162, R162 ;  /* 0x000000a200a27308 */ /* 0x000fe20000000800 */
[C---:B------:R-:W-:Y:S01]  /*a260*/  HMMA.16816.F32.BF16 R88, R176.reuse, R134, R88 ;  /* 0x00000086b058723c */ /* 0x040fe20000041858 */
[----:B------:R-:W3:Y:S08]  /*a270*/  LDSM.16.MT88.4 R132, [R240+0x6100] ;  /* 0x00610000f084783b */ /* 0x000ef00000004200 */
[----:B------:R-:W-:Y:S10]  /*a280*/  MUFU.EX2 R3, R209 ;  /* 0x000000d100037308 */ /* 0x000ff40000000800 */
[----:B------:R4:W-:Y:S10]  /*a290*/  MUFU.EX2 R209, R148 ;  /* 0x0000009400d17308 */ /* 0x0009f40000000800 */
[----:B------:R5:W-:Y:S10]  /*a2a0*/  MUFU.EX2 R201, R215 ;  /* 0x000000d700c97308 */ /* 0x000bf40000000800 */
[----:B------:R-:W-:Y:S01]  /*a2b0*/  MUFU.EX2 R203, R203 ;  /* 0x000000cb00cb7308 */ /* 0x000fe20000000800 */
[----:B----4-:R-:W-:Y:S01]  /*a2c0*/  LDSM.16.MT88.4 R148, [R240+0x1900] ;  /* 0x00190000f094783b */ /* 0x010fe20000004200 */
[C---:B---3--:R-:W-:Y:S08]  /*a2d0*/  HMMA.16816.F32.BF16 R92, R176.reuse, R132, R92 ;  /* 0x00000084b05c723c */ /* 0x048ff0000004185c */
[----:B------:R-:W-:Y:S01]  /*a2e0*/  MUFU.EX2 R191, R168 ;  /* 0x000000a800bf7308 */ /* 0x000fe20000000800 */
[----:B--2---:R-:W-:Y:S02]  /*a2f0*/  FFMA.FTZ R180, R180, R146, R173 ;  /* 0x00000092b4b47223 */ /* 0x004fe400000100ad */
[----:B------:R-:W-:Y:S01]  /*a300*/  LDSM.16.MT88.4 R144, [R242+0x1100] ;  /* 0x00110000f290783b */ /* 0x000fe20000004200 */
[----:B-----5:R-:W-:Y:S01]  /*a310*/  FFMA.FTZ R215, R182, c[0x0][0x2d0], -R192 ;  /* 0x0000b400b6d77a23 */ /* 0x020fe200000108c0 */
[C---:B------:R-:W-:Y:S05]  /*a320*/  HMMA.16816.F32.BF16 R96, R176.reuse, R134, R96 ;  /* 0x00000086b060723c */ /* 0x040fea0000041860 */
[----:B------:R-:W-:Y:S01]  /*a330*/  MUFU.EX2 R161, R161 ;  /* 0x000000a100a17308 */ /* 0x000fe20000000800 */
[----:B------:R-:W2:Y:S01]  /*a340*/  LDSM.16.MT88.4 R132, [R244+0x9100] ;  /* 0x00910000f484783b */ /* 0x000ea20000004200 */
[----:B------:R-:W-:Y:S02]  /*a350*/  FADD.FTZ R166, R208, R180 ;  /* 0x000000b4d0a67221 */ /* 0x000fe40000010000 */
[----:B------:R-:W-:Y:S03]  /*a360*/  FFMA.FTZ R192, R181, c[0x0][0x2d0], -R192 ;  /* 0x0000b400b5c07a23 */ /* 0x000fe600000108c0 */
[----:B------:R-:W-:Y:S02]  /*a370*/  FADD.FTZ R166, R202, R166 ;  /* 0x000000a6caa67221 */ /* 0x000fe40000010000 */
[----:B------:R-:W-:Y:S01]  /*a380*/  LDSM.16.MT88.4 R172, [R244+0x2900] ;  /* 0x00290000f4ac783b */ /* 0x000fe20000004200 */
[----:B------:R-:W-:Y:S01]  /*a390*/  MUFU.EX2 R202, R155 ;  /* 0x0000009b00ca7308 */ /* 0x000fe20000000800 */
[----:B------:R-:W-:Y:S04]  /*a3a0*/  FADD.FTZ R166, R193, R166 ;  /* 0x000000a6c1a67221 */ /* 0x000fe80000010000 */
[----:B-1----:R-:W-:Y:S05]  /*a3b0*/  FADD.FTZ R166, R152, R166 ;  /* 0x000000a698a67221 */ /* 0x002fea0000010000 */
[----:B------:R-:W-:Y:S10]  /*a3c0*/  MUFU.EX2 R208, R153 ;  /* 0x0000009900d07308 */ /* 0x000ff40000000800 */
[----:B------:R-:W1:Y:S10]  /*a3d0*/  MUFU.EX2 R193, R164 ;  /* 0x000000a400c17308 */ /* 0x000e740000000800 */
[----:B------:R-:W-:Y:S01]  /*a3e0*/  MUFU.EX2 R198, R198 ;  /* 0x000000c600c67308 */ /* 0x000fe20000000800 */
[C---:B--2---:R-:W-:Y:S08]  /*a3f0*/  HMMA.16816.F32.BF16 R100, R176.reuse, R132, R100 ;  /* 0x00000084b064723c */ /* 0x044ff00000041864 */
[C---:B------:R-:W-:Y:S01]  /*a400*/  HMMA.16816.F32.BF16 R104, R176.reuse, R134, R104 ;  /* 0x00000086b068723c */ /* 0x040fe20000041868 */
[----:B------:R-:W2:Y:S01]  /*a410*/  LDSM.16.MT88.4 R132, [R242+0x9100] ;  /* 0x00910000f284783b */ /* 0x000ea20000004200 */
[----:B------:R-:W-:Y:S02]  /*a420*/  MUFU.EX2 R197, R197 ;  /* 0x000000c500c57308 */ /* 0x000fe40000000800 */
[----:B-1----:R-:W-:Y:S08]  /*a430*/  F2FP.BF16.PACK_AB R180, R193, R186 ;  /* 0x000000bac1b4723e */ /* 0x002ff000000010ff */
[----:B------:R-:W-:Y:S10]  /*a440*/  MUFU.EX2 R196, R196 ;  /* 0x000000c400c47308 */ /* 0x000ff40000000800 */
[----:B------:R-:W-:Y:S10]  /*a450*/  MUFU.EX2 R211, R211 ;  /* 0x000000d300d37308 */ /* 0x000ff40000000800 */
[----:B------:R-:W-:Y:S01]  /*a460*/  MUFU.EX2 R207, R207 ;  /* 0x000000cf00cf7308 */ /* 0x000fe20000000800 */
[C---:B--2---:R-:W-:Y:S09]  /*a470*/  HMMA.16816.F32.BF16 R108, R176.reuse, R132, R108 ;  /* 0x00000084b06c723c */ /* 0x044ff2000004186c */
[----:B------:R-:W-:Y:S01]  /*a480*/  MUFU.EX2 R206, R213 ;  /* 0x000000d500ce7308 */ /* 0x000fe20000000800 */
[C---:B------:R-:W-:Y:S01]  /*a490*/  HMMA.16816.F32.BF16 R112, R176.reuse, R134, R112 ;  /* 0x00000086b070723c */ /* 0x040fe20000041870 */
[----:B------:R-:W1:Y:S08]  /*a4a0*/  LDSM.16.MT88.4 R132, [R241+0x9100] ;  /* 0x00910000f184783b */ /* 0x000e700000004200 */
[----:B------:R-:W2:Y:S10]  /*a4b0*/  MUFU.EX2 R213, R163 ;  /* 0x000000a300d57308 */ /* 0x000eb40000000800 */
[----:B------:R-:W-:Y:S10]  /*a4c0*/  MUFU.EX2 R205, R205 ;  /* 0x000000cd00cd7308 */ /* 0x000ff40000000800 */
[----:B------:R-:W-:Y:S01]  /*a4d0*/  MUFU.EX2 R204, R204 ;  /* 0x000000cc00cc7308 */ /* 0x000fe20000000800 */
[----:B--2---:R-:W-:Y:S09]  /*a4e0*/  F2FP.BF16.PACK_AB R182, R214, R213 ;  /* 0x000000d5d6b6723e */ /* 0x004ff200000010ff */
[----:B------:R-:W2:Y:S01]  /*a4f0*/  MUFU.EX2 R187, R187 ;  /* 0x000000bb00bb7308 */ /* 0x000ea20000000800 */
[C---:B-1----:R-:W-:Y:S09]  /*a500*/  HMMA.16816.F32.BF16 R116, R176.reuse, R132, R116 ;  /* 0x00000084b074723c */ /* 0x042ff20000041874 */
[----:B------:R-:W-:Y:S01]  /*a510*/  MUFU.EX2 R215, R215 ;  /* 0x000000d700d77308 */ /* 0x000fe20000000800 */
[C---:B------:R-:W-:Y:S01]  /*a520*/  HMMA.16816.F32.BF16 R120, R176.reuse, R134, R120 ;  /* 0x00000086b078723c */ /* 0x040fe20000041878 */
[----:B------:R-:W1:Y:S08]  /*a530*/  LDSM.16.MT88.4 R132, [R240+0x9100] ;  /* 0x00910000f084783b */ /* 0x000e700000004200 */
[----:B------:R-:W3:Y:S03]  /*a540*/  MUFU.EX2 R192, R192 ;  /* 0x000000c000c07308 */ /* 0x000ee60000000800 */
[----:B--2---:R-:W-:Y:S02]  /*a550*/  F2FP.BF16.PACK_AB R181, R187, R191 ;  /* 0x000000bfbbb5723e */ /* 0x004fe400000010ff */
[----:B---3--:R-:W-:Y:S01]  /*a560*/  F2FP.BF16.PACK_AB R183, R192, R215 ;  /* 0x000000d7c0b7723e */ /* 0x008fe200000010ff */
[C---:B-1----:R-:W-:Y:S07]  /*a570*/  HMMA.16816.F32.BF16 R124, R176.reuse, R132, R124 ;  /* 0x00000084b07c723c */ /* 0x042fee000004187c */
[----:B------:R-:W-:Y:S01]  /*a580*/  F2FP.BF16.PACK_AB R132, R157, R152 ;  /* 0x000000989d84723e */ /* 0x000fe200000010ff */
[----:B------:R-:W-:Y:S01]  /*a590*/  HMMA.16816.F32.BF16 R128, R176, R134, R128 ;  /* 0x00000086b080723c */ /* 0x000fe20000041880 */
[----:B------:R-:W-:Y:S03]  /*a5a0*/  LDSM.16.MT88.4 R152, [R242+0x5100] ;  /* 0x00510000f298783b */ /* 0x000fe60000004200 */
[----:B------:R-:W-:Y:S03]  /*a5b0*/  F2FP.BF16.PACK_AB R133, R156, R158 ;  /* 0x0000009e9c85723e */ /* 0x000fe600000010ff */
[----:B------:R-:W-:Y:S02]  /*a5c0*/  F2FP.BF16.PACK_AB R134, R160, R161 ;  /* 0x000000a1a086723e */ /* 0x000fe400000010ff */
[----:B------:R-:W-:Y:S07]  /*a5d0*/  F2FP.BF16.PACK_AB R135, R184, R162 ;  /* 0x000000a2b887723e */ /* 0x000fee00000010ff */
[C---:B------:R-:W-:Y:S08]  /*a5e0*/  HMMA.16816.F32.BF16 R4, R132.reuse, R136, R4 ;  /* 0x000000888404723c */ /* 0x040ff00000041804 */
        /* <DEDUP_REMOVED lines=45> */
[----:B------:R-:W-:Y:S01]  /*a8c0*/  HMMA.16816.F32.BF16 R128, R132, R142, R128 ;  /* 0x0000008e8480723c */ /* 0x000fe20000041880 */
[----:B------:R-:W2:Y:S06]  /*a8d0*/  LDSM.16.MT88.4 R140, [R241+0x1100] ;  /* 0x00110000f18c783b */ /* 0x000eac0000004200 */
[----:B------:R-:W-:Y:S02]  /*a8e0*/  F2FP.BF16.PACK_AB R132, R199, R200 ;  /* 0x000000c8c784723e */ /* 0x000fe400000010ff */
[----:B------:R-:W-:Y:S03]  /*a8f0*/  F2FP.BF16.PACK_AB R133, R197, R198 ;  /* 0x000000c6c585723e */ /* 0x000fe600000010ff */
[----:B------:R-:W-:Y:S02]  /*a900*/  F2FP.BF16.PACK_AB R134, R194, R195 ;  /* 0x000000c3c286723e */ /* 0x000fe400000010ff */
[----:B------:R-:W-:Y:S07]  /*a910*/  F2FP.BF16.PACK_AB R135, R3, R196 ;  /* 0x000000c40387723e */ /* 0x000fee00000010ff */
[C---:B-1----:R-:W-:Y:S08]  /*a920*/  HMMA.16816.F32.BF16 R4, R132.reuse, R136, R4 ;  /* 0x000000888404723c */ /* 0x042ff00000041804 */
[C---:B------:R-:W-:Y:S01]  /*a930*/  HMMA.16816.F32.BF16 R8, R132.reuse, R138, R8 ;  /* 0x0000008a8408723c */ /* 0x040fe20000041808 */
[----:B------:R-:W1:Y:S07]  /*a940*/  LDSM.16.MT88.4 R136, [R240+0x1100] ;  /* 0x00110000f088783b */ /* 0x000e6e0000004200 */
[C---:B------:R-:W-:Y:S08]  /*a950*/  HMMA.16816.F32.BF16 R12, R132.reuse, R144, R12 ;  /* 0x00000090840c723c */ /* 0x040ff0000004180c */
        /* <DEDUP_REMOVED lines=31> */
[----:B------:R-:W-:Y:S07]  /*ab50*/  LDSM.16.MT88.4 R140, [R240+0xa100] ;  /* 0x00a10000f08c783b */ /* 0x000fee0000004200 */
[C---:B-1----:R-:W-:Y:S08]  /*ab60*/  HMMA.16816.F32.BF16 R100, R132.reuse, R136, R100 ;  /* 0x000000888464723c */ /* 0x042ff00000041864 */
[C---:B------:R-:W-:Y:S01]  /*ab70*/  HMMA.16816.F32.BF16 R104, R132.reuse, R138, R104 ;  /* 0x0000008a8468723c */ /* 0x040fe20000041868 */
[----:B------:R-:W1:Y:S07]  /*ab80*/  LDSM.16.MT88.4 R136, [R241+0xa100] ;  /* 0x00a10000f188783b */ /* 0x000e6e0000004200 */
[C---:B---3--:R-:W-:Y:S08]  /*ab90*/  HMMA.16816.F32.BF16 R108, R132.reuse, R144, R108 ;  /* 0x00000090846c723c */ /* 0x048ff0000004186c */
[C---:B------:R-:W-:Y:S01]  /*aba0*/  HMMA.16816.F32.BF16 R112, R132.reuse, R146, R112 ;  /* 0x000000928470723c */ /* 0x040fe20000041870 */
[----:B------:R-:W-:Y:S07]  /*abb0*/  LDSM.16.MT88.4 R144, [R242+0x1900] ;  /* 0x00190000f290783b */ /* 0x000fee0000004200 */
        /* <DEDUP_REMOVED lines=34> */
[C---:B------:R-:W-:Y:S08]  /*ade0*/  HMMA.16816.F32.BF16 R68, R132.reuse, R148, R68 ;  /* 0x000000948444723c */ /* 0x040ff00000041844 */
[C---:B------:R-:W-:Y:S01]  /*adf0*/  HMMA.16816.F32.BF16 R72, R132.reuse, R150, R72 ;  /* 0x000000968448723c */ /* 0x040fe20000041848 */
[----:B------:R-:W2:Y:S07]  /*ae00*/  LDSM.16.MT88.4 R148, [R244+0xa900] ;  /* 0x00a90000f494783b */ /* 0x000eae0000004200 */
[C---:B---3--:R-:W-:Y:S08]  /*ae10*/  HMMA.16816.F32.BF16 R76, R132.reuse, R144, R76 ;  /* 0x00000090844c723c */ /* 0x048ff0000004184c */
[C---:B------:R-:W-:Y:S01]  /*ae20*/  HMMA.16816.F32.BF16 R80, R132.reuse, R146, R80 ;  /* 0x000000928450723c */ /* 0x040fe20000041850 */
[----:B------:R-:W-:Y:S07]  /*ae30*/  LDSM.16.MT88.4 R144, [R241+0xa900] ;  /* 0x00a90000f190783b */ /* 0x000fee0000004200 */
        /* <DEDUP_REMOVED lines=16> */
[----:B------:R-:W-:Y:S01]  /*af40*/  HMMA.16816.F32.BF16 R128, R132, R142, R128 ;  /* 0x0000008e8480723c */ /* 0x000fe20000041880 */
[----:B------:R-:W3:Y:S06]  /*af50*/  LDSM.16.MT88.4 R140, [R240+0x2100] ;  /* 0x00210000f08c783b */ /* 0x000eec0000004200 */
        /* <DEDUP_REMOVED lines=22> */
[C---:B----4-:R-:W-:Y:S08]  /*b0c0*/  HMMA.16816.F32.BF16 R52, R132.reuse, R148, R52 ;  /* 0x000000948434723c */ /* 0x050ff00000041834 */
[C---:B------:R-:W-:Y:S01]  /*b0d0*/  HMMA.16816.F32.BF16 R56, R132.reuse, R150, R56 ;  /* 0x000000968438723c */ /* 0x040fe20000041838 */
[----:B------:R-:W4:Y:S07]  /*b0e0*/  LDSM.16.MT88.4 R148, [R240+0x8100] ;  /* 0x00810000f094783b */ /* 0x000f2e0000004200 */
        /* <DEDUP_REMOVED lines=11> */
[----:B------:R-:W3:Y:S07]  /*b1a0*/  LDSM.16.MT88.4 R152, [R240+0xb100] ;  /* 0x00b10000f098783b */ /* 0x000eee0000004200 */
[C---:B----4-:R-:W-:Y:S08]  /*b1b0*/  HMMA.16816.F32.BF16 R92, R132.reuse, R148, R92 ;  /* 0x00000094845c723c */ /* 0x050ff0000004185c */
[C---:B------:R-:W-:Y:S01]  /*b1c0*/  HMMA.16816.F32.BF16 R96, R132.reuse, R150, R96 ;  /* 0x000000968460723c */ /* 0x040fe20000041860 */
[----:B------:R-:W-:Y:S07]  /*b1d0*/  LDSM.16.MT88.4 R148, [R240+0x2900] ;  /* 0x00290000f094783b */ /* 0x000fee0000004200 */
[C---:B-1----:R-:W-:Y:S07]  /*b1e0*/  HMMA.16816.F32.BF16 R100, R132.reuse, R136, R100 ;  /* 0x000000888464723c */ /* 0x042fee0000041864 */
[----:B------:R-:W-:Y:S01]  /*b1f0*/  FADD.FTZ R136, R158, R167 ;  /* 0x000000a79e887221 */ /* 0x000fe20000010000 */
[C---:B------:R-:W-:Y:S04]  /*b200*/  HMMA.16816.F32.BF16 R104, R132.reuse, R138, R104 ;  /* 0x0000008a8468723c */ /* 0x040fe80000041868 */
[----:B------:R-:W-:Y:S02]  /*b210*/  FADD.FTZ R137, R157, R166 ;  /* 0x000000a69d897221 */ /* 0x000fe40000010000 */
[----:B------:R-:W1:Y:S01]  /*b220*/  LDSM.16.MT88.4 R164, [R242+0x2900] ;  /* 0x00290000f2a4783b */ /* 0x000e620000004200 */
[----:B------:R-:W-:Y:S01]  /*b230*/  FADD.FTZ R136, R156, R136 ;  /* 0x000000889c887221 */ /* 0x000fe20000010000 */
[C---:B--2---:R-:W-:Y:S04]  /*b240*/  HMMA.16816.F32.BF16 R108, R132.reuse, R140, R108 ;  /* 0x0000008c846c723c */ /* 0x044fe8000004186c */
[----:B------:R-:W-:Y:S02]  /*b250*/  FADD.FTZ R161, R161, R137 ;  /* 0x00000089a1a17221 */ /* 0x000fe40000010000 */
[----:B------:R-:W2:Y:S01]  /*b260*/  LDSM.16.MT88.4 R156, [R241+0x2900] ;  /* 0x00290000f19c783b */ /* 0x000ea20000004200 */
[----:B------:R-:W-:Y:S01]  /*b270*/  FADD.FTZ R138, R162, R136 ;  /* 0x00000088a28a7221 */ /* 0x000fe20000010000 */
[C---:B------:R-:W-:Y:S04]  /*b280*/  HMMA.16816.F32.BF16 R112, R132.reuse, R142, R112 ;  /* 0x0000008e8470723c */ /* 0x040fe80000041870 */
[----:B------:R-:W-:Y:S02]  /*b290*/  FADD.FTZ R139, R160, R161 ;  /* 0x000000a1a08b7221 */ /* 0x000fe40000010000 */
[----:B------:R-:W4:Y:S02]  /*b2a0*/  LDSM.16.MT88.4 R140, [R244+0x5900] ;  /* 0x00590000f48c783b */ /* 0x000f240000004200 */
[C---:B------:R-:W-:Y:S08]  /*b2b0*/  HMMA.16816.F32.BF16 R116, R132.reuse, R144, R116 ;  /* 0x000000908474723c */ /* 0x040ff00000041874 */
[C---:B------:R-:W-:Y:S08]  /*b2c0*/  HMMA.16816.F32.BF16 R120, R132.reuse, R146, R120 ;  /* 0x000000928478723c */ /* 0x040ff00000041878 */
[C---:B---3--:R-:W-:Y:S08]  /*b2d0*/  HMMA.16816.F32.BF16 R124, R132.reuse, R152, R124 ;  /* 0x00000098847c723c */ /* 0x048ff0000004187c */
[----:B------:R-:W-:Y:S01]  /*b2e0*/  HMMA.16816.F32.BF16 R128, R132, R154, R128 ;  /* 0x0000009a8480723c */ /* 0x000fe20000041880 */
[----:B------:R-:W3:Y:S07]  /*b2f0*/  LDSM.16.MT88.4 R132, [R242+0x5900] ;  /* 0x00590000f284783b */ /* 0x000eee0000004200 */
[C---:B------:R-:W-:Y:S01]  /*b300*/  HMMA.16816.F32.BF16 R176, R180.reuse, R172, R4 ;  /* 0x000000acb4b0723c */ /* 0x040fe20000041804 */
[----:B------:R-:W5:Y:S07]  /*b310*/  LDSM.16.MT88.4 R4, [R241+0x5900] ;  /* 0x00590000f104783b */ /* 0x000f6e0000004200 */
[C---:B------:R-:W-:Y:S01]  /*b320*/  HMMA.16816.F32.BF16 R172, R180.reuse, R174, R8 ;  /* 0x000000aeb4ac723c */ /* 0x040fe20000041808 */
[----:B------:R-:W3:Y:S07]  /*b330*/  LDSM.16.MT88.4 R8, [R240+0x5900] ;  /* 0x00590000f008783b */ /* 0x000eee0000004200 */
[C---:B-1----:R-:W-:Y:S01]  /*b340*/  HMMA.16816.F32.BF16 R168, R180.reuse, R164, R12 ;  /* 0x000000a4b4a8723c */ /* 0x042fe2000004180c */
[----:B------:R-:W1:Y:S07]  /*b350*/  LDSM.16.MT88.4 R12, [R244+0x8900] ;  /* 0x00890000f40c783b */ /* 0x000e6e0000004200 */
[C---:B------:R-:W-:Y:S01]  /*b360*/  HMMA.16816.F32.BF16 R164, R180.reuse, R166, R16 ;  /* 0x000000a6b4a4723c */ /* 0x040fe20000041810 */
[----:B------:R-:W1:Y:S07]  /*b370*/  LDSM.16.MT88.4 R16, [R242+0x8900] ;  /* 0x00890000f210783b */ /* 0x000e6e0000004200 */
[C---:B--2---:R-:W-:Y:S01]  /*b380*/  HMMA.16816.F32.BF16 R160, R180.reuse, R156, R20 ;  /* 0x0000009cb4a0723c */ /* 0x044fe20000041814 */
[----:B------:R-:W2:Y:S07]  /*b390*/  LDSM.16.MT88.4 R20, [R241+0x8900] ;  /* 0x00890000f114783b */ /* 0x000eae0000004200 */
[C---:B------:R-:W-:Y:S01]  /*b3a0*/  HMMA.16816.F32.BF16 R156, R180.reuse, R158, R24 ;  /* 0x0000009eb49c723c */ /* 0x040fe20000041818 */
[----:B------:R-:W1:Y:S07]  /*b3b0*/  LDSM.16.MT88.4 R24, [R240+0x8900] ;  /* 0x00890000f018783b */ /* 0x000e6e0000004200 */
[C---:B------:R-:W-:Y:S07]  /*b3c0*/  HMMA.16816.F32.BF16 R152, R180.reuse, R148, R28 ;  /* 0x00000094b498723c */ /* 0x040fee000004181c */
[----:B------:R-:W-:Y:S01]  /*b3d0*/  MOV R30, R138 ;  /* 0x0000008a001e7202 */ /* 0x000fe20000000f00 */
[C---:B------:R-:W-:Y:S04]  /*b3e0*/  HMMA.16816.F32.BF16 R148, R180.reuse, R150, R32 ;  /* 0x00000096b494723c */ /* 0x040fe80000041820 */
[----:B------:R-:W-:Y:S01]  /*b3f0*/  MOV R31, R139 ;  /* 0x0000008b001f7202 */ /* 0x000fe20000000f00 */
[----:B------:R-:W-:Y:S03]  /*b400*/  FADD.FTZ R184, R184, R30 ;  /* 0x0000001eb8b87221 */ /* 0x000fe60000010000 */
[C---:B----4-:R-:W-:Y:S04]  /*b410*/  HMMA.16816.F32.BF16 R144, R180.reuse, R140, R36 ;  /* 0x0000008cb490723c */ /* 0x050fe80000041824 */
[----:B------:R-:W-:Y:S02]  /*b420*/  FADD.FTZ R184, R198, R184 ;  /* 0x000000b8c6b87221 */ /* 0x000fe40000010000 */
[----:B------:R-:W-:Y:S02]  /*b430*/  FADD.FTZ R200, R200, R31 ;  /* 0x0000001fc8c87221 */ /* 0x000fe40000010000 */
[C---:B------:R-:W-:Y:S04]  /*b440*/  HMMA.16816.F32.BF16 R140, R180.reuse, R142, R40 ;  /* 0x0000008eb48c723c */ /* 0x040fe80000041828 */
[----:B------:R-:W-:Y:S02]  /*b450*/  FADD.FTZ R197, R197, R184 ;  /* 0x000000b8c5c57221 */ /* 0x000fe40000010000 */
[----:B------:R-:W-:Y:S02]  /*b460*/  FADD.FTZ R199, R199, R200 ;  /* 0x000000c8c7c77221 */ /* 0x000fe40000010000 */
[C---:B---3--:R-:W-:Y:S04]  /*b470*/  HMMA.16816.F32.BF16 R136, R180.reuse, R132, R44 ;  /* 0x00000084b488723c */ /* 0x048fe8000004182c */
[----:B------:R-:W-:Y:S02]  /*b480*/  FADD.FTZ R197, R196, R197 ;  /* 0x000000c5c4c57221 */ /* 0x000fe40000010000 */
[----:B------:R-:W-:Y:S02]  /*b490*/  FADD.FTZ R199, R195, R199 ;  /* 0x000000c7c3c77221 */ /* 0x000fe40000010000 */
[C---:B------:R-:W-:Y:S04]  /*b4a0*/  HMMA.16816.F32.BF16 R132, R180.reuse, R134, R48 ;  /* 0x00000086b484723c */ /* 0x040fe80000041830 */
[----:B------:R-:W-:Y:S02]  /*b4b0*/  FADD.FTZ R3, R3, R197 ;  /* 0x000000c503037221 */ /* 0x000fe40000010000 */
[----:B------:R-:W-:Y:S02]  /*b4c0*/  FADD.FTZ R194, R194, R199 ;  /* 0x000000c7c2c27221 */ /* 0x000fe40000010000 */
[C---:B-----5:R-:W-:Y:S04]  /*b4d0*/  HMMA.16816.F32.BF16 R52, R180.reuse, R4, R52 ;  /* 0x00000004b434723c */ /* 0x060fe80000041834 */
[----:B------:R-:W-:Y:S02]  /*b4e0*/  FADD.FTZ R3, R211, R3 ;  /* 0x00000003d3037221 */ /* 0x000fe40000010000 */
[----:B------:R-:W-:Y:S02]  /*b4f0*/  FADD.FTZ R194, R210, R194 ;  /* 0x000000c2d2c27221 */ /* 0x000fe40000010000 */
[C---:B------:R-:W-:Y:S01]  /*b500*/  HMMA.16816.F32.BF16 R56, R180.reuse, R6, R56 ;  /* 0x00000006b438723c */ /* 0x040fe20000041838 */
[----:B------:R-:W3:Y:S03]  /*b510*/  LDSM.16.MT88.4 R4, [R244+0xb900] ;  /* 0x00b90000f404783b */ /* 0x000ee60000004200 */
[----:B------:R-:W-:Y:S02]  /*b520*/  FADD.FTZ R207, R207, R3 ;  /* 0x00000003cfcf7221 */ /* 0x000fe40000010000 */
[----:B------:R-:W-:Y:S02]  /*b530*/  FADD.FTZ R209, R209, R194 ;  /* 0x000000c2d1d17221 */ /* 0x000fe40000010000 */
[C---:B------:R-:W-:Y:S04]  /*b540*/  HMMA.16816.F32.BF16 R60, R180.reuse, R8, R60 ;  /* 0x00000008b43c723c */ /* 0x040fe8000004183c */
[----:B------:R-:W-:Y:S02]  /*b550*/  FADD.FTZ R209, R206, R209 ;  /* 0x000000d1ced17221 */ /* 0x000fe40000010000 */
[----:B------:R-:W-:Y:S02]  /*b560*/  FADD.FTZ R207, R205, R207 ;  /* 0x000000cfcdcf7221 */ /* 0x000fe40000010000 */
[C---:B------:R-:W-:Y:S01]  /*b570*/  HMMA.16816.F32.BF16 R64, R180.reuse, R10, R64 ;  /* 0x0000000ab440723c */ /* 0x040fe20000041840 */
[----:B------:R-:W4:Y:S03]  /*b580*/  LDSM.16.MT88.4 R8, [R242+0xb900] ;  /* 0x00b90000f208783b */ /* 0x000f260000004200 */
[----:B------:R-:W-:Y:S02]  /*b590*/  FADD.FTZ R212, R212, R209 ;  /* 0x000000d1d4d47221 */ /* 0x000fe40000010000 */
[----:B------:R-:W-:Y:S02]  /*b5a0*/  FADD.FTZ R204, R204, R207 ;  /* 0x000000cfcccc7221 */ /* 0x000fe40000010000 */
[C---:B-1----:R-:W-:Y:S04]  /*b5b0*/  HMMA.16816.F32.BF16 R68, R180.reuse, R12, R68 ;  /* 0x0000000cb444723c */ /* 0x042fe80000041844 */
[----:B------:R-:W-:Y:S02]  /*b5c0*/  FADD.FTZ R212, R201, R212 ;  /* 0x000000d4c9d47221 */ /* 0x000fe40000010000 */
[----:B------:R-:W-:Y:S02]  /*b5d0*/  FADD.FTZ R204, R203, R204 ;  /* 0x000000cccbcc7221 */ /* 0x000fe40000010000 */
[C---:B------:R-:W-:Y:S01]  /*b5e0*/  HMMA.16816.F32.BF16 R72, R180.reuse, R14, R72 ;  /* 0x0000000eb448723c */ /* 0x040fe20000041848 */
[----:B------:R-:W1:Y:S03]  /*b5f0*/  LDSM.16.MT88.4 R12, [R241+0xb900] ;  /* 0x00b90000f10c783b */ /* 0x000e660000004200 */
        /* <DEDUP_REMOVED lines=18> */
[----:B------:R-:W-:Y:S04]  /*b720*/  FADD.FTZ R3, R214, R193 ;  /* 0x000000c1d6037221 */ /* 0x000fe80000010000 */
[C---:B---3--:R-:W-:Y:S01]  /*b730*/  HMMA.16816.F32.BF16 R100, R180.reuse, R4, R100 ;  /* 0x00000004b464723c */ /* 0x048fe20000041864 */
[----:B------:R2:W-:Y:S07]  /*b740*/  STL [R1+0x60], R3 ;  /* 0x0000600301007387 */ /* 0x0005ee0000100800 */
[C---:B------:R-:W-:Y:S01]  /*b750*/  HMMA.16816.F32.BF16 R104, R180.reuse, R6, R104 ;  /* 0x00000006b468723c */ /* 0x040fe20000041868 */
[----:B------:R-:W3:Y:S07]  /*b760*/  LDSM.16.MT88.4 R4, [R240+0xb900] ;  /* 0x00b90000f004783b */ /* 0x000eee0000004200 */
[C---:B----4-:R-:W-:Y:S08]  /*b770*/  HMMA.16816.F32.BF16 R108, R180.reuse, R8, R108 ;  /* 0x00000008b46c723c */ /* 0x050ff0000004186c */
[C---:B------:R-:W-:Y:S04]  /*b780*/  HMMA.16816.F32.BF16 R112, R180.reuse, R10, R112 ;  /* 0x0000000ab470723c */ /* 0x040fe80000041870 */
[----:B--2---:R-:W-:Y:S04]  /*b790*/  MOV R3, R0 ;  /* 0x0000000000037202 */ /* 0x004fe80000000f00 */
[C---:B-1----:R-:W-:Y:S08]  /*b7a0*/  HMMA.16816.F32.BF16 R116, R180.reuse, R12, R116 ;  /* 0x0000000cb474723c */ /* 0x042ff00000041874 */
[C---:B------:R-:W-:Y:S08]  /*b7b0*/  HMMA.16816.F32.BF16 R120, R180.reuse, R14, R120 ;  /* 0x0000000eb478723c */ /* 0x040ff00000041878 */
[C---:B---3--:R-:W-:Y:S08]  /*b7c0*/  HMMA.16816.F32.BF16 R124, R180.reuse, R4, R124 ;  /* 0x00000004b47c723c */ /* 0x048ff0000004187c */
[----:B------:R-:W-:Y:S07]  /*b7d0*/  HMMA.16816.F32.BF16 R128, R180, R6, R128 ;  /* 0x00000006b480723c */ /* 0x000fee0000041880 */
[----:B------:R-:W-:Y:S01]  /*b7e0*/  MOV R180, R2 ;  /* 0x0000000200b47202 */ /* 0x000fe20000000f00 */
[----:B------:R-:W-:Y:S01]  /*b7f0*/  FADD.FTZ R183, R192, R187 ;  /* 0x000000bbc0b77221 */ /* 0x000fe20000010000 */
[----:B------:R-:W-:-:S05]  /*b800*/  @P0 BRA `(.L_x_772) ;  /* 0xffffb54000000947 */ /* 0x000fca000383ffff */
.L_x_771:
[----:B------:R-:W2:Y:S04]  /*b810*/  LDL.LU R5, [R1+0x60] ;  /* 0x0000600001057983 */ /* 0x000ea80000300800 */
[----:B------:R-:W1:Y:S01]  /*b820*/  SHFL.BFLY PT, R4, R183, 0x2, 0x1f ;  /* 0x0c401f00b7047f89 */ /* 0x000e6200000e0000 */
[----:B------:R-:W-:-:S02]  /*b830*/  MOV R6, c[0x0][0x4e8] ;  /* 0x00013a0000067a02 */ /* 0x000fc40000000f00 */
[----:B------:R-:W-:Y:S01]  /*b840*/  MOV R11, RZ ;  /* 0x000000ff000b7202 */ /* 0x000fe20000000f00 */
[----:B------:R-:W3:Y:S01]  /*b850*/  LDL.LU R15, [R1+0x8] ;  /* 0x00000800010f7983 */ /* 0x000ee20000300800 */
[----:B------:R-:W-:-:S03]  /*b860*/  ISETP.NE.AND P4, PT, R6, 0x1, PT ;  /* 0x000000010600780c */ /* 0x000fc60003f85270 */
[----:B------:R-:W4:Y:S01]  /*b870*/  S2R R8, SR_TID.X ;  /* 0x0000000000087919 */ /* 0x000f220000002100 */
[----:B------:R-:W4:Y:S01]  /*b880*/  S2UR UR7, SR_CTAID.Y ;  /* 0x00000000000779c3 */ /* 0x000f220000002600 */
[----:B------:R-:W-:Y:S02]  /*b890*/  ULDC.64 UR4, c[0x0][0x490] ;  /* 0x0001240000047ab9 */ /* 0x000fe40000000a00 */
[----:B------:R-:W3:Y:S04]  /*b8a0*/  LDL.LU R17, [R1+0x1c] ;  /* 0x00001c0001117983 */ /* 0x000ee80000300800 */
[----:B------:R-:W3:Y:S01]  /*b8b0*/  LDL.LU R24, [R1+0x4] ;  /* 0x0000040001187983 */ /* 0x000ee20000300800 */
[----:B-1----:R-:W-:-:S05]  /*b8c0*/  FADD.FTZ R183, R4, R183 ;  /* 0x000000b704b77221 */ /* 0x002fca0000010000 */
[----:B------:R-:W1:Y:S01]  /*b8d0*/  SHFL.BFLY PT, R4, R183, 0x1, 0x1f ;  /* 0x0c201f00b7047f89 */ /* 0x000e6200000e0000 */
[----:B----4-:R-:W-:Y:S01]  /*b8e0*/  SHF.R.S32.HI R9, RZ, 0x1f, R8 ;  /* 0x0000001fff097819 */ /* 0x010fe20000011408 */
[----:B-1----:R-:W-:-:S05]  /*b8f0*/  FADD.FTZ R4, R183, R4 ;  /* 0x00000004b7047221 */ /* 0x002fca0000010000 */
[----:B------:R-:W-:Y:S01]  /*b900*/  FSETP.NE.FTZ.AND P0, PT, R4, RZ, PT ;  /* 0x000000ff0400720b */ /* 0x000fe20003f15000 */
[----:B------:R-:W-:Y:S01]  /*b910*/  USHF.R.S32.HI UR6, URZ, 0x1f, UR7 ;  /* 0x0000001f3f067899 */ /* 0x000fe20008011407 */
[----:B------:R-:W-:-:S03]  /*b920*/  MOV R16, 0xff800000 ;  /* 0xff80000000107802 */ /* 0x000fc60000000f00 */
[----:B------:R-:W-:Y:S01]  /*b930*/  UIMAD UR8, UR6, UR4, URZ ;  /* 0x00000004060872a4 */ /* 0x000fe2000f8e023f */
[----:B------:R-:W-:Y:S06]  /*b940*/  BAR.SYNC.DEFER_BLOCKING 0x1, 0x100 ;  /* 0x0044000000007b1d */ /* 0x000fec0000010000 */
[----:B--2---:R-:W1:Y:S01]  /*b950*/  SHFL.BFLY PT, R3, R5, 0x2, 0x1f ;  /* 0x0c401f0005037f89 */ /* 0x004e6200000e0000 */
[----:B---3--:R-:W-:Y:S01]  /*b960*/  @P4 IMAD.HI.U32 R10, R15, c[0x0][0x4ec], RZ ;  /* 0x00013b000f0a4a27 */ /* 0x008fe200078e00ff */
[----:B------:R-:W-:-:S04]  /*b970*/  MOV R7, R15 ;  /* 0x0000000f00077202 */ /* 0x000fc80000000f00 */
[----:B------:R-:W-:Y:S02]  /*b980*/  @P4 SHF.R.U32.HI R7, RZ, c[0x0][0x4f0], R10 ;  /* 0x00013c00ff074a19 */ /* 0x000fe4000001160a */
[----:B------:R-:W-:Y:S02]  /*b990*/  MOV R10, RZ ;  /* 0x000000ff000a7202 */ /* 0x000fe40000000f00 */
[----:B------:R-:W-:Y:S01]  /*b9a0*/  IADD3 R13, -R7, RZ, RZ ;  /* 0x000000ff070d7210 */ /* 0x000fe20007ffe1ff */
[----:B-1----:R-:W-:-:S05]  /*b9b0*/  FADD.FTZ R3, R3, R5 ;  /* 0x0000000503037221 */ /* 0x002fca0000010000 */
[----:B------:R-:W1:Y:S01]  /*b9c0*/  SHFL.BFLY PT, R5, R3, 0x1, 0x1f ;  /* 0x0c201f0003057f89 */ /* 0x000e6200000e0000 */
[----:B------:R-:W2:Y:S01]  /*b9d0*/  @P0 MUFU.RCP R10, R4 ;  /* 0x00000004000a0308 */ /* 0x000ea20000001000 */
[----:B-1----:R-:W-:Y:S01]  /*b9e0*/  FADD.FTZ R5, R3, R5 ;  /* 0x0000000503057221 */ /* 0x002fe20000010000 */
[CC--:B------:R-:W-:Y:S01]  /*b9f0*/  LEA.HI R3, R9.reuse, R8.reuse, RZ, 0x5 ;  /* 0x0000000809037211 */ /* 0x0c0fe200078f28ff */
[C---:B--2---:R-:W-:Y:S01]  /*ba00*/  FMUL.FTZ R83, R10.reuse, R83 ;  /* 0x000000530a537220 */ /* 0x044fe20000410000 */
[----:B------:R-:W-:Y:S02]  /*ba10*/  LEA.HI R9, R9, R8, RZ, 0x2 ;  /* 0x0000000809097211 */ /* 0x000fe400078f10ff */
[----:B------:R-:W-:Y:S01]  /*ba20*/  FSETP.NE.FTZ.AND P1, PT, R5, RZ, PT ;  /* 0x000000ff0500720b */ /* 0x000fe20003f35000 */
[----:B------:R-:W-:Y:S01]  /*ba30*/  FMUL.FTZ R82, R10, R82 ;  /* 0x000000520a527220 */ /* 0x000fe20000410000 */
[----:B------:R-:W-:Y:S02]  /*ba40*/  LOP3.LUT R12, R3, 0xffffffe0, RZ, 0xc0, !PT ;  /* 0xffffffe0030c7812 */ /* 0x000fe400078ec0ff */
[----:B------:R-:W-:-:S02]  /*ba50*/  LOP3.LUT R14, R9, 0xfffffffc, RZ, 0xc0, !PT ;  /* 0xfffffffc090e7812 */ /* 0x000fc400078ec0ff */
[----:B------:R-:W-:Y:S02]  /*ba60*/  F2FP.BF16.PACK_AB R82, R83, R82 ;  /* 0x000000525352723e */ /* 0x000fe400000010ff */
[----:B------:R-:W2:Y:S01]  /*ba70*/  LDL R83, [R1] ;  /* 0x0000000001537983 */ /* 0x000ea20000100800 */
[-C--:B------:R-:W-:Y:S02]  /*ba80*/  IADD3 R12, -R12, R8.reuse, RZ ;  /* 0x000000080c0c7210 */ /* 0x080fe40007ffe1ff */
[----:B------:R-:W-:Y:S02]  /*ba90*/  IADD3 R8, -R14, R8, RZ ;  /* 0x000000080e087210 */ /* 0x000fe40007ffe1ff */
[----:B------:R-:W1:Y:S01]  /*baa0*/  @P1 MUFU.RCP R11, R5 ;  /* 0x00000005000b1308 */ /* 0x000e620000001000 */
[----:B------:R-:W-:Y:S01]  /*bab0*/  LOP3.LUT P3, RZ, R12, 0x3, RZ, 0xc0, !PT ;  /* 0x000000030cff7812 */ /* 0x000fe2000786c0ff */
[----:B------:R-:W-:Y:S02]  /*bac0*/  IMAD R12, R13, c[0x0][0x4e8], R15 ;  /* 0x00013a000d0c7a24 */ /* 0x000fe400078e020f */
[----:B-1----:R-:W-:-:S02]  /*bad0*/  FMUL.FTZ R81, R11, R81 ;  /* 0x000000510b517220 */ /* 0x002fc40000410000 */
[----:B------:R-:W-:-:S05]  /*bae0*/  FMUL.FTZ R80, R11, R80 ;  /* 0x000000500b507220 */ /* 0x000fca0000410000 */
[----:B------:R-:W-:Y:S02]  /*baf0*/  F2FP.BF16.PACK_AB R80, R81, R80 ;  /* 0x000000505150723e */ /* 0x000fe400000010ff */
[----:B------:R1:W5:Y:S01]  /*bb00*/  LDL R81, [R1+0x14] ;  /* 0x0000140001517983 */ /* 0x0003620000100800 */
[----:B------:R3:W4:Y:S01]  /*bb10*/  @P0 MUFU.LG2 R14, R4 ;  /* 0x00000004000e0308 */ /* 0x0007220000000c00 */
[--C-:B------:R-:W-:Y:S02]  /*bb20*/  SHF.R.S32.HI R13, RZ, 0x2, R9.reuse ;  /* 0x00000002ff0d7819 */ /* 0x100fe40000011409 */
[----:B------:R-:W-:-:S05]  /*bb30*/  SHF.R.S32.HI R9, RZ, 0x1f, R9 ;  /* 0x0000001fff097819 */ /* 0x000fca0000011409 */
[----:B------:R-:W1:Y:S01]  /*bb40*/  @P1 MUFU.LG2 R5, R5 ;  /* 0x0000000500051308 */ /* 0x000e620000000c00 */
[----:B------:R-:W-:Y:S02]  /*bb50*/  LEA.HI R9, R9, R13, RZ, 0x3 ;  /* 0x0000000d09097211 */ /* 0x000fe400078f18ff */
[----:B---3--:R-:W-:Y:S01]  /*bb60*/  @P0 MOV R4, 0x3f317218 ;  /* 0x3f31721800040802 */ /* 0x008fe20000000f00 */
[----:B----4-:R-:W-:Y:S01]  /*bb70*/  @P0 FMUL.FTZ R14, R14, 0.69314718246459960938 ;  /* 0x3f3172180e0e0820 */ /* 0x010fe20000410000 */
[----:B------:R-:W-:-:S03]  /*bb80*/  LOP3.LUT R9, R9, 0xfffffff8, RZ, 0xc0, !PT ;  /* 0xfffffff809097812 */ /* 0x000fc600078ec0ff */
[----:B------:R-:W-:Y:S01]  /*bb90*/  @P0 FMUL.FTZ R4, R4, c[0x0][0x2d0] ;  /* 0x0000b40004040a20 */ /* 0x000fe20000410000 */
[----:B------:R-:W-:Y:S02]  /*bba0*/  MOV R15, 0xff800000 ;  /* 0xff800000000f7802 */ /* 0x000fe40000000f00 */
[----:B------:R-:W-:Y:S01]  /*bbb0*/  IADD3 R13, R13, -R9, RZ ;  /* 0x800000090d0d7210 */ /* 0x000fe20007ffe0ff */
[----:B------:R-:W-:Y:S01]  /*bbc0*/  @P0 FFMA.FTZ R15, R4, R0, R14 ;  /* 0x00000000040f0223 */ /* 0x000fe2000001000e */
[----:B------:R-:W-:Y:S01]  /*bbd0*/  @P1 MOV R9, 0x3f317218 ;  /* 0x3f31721800091802 */ /* 0x000fe20000000f00 */
[----:B------:R-:W3:Y:S01]  /*bbe0*/  S2R R0, SR_CTAID.Z ;  /* 0x0000000000007919 */ /* 0x000ee20000002700 */
[----:B-1----:R-:W-:Y:S01]  /*bbf0*/  @P1 FMUL.FTZ R5, R5, 0.69314718246459960938 ;  /* 0x3f31721805051820 */ /* 0x002fe20000410000 */
[----:B------:R-:W-:Y:S02]  /*bc00*/  SHF.R.S32.HI R3, RZ, 0x5, R3 ;  /* 0x00000005ff037819 */ /* 0x000fe40000011403 */
[----:B------:R-:W-:Y:S01]  /*bc10*/  @P1 FMUL.FTZ R9, R9, c[0x0][0x2d0] ;  /* 0x0000b40009091a20 */ /* 0x000fe20000410000 */
[----:B------:R-:W-:-:S03]  /*bc20*/  UIMAD.WIDE.U32 UR10, UR7, UR4, URZ ;  /* 0x00000004070a72a5 */ /* 0x000fc6000f8e003f */
[----:B------:R-:W-:Y:S01]  /*bc30*/  @P1 FFMA.FTZ R16, R9, R2, R5 ;  /* 0x0000000209101223 */ /* 0x000fe20000010005 */
[----:B------:R-:W-:Y:S01]  /*bc40*/  SHF.R.S32.HI R2, RZ, 0x1f, R3 ;  /* 0x0000001fff027819 */ /* 0x000fe20000011403 */
[----:B------:R-:W-:Y:S01]  /*bc50*/  UIMAD UR8, UR7, UR5, UR8 ;  /* 0x00000005070872a4 */ /* 0x000fe2000f8e0208 */
[----:B------:R-:W1:Y:S02]  /*bc60*/  S2R R5, SR_CTAID.X ;  /* 0x0000000000057919 */ /* 0x000e640000002500 */
[----:B------:R-:W-:Y:S01]  /*bc70*/  ULDC.64 UR4, c[0x0][0x3e8] ;  /* 0x0000fa0000047ab9 */ /* 0x000fe20000000a00 */
[----:B------:R-:W-:Y:S01]  /*bc80*/  LEA.HI R9, R2, R3, RZ, 0x3 ;  /* 0x0000000302097211 */ /* 0x000fe200078f18ff */
[----:B------:R-:W-:Y:S01]  /*bc90*/  UIMAD UR6, UR6, UR4, URZ ;  /* 0x00000004060672a4 */ /* 0x000fe2000f8e023f */
[----:B------:R-:W-:Y:S01]  /*bca0*/  LEA.HI R4, R8, R8, RZ, 0x1 ;  /* 0x0000000808047211 */ /* 0x000fe200078f08ff */
[----:B------:R-:W-:Y:S01]  /*bcb0*/  UIMAD.WIDE.U32 UR14, UR7, UR4, URZ ;  /* 0x00000004070e72a5 */ /* 0x000fe2000f8e003f */
[----:B------:R-:W-:Y:S01]  /*bcc0*/  LOP3.LUT R9, R9, 0xffffff8, RZ, 0xc0, !PT ;  /* 0x0ffffff809097812 */ /* 0x000fe200078ec0ff */
[----:B------:R-:W-:Y:S01]  /*bcd0*/  UIMAD UR5, UR7, UR5, UR6 ;  /* 0x00000005070572a4 */ /* 0x000fe2000f8e0206 */
[----:B------:R-:W-:Y:S01]  /*bce0*/  LOP3.LUT R14, R4, 0x1ffffffe, RZ, 0xc0, !PT ;  /* 0x1ffffffe040e7812 */ /* 0x000fe200078ec0ff */
[----:B------:R-:W-:Y:S01]  /*bcf0*/  UIADD3 UR8, UR11, UR8, URZ ;  /* 0x000000080b087290 */ /* 0x000fe2000fffe03f */
[----:B------:R-:W-:Y:S01]  /*bd00*/  IADD3 R9, R3, -R9, RZ ;  /* 0x8000000903097210 */ /* 0x000fe20007ffe0ff */
[----:B------:R-:W-:Y:S01]  /*bd10*/  UIADD3 UR5, UR15, UR5, URZ ;  /* 0x000000050f057290 */ /* 0x000fe2000fffe03f */
[----:B---3--:R-:W-:-:S02]  /*bd20*/  SHF.R.S32.HI R2, RZ, 0x1f, R0 ;  /* 0x0000001fff027819 */ /* 0x008fc40000011400 */
[----:B------:R-:W-:Y:S02]  /*bd30*/  LEA R3, R3, R8, 0x9 ;  /* 0x0000000803037211 */ /* 0x000fe400078e48ff */
[----:B------:R-:W-:Y:S02]  /*bd40*/  IADD3 R14, R8, -R14, RZ ;  /* 0x8000000e080e7210 */ /* 0x000fe40007ffe0ff */
[----:B------:R-:W-:Y:S02]  /*bd50*/  SHF.R.S32.HI R8, RZ, 0x2, R17 ;  /* 0x00000002ff087819 */ /* 0x000fe40000011411 */
[C---:B------:R-:W-:Y:S02]  /*bd60*/  R2P PR, R13.reuse, 0x6 ;  /* 0x000000060d007804 */ /* 0x040fe40000000000 */
[C---:B------:R-:W-:Y:S02]  /*bd70*/  LOP3.LUT R17, R13.reuse, 0x1, RZ, 0xc0, !PT ;  /* 0x000000010d117812 */ /* 0x040fe400078ec0ff */
[----:B------:R-:W-:Y:S01]  /*bd80*/  SHF.L.U32 R13, R13, 0x6, RZ ;  /* 0x000000060d0d7819 */ /* 0x000fe200000006ff */
[----:B------:R-:W-:Y:S01]  /*bd90*/  IMAD R4, R2, c[0x0][0x3f0], RZ ;  /* 0x0000fc0002047a24 */ /* 0x000fe200078e02ff */
[----:B------:R-:W-:-:S02]  /*bda0*/  MOV R21, UR11 ;  /* 0x0000000b00157c02 */ /* 0x000fc40008000f00 */
[----:B------:R-:W-:Y:S01]  /*bdb0*/  MOV R19, UR15 ;  /* 0x0000000f00137c02 */ /* 0x000fe20008000f00 */
[----:B------:R-:W-:Y:S01]  /*bdc0*/  IMAD R2, R2, c[0x0][0x498], RZ ;  /* 0x0001260002027a24 */ /* 0x000fe200078e02ff */
[----:B------:R-:W-:Y:S02]  /*bdd0*/  MOV R20, UR10 ;  /* 0x0000000a00147c02 */ /* 0x000fe40008000f00 */
[----:B------:R-:W-:Y:S02]  /*bde0*/  MOV R18, UR14 ;  /* 0x0000000e00127c02 */ /* 0x000fe40008000f00 */
[----:B------:R-:W-:Y:S02]  /*bdf0*/  MOV R21, UR8 ;  /* 0x0000000800157c02 */ /* 0x000fe40008000f00 */
[----:B------:R-:W-:Y:S02]  /*be00*/  MOV R19, UR5 ;  /* 0x0000000500137c02 */ /* 0x000fe40008000f00 */
[----:B------:R-:W-:-:S02]  /*be10*/  LEA R8, R9, R8, 0x4 ;  /* 0x0000000809087211 */ /* 0x000fc400078e20ff */
[----:B------:R-:W-:Y:S01]  /*be20*/  LOP3.LUT R13, R13, 0x1c0, RZ, 0xc0, !PT ;  /* 0x000001c00d0d7812 */ /* 0x000fe200078ec0ff */
[----:B------:R-:W-:Y:S01]  /*be30*/  IMAD R4, R0, c[0x0][0x3f4], R4 ;  /* 0x0000fd0000047a24 */ /* 0x000fe200078e0204 */
[----:B------:R-:W-:Y:S01]  /*be40*/  LEA R14, R14, R8, 0x3 ;  /* 0x000000080e0e7211 */ /* 0x000fe200078e18ff */
[----:B------:R-:W-:Y:S01]  /*be50*/  IMAD.WIDE.U32 R18, R0, c[0x0][0x3f0], R18 ;  /* 0x0000fc0000127a25 */ /* 0x000fe200078e0012 */
[----:B------:R-:W-:-:S03]  /*be60*/  LEA.HI R13, R13, R13, RZ, 0x1d ;  /* 0x0000000d0d0d7211 */ /* 0x000fc600078fe8ff */
[C---:B------:R-:W-:Y:S02]  /*be70*/  IMAD R2, R0.reuse, c[0x0][0x49c], R2 ;  /* 0x0001270000027a24 */ /* 0x040fe400078e0202 */
[----:B------:R-:W-:Y:S01]  /*be80*/  IMAD.WIDE.U32 R20, R0, c[0x0][0x498], R20 ;  /* 0x0001260000147a25 */ /* 0x000fe200078e0014 */
[----:B------:R-:W-:Y:S02]  /*be90*/  SHF.R.S32.HI R0, RZ, 0x1f, R7 ;  /* 0x0000001fff007819 */ /* 0x000fe40000011407 */
[----:B-1----:R-:W-:Y:S01]  /*bea0*/  LEA R8, R5, R8, 0x7 ;  /* 0x0000000805087211 */ /* 0x002fe200078e38ff */
[----:B------:R-:W-:Y:S01]  /*beb0*/  IMAD R6, R6, c[0x0][0x388], RZ ;  /* 0x0000e20006067a24 */ /* 0x000fe200078e02ff */
[----:B------:R-:W-:Y:S02]  /*bec0*/  ISETP.NE.U32.AND P0, PT, R17, 0x1, PT ;  /* 0x000000011100780c */ /* 0x000fe40003f05070 */
[----:B------:R-:W-:Y:S01]  /*bed0*/  LEA R14, R5, R14, 0x7 ;  /* 0x0000000e050e7211 */ /* 0x000fe200078e38ff */
[----:B------:R-:W-:Y:S01]  /*bee0*/  IMAD R0, R0, c[0x0][0x3e0], RZ ;  /* 0x0000f80000007a24 */ /* 0x000fe200078e02ff */
[----:B------:R-:W-:-:S02]  /*bef0*/  IADD3 R19, R19, R4, RZ ;  /* 0x0000000413137210 */ /* 0x000fc40007ffe0ff */
[----:B------:R-:W-:Y:S02]  /*bf00*/  LEA R3, R3, R13, 0x1 ;  /* 0x0000000d03037211 */ /* 0x000fe400078e08ff */
[-C--:B------:R-:W-:Y:S01]  /*bf10*/  ISETP.GE.OR P5, PT, R8, R6.reuse, P3 ;  /* 0x000000060800720c */ /* 0x080fe20001fa6670 */
[----:B------:R-:W-:Y:S01]  /*bf20*/  @P4 IMAD.HI.U32 R5, R14, c[0x0][0x4ec], RZ ;  /* 0x00013b000e054a27 */ /* 0x000fe200078e00ff */
[----:B------:R-:W-:Y:S02]  /*bf30*/  IADD3 R8, R8, 0x8, RZ ;  /* 0x0000000808087810 */ /* 0x000fe40007ffe0ff */
[----:B------:R-:W-:Y:S01]  /*bf40*/  SHF.L.U32 R3, R3, 0x1, RZ ;  /* 0x0000000103037819 */ /* 0x000fe200000006ff */
[C---:B------:R-:W-:Y:S02]  /*bf50*/  IMAD R0, R7.reuse, c[0x0][0x3e4], R0 ;  /* 0x0000f90007007a24 */ /* 0x040fe400078e0200 */
[----:B------:R-:W-:Y:S01]  /*bf60*/  IMAD.WIDE.U32 R18, R7, c[0x0][0x3e0], R18 ;  /* 0x0000f80007127a25 */ /* 0x000fe200078e0012 */
[----:B------:R-:W-:-:S02]  /*bf70*/  ISETP.GE.OR P3, PT, R8, R6, P3 ;  /* 0x000000060800720c */ /* 0x000fc40001f66670 */
[----:B------:R-:W-:Y:S02]  /*bf80*/  MOV R7, R14 ;  /* 0x0000000e00077202 */ /* 0x000fe40000000f00 */
[----:B------:R-:W-:Y:S02]  /*bf90*/  IADD3 R8, R3, 0x80, RZ ;  /* 0x0000008003087810 */ /* 0x000fe40007ffe0ff */
[----:B------:R-:W-:Y:S02]  /*bfa0*/  @P4 SHF.R.U32.HI R7, RZ, c[0x0][0x4f0], R5 ;  /* 0x00013c00ff074a19 */ /* 0x000fe40000011605 */
[----:B------:R-:W-:Y:S02]  /*bfb0*/  IADD3 R19, R19, R0, RZ ;  /* 0x0000000013137210 */ /* 0x000fe40007ffe0ff */
[----:B------:R-:W-:Y:S02]  /*bfc0*/  IADD3 R0, R3, 0x70, RZ ;  /* 0x0000007003007810 */ /* 0x000fe40007ffe0ff */
[----:B------:R-:W-:-:S02]  /*bfd0*/  @P0 IADD3 R0, R8, 0x10, RZ ;  /* 0x0000001008000810 */ /* 0x000fc40007ffe0ff */
[----:B------:R-:W-:Y:S02]  /*bfe0*/  SHF.R.S32.HI R8, RZ, 0x1f, R7 ;  /* 0x0000001fff087819 */ /* 0x000fe40000011407 */
[C---:B------:R-:W-:Y:S02]  /*bff0*/  IADD3 R20, P0, R7.reuse, R20, RZ ;  /* 0x0000001407147210 */ /* 0x040fe40007f1e0ff */
[----:B------:R-:W-:-:S05]  /*c000*/  IADD3 R7, -R7, RZ, RZ ;  /* 0x000000ff07077210 */ /* 0x000fca0007ffe1ff */
[----:B------:R-:W-:Y:S01]  /*c010*/  IMAD R7, R7, c[0x0][0x4e8], R14 ;  /* 0x00013a0007077a24 */ /* 0x000fe200078e020e */
[----:B------:R-:W-:Y:S01]  /*c020*/  MOV R5, 0x20 ;  /* 0x0000002000057802 */ /* 0x000fe20000000f00 */
[C---:B------:R-:W-:Y:S01]  /*c030*/  FMUL.FTZ R177, R11.reuse, R177 ;  /* 0x000000b10bb17220 */ /* 0x040fe20000410000 */
[----:B------:R-:W-:Y:S01]  /*c040*/  SHF.R.S32.HI R4, RZ, 0x1f, R12 ;  /* 0x0000001fff047819 */ /* 0x000fe2000001140c */
[C---:B------:R-:W-:Y:S01]  /*c050*/  FMUL.FTZ R176, R11.reuse, R176 ;  /* 0x000000b00bb07220 */ /* 0x040fe20000410000 */
[----:B------:R-:W-:Y:S01]  /*c060*/  IADD3.X R21, R8, R21, R2, P0, !PT ;  /* 0x0000001508157210 */ /* 0x000fe200007fe402 */
[C---:B------:R-:W-:Y:S01]  /*c070*/  FMUL.FTZ R179, R10.reuse, R179 ;  /* 0x000000b30ab37220 */ /* 0x040fe20000410000 */
[----:B------:R-:W-:Y:S01]  /*c080*/  SHF.R.S32.HI R9, RZ, 0x1f, R7 ;  /* 0x0000001fff097819 */ /* 0x000fe20000011407 */
[----:B------:R-:W-:Y:S01]  /*c090*/  FMUL.FTZ R178, R10, R178 ;  /* 0x000000b20ab27220 */ /* 0x000fe20000410000 */
[----:B------:R-:W-:Y:S01]  /*c0a0*/  MOV R2, 0x40 ;  /* 0x0000004000027802 */ /* 0x000fe20000000f00 */
[----:B------:R-:W-:-:S02]  /*c0b0*/  FMUL.FTZ R173, R11, R173 ;  /* 0x000000ad0bad7220 */ /* 0x000fc40000410000 */
[----:B------:R-:W-:Y:S02]  /*c0c0*/  FMUL.FTZ R172, R11, R172 ;  /* 0x000000ac0bac7220 */ /* 0x000fe40000410000 */
[C---:B------:R-:W-:Y:S02]  /*c0d0*/  FMUL.FTZ R175, R10.reuse, R175 ;  /* 0x000000af0aaf7220 */ /* 0x040fe40000410000 */
[C---:B------:R-:W-:Y:S01]  /*c0e0*/  FMUL.FTZ R174, R10.reuse, R174 ;  /* 0x000000ae0aae7220 */ /* 0x040fe20000410000 */
[----:B------:R-:W-:Y:S01]  /*c0f0*/  SEL R5, R5, 0xffffffe0, !P1 ;  /* 0xffffffe005057807 */ /* 0x000fe20004800000 */
[C---:B------:R-:W-:Y:S02]  /*c100*/  FMUL.FTZ R169, R11.reuse, R169 ;  /* 0x000000a90ba97220 */ /* 0x040fe40000410000 */
[----:B------:R-:W-:Y:S02]  /*c110*/  FMUL.FTZ R168, R11, R168 ;  /* 0x000000a80ba87220 */ /* 0x000fe40000410000 */
[----:B------:R-:W-:-:S02]  /*c120*/  FMUL.FTZ R171, R10, R171 ;  /* 0x000000ab0aab7220 */ /* 0x000fc40000410000 */
[C---:B------:R-:W-:Y:S02]  /*c130*/  FMUL.FTZ R170, R10.reuse, R170 ;  /* 0x000000aa0aaa7220 */ /* 0x040fe40000410000 */
[C---:B------:R-:W-:Y:S02]  /*c140*/  FMUL.FTZ R165, R11.reuse, R165 ;  /* 0x000000a50ba57220 */ /* 0x040fe40000410000 */
[----:B------:R-:W-:Y:S02]  /*c150*/  FMUL.FTZ R164, R11, R164 ;  /* 0x000000a40ba47220 */ /* 0x000fe40000410000 */
[C---:B------:R-:W-:Y:S02]  /*c160*/  FMUL.FTZ R167, R10.reuse, R167 ;  /* 0x000000a70aa77220 */ /* 0x040fe40000410000 */
[----:B------:R-:W-:Y:S01]  /*c170*/  FMUL.FTZ R166, R10, R166 ;  /* 0x000000a60aa67220 */ /* 0x000fe20000410000 */
[----:B------:R-:W-:Y:S01]  /*c180*/  F2FP.BF16.PACK_AB R176, R177, R176 ;  /* 0x000000b0b1b0723e */ /* 0x000fe200000010ff */
[----:B------:R-:W-:Y:S01]  /*c190*/  FMUL.FTZ R161, R11, R161 ;  /* 0x000000a10ba17220 */ /* 0x000fe20000410000 */
[----:B------:R-:W-:Y:S01]  /*c1a0*/  F2FP.BF16.PACK_AB R178, R179, R178 ;  /* 0x000000b2b3b2723e */ /* 0x000fe200000010ff */
[----:B------:R-:W-:Y:S01]  /*c1b0*/  FMUL.FTZ R160, R11, R160 ;  /* 0x000000a00ba07220 */ /* 0x000fe20000410000 */
[----:B------:R-:W-:Y:S01]  /*c1c0*/  SEL R2, R2, 0xffffffc0, !P2 ;  /* 0xffffffc002027807 */ /* 0x000fe20005000000 */
[----:B------:R-:W-:-:S02]  /*c1d0*/  FMUL.FTZ R163, R10, R163 ;  /* 0x000000a30aa37220 */ /* 0x000fc40000410000 */
[C---:B------:R-:W-:Y:S01]  /*c1e0*/  FMUL.FTZ R162, R10.reuse, R162 ;  /* 0x000000a20aa27220 */ /* 0x040fe20000410000 */
[----:B------:R-:W-:Y:S01]  /*c1f0*/  F2FP.BF16.PACK_AB R172, R173, R172 ;  /* 0x000000acadac723e */ /* 0x000fe200000010ff */
[----:B------:R-:W-:Y:S01]  /*c200*/  FMUL.FTZ R157, R11, R157 ;  /* 0x0000009d0b9d7220 */ /* 0x000fe20000410000 */
[----:B------:R-:W-:Y:S01]  /*c210*/  F2FP.BF16.PACK_AB R174, R175, R174 ;  /* 0x000000aeafae723e */ /* 0x000fe200000010ff */
[----:B------:R-:W-:Y:S02]  /*c220*/  FMUL.FTZ R156, R11, R156 ;  /* 0x0000009c0b9c7220 */ /* 0x000fe40000410000 */
[C---:B------:R-:W-:Y:S02]  /*c230*/  FMUL.FTZ R159, R10.reuse, R159 ;  /* 0x0000009f0a9f7220 */ /* 0x040fe40000410000 */
[----:B------:R-:W-:Y:S02]  /*c240*/  FMUL.FTZ R158, R10, R158 ;  /* 0x0000009e0a9e7220 */ /* 0x000fe40000410000 */
[----:B------:R-:W-:-:S02]  /*c250*/  IMAD R4, R4, c[0x0][0x3d8], RZ ;  /* 0x0000f60004047a24 */ /* 0x000fc400078e02ff */
[----:B------:R-:W-:Y:S01]  /*c260*/  IMAD R9, R9, c[0x0][0x488], RZ ;  /* 0x0001220009097a24 */ /* 0x000fe200078e02ff */
[----:B------:R-:W-:Y:S01]  /*c270*/  F2FP.BF16.PACK_AB R168, R169, R168 ;  /* 0x000000a8a9a8723e */ /* 0x000fe200000010ff */
[----:B------:R-:W-:Y:S01]  /*c280*/  FMUL.FTZ R153, R11, R153 ;  /* 0x000000990b997220 */ /* 0x000fe20000410000 */
[----:B------:R-:W-:Y:S01]  /*c290*/  F2FP.BF16.PACK_AB R170, R171, R170 ;  /* 0x000000aaabaa723e */ /* 0x000fe200000010ff */
[----:B------:R-:W-:Y:S01]  /*c2a0*/  FMUL.FTZ R152, R11, R152 ;  /* 0x000000980b987220 */ /* 0x000fe20000410000 */
[----:B------:R-:W-:Y:S01]  /*c2b0*/  IADD3 R8, R3, R5, RZ ;  /* 0x0000000503087210 */ /* 0x000fe20007ffe0ff */
[C---:B------:R-:W-:Y:S02]  /*c2c0*/  FMUL.FTZ R155, R10.reuse, R155 ;  /* 0x0000009b0a9b7220 */ /* 0x040fe40000410000 */
[C---:B------:R-:W-:Y:S01]  /*c2d0*/  FMUL.FTZ R154, R10.reuse, R154 ;  /* 0x0000009a0a9a7220 */ /* 0x040fe20000410000 */
[----:B------:R-:W-:Y:S01]  /*c2e0*/  F2FP.BF16.PACK_AB R164, R165, R164 ;  /* 0x000000a4a5a4723e */ /* 0x000fe200000010ff */
[----:B------:R-:W-:Y:S01]  /*c2f0*/  FMUL.FTZ R149, R11, R149 ;  /* 0x000000950b957220 */ /* 0x000fe20000410000 */
[----:B------:R-:W-:Y:S01]  /*c300*/  F2FP.BF16.PACK_AB R166, R167, R166 ;  /* 0x000000a6a7a6723e */ /* 0x000fe200000010ff */
[----:B------:R-:W-:Y:S01]  /*c310*/  FMUL.FTZ R148, R11, R148 ;  /* 0x000000940b947220 */ /* 0x000fe20000410000 */
[----:B------:R-:W-:Y:S01]  /*c320*/  IADD3 R5, R5, R0, RZ ;  /* 0x0000000005057210 */ /* 0x000fe20007ffe0ff */
[----:B------:R-:W-:-:S02]  /*c330*/  FMUL.FTZ R151, R10, R151 ;  /* 0x000000970a977220 */ /* 0x000fc40000410000 */
[C---:B------:R-:W-:Y:S01]  /*c340*/  FMUL.FTZ R150, R10.reuse, R150 ;  /* 0x000000960a967220 */ /* 0x040fe20000410000 */
        /* <DEDUP_REMOVED lines=11> */
[----:B------:R-:W-:Y:S01]  /*c400*/  STS [R3+0x80], R176 ;  /* 0x000080b003007388 */ /* 0x000fe20000000800 */
[----:B------:R-:W-:-:S02]  /*c410*/  FMUL.FTZ R143, R10, R143 ;  /* 0x0000008f0a8f7220 */ /* 0x000fc40000410000 */
[----:B------:R-:W-:Y:S01]  /*c420*/  FMUL.FTZ R142, R10, R142 ;  /* 0x0000008e0a8e7220 */ /* 0x000fe20000410000 */
[----:B------:R-:W-:Y:S01]  /*c430*/  STS [R3+0x480], R178 ;  /* 0x000480b203007388 */ /* 0x000fe20000000800 */
[----:B------:R-:W-:Y:S02]  /*c440*/  IMAD R4, R12, c[0x0][0x3dc], R4 ;  /* 0x0000f7000c047a24 */ /* 0x000fe400078e0204 */
[----:B------:R-:W-:Y:S01]  /*c450*/  IMAD.WIDE.U32 R20, R7, c[0x0][0x488], R20 ;  /* 0x0001220007147a25 */ /* 0x000fe200078e0014 */
[----:B------:R-:W-:Y:S01]  /*c460*/  F2FP.BF16.PACK_AB R152, R153, R152 ;  /* 0x000000989998723e */ /* 0x000fe200000010ff */
[----:B------:R-:W-:Y:S02]  /*c470*/  STS [R0], R172 ;  /* 0x000000ac00007388 */ /* 0x000fe40000000800 */
[----:B------:R-:W-:Y:S01]  /*c480*/  IMAD R9, R7, c[0x0][0x48c], R9 ;  /* 0x0001230007097a24 */ /* 0x000fe200078e0209 */
[----:B------:R-:W-:Y:S01]  /*c490*/  IADD3 R7, R2, R0, RZ ;  /* 0x0000000002077210 */ /* 0x000fe20007ffe0ff */
[----:B------:R-:W-:Y:S01]  /*c4a0*/  FMUL.FTZ R137, R11, R137 ;  /* 0x000000890b897220 */ /* 0x000fe20000410000 */
[----:B------:R-:W-:Y:S01]  /*c4b0*/  F2FP.BF16.PACK_AB R154, R155, R154 ;  /* 0x0000009a9b9a723e */ /* 0x000fe200000010ff */
[----:B------:R-:W-:Y:S01]  /*c4c0*/  FMUL.FTZ R136, R11, R136 ;  /* 0x000000880b887220 */ /* 0x000fe20000410000 */
[----:B------:R-:W-:Y:S01]  /*c4d0*/  STS [R0+0x400], R174 ;  /* 0x000400ae00007388 */ /* 0x000fe20000000800 */
[----:B------:R-:W-:-:S02]  /*c4e0*/  FMUL.FTZ R139, R10, R139 ;  /* 0x0000008b0a8b7220 */ /* 0x000fc40000410000 */
[----:B------:R-:W-:Y:S02]  /*c4f0*/  FMUL.FTZ R138, R10, R138 ;  /* 0x0000008a0a8a7220 */ /* 0x000fe40000410000 */
[----:B------:R-:W-:Y:S01]  /*c500*/  IMAD.WIDE.U32 R12, R12, c[0x0][0x3d8], R18 ;  /* 0x0000f6000c0c7a25 */ /* 0x000fe200078e0012 */
[----:B------:R-:W-:Y:S01]  /*c510*/  IADD3 R18, R2, R8, RZ ;  /* 0x0000000802127210 */ /* 0x000fe20007ffe0ff */
[----:B------:R-:W-:Y:S01]  /*c520*/  STS [R8+0x80], R168 ;  /* 0x000080a808007388 */ /* 0x000fe20000000800 */
[----:B------:R-:W-:Y:S01]  /*c530*/  F2FP.BF16.PACK_AB R148, R149, R148 ;  /* 0x000000949594723e */ /* 0x000fe200000010ff */
[----:B------:R-:W-:Y:S01]  /*c540*/  FMUL.FTZ R133, R11, R133 ;  /* 0x000000850b857220 */ /* 0x000fe20000410000 */
[----:B------:R-:W-:Y:S01]  /*c550*/  F2FP.BF16.PACK_AB R150, R151, R150 ;  /* 0x000000969796723e */ /* 0x000fe200000010ff */
[----:B------:R-:W-:Y:S01]  /*c560*/  FMUL.FTZ R132, R11, R132 ;  /* 0x000000840b847220 */ /* 0x000fe20000410000 */
[----:B------:R-:W-:Y:S01]  /*c570*/  STS [R8+0x480], R170 ;  /* 0x000480aa08007388 */ /* 0x000fe20000000800 */
[C---:B------:R-:W-:Y:S01]  /*c580*/  FMUL.FTZ R135, R10.reuse, R135 ;  /* 0x000000870a877220 */ /* 0x040fe20000410000 */
[----:B------:R-:W-:Y:S01]  /*c590*/  IADD3 R2, R5, R2, RZ ;  /* 0x0000000205027210 */ /* 0x000fe20007ffe0ff */
[C---:B------:R-:W-:Y:S01]  /*c5a0*/  FMUL.FTZ R134, R10.reuse, R134 ;  /* 0x000000860a867220 */ /* 0x040fe20000410000 */
[----:B------:R-:W-:Y:S01]  /*c5b0*/  F2FP.BF16.PACK_AB R144, R145, R144 ;  /* 0x000000909190723e */ /* 0x000fe200000010ff */
[----:B------:R-:W-:Y:S01]  /*c5c0*/  FMUL.FTZ R53, R11, R53 ;  /* 0x000000350b357220 */ /* 0x000fe20000410000 */
[----:B------:R-:W-:Y:S01]  /*c5d0*/  F2FP.BF16.PACK_AB R146, R147, R146 ;  /* 0x000000929392723e */ /* 0x000fe200000010ff */
[----:B------:R-:W-:Y:S01]  /*c5e0*/  FMUL.FTZ R52, R11, R52 ;  /* 0x000000340b347220 */ /* 0x000fe20000410000 */
[----:B------:R-:W-:Y:S01]  /*c5f0*/  STS [R5], R164 ;  /* 0x000000a405007388 */ /* 0x000fe20000000800 */
[----:B------:R-:W-:-:S02]  /*c600*/  FMUL.FTZ R55, R10, R55 ;  /* 0x000000370a377220 */ /* 0x000fc40000410000 */
[C---:B------:R-:W-:Y:S01]  /*c610*/  FMUL.FTZ R54, R10.reuse, R54 ;  /* 0x000000360a367220 */ /* 0x040fe20000410000 */
[----:B------:R-:W-:Y:S01]  /*c620*/  STS [R5+0x400], R166 ;  /* 0x000400a605007388 */ /* 0x000fe20000000800 */
[----:B------:R-:W-:Y:S01]  /*c630*/  FMUL.FTZ R57, R11, R57 ;  /* 0x000000390b397220 */ /* 0x000fe20000410000 */
[----:B------:R-:W-:Y:S01]  /*c640*/  F2FP.BF16.PACK_AB R140, R141, R140 ;  /* 0x0000008c8d8c723e */ /* 0x000fe200000010ff */
[----:B------:R-:W-:Y:S01]  /*c650*/  FMUL.FTZ R56, R11, R56 ;  /* 0x000000380b387220 */ /* 0x000fe20000410000 */
[----:B------:R-:W-:Y:S01]  /*c660*/  F2FP.BF16.PACK_AB R142, R143, R142 ;  /* 0x0000008e8f8e723e */ /* 0x000fe200000010ff */
[C---:B------:R-:W-:Y:S01]  /*c670*/  FMUL.FTZ R59, R10.reuse, R59 ;  /* 0x0000003b0a3b7220 */ /* 0x040fe20000410000 */
[----:B------:R-:W-:Y:S01]  /*c680*/  STS [R14+0x80], R160 ;  /* 0x000080a00e007388 */ /* 0x000fe20000000800 */
[C---:B------:R-:W-:Y:S01]  /*c690*/  FMUL.FTZ R58, R10.reuse, R58 ;  /* 0x0000003a0a3a7220 */ /* 0x040fe20000410000 */
[----:B------:R-:W-:Y:S01]  /*c6a0*/  F2FP.BF16.PACK_AB R136, R137, R136 ;  /* 0x000000888988723e */ /* 0x000fe200000010ff */
[C---:B------:R-:W-:Y:S01]  /*c6b0*/  FMUL.FTZ R61, R11.reuse, R61 ;  /* 0x0000003d0b3d7220 */ /* 0x040fe20000410000 */
[----:B------:R-:W-:Y:S01]  /*c6c0*/  STS [R14+0x480], R162 ;  /* 0x000480a20e007388 */ /* 0x000fe20000000800 */
[----:B------:R-:W-:Y:S01]  /*c6d0*/  FMUL.FTZ R60, R11, R60 ;  /* 0x0000003c0b3c7220 */ /* 0x000fe20000410000 */
[----:B------:R-:W-:Y:S01]  /*c6e0*/  F2FP.BF16.PACK_AB R138, R139, R138 ;  /* 0x0000008a8b8a723e */ /* 0x000fe200000010ff */
[C---:B------:R-:W-:Y:S01]  /*c6f0*/  FMUL.FTZ R63, R10.reuse, R63 ;  /* 0x0000003f0a3f7220 */ /* 0x040fe20000410000 */
[----:B------:R-:W-:Y:S01]  /*c700*/  STS [R7], R156 ;  /* 0x0000009c07007388 */ /* 0x000fe20000000800 */
[C---:B------:R-:W-:Y:S01]  /*c710*/  FMUL.FTZ R62, R10.reuse, R62 ;  /* 0x0000003e0a3e7220 */ /* 0x040fe20000410000 */
[----:B------:R-:W-:Y:S01]  /*c720*/  F2FP.BF16.PACK_AB R132, R133, R132 ;  /* 0x000000848584723e */ /* 0x000fe200000010ff */
[C---:B------:R-:W-:Y:S01]  /*c730*/  FMUL.FTZ R65, R11.reuse, R65 ;  /* 0x000000410b417220 */ /* 0x040fe20000410000 */
[----:B------:R-:W-:Y:S01]  /*c740*/  STS [R7+0x400], R158 ;  /* 0x0004009e07007388 */ /* 0x000fe20000000800 */
        /* <DEDUP_REMOVED lines=114> */
[----:B------:R-:W-:Y:S01]  /*ce70*/  FMUL.FTZ R129, R11, R129 ;  /* 0x000000810b817220 */ /* 0x000fe20000410000 */
[----:B------:R-:W-:Y:S01]  /*ce80*/  STS [R14+0x8080], R84 ;  /* 0x008080540e007388 */ /* 0x000fe20000000800 */
[----:B------:R-:W-:-:S02]  /*ce90*/  FMUL.FTZ R127, R10, R127 ;  /* 0x0000007f0a7f7220 */ /* 0x000fc40000410000 */
[C---:B------:R-:W-:Y:S01]  /*cea0*/  FMUL.FTZ R126, R10.reuse, R126 ;  /* 0x0000007e0a7e7220 */ /* 0x040fe20000410000 */
[----:B------:R-:W-:Y:S01]  /*ceb0*/  STS [R14+0x8480], R86 ;  /* 0x008480560e007388 */ /* 0x000fe20000000800 */
[C---:B------:R-:W-:Y:S01]  /*cec0*/  FMUL.FTZ R131, R10.reuse, R131 ;  /* 0x000000830a837220 */ /* 0x040fe20000410000 */
[----:B------:R-:W-:Y:S01]  /*ced0*/  F2FP.BF16.PACK_AB R112, R113, R112 ;  /* 0x000000707170723e */ /* 0x000fe200000010ff */
[----:B------:R-:W-:Y:S01]  /*cee0*/  FMUL.FTZ R11, R11, R128 ;  /* 0x000000800b0b7220 */ /* 0x000fe20000410000 */
[----:B------:R-:W-:Y:S01]  /*cef0*/  STS [R7+0x8000], R88 ;  /* 0x0080005807007388 */ /* 0x000fe20000000800 */
[----:B------:R-:W-:Y:S01]  /*cf00*/  FMUL.FTZ R10, R10, R130 ;  /* 0x000000820a0a7220 */ /* 0x000fe20000410000 */
[----:B------:R-:W-:Y:S02]  /*cf10*/  F2FP.BF16.PACK_AB R114, R115, R114 ;  /* 0x000000727372723e */ /* 0x000fe400000010ff */
[----:B------:R-:W-:Y:S01]  /*cf20*/  STS [R7+0x8400], R90 ;  /* 0x0084005a07007388 */ /* 0x000fe20000000800 */
[----:B------:R-:W-:-:S02]  /*cf30*/  F2FP.BF16.PACK_AB R116, R117, R116 ;  /* 0x000000747574723e */ /* 0x000fc400000010ff */
[----:B------:R-:W-:Y:S01]  /*cf40*/  F2FP.BF16.PACK_AB R118, R119, R118 ;  /* 0x000000767776723e */ /* 0x000fe200000010ff */
[----:B------:R-:W-:Y:S01]  /*cf50*/  STS [R18+0x8080], R92 ;  /* 0x0080805c12007388 */ /* 0x000fe20000000800 */
[----:B------:R-:W-:Y:S02]  /*cf60*/  LEA R17, P0, R20, c[0x0][0x450], 0x2 ;  /* 0x0001140014117a11 */ /* 0x000fe400078010ff */
[----:B------:R-:W-:Y:S01]  /*cf70*/  IADD3 R9, R21, R9, RZ ;  /* 0x0000000915097210 */ /* 0x000fe20007ffe0ff */
[----:B------:R-:W-:Y:S01]  /*cf80*/  STS [R18+0x8480], R94 ;  /* 0x0084805e12007388 */ /* 0x000fe20000000800 */
[----:B------:R-:W-:Y:S02]  /*cf90*/  F2FP.BF16.PACK_AB R120, R121, R120 ;  /* 0x000000787978723e */ /* 0x000fe400000010ff */
[----:B------:R-:W-:Y:S01]  /*cfa0*/  F2FP.BF16.PACK_AB R122, R123, R122 ;  /* 0x0000007a7b7a723e */ /* 0x000fe200000010ff */
        /* <DEDUP_REMOVED lines=23> */
[----:B------:R-:W-:Y:S04]  /*d120*/  SHFL.IDX PT, R20, R17, RZ, 0x1c1f ;  /* 0x001c1fff11147589 */ /* 0x000fe800000e0000 */
[----:B------:R-:W3:Y:S04]  /*d130*/  SHFL.IDX PT, R21, R9, RZ, 0x1c1f ;  /* 0x001c1fff09157589 */ /* 0x000ee800000e0000 */
[----:B------:R-:W-:Y:S06]  /*d140*/  BAR.SYNC.DEFER_BLOCKING 0x1, 0x100 ;  /* 0x0044000000007b1d */ /* 0x000fec0000010000 */
[----:B------:R-:W-:Y:S04]  /*d150*/  SHFL.IDX PT, R22, R17, 0x1, 0x1c1f ;  /* 0x003c1f0011167f89 */ /* 0x000fe800000e0000 */
[----:B------:R-:W4:Y:S01]  /*d160*/  SHFL.IDX PT, R23, R9, 0x1, 0x1c1f ;  /* 0x003c1f0009177f89 */ /* 0x000f2200000e0000 */
[----:B-1----:R-:W-:-:S03]  /*d170*/  SHF.L.U32 R14, R24, 0x1, RZ ;  /* 0x00000001180e7819 */ /* 0x002fc600000006ff */
[----:B---3--:R1:W-:Y:S04]  /*d180*/  @!P5 ST.E [R20.64], R16 ;  /* 0x000000101400d985 */ /* 0x0083e8000c10190c */
[----:B----4-:R1:W-:Y:S04]  /*d190*/  @!P3 ST.E [R22.64], R15 ;  /* 0x0000000f1600b985 */ /* 0x0103e8000c10190c */
        /* <DEDUP_REMOVED lines=12> */
[----:B------:R-:W-:-:S02]  /*d260*/  IADD3 R4, R13, R4, RZ ;  /* 0x000000040d047210 */ /* 0x000fc40007ffe0ff */
[----:B------:R-:W-:-:S04]  /*d270*/  LEA R0, P0, R12, c[0x0][0x380], 0x1 ;  /* 0x0000e0000c007a11 */ /* 0x000fc800078008ff */
[----:B------:R-:W-:Y:S02]  /*d280*/  LEA.HI.X R73, R12, c[0x0][0x384], R4, 0x1, P0 ;  /* 0x0000e1000c497a11 */ /* 0x000fe400000f0c04 */
[----:B--2---:R-:W-:Y:S01]  /*d290*/  ISETP.GE.AND P0, PT, R83, R6, PT ;  /* 0x000000065300720c */ /* 0x004fe20003f06270 */
[----:B------:R2:W1:Y:S01]  /*d2a0*/  SHFL.IDX PT, R74, R0, RZ, 0x181f ;  /* 0x00181fff004a7589 */ /* 0x00046200000e0000 */
[----:B------:R-:W-:Y:S03]  /*d2b0*/  BSSY B0, `(.L_x_775) ;  /* 0x000001f000007945 */ /* 0x000fe60003800000 */
[----:B------:R2:W1:Y:S08]  /*d2c0*/  SHFL.IDX PT, R75, R73, RZ, 0x181f ;  /* 0x00181fff494b7589 */ /* 0x00047000000e0000 */
[----:B------:R-:W-:Y:S05]  /*d2d0*/  @P0 BRA `(.L_x_776) ;  /* 0x000001c000000947 */ /* 0x000fea0003800000 */
[----:B---34-:R-:W3:Y:S01]  /*d2e0*/  LDS.128 R68, [R14+0x80] ;  /* 0x000080000e447984 */ /* 0x018ee20000000c00 */
[----:B-----5:R-:W-:-:S02]  /*d2f0*/  IADD3 R72, R81, 0x40, RZ ;  /* 0x0000004051487810 */ /* 0x020fc40007ffe0ff */
[C---:B------:R-:W-:Y:S01]  /*d300*/  IADD3 R5, R81.reuse, 0x80, RZ ;  /* 0x0000008051057810 */ /* 0x040fe20007ffe0ff */
[----:B------:R-:W4:Y:S01]  /*d310*/  LDS.128 R64, [R14+0x4080] ;  /* 0x004080000e407984 */ /* 0x000f220000000c00 */
[----:B------:R-:W-:Y:S02]  /*d320*/  IADD3 R3, R81, 0xc0, RZ ;  /* 0x000000c051037810 */ /* 0x000fe40007ffe0ff */
[----:B------:R-:W-:Y:S01]  /*d330*/  ISETP.GE.AND P2, PT, R72, c[0x0][0x3c8], PT ;  /* 0x0000f20048007a0c */ /* 0x000fe20003f46270 */
[----:B------:R-:W2:Y:S01]  /*d340*/  LDS.128 R60, [R14+0x8080] ;  /* 0x008080000e3c7984 */ /* 0x000ea20000000c00 */
        /* <DEDUP_REMOVED lines=15> */
[----:B---3--:R3:W-:Y:S03]  /*d440*/  @!P3 ST.E.128 [R76.64], R68 ;  /* 0x000000444c00b985 */ /* 0x0087e6000c101d0c */
[--C-:B------:R-:W-:Y:S01]  /*d450*/  @!P1 IMAD.WIDE R4, R4, 0x2, R74.reuse ;  /* 0x0000000204049825 */ /* 0x100fe200078e024a */
[----:B----4-:R3:W-:Y:S03]  /*d460*/  @!P2 ST.E.128 [R78.64], R64 ;  /* 0x000000404e00a985 */ /* 0x0107e6000c101d0c */
[----:B------:R-:W-:Y:S01]  /*d470*/  @!P0 IMAD.WIDE R2, R2, 0x2, R74 ;  /* 0x0000000202028825 */ /* 0x000fe200078e024a */
[----:B--2---:R3:W-:Y:S04]  /*d480*/  @!P1 ST.E.128 [R4.64], R60 ;  /* 0x0000003c04009985 */ /* 0x0047e8000c101d0c */
[----:B-1----:R3:W-:Y:S02]  /*d490*/  @!P0 ST.E.128 [R2.64], R12 ;  /* 0x0000000c02008985 */ /* 0x0027e4000c101d0c */
.L_x_776:
[----:B---34-:R-:W-:Y:S05]  /*d4a0*/  BSYNC B0 ;  /* 0x0000000000007941 */ /* 0x018fea0003800000 */
.L_x_775:
[----:B------:R-:W-:Y:S01]  /*d4b0*/  IADD3 R2, R83, 0x20, RZ ;  /* 0x0000002053027810 */ /* 0x000fe20007ffe0ff */
[----:B-1----:R1:W3:Y:S01]  /*d4c0*/  SHFL.IDX PT, R15, R73, 0x1, 0x181f ;  /* 0x00381f00490f7f89 */ /* 0x0022e200000e0000 */
[----:B------:R-:W-:Y:S02]  /*d4d0*/  BSSY B0, `(.L_x_777) ;  /* 0x000001c000007945 */ /* 0x000fe40003800000 */
[----:B------:R-:W-:Y:S01]  /*d4e0*/  ISETP.GE.AND P0, PT, R2, R6, PT ;  /* 0x000000060200720c */ /* 0x000fe20003f06270 */
[----:B------:R1:W4:-:S12]  /*d4f0*/  SHFL.IDX PT, R14, R0, 0x1, 0x181f ;  /* 0x00381f00000e7f89 */ /* 0x00031800000e0000 */
        /* <DEDUP_REMOVED lines=25> */
.L_x_778:
[----:B------:R-:W-:Y:S05]  /*d690*/  BSYNC B0 ;  /* 0x0000000000007941 */ /* 0x000fea0003800000 */
.L_x_777:
[----:B---3--:R-:W-:Y:S01]  /*d6a0*/  IADD3 R2, R83, 0x40, RZ ;  /* 0x0000004053027810 */ /* 0x008fe20007ffe0ff */
[----:B------:R3:W1:Y:S01]  /*d6b0*/  SHFL.IDX PT, R15, R73, 0x2, 0x181f ;  /* 0x00581f00490f7f89 */ /* 0x00066200000e0000 */
[----:B------:R-:W-:Y:S02]  /*d6c0*/  BSSY B0, `(.L_x_779) ;  /* 0x000001c000007945 */ /* 0x000fe40003800000 */
[----:B------:R-:W-:Y:S01]  /*d6d0*/  ISETP.GE.AND P0, PT, R2, R6, PT ;  /* 0x000000060200720c */ /* 0x000fe20003f06270 */
[----:B----4-:R3:W4:-:S12]  /*d6e0*/  SHFL.IDX PT, R14, R0, 0x2, 0x181f ;  /* 0x00581f00000e7f89 */ /* 0x01071800000e0000 */
        /* <DEDUP_REMOVED lines=25> */
.L_x_780:
[----:B------:R-:W-:Y:S05]  /*d880*/  BSYNC B0 ;  /* 0x0000000000007941 */ /* 0x000fea0003800000 */
.L_x_779:
[----:B-1----:R1:W2:Y:S04]  /*d890*/  SHFL.IDX PT, R12, R0, 0x3, 0x181f ;  /* 0x00781f00000c7f89 */ /* 0x0022a800000e0000 */
[----:B------:R3:W4:Y:S02]  /*d8a0*/  SHFL.IDX PT, R13, R73, 0x3, 0x181f ;  /* 0x00781f00490d7f89 */ /* 0x00072400000e0000 */
[----:B-123--:R-:W-:-:S04]  /*d8b0*/  IADD3 R0, R83, 0x60, RZ ;  /* 0x0000006053007810 */ /* 0x00efc80007ffe0ff */
[----:B------:R-:W-:-:S13]  /*d8c0*/  ISETP.GE.AND P0, PT, R0, R6, PT ;  /* 0x000000060000720c */ /* 0x000fda0003f06270 */
[----:B------:R-:W-:Y:S05]  /*d8d0*/  @P0 EXIT ;  /* 0x000000000000094d */ /* 0x000fea0003800000 */
[C---:B----45:R-:W-:Y:S02]  /*d8e0*/  IADD3 R4, R81.reuse, 0x40, RZ ;  /* 0x0000004051047810 */ /* 0x070fe40007ffe0ff */
[C---:B------:R-:W-:Y:S02]  /*d8f0*/  IADD3 R2, R81.reuse, 0x80, RZ ;  /* 0x0000008051027810 */ /* 0x040fe40007ffe0ff */
[----:B------:R-:W-:Y:S02]  /*d900*/  ISETP.GE.AND P1, PT, R4, c[0x0][0x3c8], PT ;  /* 0x0000f20004007a0c */ /* 0x000fe40003f26270 */
[----:B------:R-:W-:Y:S02]  /*d910*/  ISETP.GE.AND P0, PT, R2, c[0x0][0x3c8], PT ;  /* 0x0000f20002007a0c */ /* 0x000fe40003f06270 */
[----:B------:R-:W-:-:S09]  /*d920*/  ISETP.GE.AND P2, PT, R81, c[0x0][0x3c8], PT ;  /* 0x0000f20051007a0c */ /* 0x000fd20003f46270 */
[----:B------:R-:W-:Y:S02]  /*d930*/  @!P1 SHF.R.S32.HI R3, RZ, 0x1f, R4 ;  /* 0x0000001fff039819 */ /* 0x000fe40000011404 */
[----:B------:R-:W-:Y:S02]  /*d940*/  @!P0 SHF.R.S32.HI R0, RZ, 0x1f, R2 ;  /* 0x0000001fff008819 */ /* 0x000fe40000011402 */
[----:B------:R-:W-:Y:S01]  /*d950*/  @!P1 LEA.HI R3, R3, R4, RZ, 0x3 ;  /* 0x0000000403039211 */ /* 0x000fe200078f18ff */
[--C-:B------:R-:W-:Y:S01]  /*d960*/  @!P2 IMAD.WIDE R4, R81, 0x2, R12.reuse ;  /* 0x000000025104a825 */ /* 0x100fe200078e020c */
[----:B------:R-:W-:Y:S02]  /*d970*/  @!P0 LEA.HI R0, R0, R2, RZ, 0x3 ;  /* 0x0000000200008211 */ /* 0x000fe400078f18ff */
[----:B------:R-:W-:Y:S02]  /*d980*/  @!P1 LOP3.LUT R3, R3, 0xfffffff8, RZ, 0xc0, !PT ;  /* 0xfffffff803039812 */ /* 0x000fe400078ec0ff */
[----:B------:R-:W-:Y:S01]  /*d990*/  @!P0 LOP3.LUT R0, R0, 0xfffffff8, RZ, 0xc0, !PT ;  /* 0xfffffff800008812 */ /* 0x000fe200078ec0ff */
[----:B------:R-:W-:Y:S02]  /*d9a0*/  @!P2 ST.E.128 [R4.64], R48 ;  /* 0x000000300400a985 */ /* 0x000fe4000c101d0c */
[----:B------:R-:W-:-:S04]  /*d9b0*/  @!P1 IMAD.WIDE R2, R3, 0x2, R12 ;  /* 0x0000000203029825 */ /* 0x000fc800078e020c */
[----:B------:R-:W-:Y:S01]  /*d9c0*/  @!P0 IMAD.WIDE R6, R0, 0x2, R12 ;  /* 0x0000000200068825 */ /* 0x000fe200078e020c */
[----:B------:R1:W-:Y:S04]  /*d9d0*/  @!P1 ST.E.128 [R2.64], R36 ;  /* 0x0000002402009985 */ /* 0x0003e8000c101d0c */
[----:B------:R2:W-:Y:S01]  /*d9e0*/  @!P0 ST.E.128 [R6.64], R24 ;  /* 0x0000001806008985 */ /* 0x0005e2000c101d0c */
[----:B-1----:R-:W-:-:S04]  /*d9f0*/  IADD3 R2, R81, 0xc0, RZ ;  /* 0x000000c051027810 */ /* 0x002fc80007ffe0ff */
[----:B------:R-:W-:-:S13]  /*da00*/  ISETP.GE.AND P0, PT, R2, c[0x0][0x3c8], PT ;  /* 0x0000f20002007a0c */ /* 0x000fda0003f06270 */
[----:B------:R-:W-:Y:S05]  /*da10*/  @P0 EXIT ;  /* 0x000000000000094d */ /* 0x000fea0003800000 */
[----:B--2---:R-:W-:-:S04]  /*da20*/  SHF.R.S32.HI R0, RZ, 0x1f, R2 ;  /* 0x0000001fff007819 */ /* 0x004fc80000011402 */
[----:B------:R-:W-:-:S04]  /*da30*/  LEA.HI R0, R0, R2, RZ, 0x3 ;  /* 0x0000000200007211 */ /* 0x000fc800078f18ff */
[----:B------:R-:W-:-:S05]  /*da40*/  LOP3.LUT R0, R0, 0xfffffff8, RZ, 0xc0, !PT ;  /* 0xfffffff800007812 */ /* 0x000fca00078ec0ff */
[----:B------:R-:W-:-:S05]  /*da50*/  IMAD.WIDE R12, R0, 0x2, R12 ;  /* 0x00000002000c7825 */ /* 0x000fca00078e020c */
[----:B------:R-:W-:Y:S01]  /*da60*/  ST.E.128 [R12.64], R8 ;  /* 0x000000080c007985 */ /* 0x000fe2000c101d0c */
[----:B------:R-:W-:Y:S05]  /*da70*/  EXIT ;  /* 0x000000000000794d */ /* 0x000fea0003800000 */
.L_x_781:
        /* <DEDUP_REMOVED lines=16> */
.L_x_1779:


//--------------------- .text._ZN7cutlass13device_kernelIN5flash19enable_sm80_to_sm89INS1_16FlashAttnFwdSm80INS1_25CollectiveMainloopFwdSm80ILi8ELi1ELb0EN4cute5tupleIJNS5_1CILi128EEENS7_ILi96EEENS7_ILi256EEEEEELi256ENS_10bfloat16_tEfNS_4arch4Sm80ELb0ELb0ELb1ELb1ELb1ELb0ELb1ELb0EEENS1_21CollectiveEpilogueFwdINS6_IJS8_SA_S9_EEENS6_IJNS7_ILi1EEESI_SI_EEESC_SE_Li256ELb1ELb1ELb0ELb0EEENS1_19SingleTileSchedulerILb1ELb0ELb1ELi128EEEEEEEEEvNT_6ParamsE --------------------------
	.section	.text._ZN7cutlass13device_kernelIN5flash19enable_sm80_to_sm89INS1_16FlashAttnFwdSm80INS1_25CollectiveMainloopFwdSm80ILi8ELi1ELb0EN4cute5tupleIJNS5_1CILi128EEENS7_ILi96EEENS7_ILi256EEEEEELi256ENS_10bfloat16_tEfNS_4arch4Sm80ELb0ELb0ELb1ELb1ELb1ELb0ELb1ELb0EEENS1_21CollectiveEpilogueFwdINS6_IJS8_SA_S9_EEENS6_IJNS7_ILi1EEESI_SI_EEESC_SE_Li256ELb1ELb1ELb0ELb0EEENS1_19SingleTileSchedulerILb1ELb0ELb1ELi128EEEEEEEEEvNT_6ParamsE,"ax",@progbits
	.sectioninfo	@"SHI_REGISTERS=255"
	.align	128
.text._ZN7cutlass13device_kernelIN5flash19enable_sm80_to_sm89INS1_16FlashAttnFwdSm80INS1_25CollectiveMainloopFwdSm80ILi8ELi1ELb0EN4cute5tupleIJNS5_1CILi128EEENS7_ILi96EEENS7_ILi256EEEEEELi256ENS_10bfloat16_tEfNS_4arch4Sm80ELb0ELb0ELb1ELb1ELb1ELb0ELb1ELb0EEENS1_21CollectiveEpilogueFwdINS6_IJS8_SA_S9_EEENS6_IJNS7_ILi1EEESI_SI_EEESC_SE_Li256ELb1ELb1ELb0ELb0EEENS1_19SingleTileSchedulerILb1ELb0ELb1ELi128EEEEEEEEEvNT_6ParamsE:
        .type           _ZN7cutlass13device_kernelIN5flash19enable_sm80_to_sm89INS1_16FlashAttnFwdSm80INS1_25CollectiveMainloopFwdSm80ILi8ELi1ELb0EN4cute5tupleIJNS5_1CILi128EEENS7_ILi96EEENS7_ILi256EEEEEELi256ENS_10bfloat16_tEfNS_4arch4Sm80ELb0ELb0ELb1ELb1ELb1ELb0ELb1ELb0EEENS1_21CollectiveEpilogueFwdINS6_IJS8_SA_S9_EEENS6_IJNS7_ILi1EEESI_SI_EEESC_SE_Li256ELb1ELb1ELb0ELb0EEENS1_19SingleTileSchedulerILb1ELb0ELb1ELi128EEEEEEEEEvNT_6ParamsE,@function
        .size           _ZN7cutlass13device_kernelIN5flash19enable_sm80_to_sm89INS1_16FlashAttnFwdSm80INS1_25CollectiveMainloopFwdSm80ILi8ELi1ELb0EN4cute5tupleIJNS5_1CILi128EEENS7_ILi96EEENS7_ILi256EEEEEELi256ENS_10bfloat16_tEfNS_4arch4Sm80ELb0ELb0ELb1ELb1ELb1ELb0ELb1ELb0EEENS1_21CollectiveEpilogueFwdINS6_IJS8_SA_S9_EEENS6_IJNS7_ILi1EEESI_SI_EEESC_SE_Li256ELb1ELb1ELb0ELb0EEENS1_19SingleTileSchedulerILb1ELb0ELb1ELi128EEEEEEEEEvNT_6ParamsE,(.L_x_1780 - _ZN7cutlass13device_kernelIN5flash19enable_sm80_to_sm89INS1_16FlashAttnFwdSm80INS1_25CollectiveMainloopFwdSm80ILi8ELi1ELb0EN4cute5tupleIJNS5_1CILi128EEENS7_ILi96EEENS7_ILi256EEEEEELi256ENS_10bfloat16_tEfNS_4arch4Sm80ELb0ELb0ELb1ELb1ELb1ELb0ELb1ELb0EEENS1_21CollectiveEpilogueFwdINS6_IJS8_SA_S9_EEENS6_IJNS7_ILi1EEESI_SI_EEESC_SE_Li256ELb1ELb1ELb0ELb0EEENS1_19SingleTileSchedulerILb1ELb0ELb1ELi128EEEEEEEEEvNT_6ParamsE)
        .other          _ZN7cutlass13device_kernelIN5flash19enable_sm80_to_sm89INS1_16FlashAttnFwdSm80INS1_25CollectiveMainloopFwdSm80ILi8ELi1ELb0EN4cute5tupleIJNS5_1CILi128EEENS7_ILi96EEENS7_ILi256EEEEEELi256ENS_10bfloat16_tEfNS_4arch4Sm80ELb0ELb0ELb1ELb1ELb1ELb0ELb1ELb0EEENS1_21CollectiveEpilogueFwdINS6_IJS8_SA_S9_EEENS6_IJNS7_ILi1EEESI_SI_EEESC_SE_Li256ELb1ELb1ELb0ELb0EEENS1_19SingleTileSchedulerILb1ELb0ELb1ELi128EEEEEEEEEvNT_6ParamsE,@"STO_CUDA_ENTRY STV_DEFAULT"
_ZN7cutlass13device_kernelIN5flash19enable_sm80_to_sm89INS1_16FlashAttnFwdSm80INS1_25CollectiveMainloopFwdSm80ILi8ELi1ELb0EN4cute5tupleIJNS5_1CILi128EEENS7_ILi96EEENS7_ILi256EEEEEELi256ENS_10bfloat16_tEfNS_4arch4Sm80ELb0ELb0ELb1ELb1ELb1ELb0ELb1ELb0EEENS1_21CollectiveEpilogueFwdINS6_IJS8_SA_S9_EEENS6_IJNS7_ILi1EEESI_SI_EEESC_SE_Li256ELb1ELb1ELb0ELb0EEENS1_19SingleTileSchedulerILb1ELb0ELb1ELi128EEEEEEEEEvNT_6ParamsE:
        /* <DEDUP_REMOVED lines=21> */
.L_x_783:
        /* <DEDUP_REMOVED lines=13> */
.L_x_785:
[----:B------:R-:W-:Y:S02]  /*0220*/  ULDC UR6, c[0x0][0x54c] ;  /* 0x0001530000067ab9 */ /* 0x000fe40000000800 */
.L_x_784:
[----:B------:R-:W-:Y:S02]  /*0230*/  ULDC UR4, c[0x0][0x548] ;  /* 0x0001520000047ab9 */ /* 0x000fe40000000800 */
[----:B------:R-:W-:-:S02]  /*0240*/  USHF.L.U32 UR5, UR5, 0x7, URZ ;  /* 0x0000000705057899 */ /* 0x000fc4000800063f */
[----:B------:R-:W-:-:S04]  /*0250*/  UIMAD UR4, UR6, UR4, URZ ;  /* 0x00000004060472a4 */ /* 0x000fc8000f8e023f */
[----:B------:R-:W-:-:S04]  /*0260*/  UISETP.GE.AND UP0, UPT, UR5, UR4, UPT ;  /* 0x000000040500728c */ /* 0x000fc8000bf06270 */
[----:B------:R-:W-:Y:S01]  /*0270*/  USEL UR11, UR11, 0xffffffff, !UP0 ;  /* 0xffffffff0b0b7887 */ /* 0x000fe2000c000000 */
[----:B------:R-:W-:Y:S05]  /*0280*/  BRA `(.L_x_786) ;  /* 0x000001b000007947 */ /* 0x000fea0003800000 */
.L_x_782:
        /* <DEDUP_REMOVED lines=8> */
.L_x_787:
        /* <DEDUP_REMOVED lines=13> */
.L_x_789:
[----:B------:R-:W-:Y:S02]  /*03e0*/  ULDC UR6, c[0x0][0x54c] ;  /* 0x0001530000067ab9 */ /* 0x000fe40000000800 */
.L_x_788:
[----:B------:R-:W-:Y:S02]  /*03f0*/  ULDC UR4, c[0x0][0x548] ;  /* 0x0001520000047ab9 */ /* 0x000fe40000000800 */
[----:B------:R-:W-:-:S02]  /*0400*/  USHF.L.U32 UR5, UR5, 0x7, URZ ;  /* 0x0000000705057899 */ /* 0x000fc4000800063f */
[----:B------:R-:W-:-:S04]  /*0410*/  UIMAD UR4, UR6, UR4, URZ ;  /* 0x00000004060472a4 */ /* 0x000fc8000f8e023f */
[----:B------:R-:W-:-:S04]  /*0420*/  UISETP.GE.AND UP0, UPT, UR5, UR4, UPT ;  /* 0x000000040500728c */ /* 0x000fc8000bf06270 */
[----:B------:R-:W-:-:S06]  /*0430*/  USEL UR11, UR11, 0xffffffff, !UP0 ;  /* 0xffffffff0b0b7887 */ /* 0x000fcc000c000000 */
.L_x_786:
        /* <DEDUP_REMOVED lines=39> */
[----:B-1-3--:R-:W-:Y:S05]  /*06b0*/  @P1 BRA `(.L_x_790) ;  /* 0x0000004000001947 */ /* 0x00afea0003800000 */
[----:B------:R-:W-:Y:S05]  /*06c0*/  @!P0 BRA `(.L_x_790) ;  /* 0x0000003000008947 */ /* 0x000fea0003800000 */
[----:B-----5:R1:W3:Y:S04]  /*06d0*/  LDG.E R0, [R8.64] ;  /* 0x0000000c08007981 */ /* 0x0202e8000c1e1900 */
[----:B-1----:R-:W3:Y:S02]  /*06e0*/  LDG.E R8, [R8.64+0x4] ;  /* 0x0000040c08087981 */ /* 0x002ee4000c1e1900 */
[----:B---3--:R-:W-:-:S02]  /*06f0*/  IADD3 R0, -R0, R8, RZ ;  /* 0x0000000800007210 */ /* 0x008fc40007ffe1ff */
.L_x_790:
[----:B------:R-:W-:-:S04]  /*0700*/  ISETP.NE.U32.AND P0, PT, RZ, c[0x0][0x368], PT ;  /* 0x0000da00ff007a0c */ /* 0x000fc80003f05070 */
[----:B------:R-:W-:-:S13]  /*0710*/  ISETP.NE.AND.EX P0, PT, RZ, c[0x0][0x36c], PT, P0 ;  /* 0x0000db00ff007a0c */ /* 0x000fda0003f05300 */
[----:B------:R-:W-:Y:S05]  /*0720*/  @!P0 BRA `(.L_x_791) ;  /* 0x0000007000008947 */ /* 0x000fea0003800000 */
[----:B------:R-:W-:Y:S02]  /*0730*/  ULDC.64 UR4, c[0x0][0x368] ;  /* 0x0000da0000047ab9 */ /* 0x000fe40000000a00 */
[----:B------:R-:W-:-:S06]  /*0740*/  UIMAD.WIDE UR4, UR11, UR15, UR4 ;  /* 0x0000000f0b0472a5 */ /* 0x000fcc000f8e0204 */
[----:B------:R-:W-:Y:S02]  /*0750*/  MOV R4, UR4 ;  /* 0x0000000400047c02 */ /* 0x000fe40008000f00 */
[----:B------:R-:W-:-:S05]  /*0760*/  MOV R5, UR5 ;  /* 0x0000000500057c02 */ /* 0x000fca0008000f00 */
[----:B------:R-:W3:Y:S02]  /*0770*/  LDG.E R4, [R4.64] ;  /* 0x0000000c04047981 */ /* 0x000ee4000c1e1900 */
[----:B---3--:R1:W3:Y:S02]  /*0780*/  R2UR UR4, R4 ;  /* 0x00000000040473c2 */ /* 0x0082e400000e0000 */
[----:B-1-3--:R-:W-:Y:S05]  /*0790*/  BRA `(.L_x_792) ;  /* 0x000000c000007947 */ /* 0x00afea0003800000 */
.L_x_791:
[----:B------:R-:W-:-:S04]  /*07a0*/  ISETP.NE.U32.AND P0, PT, RZ, c[0x0][0x350], PT ;  /* 0x0000d400ff007a0c */ /* 0x000fc80003f05070 */
[----:B------:R-:W-:-:S13]  /*07b0*/  ISETP.NE.AND.EX P0, PT, RZ, c[0x0][0x354], PT, P0 ;  /* 0x0000d500ff007a0c */ /* 0x000fda0003f05300 */
[----:B------:R-:W-:Y:S05]  /*07c0*/  @!P0 BRA `(.L_x_792) ;  /* 0x0000009000008947 */ /* 0x000fea0003800000 */
[----:B------:R-:W-:Y:S02]  /*07d0*/  ULDC.64 UR4, c[0x0][0x350] ;  /* 0x0000d40000047ab9 */ /* 0x000fe40000000a00 */
[----:B------:R-:W-:-:S06]  /*07e0*/  UIMAD.WIDE UR4, UR11, UR15, UR4 ;  /* 0x0000000f0b0472a5 */ /* 0x000fcc000f8e0204 */
[----:B------:R-:W-:Y:S02]  /*07f0*/  MOV R6, UR4 ;  /* 0x0000000400067c02 */ /* 0x000fe40008000f00 */
[----:B------:R-:W-:-:S05]  /*0800*/  MOV R7, UR5 ;  /* 0x0000000500077c02 */ /* 0x000fca0008000f00 */
[----:B------:R-:W3:Y:S04]  /*0810*/  LDG.E R4, [R6.64] ;  /* 0x0000000c06047981 */ /* 0x000ee8000c1e1900 */
[----:B------:R-:W4:Y:S01]  /*0820*/  LDG.E R3, [R6.64+0x4] ;  /* 0x0000040c06037981 */ /* 0x000f22000c1e1900 */
[----:B---3--:R-:W1:Y:S08]  /*0830*/  R2UR UR5, R4 ;  /* 0x00000000040573c2 */ /* 0x008e7000000e0000 */
[----:B----4-:R-:W1:Y:S02]  /*0840*/  R2UR UR4, R3 ;  /* 0x00000000030473c2 */ /* 0x010e6400000e0000 */
[----:B-1----:R-:W-:-:S06]  /*0850*/  UIADD3 UR4, -UR5, UR4, URZ ;  /* 0x0000000405047290 */ /* 0x002fcc000fffe13f */
.L_x_792:
[----:B--2---:R-:W-:Y:S01]  /*0860*/  UIADD3 UR7, -UR10, UR4, URZ ;  /* 0x000000040a077290 */ /* 0x004fe2000fffe13f */
[----:B------:R-:W-:Y:S01]  /*0870*/  PLOP3.LUT P2, PT, PT, PT, PT, 0x80, 0x0 ;  /* 0x000000000000781c */ /* 0x000fe20003f4f070 */
[----:B------:R-:W-:Y:S01]  /*0880*/  CS2R R4, SRZ ;  /* 0x0000000000047805 */ /* 0x000fe2000001ff00 */
[----:B------:R-:W-:Y:S01]  /*0890*/  IMAD.MOV.U32 R130, RZ, RZ, RZ ;  /* 0x000000ffff827224 */ /* 0x000fe200078e00ff */
[----:B------:R-:W-:Y:S01]  /*08a0*/  UISETP.GE.AND UP0, UPT, UR7, 0x1, UPT ;  /* 0x000000010700788c */ /* 0x000fe2000bf06270 */
[----:B------:R-:W-:Y:S01]  /*08b0*/  IMAD.MOV.U32 R128, RZ, RZ, RZ ;  /* 0x000000ffff807224 */ /* 0x000fe200078e00ff */
[----:B------:R-:W-:Y:S01]  /*08c0*/  UIADD3 UR4, UR7, 0x5f, URZ ;  /* 0x0000005f07047890 */ /* 0x000fe2000fffe03f */
[----:B------:R-:W-:Y:S01]  /*08d0*/  CS2R R126, SRZ ;  /* 0x00000000007e7805 */ /* 0x000fe2000001ff00 */
[----:B------:R-:W-:Y:S01]  /*08e0*/  CS2R R124, SRZ ;  /* 0x00000000007c7805 */ /* 0x000fe2000001ff00 */
[----:B------:R-:W-:Y:S01]  /*08f0*/  CS2R R122, SRZ ;  /* 0x00000000007a7805 */ /* 0x000fe2000001ff00 */
[----:B------:R-:W-:Y:S01]  /*0900*/  PLOP3.LUT P0, PT, PT, PT, UP0, 0x80, 0x0 ;  /* 0x000000000000781c */ /* 0x000fe20003f0f008 */
[----:B------:R-:W-:Y:S01]  /*0910*/  UIMAD.WIDE UR4, UR4, 0x2aaaaaab, URZ ;  /* 0x2aaaaaab040478a5 */ /* 0x000fe2000f8e023f */
[----:B------:R-:W-:Y:S01]  /*0920*/  CS2R R120, SRZ ;  /* 0x0000000000787805 */ /* 0x000fe2000001ff00 */
[----:B------:R-:W-:Y:S01]  /*0930*/  CS2R R118, SRZ ;  /* 0x0000000000767805 */ /* 0x000fe2000001ff00 */
[----:B------:R-:W-:Y:S01]  /*0940*/  CS2R R116, SRZ ;  /* 0x0000000000747805 */ /* 0x000fe2000001ff00 */
[----:B------:R-:W-:Y:S01]  /*0950*/  USHF.R.U32.HI UR6, URZ, 0x1f, UR5 ;  /* 0x0000001f3f067899 */ /* 0x000fe20008011605 */
[----:B------:R-:W-:Y:S01]  /*0960*/  CS2R R114, SRZ ;  /* 0x0000000000727805 */ /* 0x000fe2000001ff00 */
[----:B------:R-:W-:Y:S01]  /*0970*/  CS2R R112, SRZ ;  /* 0x0000000000707805 */ /* 0x000fe2000001ff00 */
[----:B------:R-:W-:Y:S01]  /*0980*/  CS2R R110, SRZ ;  /* 0x00000000006e7805 */ /* 0x000fe2000001ff00 */
[----:B------:R-:W-:Y:S01]  /*0990*/  ULEA.HI.SX32 UR6, UR5, UR6, 0x1c ;  /* 0x0000000605067291 */ /* 0x000fe2000f8fe23f */
        /* <DEDUP_REMOVED lines=70> */
[-C--:B------:R-:W-:Y:S01]  /*0e00*/  LEA.HI R14, R6, R2.reuse, RZ, 0x4 ;  /* 0x00000002060e7211 */ /* 0x080fe200078f20ff */
[----:B------:R-:W-:Y:S01]  /*0e10*/  UIMAD.WIDE.U32 UR16, UR14, UR4, URZ ;  /* 0x000000040e1072a5 */ /* 0x000fe2000f8e003f */
[----:B------:R-:W-:Y:S01]  /*0e20*/  LOP3.LUT R18, R17, 0xfffffff8, RZ, 0xc0, !PT ;  /* 0xfffffff811127812 */ /* 0x000fe200078ec0ff */
[----:B------:R-:W-:Y:S01]  /*0e30*/  UIMAD UR15, UR14, UR5, UR15 ;  /* 0x000000050e0f72a4 */ /* 0x000fe2000f8e020f */
[----:B------:R-:W-:Y:S01]  /*0e40*/  SHF.R.S32.HI R17, RZ, 0x3, R17 ;  /* 0x00000003ff117819 */ /* 0x000fe20000011411 */
[----:B------:R-:W-:Y:S01]  /*0e50*/  BSSY B0, `(.L_x_794) ;  /* 0x0000060000007945 */ /* 0x000fe20003800000 */
[----:B------:R-:W-:Y:S01]  /*0e60*/  ULDC.64 UR4, c[0x0][0x1b8] ;  /* 0x00006e0000047ab9 */ /* 0x000fe20000000a00 */
[----:B------:R-:W-:Y:S01]  /*0e70*/  IMAD.IADD R18, R2, 0x1, -R18 ;  /* 0x0000000102127824 */ /* 0x000fe200078e0a12 */
[----:B------:R-:W-:Y:S01]  /*0e80*/  UIADD3 UR17, UR17, UR15, URZ ;  /* 0x0000000f11117290 */ /* 0x000fe2000fffe03f */
[----:B------:R-:W-:Y:S01]  /*0e90*/  IMAD.SHL.U32 R251, R17, 0x40, RZ ;  /* 0x0000004011fb7824 */ /* 0x000fe200078e00ff */
[----:B------:R-:W-:Y:S01]  /*0ea0*/  USHF.R.S32.HI UR15, URZ, 0x1f, UR11 ;  /* 0x0000001f3f0f7899 */ /* 0x000fe2000801140b */
[C---:B------:R-:W-:Y:S01]  /*0eb0*/  IMAD R120, R18.reuse, 0x20, R17 ;  /* 0x0000002012787824 */ /* 0x040fe200078e0211 */
[----:B------:R-:W-:Y:S01]  /*0ec0*/  UIMAD UR14, UR8, UR4, URZ ;  /* 0x00000004080e72a4 */ /* 0x000fe2000f8e023f */
[----:B------:R-:W-:Y:S01]  /*0ed0*/  IMAD.SHL.U32 R33, R18, 0x8, RZ ;  /* 0x0000000812217824 */ /* 0x000fe200078e00ff */
[----:B------:R-:W-:Y:S01]  /*0ee0*/  USEL UR15, UR15, URZ, !UP1 ;  /* 0x0000003f0f0f7287 */ /* 0x000fe2000c800000 */
[----:B------:R-:W-:Y:S01]  /*0ef0*/  LOP3.LUT R251, R251, 0x1c0, RZ, 0xc0, !PT ;  /* 0x000001c0fbfb7812 */ /* 0x000fe200078ec0ff */
[----:B------:R-:W-:Y:S01]  /*0f00*/  UIMAD UR14, UR9, UR5, UR14 ;  /* 0x00000005090e72a4 */ /* 0x000fe2000f8e020e */
[----:B------:R3:W-:Y:S01]  /*0f10*/  STL [R1+0x8], R120 ;  /* 0x0000087801007387 */ /* 0x0007e20000100800 */
[----:B------:R-:W-:Y:S01]  /*0f20*/  UIMAD.WIDE.U32 UR18, UR9, UR4, UR16 ;  /* 0x00000004091272a5 */ /* 0x000fe2000f8e0010 */
[----:B------:R-:W-:Y:S01]  /*0f30*/  LEA.HI R13, R6, R2, RZ, 0x6 ;  /* 0x00000002060d7211 */ /* 0x000fe200078f30ff */
[----:B------:R-:W-:Y:S01]  /*0f40*/  USEL UR16, UR11, URZ, !UP1 ;  /* 0x0000003f0b107287 */ /* 0x000fe2000c800000 */
[----:B------:R-:W-:Y:S01]  /*0f50*/  ISETP.GE.AND P4, PT, R33, c[0x0][0x198], PT ;  /* 0x0000660021007a0c */ /* 0x000fe20003f86270 */
[----:B-1----:R-:W1:Y:S01]  /*0f60*/  S2R R4, SR_CTAID.X ;  /* 0x0000000000047919 */ /* 0x002e620000002500 */
[----:B------:R-:W-:Y:S01]  /*0f70*/  IMAD.MOV.U32 R5, RZ, RZ, c[0x0][0x2c4] ;  /* 0x0000b100ff057624 */ /* 0x000fe200078e00ff */
[----:B------:R-:W-:Y:S01]  /*0f80*/  ULDC.64 UR4, c[0x0][0x1c0] ;  /* 0x0000700000047ab9 */ /* 0x000fe20000000a00 */
[----:B------:R-:W-:Y:S01]  /*0f90*/  IMAD.SHL.U32 R13, R13, 0x8, RZ ;  /* 0x000000080d0d7824 */ /* 0x000fe200078e00ff */
[----:B------:R-:W-:-:S02]  /*0fa0*/  UIMAD UR15, UR15, UR4, URZ ;  /* 0x000000040f0f72a4 */ /* 0x000fc4000f8e023f */
[----:B------:R-:W-:Y:S01]  /*0fb0*/  ISETP.NE.AND P0, PT, R5, 0x1, PT ;  /* 0x000000010500780c */ /* 0x000fe20003f05270 */
[----:B------:R-:W-:Y:S02]  /*0fc0*/  UIADD3 UR19, UR19, UR14, URZ ;  /* 0x0000000e13137290 */ /* 0x000fe4000fffe03f */
[----:B------:R-:W-:Y:S02]  /*0fd0*/  UIMAD UR5, UR16, UR5, UR15 ;  /* 0x00000005100572a4 */ /* 0x000fe4000f8e020f */
[----:B------:R-:W-:-:S04]  /*0fe0*/  UIMAD.WIDE.U32 UR16, UR16, UR4, UR18 ;  /* 0x00000004101072a5 */ /* 0x000fc8000f8e0012 */
[----:B------:R-:W-:Y:S02]  /*0ff0*/  UIADD3 UR5, UR17, UR5, URZ ;  /* 0x0000000511057290 */ /* 0x000fe4000fffe03f */
[----:B------:R-:W-:Y:S02]  /*1000*/  IMAD.U32 R11, RZ, RZ, UR17 ;  /* 0x00000011ff0b7e24 */ /* 0x000fe4000f8e00ff */
[----:B------:R-:W-:Y:S02]  /*1010*/  IMAD.U32 R10, RZ, RZ, UR16 ;  /* 0x00000010ff0a7e24 */ /* 0x000fe4000f8e00ff */
[----:B------:R-:W-:Y:S02]  /*1020*/  IMAD.U32 R11, RZ, RZ, UR5 ;  /* 0x00000005ff0b7e24 */ /* 0x000fe4000f8e00ff */
[----:B-1----:R-:W-:-:S04]  /*1030*/  IMAD R9, R4, 0x80, R120 ;  /* 0x0000008004097824 */ /* 0x002fc800078e0278 */
[----:B------:R-:W-:-:S04]  /*1040*/  @P0 IMAD.HI.U32 R5, R9, c[0x0][0x2c8], RZ ;  /* 0x0000b20009050a27 */ /* 0x000fc800078e00ff */
[----:B------:R-:W-:Y:S01]  /*1050*/  IMAD.MOV.U32 R8, RZ, RZ, R9 ;  /* 0x000000ffff087224 */ /* 0x000fe200078e0009 */
[----:B------:R-:W-:-:S04]  /*1060*/  @P0 SHF.R.U32.HI R8, RZ, c[0x0][0x2cc], R5 ;  /* 0x0000b300ff080a19 */ /* 0x000fc80000011605 */
[--C-:B------:R-:W-:Y:S01]  /*1070*/  SHF.R.S32.HI R7, RZ, 0x1f, R8.reuse ;  /* 0x0000001fff077819 */ /* 0x100fe20000011408 */
[----:B------:R-:W-:Y:S02]  /*1080*/  IMAD.MOV R5, RZ, RZ, -R8 ;  /* 0x000000ffff057224 */ /* 0x000fe400078e0a08 */
[----:B------:R-:W-:-:S04]  /*1090*/  IMAD.WIDE.U32 R10, R8, c[0x0][0x1b0], R10 ;  /* 0x00006c00080a7a25 */ /* 0x000fc800078e000a */
[----:B------:R-:W-:Y:S02]  /*10a0*/  IMAD R5, R5, c[0x0][0x2c4], R9 ;  /* 0x0000b10005057a24 */ /* 0x000fe400078e0209 */
[----:B------:R-:W-:-:S03]  /*10b0*/  IMAD R7, R7, c[0x0][0x1b0], RZ ;  /* 0x00006c0007077a24 */ /* 0x000fc600078e02ff */
[----:B------:R-:W-:Y:S01]  /*10c0*/  SHF.R.S32.HI R9, RZ, 0x1f, R5 ;  /* 0x0000001fff097819 */ /* 0x000fe20000011405 */
[----:B------:R-:W-:-:S04]  /*10d0*/  IMAD R7, R8, c[0x0][0x1b4], R7 ;  /* 0x00006d0008077a24 */ /* 0x000fc800078e0207 */
[----:B------:R-:W-:Y:S02]  /*10e0*/  IMAD R9, R9, c[0x0][0x1a8], RZ ;  /* 0x00006a0009097a24 */ /* 0x000fe400078e02ff */
[----:B------:R-:W-:Y:S02]  /*10f0*/  IMAD.IADD R11, R11, 0x1, R7 ;  /* 0x000000010b0b7824 */ /* 0x000fe400078e0207 */
[C---:B------:R-:W-:Y:S02]  /*1100*/  IMAD R12, R5.reuse, c[0x0][0x1ac], R9 ;  /* 0x00006b00050c7a24 */ /* 0x040fe400078e0209 */
[----:B------:R-:W-:Y:S01]  /*1110*/  IMAD.WIDE.U32 R8, R5, c[0x0][0x1a8], R10 ;  /* 0x00006a0005087a25 */ /* 0x000fe200078e000a */
[----:B------:R-:W-:Y:S02]  /*1120*/  LOP3.LUT R5, R14, 0xfffffff0, RZ, 0xc0, !PT ;  /* 0xfffffff00e057812 */ /* 0x000fe400078ec0ff */
[----:B------:R-:W-:Y:S01]  /*1130*/  IADD3 R10, R33, 0x40, RZ ;  /* 0x00000040210a7810 */ /* 0x000fe20007ffe0ff */
[----:B------:R-:W-:Y:S01]  /*1140*/  IMAD.IADD R12, R9, 0x1, R12 ;  /* 0x00000001090c7824 */ /* 0x000fe200078e020c */
[----:B------:R-:W-:Y:S01]  /*1150*/  LEA R20, P0, R8, c[0x0][0x160], 0x1 ;  /* 0x0000580008147a11 */ /* 0x000fe200078008ff */
[----:B------:R-:W-:Y:S01]  /*1160*/  IMAD.IADD R5, R2, 0x1, -R5 ;  /* 0x0000000102057824 */ /* 0x000fe200078e0a05 */
[----:B------:R-:W-:Y:S01]  /*1170*/  IADD3 R9, R33, 0x80, RZ ;  /* 0x0000008021097810 */ /* 0x000fe20007ffe0ff */
[----:B-----5:R-:W-:Y:S01]  /*1180*/  IMAD R11, R0, c[0x0][0x2c4], RZ ;  /* 0x0000b100000b7a24 */ /* 0x020fe200078e02ff */
[----:B------:R-:W-:Y:S01]  /*1190*/  LEA.HI.X R12, R8, c[0x0][0x164], R12, 0x1, P0 ;  /* 0x00005900080c7a11 */ /* 0x000fe200000f0c0c */
[----:B------:R-:W-:Y:S01]  /*11a0*/  IMAD R0, R4, 0x80, R17 ;  /* 0x0000008004007824 */ /* 0x000fe200078e0211 */
[----:B------:R-:W-:Y:S01]  /*11b0*/  SHF.R.S32.HI R7, RZ, 0x1f, R5 ;  /* 0x0000001fff077819 */ /* 0x000fe20000011405 */
[----:B------:R-:W-:Y:S01]  /*11c0*/  IMAD.MOV.U32 R4, RZ, RZ, 0x10 ;  /* 0x00000010ff047424 */ /* 0x000fe200078e00ff */
[----:B------:R-:W-:Y:S01]  /*11d0*/  SHF.R.U32.HI R8, RZ, 0x3, R251 ;  /* 0x00000003ff087819 */ /* 0x000fe200000116fb */
[----:B------:R3:W1:Y:S01]  /*11e0*/  SHFL.IDX PT, R22, R20, RZ, 0x181f ;  /* 0x00181fff14167589 */ /* 0x00066200000e0000 */
[----:B------:R-:W-:-:S02]  /*11f0*/  LEA.HI R7, R7, R5, RZ, 0x3 ;  /* 0x0000000507077211 */ /* 0x000fc400078f18ff */
[----:B------:R-:W-:Y:S01]  /*1200*/  LOP3.LUT R251, R251, 0x38, R33, 0xf8, !PT ;  /* 0x00000038fbfb7812 */ /* 0x000fe200078ef821 */
[----:B------:R3:W4:Y:S01]  /*1210*/  SHFL.IDX PT, R23, R12, RZ, 0x181f ;  /* 0x00181fff0c177589 */ /* 0x00072200000e0000 */
[----:B------:R-:W-:Y:S02]  /*1220*/  ISETP.GE.AND P0, PT, R0, R11, PT ;  /* 0x0000000b0000720c */ /* 0x000fe40003f06270 */
[----:B------:R-:W-:Y:S02]  /*1230*/  LOP3.LUT R251, R251, R8, RZ, 0x3c, !PT ;  /* 0x00000008fbfb7212 */ /* 0x000fe400078e3cff */
[----:B------:R-:W-:Y:S02]  /*1240*/  IADD3 R8, R33, 0xc0, RZ ;  /* 0x000000c021087810 */ /* 0x000fe40007ffe0ff */
[----:B------:R-:W-:Y:S02]  /*1250*/  ISETP.GE.AND P3, PT, R10, c[0x0][0x198], PT ;  /* 0x000066000a007a0c */ /* 0x000fe40003f66270 */
[----:B------:R-:W-:-:S02]  /*1260*/  ISETP.GE.AND P6, PT, R9, c[0x0][0x198], PT ;  /* 0x0000660009007a0c */ /* 0x000fc40003fc6270 */
[----:B------:R-:W-:Y:S02]  /*1270*/  ISETP.GE.AND P5, PT, R8, c[0x0][0x198], PT ;  /* 0x0000660008007a0c */ /* 0x000fe40003fa6270 */
[----:B------:R-:W-:Y:S01]  /*1280*/  LOP3.LUT R251, R251, 0xfffffe00, R13, 0xf8, !PT ;  /* 0xfffffe00fbfb7812 */ /* 0x000fe200078ef80d */
[----:B--2---:R2:W1:Y:S02]  /*1290*/  @P1 R2UR UR18, R3 ;  /* 0x00000000031213c2 */ /* 0x00446400000e0000 */
[----:B-1----:R-:W-:Y:S01]  /*12a0*/  @!UP0 UMOV UR18, UR11 ;  /* 0x0000000b00128c82 */ /* 0x002fe20008000000 */
[----:B--2---:R-:W-:-:S05]  /*12b0*/  LOP3.LUT R3, R7, 0xfffffff8, RZ, 0xc0, !PT ;  /* 0xfffffff807037812 */ /* 0x004fca00078ec0ff */
[----:B------:R-:W-:Y:S02]  /*12c0*/  IMAD.IADD R5, R5, 0x1, -R3 ;  /* 0x0000000105057824 */ /* 0x000fe400078e0a03 */
[----:B------:R-:W-:-:S03]  /*12d0*/  IMAD.MOV.U32 R3, RZ, RZ, 0x20 ;  /* 0x00000020ff037424 */ /* 0x000fc600078e00ff */
[----:B------:R-:W-:-:S05]  /*12e0*/  R2P PR, R5, 0x6 ;  /* 0x0000000605007804 */ /* 0x000fca0000000000 */
[----:B------:R-:W-:Y:S02]  /*12f0*/  SEL R4, R4, 0xfffffff0, !P1 ;  /* 0xfffffff004047807 */ /* 0x000fe40004800000 */
[----:B------:R-:W-:Y:S01]  /*1300*/  SEL R3, R3, 0xffffffe0, !P2 ;  /* 0xffffffe003037807 */ /* 0x000fe20005000000 */
[----:B------:R-:W-:Y:S05]  /*1310*/  @P0 BRA `(.L_x_795) ;  /* 0x0000013000000947 */ /* 0x000fea0003800000 */
[----:B---34-:R-:W-:Y:S01]  /*1320*/  SHF.R.S32.HI R16, RZ, 0x1f, R10 ;  /* 0x0000001fff107819 */ /* 0x018fe2000001140a */
        /* <DEDUP_REMOVED lines=18> */
.L_x_795:
[----:B---34-:R-:W-:Y:S05]  /*1450*/  BSYNC B0 ;  /* 0x0000000000007941 */ /* 0x018fea0003800000 */
.L_x_794:
[----:B------:R-:W-:Y:S01]  /*1460*/  IADD3 R13, R0, 0x20, RZ ;  /* 0x00000020000d7810 */ /* 0x000fe20007ffe0ff */
[----:B-1----:R1:W2:Y:S01]  /*1470*/  SHFL.IDX PT, R23, R12, 0x1, 0x181f ;  /* 0x00381f000c177f89 */ /* 0x0022a200000e0000 */
[----:B------:R-:W-:Y:S02]  /*1480*/  BSSY B0, `(.L_x_796) ;  /* 0x0000017000007945 */ /* 0x000fe40003800000 */
[----:B------:R-:W-:Y:S01]  /*1490*/  ISETP.GE.AND P0, PT, R13, R11, PT ;  /* 0x0000000b0d00720c */ /* 0x000fe20003f06270 */
        /* <DEDUP_REMOVED lines=21> */
.L_x_797:
[----:B------:R-:W-:Y:S05]  /*15f0*/  BSYNC B0 ;  /* 0x0000000000007941 */ /* 0x000fea0003800000 */
.L_x_796:
[----:B------:R-:W-:Y:S01]  /*1600*/  IADD3 R13, R0, 0x40, RZ ;  /* 0x00000040000d7810 */ /* 0x000fe20007ffe0ff */
[----:B--2---:R2:W4:Y:S01]  /*1610*/  SHFL.IDX PT, R23, R12, 0x2, 0x181f ;  /* 0x00581f000c177f89 */ /* 0x00452200000e0000 */
[----:B------:R-:W-:Y:S02]  /*1620*/  BSSY B0, `(.L_x_798) ;  /* 0x0000017000007945 */ /* 0x000fe40003800000 */
[----:B------:R-:W-:Y:S01]  /*1630*/  ISETP.GE.AND P0, PT, R13, R11, PT ;  /* 0x0000000b0d00720c */ /* 0x000fe20003f06270 */
        /* <DEDUP_REMOVED lines=21> */
.L_x_799:
[----:B------:R-:W-:Y:S05]  /*1790*/  BSYNC B0 ;  /* 0x0000000000007941 */ /* 0x000fea0003800000 */
.L_x_798:
[----:B-12---:R-:W-:Y:S01]  /*17a0*/  SHFL.IDX PT, R20, R20, 0x3, 0x181f ;  /* 0x00781f0014147f89 */ /* 0x006fe200000e0000 */
[----:B------:R-:W-:Y:S01]  /*17b0*/  IMAD.MOV.U32 R252, RZ, RZ, c[0x0][0x2b8] ;  /* 0x0000ae00fffc7624 */ /* 0x000fe200078e00ff */
[----:B------:R-:W-:Y:S01]  /*17c0*/  UMOV UR14, 0x60 ;  /* 0x00000060000e7882 */ /* 0x000fe20000000000 */
[----:B------:R-:W-:Y:S01]  /*17d0*/  SHF.R.S32.HI R31, RZ, 0x1f, R10 ;  /* 0x0000001fff1f7819 */ /* 0x000fe2000001140a */
[----:B------:R1:W2:Y:S01]  /*17e0*/  SHFL.IDX PT, R21, R12, 0x3, 0x181f ;  /* 0x00781f000c157f89 */ /* 0x0002a200000e0000 */
[----:B------:R-:W-:Y:S01]  /*17f0*/  UIMAD UR14, UR6, UR14, -0x60 ;  /* 0xffffffa0060e74a4 */ /* 0x000fe2000f8e020e */
[----:B------:R-:W-:Y:S01]  /*1800*/  ISETP.NE.AND P2, PT, R252, 0x1, PT ;  /* 0x00000001fc00780c */ /* 0x000fe20003f45270 */
[----:B------:R-:W-:Y:S01]  /*1810*/  IMAD.SHL.U32 R251, R251, 0x2, RZ ;  /* 0x00000002fbfb7824 */ /* 0x000fe200078e00ff */
[----:B---3--:R-:W-:Y:S01]  /*1820*/  SHF.R.S32.HI R29, RZ, 0x1f, R9 ;  /* 0x0000001fff1d7819 */ /* 0x008fe20000011409 */
[----:B------:R-:W-:Y:S01]  /*1830*/  USHF.R.S32.HI UR15, URZ, 0x1f, UR18 ;  /* 0x0000001f3f0f7899 */ /* 0x000fe20008011412 */
[----:B------:R-:W-:Y:S01]  /*1840*/  SHF.R.S32.HI R28, RZ, 0x1f, R8 ;  /* 0x0000001fff1c7819 */ /* 0x000fe20000011408 */
[----:B------:R-:W-:Y:S01]  /*1850*/  ULDC.64 UR4, c[0x0][0x2b0] ;  /* 0x0000ac0000047ab9 */ /* 0x000fe20000000a00 */
[----:B------:R-:W-:Y:S01]  /*1860*/  IADD3 R13, R120, UR14, RZ ;  /* 0x0000000e780d7c10 */ /* 0x000fe2000fffe0ff */
[----:B------:R-:W-:Y:S01]  /*1870*/  UIMAD UR15, UR15, UR4, URZ ;  /* 0x000000040f0f72a4 */ /* 0x000fe2000f8e023f */
[----:B------:R-:W-:Y:S01]  /*1880*/  LEA.HI R31, R31, R10, RZ, 0x3 ;  /* 0x0000000a1f1f7211 */ /* 0x000fe200078f18ff */
[----:B------:R-:W-:Y:S01]  /*1890*/  UIMAD.WIDE.U32 UR16, UR18, UR4, URZ ;  /* 0x00000004121072a5 */ /* 0x000fe2000f8e003f */
[----:B------:R-:W-:Y:S01]  /*18a0*/  LEA.HI R29, R29, R9, RZ, 0x3 ;  /* 0x000000091d1d7211 */ /* 0x000fe200078f18ff */
[----:B------:R-:W-:Y:S01]  /*18b0*/  UIMAD UR15, UR18, UR5, UR15 ;  /* 0x00000005120f72a4 */ /* 0x000fe2000f8e020f */
[----:B------:R-:W-:Y:S01]  /*18c0*/  LEA.HI R28, R28, R8, RZ, 0x3 ;  /* 0x000000081c1c7211 */ /* 0x000fe200078f18ff */
[----:B------:R-:W-:Y:S01]  /*18d0*/  IMAD.MOV.U32 R19, RZ, RZ, RZ ;  /* 0x000000ffff137224 */ /* 0x000fe200078e00ff */
[----:B------:R-:W-:Y:S01]  /*18e0*/  LOP3.LUT R31, R31, 0xfffffff8, RZ, 0xc0, !PT ;  /* 0xfffffff81f1f7812 */ /* 0x000fe200078ec0ff */
[----:B------:R-:W-:Y:S01]  /*18f0*/  UIADD3 UR15, UR17, UR15, URZ ;  /* 0x0000000f110f7290 */ /* 0x000fe2000fffe03f */
[----:B------:R-:W-:Y:S01]  /*1900*/  LOP3.LUT R29, R29, 0xfffffff8, RZ, 0xc0, !PT ;  /* 0xfffffff81d1d7812 */ /* 0x000fe200078ec0ff */
[----:B------:R-:W-:Y:S01]  /*1910*/  IMAD.SHL.U32 R249, R18, 0x40, RZ ;  /* 0x0000004012f97824 */ /* 0x000fe200078e00ff */
[----:B------:R-:W-:Y:S01]  /*1920*/  LOP3.LUT R28, R28, 0xfffffff8, RZ, 0xc0, !PT ;  /* 0xfffffff81c1c7812 */ /* 0x000fe200078ec0ff */
[----:B------:R-:W-:Y:S01]  /*1930*/  ULDC.64 UR4, c[0x0][0x1e8] ;  /* 0x00007a0000047ab9 */ /* 0x000fe20000000a00 */
[----:B------:R-:W-:-:S02]  /*1940*/  ISETP.GE.AND P1, PT, R13, UR7, PT ;  /* 0x000000070d007c0c */ /* 0x000fc4000bf26270 */
[----:B-1----:R-:W-:Y:S02]  /*1950*/  IADD3 R12, R0, 0x60, RZ ;  /* 0x00000060000c7810 */ /* 0x002fe40007ffe0ff */
[----:B------:R-:W-:Y:S02]  /*1960*/  IADD3 R0, R13, UR10, RZ ;  /* 0x0000000a0d007c10 */ /* 0x000fe4000fffe0ff */
[----:B------:R-:W-:Y:S02]  /*1970*/  ISETP.GE.AND P0, PT, R12, R11, PT ;  /* 0x0000000b0c00720c */ /* 0x000fe40003f06270 */
[----:B------:R-:W-:Y:S01]  /*1980*/  ISETP.GT.OR P1, PT, R120, 0x5f, P1 ;  /* 0x0000005f7800780c */ /* 0x000fe20000f24670 */
[----:B------:R-:W-:-:S04]  /*1990*/  @P2 IMAD.HI.U32 R12, R0, c[0x0][0x2bc], RZ ;  /* 0x0000af00000c2a27 */ /* 0x000fc800078e00ff */
[----:B------:R-:W-:Y:S01]  /*19a0*/  IMAD.MOV.U32 R11, RZ, RZ, R0 ;  /* 0x000000ffff0b7224 */ /* 0x000fe200078e0000 */
[----:B------:R-:W-:-:S05]  /*19b0*/  @P2 SHF.R.U32.HI R11, RZ, c[0x0][0x2c0], R12 ;  /* 0x0000b000ff0b2a19 */ /* 0x000fca000001160c */
[--C-:B--2-4-:R-:W-:Y:S02]  /*19c0*/  @!P0 IMAD.WIDE R22, R33, 0x2, R20.reuse ;  /* 0x0000000221168825 */ /* 0x114fe400078e0214 */
[----:B------:R-:W-:Y:S02]  /*19d0*/  @!P1 IADD3 R15, P2, R11, UR16, RZ ;  /* 0x000000100b0f9c10 */ /* 0x000fe4000ff5e0ff */
[--C-:B------:R-:W-:Y:S01]  /*19e0*/  @!P0 IMAD.WIDE R12, R31, 0x2, R20.reuse ;  /* 0x000000021f0c8825 */ /* 0x100fe200078e0214 */
[----:B------:R-:W-:Y:S01]  /*19f0*/  @!PT LDS RZ, [RZ] ;  /* 0x00000000fffff984 */ /* 0x000fe20000000800 */
[----:B------:R1:W-:Y:S04]  /*1a00*/  @!P0 LDGSTS.E.BYPASS.LTC128B.128 [R251+0x1b100], [R22.64], !P4 ;  /* 0x1b10000016fb8fae */ /* 0x0003e8000e101d4c */
[----:B------:R2:W-:Y:S01]  /*1a10*/  @!P0 LDGSTS.E.BYPASS.LTC128B.128 [R251+0x1f100], [R12.64], !P3 ;  /* 0x1f1000000cfb8fae */ /* 0x0005e2000d901d4c */
[----:B-1----:R-:W-:-:S04]  /*1a20*/  @!P0 IMAD.WIDE R22, R29, 0x2, R20 ;  /* 0x000000021d168825 */ /* 0x002fc800078e0214 */
[----:B------:R-:W-:Y:S01]  /*1a30*/  @!P0 IMAD.WIDE R20, R28, 0x2, R20 ;  /* 0x000000021c148825 */ /* 0x000fe200078e0214 */
[----:B------:R1:W-:Y:S01]  /*1a40*/  @!P0 LDGSTS.E.BYPASS.LTC128B.128 [R251+0x23100], [R22.64], !P6 ;  /* 0x2310000016fb8fae */ /* 0x0003e2000f101d4c */
[----:B--2---:R-:W-:Y:S02]  /*1a50*/  @!P1 LEA.HI.X.SX32 R13, R11, UR15, 0x1, P2 ;  /* 0x0000000f0b0d9c11 */ /* 0x004fe400090f0eff */
[C---:B------:R-:W-:Y:S01]  /*1a60*/  @!P1 LEA R12, P2, R15.reuse, c[0x0][0x2a0], 0x2 ;  /* 0x0000a8000f0c9a11 */ /* 0x040fe200078410ff */
[----:B------:R2:W-:Y:S03]  /*1a70*/  @!P0 LDGSTS.E.BYPASS.LTC128B.128 [R251+0x27100], [R20.64], !P5 ;  /* 0x2710000014fb8fae */ /* 0x0005e6000e901d4c */
[----:B------:R-:W-:Y:S01]  /*1a80*/  @!P1 LEA.HI.X R13, R15, c[0x0][0x2a4], R13, 0x2, P2 ;  /* 0x0000a9000f0d9a11 */ /* 0x000fe200010f140d */
[----:B------:R-:W0:Y:S04]  /*1a90*/  LDGDEPBAR ;  /* 0x00000000000079af */ /* 0x000e280000000000 */
[----:B------:R-:W-:Y:S06]  /*1aa0*/  BAR.SYNC.DEFER_BLOCKING 0x0 ;  /* 0x0000000000007b1d */ /* 0x000fec0000010000 */
[----:B------:R3:W4:Y:S01]  /*1ab0*/  @!P1 LDG.E R19, [R12.64] ;  /* 0x0000000c0c139981 */ /* 0x000722000c1e1900 */
[----:B------:R-:W-:Y:S01]  /*1ac0*/  IMAD.MOV R11, RZ, RZ, -R11 ;  /* 0x000000ffff0b7224 */ /* 0x000fe200078e0a0b */
[----:B------:R-:W-:Y:S01]  /*1ad0*/  LOP3.LUT R249, R249, 0x1c0, RZ, 0xc0, !PT ;  /* 0x000001c0f9f97812 */ /* 0x000fe200078ec0ff */
[----:B------:R-:W-:Y:S01]  /*1ae0*/  UIMAD UR18, UR8, UR4, URZ ;  /* 0x00000004081272a4 */ /* 0x000fe2000f8e023f */
[----:B------:R-:W-:Y:S01]  /*1af0*/  LOP3.LUT P1, RZ, R18, 0x2, RZ, 0xc0, !PT ;  /* 0x0000000212ff7812 */ /* 0x000fe2000782c0ff */
[----:B------:R-:W-:Y:S01]  /*1b00*/  IMAD R16, R11, c[0x0][0x2b8], R0 ;  /* 0x0000ae000b107a24 */ /* 0x000fe200078e0200 */
[----:B------:R-:W-:Y:S01]  /*1b10*/  UIMAD.WIDE.U32 UR20, UR9, UR4, URZ ;  /* 0x00000004091472a5 */ /* 0x000fe2000f8e003f */
[----:B------:R-:W-:Y:S01]  /*1b20*/  IMAD.SHL.U32 R0, R17, 0x8, RZ ;  /* 0x0000000811007824 */ /* 0x000fe200078e00ff */
[----:B------:R-:W-:Y:S01]  /*1b30*/  UIMAD UR18, UR9, UR5, UR18 ;  /* 0x00000005091272a4 */ /* 0x000fe2000f8e0212 */
[C---:B-1----:R-:W-:Y:S01]  /*1b40*/  IMAD.WIDE.U32 R22, R16.reuse, c[0x0][0x1e0], RZ ;  /* 0x0000780010167a25 */ /* 0x042fe200078e00ff */
[----:B------:R-:W-:Y:S01]  /*1b50*/  ISETP.GE.AND P4, PT, R33, c[0x0][0x1d4], PT ;  /* 0x0000750021007a0c */ /* 0x000fe20003f86270 */
[----:B------:R-:W-:Y:S01]  /*1b60*/  ULDC.64 UR4, c[0x0][0x210] ;  /* 0x0000840000047ab9 */ /* 0x000fe20000000a00 */
[----:B------:R-:W-:Y:S01]  /*1b70*/  LOP3.LUT R0, R249, 0x8, R0, 0xf8, !PT ;  /* 0x00000008f9007812 */ /* 0x000fe200078ef800 */
[----:B--2---:R-:W-:Y:S01]  /*1b80*/  IMAD.WIDE.U32 R20, R16, c[0x0][0x208], RZ ;  /* 0x0000820010147a25 */ /* 0x004fe200078e00ff */
[----:B------:R-:W-:Y:S01]  /*1b90*/  SHF.R.U32.HI R249, RZ, 0x3, R249 ;  /* 0x00000003fff97819 */ /* 0x000fe200000116f9 */
[----:B------:R-:W-:Y:S01]  /*1ba0*/  UIADD3 UR18, UR21, UR18, URZ ;  /* 0x0000001215127290 */ /* 0x000fe2000fffe03f */
[----:B------:R-:W-:Y:S01]  /*1bb0*/  ISETP.GE.AND P3, PT, R10, c[0x0][0x1d4], PT ;  /* 0x000075000a007a0c */ /* 0x000fe20003f66270 */
[----:B------:R-:W-:Y:S01]  /*1bc0*/  UIMAD UR8, UR8, UR4, URZ ;  /* 0x00000004080872a4 */ /* 0x000fe2000f8e023f */
[----:B------:R-:W-:Y:S01]  /*1bd0*/  LOP3.LUT R249, R0, R249, RZ, 0x3c, !PT ;  /* 0x000000f900f97212 */ /* 0x000fe200078e3cff */
[----:B------:R-:W-:Y:S01]  /*1be0*/  UIMAD.WIDE.U32 UR22, UR9, UR4, URZ ;  /* 0x00000004091672a5 */ /* 0x000fe2000f8e003f */
[----:B------:R-:W-:Y:S01]  /*1bf0*/  ISETP.GE.AND P2, PT, R9, c[0x0][0x1d4], PT ;  /* 0x0000750009007a0c */ /* 0x000fe20003f46270 */
[----:B------:R-:W-:Y:S01]  /*1c00*/  UIMAD UR5, UR9, UR5, UR8 ;  /* 0x00000005090572a4 */ /* 0x000fe2000f8e0208 */
[----:B------:R-:W-:Y:S01]  /*1c10*/  IMAD.SHL.U32 R5, R5, 0x40, RZ ;  /* 0x0000004005057824 */ /* 0x000fe200078e00ff */
[----:B------:R-:W-:Y:S01]  /*1c20*/  UIADD3 UR4, UR6, -0x1, URZ ;  /* 0xffffffff06047890 */ /* 0x000fe2000fffe03f */
[----:B------:R-:W-:Y:S01]  /*1c30*/  LEA.HI R6, R6, R2, RZ, 0x5 ;  /* 0x0000000206067211 */ /* 0x000fe200078f28ff */
[----:B------:R-:W-:Y:S01]  /*1c40*/  UIADD3 UR5, UR23, UR5, URZ ;  /* 0x0000000517057290 */ /* 0x000fe2000fffe03f */
[----:B---3--:R-:W-:Y:S01]  /*1c50*/  SHF.R.S32.HI R12, RZ, 0x1f, R16 ;  /* 0x0000001fff0c7819 */ /* 0x008fe20000011410 */
[----:B------:R-:W-:Y:S01]  /*1c60*/  UIMAD UR4, UR4, -0x60, UR7 ;  /* 0xffffffa0040478a4 */ /* 0x000fe2000f8e0207 */
[----:B------:R-:W-:Y:S01]  /*1c70*/  SHF.R.S32.HI R13, RZ, 0x4, R14 ;  /* 0x00000004ff0d7819 */ /* 0x000fe2000001140e */
[----:B------:R-:W-:Y:S01]  /*1c80*/  IMAD.SHL.U32 R7, R7, 0x40, RZ ;  /* 0x0000004007077824 */ /* 0x000fe200078e00ff */
[----:B------:R-:W-:Y:S01]  /*1c90*/  LOP3.LUT R5, R5, 0x1c0, RZ, 0xc0, !PT ;  /* 0x000001c005057812 */ /* 0x000fe200078ec0ff */
[----:B------:R-:W-:Y:S01]  /*1ca0*/  IMAD R11, R12, c[0x0][0x1e0], RZ ;  /* 0x000078000c0b7a24 */ /* 0x000fe200078e02ff */
[----:B------:R-:W-:Y:S01]  /*1cb0*/  LEA.HI R14, R14, R13, RZ, 0x1 ;  /* 0x0000000d0e0e7211 */ /* 0x000fe200078f08ff */
[----:B------:R-:W-:Y:S01]  /*1cc0*/  IMAD R12, R12, c[0x0][0x208], RZ ;  /* 0x000082000c0c7a24 */ /* 0x000fe200078e02ff */
[----:B------:R-:W-:Y:S01]  /*1cd0*/  LOP3.LUT R7, R7, 0xfffffe00, RZ, 0xc0, !PT ;  /* 0xfffffe0007077812 */ /* 0x000fe200078ec0ff */
[----:B------:R-:W-:Y:S01]  /*1ce0*/  IMAD R11, R16, c[0x0][0x1e4], R11 ;  /* 0x00007900100b7a24 */ /* 0x000fe200078e020b */
[----:B------:R-:W-:Y:S01]  /*1cf0*/  LOP3.LUT R14, R14, 0xfffffffe, RZ, 0xc0, !PT ;  /* 0xfffffffe0e0e7812 */ /* 0x000fe200078ec0ff */
[----:B------:R-:W-:Y:S01]  /*1d00*/  IMAD R12, R16, c[0x0][0x20c], R12 ;  /* 0x00008300100c7a24 */ /* 0x000fe200078e020c */
[----:B------:R-:W-:Y:S01]  /*1d10*/  UISETP.GE.AND UP0, UPT, UR7, 0x61, UPT ;  /* 0x000000610700788c */ /* 0x000fe2000bf06270 */
[----:B------:R-:W-:Y:S01]  /*1d20*/  IMAD.IADD R23, R23, 0x1, R11 ;  /* 0x0000000117177824 */ /* 0x000fe200078e020b */
[----:B------:R-:W-:Y:S01]  /*1d30*/  SHF.R.S32.HI R32, RZ, 0x1f, R29 ;  /* 0x0000001fff207819 */ /* 0x000fe2000001141d */
[----:B------:R-:W-:Y:S01]  /*1d40*/  IMAD.IADD R21, R21, 0x1, R12 ;  /* 0x0000000115157824 */ /* 0x000fe200078e020c */
[----:B------:R-:W-:Y:S01]  /*1d50*/  SHF.R.S32.HI R30, RZ, 0x1f, R28 ;  /* 0x0000001fff1e7819 */ /* 0x000fe2000001141c */
[----:B------:R-:W-:-:S02]  /*1d60*/  IMAD.IADD R14, R13, 0x1, -R14 ;  /* 0x000000010d0e7824 */ /* 0x000fc400078e0a0e */
[----:B------:R-:W-:Y:S02]  /*1d70*/  IMAD R12, R16, c[0x0][0x1e0], RZ ;  /* 0x00007800100c7a24 */ /* 0x000fe400078e02ff */
[C---:B------:R-:W-:Y:S02]  /*1d80*/  IMAD R249, R14.reuse, 0x200, R249 ;  /* 0x000002000ef97824 */ /* 0x040fe400078e02f9 */
[----:B------:R-:W-:Y:S02]  /*1d90*/  IMAD.SHL.U32 R14, R14, 0x8, RZ ;  /* 0x000000080e0e7824 */ /* 0x000fe400078e00ff */
[----:B------:R-:W-:Y:S02]  /*1da0*/  IMAD.SHL.U32 R249, R249, 0x2, RZ ;  /* 0x00000002f9f97824 */ /* 0x000fe400078e00ff */
[----:B------:R-:W-:Y:S01]  /*1db0*/  IMAD.SHL.U32 R250, R6, 0x20, RZ ;  /* 0x0000002006fa7824 */ /* 0x000fe200078e00ff */
[----:B------:R-:W-:Y:S02]  /*1dc0*/  LOP3.LUT R14, R5, 0x8, R14, 0xf8, !PT ;  /* 0x00000008050e7812 */ /* 0x000fe400078ef80e */
[----:B------:R-:W-:-:S02]  /*1dd0*/  IADD3 R248, R249, 0xc120, RZ ;  /* 0x0000c120f9f87810 */ /* 0x000fc40007ffe0ff */
[----:B------:R-:W-:Y:S02]  /*1de0*/  SHF.R.U32.HI R5, RZ, 0x3, R5 ;  /* 0x00000003ff057819 */ /* 0x000fe40000011605 */
[----:B------:R-:W-:Y:S02]  /*1df0*/  LOP3.LUT R250, R250, 0x7ffffc00, RZ, 0xc0, !PT ;  /* 0x7ffffc00fafa7812 */ /* 0x000fe400078ec0ff */
[----:B------:R-:W-:-:S04]  /*1e00*/  LOP3.LUT R5, R14, R5, RZ, 0x3c, !PT ;  /* 0x000000050e057212 */ /* 0x000fc800078e3cff */
[CC--:B------:R-:W-:Y:S02]  /*1e10*/  IADD3 R250, R5.reuse, R7.reuse, R250 ;  /* 0x0000000705fa7210 */ /* 0x0c0fe40007ffe0fa */
[----:B------:R-:W-:Y:S02]  /*1e20*/  LOP3.LUT R5, R5, R7, RZ, 0xfc, !PT ;  /* 0x0000000705057212 */ /* 0x000fe400078efcff */
[----:B------:R-:W-:Y:S01]  /*1e30*/  IADD3 R7, R251, 0x100, RZ ;  /* 0x00000100fb077810 */ /* 0x000fe20007ffe0ff */
[----:B------:R-:W-:-:S04]  /*1e40*/  IMAD.SHL.U32 R250, R250, 0x2, RZ ;  /* 0x00000002fafa7824 */ /* 0x000fc800078e00ff */
[--C-:B------:R-:W-:Y:S02]  /*1e50*/  IMAD R246, R4, 0x2, R250.reuse ;  /* 0x0000000204f67824 */ /* 0x100fe400078e02fa */
[C---:B------:R-:W-:Y:S02]  /*1e60*/  IMAD R245, R3.reuse, 0x2, R250 ;  /* 0x0000000203f57824 */ /* 0x040fe400078e02fa */
[----:B------:R-:W-:Y:S01]  /*1e70*/  IMAD R243, R3, 0x2, R246 ;  /* 0x0000000203f37824 */ /* 0x000fe200078e02f6 */
[----:B----4-:R-:W-:Y:S01]  /*1e80*/  SHF.R.S32.HI R11, RZ, 0x1f, R19 ;  /* 0x0000001fff0b7819 */ /* 0x010fe20000011413 */
[----:B------:R-:W-:Y:S01]  /*1e90*/  IMAD.WIDE.U32 R22, R19, c[0x0][0x1f0], R22 ;  /* 0x00007c0013167a25 */ /* 0x000fe200078e0016 */
[----:B------:R-:W-:Y:S03]  /*1ea0*/  STL [R1], R19 ;  /* 0x0000001301007387 */ /* 0x000fe60000100800 */
[C---:B------:R-:W-:Y:S01]  /*1eb0*/  IMAD R15, R11.reuse, c[0x0][0x1f0], RZ ;  /* 0x00007c000b0f7a24 */ /* 0x040fe200078e02ff */
[----:B------:R-:W-:Y:S01]  /*1ec0*/  IADD3 R0, P0, R22, UR20, RZ ;  /* 0x0000001416007c10 */ /* 0x000fe2000ff1e0ff */
[----:B------:R-:W-:Y:S01]  /*1ed0*/  IMAD R11, R11, c[0x0][0x218], RZ ;  /* 0x000086000b0b7a24 */ /* 0x000fe200078e02ff */
[----:B------:R1:W-:Y:S01]  /*1ee0*/  STL [R1+0x4], R16 ;  /* 0x0000041001007387 */ /* 0x0003e20000100800 */
[----:B------:R-:W-:-:S02]  /*1ef0*/  IMAD R15, R19, c[0x0][0x1f4], R15 ;  /* 0x00007d00130f7a24 */ /* 0x000fc400078e020f */
[----:B------:R-:W-:-:S03]  /*1f00*/  IMAD.WIDE.U32 R20, R19, c[0x0][0x218], R20 ;  /* 0x0000860013147a25 */ /* 0x000fc600078e0014 */
[----:B------:R-:W-:Y:S01]  /*1f10*/  IADD3.X R15, R23, UR18, R15, P0, !PT ;  /* 0x00000012170f7c10 */ /* 0x000fe200087fe40f */
[C---:B------:R-:W-:Y:S01]  /*1f20*/  IMAD R11, R19.reuse, c[0x0][0x21c], R11 ;  /* 0x00008700130b7a24 */ /* 0x040fe200078e020b */
[----:B------:R-:W-:Y:S01]  /*1f30*/  LEA R22, P0, R0, c[0x0][0x1c8], 0x1 ;  /* 0x0000720000167a11 */ /* 0x000fe200078008ff */
[----:B------:R-:W-:-:S03]  /*1f40*/  IMAD R12, R19, c[0x0][0x1f0], R12 ;  /* 0x00007c00130c7a24 */ /* 0x000fc600078e020c */
[----:B------:R-:W-:Y:S01]  /*1f50*/  LEA.HI.X R15, R0, c[0x0][0x1cc], R15, 0x1, P0 ;  /* 0x00007300000f7a11 */ /* 0x000fe200000f0c0f */
[----:B------:R-:W-:Y:S01]  /*1f60*/  SHFL.IDX PT, R24, R22, RZ, 0x181f ;  /* 0x00181fff16187589 */ /* 0x000fe200000e0000 */
[----:B------:R-:W-:Y:S01]  /*1f70*/  IADD3 R13, P0, R20, UR22, RZ ;  /* 0x00000016140d7c10 */ /* 0x000fe2000ff1e0ff */
[----:B------:R-:W-:Y:S01]  /*1f80*/  IMAD.U32 R20, RZ, RZ, UR9 ;  /* 0x00000009ff147e24 */ /* 0x000fe2000f8e00ff */
[----:B------:R-:W-:Y:S01]  /*1f90*/  IADD3 R0, R249, 0xc100, RZ ;  /* 0x0000c100f9007810 */ /* 0x000fe20007ffe0ff */
[----:B------:R-:W2:Y:S01]  /*1fa0*/  SHFL.IDX PT, R25, R15, RZ, 0x181f ;  /* 0x00181fff0f197589 */ /* 0x000ea200000e0000 */
[----:B------:R-:W-:Y:S01]  /*1fb0*/  IADD3.X R11, R21, UR5, R11, P0, !PT ;  /* 0x00000005150b7c10 */ /* 0x000fe200087fe40b */
[----:B------:R-:W-:Y:S01]  /*1fc0*/  IMAD R20, R20, c[0x0][0x1e8], R12 ;  /* 0x00007a0014147a24 */ /* 0x000fe200078e020c */
[----:B------:R-:W-:Y:S01]  /*1fd0*/  @P1 IADD3 R248, R0, -0x20, RZ ;  /* 0xffffffe000f81810 */ /* 0x000fe20007ffe0ff */
[----:B------:R-:W-:Y:S01]  /*1fe0*/  SHFL.IDX PT, R22, R22, 0x1, 0x181f ;  /* 0x00381f0016167f89 */ /* 0x000fe200000e0000 */
[----:B------:R-:W-:-:S02]  /*1ff0*/  IADD3 R0, -R17, UR4, RZ ;  /* 0x0000000411007c10 */ /* 0x000fc4000fffe1ff */
[----:B------:R-:W-:Y:S01]  /*2000*/  ISETP.GE.AND P1, PT, R8, c[0x0][0x1d4], PT ;  /* 0x0000750008007a0c */ /* 0x000fe20003f26270 */
[----:B------:R-:W-:Y:S01]  /*2010*/  SHFL.IDX PT, R23, R15, 0x1, 0x181f ;  /* 0x00381f000f177f89 */ /* 0x000fe200000e0000 */
[C---:B-1----:R-:W-:Y:S02]  /*2020*/  LEA R16, P0, R13.reuse, c[0x0][0x1f8], 0x1 ;  /* 0x00007e000d107a11 */ /* 0x042fe400078008ff */
[----:B------:R-:W-:Y:S01]  /*2030*/  LEA R20, R20, c[0x0][0x1c8], 0x1 ;  /* 0x0000720014147a11 */ /* 0x000fe200078e08ff */
[----:B------:R-:W-:Y:S01]  /*2040*/  SHFL.IDX PT, R21, R15, 0x2, 0x181f ;  /* 0x00581f000f157f89 */ /* 0x000fe200000e0000 */
[----:B------:R-:W-:Y:S02]  /*2050*/  LEA.HI.X R11, R13, c[0x0][0x1fc], R11, 0x1, P0 ;  /* 0x00007f000d0b7a11 */ /* 0x000fe400000f0c0b */
[----:B------:R-:W-:Y:S01]  /*2060*/  ISETP.GE.AND P0, PT, R0, 0x1, PT ;  /* 0x000000010000780c */ /* 0x000fe20003f06270 */
[----:B------:R-:W1:Y:S01]  /*2070*/  SHFL.IDX PT, R64, R16, RZ, 0x181f ;  /* 0x00181fff10407589 */ /* 0x000e6200000e0000 */
[----:B------:R-:W-:-:S02]  /*2080*/  IADD3 R239, R248, 0x800, RZ ;  /* 0x00000800f8ef7810 */ /* 0x000fc40007ffe0ff */
[C---:B------:R-:W-:Y:S01]  /*2090*/  IADD3 R238, R248.reuse, 0x1000, RZ ;  /* 0x00001000f8ee7810 */ /* 0x040fe20007ffe0ff */
[----:B------:R-:W3:Y:S01]  /*20a0*/  SHFL.IDX PT, R13, R11, RZ, 0x181f ;  /* 0x00181fff0b0d7589 */ /* 0x000ee200000e0000 */
[C---:B------:R-:W-:Y:S02]  /*20b0*/  IADD3 R237, R248.reuse, 0x1800, RZ ;  /* 0x00001800f8ed7810 */ /* 0x040fe40007ffe0ff */
[C---:B------:R-:W-:Y:S01]  /*20c0*/  IADD3 R236, R248.reuse, 0x2000, RZ ;  /* 0x00002000f8ec7810 */ /* 0x040fe20007ffe0ff */
[----:B------:R-:W4:Y:S01]  /*20d0*/  SHFL.IDX PT, R48, R16, 0x1, 0x181f ;  /* 0x00381f0010307f89 */ /* 0x000f2200000e0000 */
[C---:B------:R-:W-:Y:S02]  /*20e0*/  IADD3 R235, R248.reuse, 0x2800, RZ ;  /* 0x00002800f8eb7810 */ /* 0x040fe40007ffe0ff */
[C---:B------:R-:W-:Y:S01]  /*20f0*/  IADD3 R233, R248.reuse, 0x3000, RZ ;  /* 0x00003000f8e97810 */ /* 0x040fe20007ffe0ff */
[----:B------:R-:W5:Y:S01]  /*2100*/  SHFL.IDX PT, R12, R11, 0x1, 0x181f ;  /* 0x00381f000b0c7f89 */ /* 0x000f6200000e0000 */
[----:B--2---:R-:W-:Y:S01]  /*2110*/  @P0 IMAD.WIDE R36, R33, 0x2, R24 ;  /* 0x0000000221240825 */ /* 0x004fe200078e0218 */
[----:B------:R-:W-:-:S02]  /*2120*/  IADD3 R232, R248, 0x3800, RZ ;  /* 0x00003800f8e87810 */ /* 0x000fc40007ffe0ff */
[----:B------:R-:W2:Y:S01]  /*2130*/  SHFL.IDX PT, R16, R16, 0x2, 0x181f ;  /* 0x00581f0010107f89 */ /* 0x000ea200000e0000 */
[--C-:B------:R-:W-:Y:S01]  /*2140*/  @P0 IMAD.WIDE R34, R31, 0x2, R24.reuse ;  /* 0x000000021f220825 */ /* 0x100fe200078e0218 */
[C---:B------:R-:W-:Y:S02]  /*2150*/  IADD3 R231, R248.reuse, 0x4000, RZ ;  /* 0x00004000f8e77810 */ /* 0x040fe40007ffe0ff */
[----:B------:R-:W2:Y:S01]  /*2160*/  SHFL.IDX PT, R11, R11, 0x2, 0x181f ;  /* 0x00581f000b0b7f89 */ /* 0x000ea200000e0000 */
[--C-:B------:R-:W-:Y:S01]  /*2170*/  @P0 IMAD.WIDE R26, R29, 0x2, R24.reuse ;  /* 0x000000021d1a0825 */ /* 0x100fe200078e0218 */
[----:B------:R-:W-:Y:S02]  /*2180*/  IADD3 R230, R248, 0x4800, RZ ;  /* 0x00004800f8e67810 */ /* 0x000fe40007ffe0ff */
[----:B------:R2:W-:Y:S01]  /*2190*/  @P0 LDGSTS.E.BYPASS.LTC128B.128 [R251+0xc100], [R36.64], !P4 ;  /* 0x0c10000024fb0fae */ /* 0x0005e2000e101d4c */
[----:B------:R-:W-:Y:S01]  /*21a0*/  @P0 IMAD.WIDE R38, R28, 0x2, R24 ;  /* 0x000000021c260825 */ /* 0x000fe200078e0218 */
[----:B------:R-:W-:-:S02]  /*21b0*/  IADD3 R229, R248, 0x5000, RZ ;  /* 0x00005000f8e57810 */ /* 0x000fc40007ffe0ff */
[----:B------:R2:W-:Y:S01]  /*21c0*/  @P0 LDGSTS.E.BYPASS.LTC128B.128 [R251+0xf100], [R34.64], !P3 ;  /* 0x0f10000022fb0fae */ /* 0x0005e2000d901d4c */
[----:B------:R-:W-:Y:S01]  /*21d0*/  IMAD.WIDE R24, R33, 0x2, RZ ;  /* 0x0000000221187825 */ /* 0x000fe200078e02ff */
[C---:B------:R-:W-:Y:S02]  /*21e0*/  IADD3 R228, R248.reuse, 0x5800, RZ ;  /* 0x00005800f8e47810 */ /* 0x040fe40007ffe0ff */
[----:B------:R2:W-:Y:S01]  /*21f0*/  @P0 LDGSTS.E.BYPASS.LTC128B.128 [R251+0x12100], [R26.64], !P2 ;  /* 0x121000001afb0fae */ /* 0x0005e2000d101d4c */
[----:B------:R-:W-:Y:S02]  /*2200*/  IADD3 R227, R248, 0x6000, RZ ;  /* 0x00006000f8e37810 */ /* 0x000fe40007ffe0ff */
[----:B-1----:R-:W-:Y:S01]  /*2210*/  IADD3 R74, P5, R64, R24, RZ ;  /* 0x00000018404a7210 */ /* 0x002fe20007fbe0ff */
[----:B------:R1:W-:Y:S01]  /*2220*/  @P0 LDGSTS.E.BYPASS.LTC128B.128 [R251+0x15100], [R38.64], !P1 ;  /* 0x1510000026fb0fae */ /* 0x0003e2000c901d4c */
[----:B------:R-:W-:Y:S02]  /*2230*/  ISETP.GE.AND P0, PT, R0, 0x21, PT ;  /* 0x000000210000780c */ /* 0x000fe40003f06270 */
[----:B------:R-:W-:Y:S01]  /*2240*/  IADD3 R226, R248, 0x6800, RZ ;  /* 0x00006800f8e27810 */ /* 0x000fe20007ffe0ff */
[----:B---3--:R-:W-:Y:S01]  /*2250*/  IMAD.X R75, R13, 0x1, R25, P5 ;  /* 0x000000010d4b7824 */ /* 0x008fe200028e0619 */
[----:B----4-:R-:W-:Y:S01]  /*2260*/  IADD3 R58, P5, R24, R48, RZ ;  /* 0x00000030183a7210 */ /* 0x010fe20007fbe0ff */
[----:B------:R-:W3:Y:S01]  /*2270*/  SHFL.IDX PT, R20, R20, 0x2, 0x181f ;  /* 0x00581f0014147f89 */ /* 0x000ee200000e0000 */
[----:B------:R-:W-:-:S02]  /*2280*/  IADD3 R225, R248, 0x7000, RZ ;  /* 0x00007000f8e17810 */ /* 0x000fc40007ffe0ff */
[C---:B------:R-:W-:Y:S01]  /*2290*/  IADD3 R224, R248.reuse, 0x7800, RZ ;  /* 0x00007800f8e07810 */ /* 0x040fe20007ffe0ff */
[----:B-----5:R-:W-:Y:S01]  /*22a0*/  IMAD.X R59, R25, 0x1, R12, P5 ;  /* 0x00000001193b7824 */ /* 0x020fe200028e060c */
[C---:B------:R-:W-:Y:S02]  /*22b0*/  IADD3 R223, R248.reuse, 0x8000, RZ ;  /* 0x00008000f8df7810 */ /* 0x040fe40007ffe0ff */
[C---:B------:R-:W-:Y:S01]  /*22c0*/  IADD3 R222, R248.reuse, 0x8800, RZ ;  /* 0x00008800f8de7810 */ /* 0x040fe20007ffe0ff */
[--C-:B--2---:R-:W-:Y:S01]  /*22d0*/  @P0 IMAD.WIDE R36, R33, 0x2, R22.reuse ;  /* 0x0000000221240825 */ /* 0x104fe200078e0216 */
[C---:B------:R-:W-:Y:S02]  /*22e0*/  IADD3 R221, R248.reuse, 0x9000, RZ ;  /* 0x00009000f8dd7810 */ /* 0x040fe40007ffe0ff */
[----:B------:R-:W-:Y:S02]  /*22f0*/  IADD3 R220, R248, 0x9800, RZ ;  /* 0x00009800f8dc7810 */ /* 0x000fe40007ffe0ff */
[----:B------:R-:W-:Y:S01]  /*2300*/  IADD3 R34, P5, R24, R16, RZ ;  /* 0x0000001018227210 */ /* 0x000fe20007fbe0ff */
[----:B------:R2:W-:Y:S01]  /*2310*/  @P0 LDGSTS.E.BYPASS.LTC128B.128 [R251+0xd100], [R36.64], !P4 ;  /* 0x0d10000024fb0fae */ /* 0x0005e2000e101d4c */
[C---:B------:R-:W-:Y:S01]  /*2320*/  IADD3 R219, R248.reuse, 0xa000, RZ ;  /* 0x0000a000f8db7810 */ /* 0x040fe20007ffe0ff */
[----:B------:R-:W-:Y:S01]  /*2330*/  @P0 IMAD.WIDE R26, R31, 0x2, R22 ;  /* 0x000000021f1a0825 */ /* 0x000fe200078e0216 */
[----:B------:R-:W-:-:S02]  /*2340*/  IADD3 R218, R248, 0xa800, RZ ;  /* 0x0000a800f8da7810 */ /* 0x000fc40007ffe0ff */
[C---:B------:R-:W-:Y:S01]  /*2350*/  IADD3 R217, R248.reuse, 0xb000, RZ ;  /* 0x0000b000f8d97810 */ /* 0x040fe20007ffe0ff */
[----:B------:R-:W-:Y:S01]  /*2360*/  IMAD.X R35, R25, 0x1, R11, P5 ;  /* 0x0000000119237824 */ /* 0x000fe200028e060b */
[----:B------:R4:W-:Y:S01]  /*2370*/  @P0 LDGSTS.E.BYPASS.LTC128B.128 [R251+0x10100], [R26.64], !P3 ;  /* 0x101000001afb0fae */ /* 0x0009e2000d901d4c */
[----:B------:R-:W-:Y:S01]  /*2380*/  @P0 IMAD.WIDE R24, R29, 0x2, R22 ;  /* 0x000000021d180825 */ /* 0x000fe200078e0216 */
[----:B------:R-:W-:-:S03]  /*2390*/  IADD3 R216, R248, 0xb800, RZ ;  /* 0x0000b800f8d87810 */ /* 0x000fc60007ffe0ff */
[----:B-1----:R-:W-:Y:S01]  /*23a0*/  @P0 IMAD.WIDE R38, R28, 0x2, R22 ;  /* 0x000000021c260825 */ /* 0x002fe200078e0216 */
[----:B------:R1:W-:Y:S03]  /*23b0*/  @P0 LDGSTS.E.BYPASS.LTC128B.128 [R251+0x13100], [R24.64], !P2 ;  /* 0x1310000018fb0fae */ /* 0x0003e6000d101d4c */
[----:B------:R-:W-:Y:S01]  /*23c0*/  IMAD.WIDE R22, R31, 0x2, RZ ;  /* 0x000000021f167825 */ /* 0x000fe200078e02ff */
[----:B------:R2:W-:Y:S01]  /*23d0*/  @P0 LDGSTS.E.BYPASS.LTC128B.128 [R251+0x16100], [R38.64], !P1 ;  /* 0x1610000026fb0fae */ /* 0x0005e2000c901d4c */
[----:B------:R-:W-:-:S03]  /*23e0*/  ISETP.GT.AND P0, PT, R0, 0x40, PT ;  /* 0x000000400000780c */ /* 0x000fc60003f04270 */
[----:B------:R-:W-:-:S05]  /*23f0*/  IADD3 R72, P5, R64, R22, RZ ;  /* 0x0000001640487210 */ /* 0x000fca0007fbe0ff */
[----:B------:R-:W-:Y:S01]  /*2400*/  IMAD.X R73, R13, 0x1, R23, P5 ;  /* 0x000000010d497824 */ /* 0x000fe200028e0617 */
[----:B------:R-:W-:-:S04]  /*2410*/  IADD3 R56, P5, R22, R48, RZ ;  /* 0x0000003016387210 */ /* 0x000fc80007fbe0ff */
[----:B---3--:R-:W-:-:S04]  /*2420*/  @P0 IMAD.WIDE R14, R29, 0x2, R20 ;  /* 0x000000021d0e0825 */ /* 0x008fc800078e0214 */
[----:B----4-:R-:W-:-:S04]  /*2430*/  @P0 IMAD.WIDE R26, R33, 0x2, R20 ;  /* 0x00000002211a0825 */ /* 0x010fc800078e0214 */
[----:B------:R-:W-:Y:S01]  /*2440*/  IMAD.X R57, R23, 0x1, R12, P5 ;  /* 0x0000000117397824 */ /* 0x000fe200028e060c */
[----:B------:R3:W-:Y:S01]  /*2450*/  @P0 LDGSTS.E.BYPASS.LTC128B.128 [R251+0xe100], [R26.64], !P4 ;  /* 0x0e1000001afb0fae */ /* 0x0007e2000e101d4c */
[----:B-1----:R-:W-:Y:S01]  /*2460*/  @P0 IMAD.WIDE R24, R31, 0x2, R20 ;  /* 0x000000021f180825 */ /* 0x002fe200078e0214 */
[----:B------:R-:W-:-:S04]  /*2470*/  IADD3 R22, P5, R22, R16, RZ ;  /* 0x0000001016167210 */ /* 0x000fc80007fbe0ff */
[----:B------:R1:W-:Y:S01]  /*2480*/  @P0 LDGSTS.E.BYPASS.LTC128B.128 [R251+0x11100], [R24.64], !P3 ;  /* 0x1110000018fb0fae */ /* 0x0003e2000d901d4c */
[----:B------:R-:W-:-:S03]  /*2490*/  IMAD.X R23, R23, 0x1, R11, P5 ;  /* 0x0000000117177824 */ /* 0x000fc600028e060b */
[----:B------:R4:W-:Y:S01]  /*24a0*/  @P0 LDGSTS.E.BYPASS.LTC128B.128 [R251+0x14100], [R14.64], !P2 ;  /* 0x141000000efb0fae */ /* 0x0009e2000d101d4c */
[----:B-1----:R-:W-:-:S04]  /*24b0*/  @P0 IMAD.WIDE R24, R28, 0x2, R20 ;  /* 0x000000021c180825 */ /* 0x002fc800078e0214 */
[----:B------:R-:W-:Y:S01]  /*24c0*/  IMAD.WIDE R20, R29, 0x2, RZ ;  /* 0x000000021d147825 */ /* 0x000fe200078e02ff */
[----:B------:R3:W-:Y:S03]  /*24d0*/  @P0 LDGSTS.E.BYPASS.LTC128B.128 [R251+0x17100], [R24.64], !P1 ;  /* 0x1710000018fb0fae */ /* 0x0007e6000c901d4c */
[----:B----4-:R-:W-:Y:S01]  /*24e0*/  IMAD.WIDE R14, R28, 0x2, RZ ;  /* 0x000000021c0e7825 */ /* 0x010fe200078e02ff */
[----:B------:R-:W0:Y:S01]  /*24f0*/  LDGDEPBAR ;  /* 0x00000000000079af */ /* 0x000e220000000000 */
[----:B------:R-:W-:Y:S02]  /*2500*/  IADD3 R66, P0, R64, R20, RZ ;  /* 0x0000001440427210 */ /* 0x000fe40007f1e0ff */
[----:B------:R-:W-:Y:S02]  /*2510*/  IADD3 R50, P5, R20, R48, RZ ;  /* 0x0000003014327210 */ /* 0x000fe40007fbe0ff */
[----:B------:R-:W-:Y:S01]  /*2520*/  IADD3 R64, P6, R64, R14, RZ ;  /* 0x0000000e40407210 */ /* 0x000fe20007fde0ff */
[----:B------:R-:W-:Y:S01]  /*2530*/  IMAD.X R67, R13, 0x1, R21, P0 ;  /* 0x000000010d437824 */ /* 0x000fe200000e0615 */
[----:B------:R-:W-:Y:S01]  /*2540*/  IADD3 R20, P0, R20, R16, RZ ;  /* 0x0000001014147210 */ /* 0x000fe20007f1e0ff */
[--C-:B------:R-:W-:Y:S01]  /*2550*/  IMAD.X R51, R21, 0x1, R12.reuse, P5 ;  /* 0x0000000115337824 */ /* 0x100fe200028e060c */
[C---:B------:R-:W-:Y:S01]  /*2560*/  IADD3 R48, P5, R14.reuse, R48, RZ ;  /* 0x000000300e307210 */ /* 0x040fe20007fbe0ff */
[----:B------:R-:W-:Y:S01]  /*2570*/  IMAD.X R65, R13, 0x1, R15, P6 ;  /* 0x000000010d417824 */ /* 0x000fe200030e060f */
[----:B------:R-:W-:Y:S01]  /*2580*/  ISETP.GE.AND P6, PT, R33, c[0x0][0x1d4], PT ;  /* 0x0000750021007a0c */ /* 0x000fe20003fc6270 */
[----:B------:R-:W-:Y:S01]  /*2590*/  IMAD.X R21, R21, 0x1, R11, P0 ;  /* 0x0000000115157824 */ /* 0x000fe200000e060b */
[----:B------:R-:W-:Y:S01]  /*25a0*/  IADD3 R16, P0, R14, R16, RZ ;  /* 0x000000100e107210 */ /* 0x000fe20007f1e0ff */
[----:B------:R-:W-:Y:S01]  /*25b0*/  IMAD.X R49, R15, 0x1, R12, P5 ;  /* 0x000000010f317824 */ /* 0x000fe200028e060c */
[----:B------:R-:W-:-:S03]  /*25c0*/  ISETP.GE.AND P5, PT, R10, c[0x0][0x1d4], PT ;  /* 0x000075000a007a0c */ /* 0x000fc60003fa6270 */
[----:B------:R-:W-:Y:S01]  /*25d0*/  IMAD.X R17, R15, 0x1, R11, P0 ;  /* 0x000000010f117824 */ /* 0x000fe200000e060b */
[----:B------:R-:W-:Y:S02]  /*25e0*/  ISETP.LT.OR P0, PT, R0, 0x1, P6 ;  /* 0x000000010000780c */ /* 0x000fe40003701670 */
[----:B------:R-:W-:Y:S01]  /*25f0*/  ISETP.GE.AND P6, PT, R9, c[0x0][0x1d4], PT ;  /* 0x0000750009007a0c */ /* 0x000fe20003fc6270 */
[----:B------:R-:W-:-:S04]  /*2600*/  DEPBAR.LE SB0, 0x1 ;  /* 0x000080400000791a */ /* 0x000fc80000000000 */
[----:B------:R-:W-:-:S04]  /*2610*/  DEPBAR.LE SB0, 0x0 ;  /* 0x000080000000791a */ /* 0x000fc80000000000 */
[----:B------:R-:W-:Y:S06]  /*2620*/  BAR.SYNC.DEFER_BLOCKING 0x0 ;  /* 0x0000000000007b1d */ /* 0x000fec0000010000 */
[----:B------:R-:W-:Y:S04]  /*2630*/  LDSM.16.M88.4 R12, [R250+0x18100] ;  /* 0x01810000fa0c783b */ /* 0x000fe80000000200 */
[----:B------:R-:W-:Y:S04]  /*2640*/  LDSM.16.M88.4 R88, [R246+0x18100] ;  /* 0x01810000f658783b */ /* 0x000fe80000000200 */
[----:B------:R-:W-:Y:S04]  /*2650*/  LDSM.16.M88.4 R84, [R249+0xc100] ;  /* 0x00c10000f954783b */ /* 0x000fe80000000200 */
[----:B------:R-:W1:Y:S04]  /*2660*/  LDSM.16.M88.4 R76, [R249+0xc900] ;  /* 0x00c90000f94c783b */ /* 0x000e680000000200 */
[----:B------:R-:W-:Y:S04]  /*2670*/  LDSM.16.M88.4 R68, [R249+0xd100] ;  /* 0x00d10000f944783b */ /* 0x000fe80000000200 */
[----:B------:R-:W-:Y:S04]  /*2680*/  LDSM.16.M88.4 R60, [R249+0xd900] ;  /* 0x00d90000f93c783b */ /* 0x000fe80000000200 */
[----:B------:R-:W-:Y:S04]  /*2690*/  LDSM.16.M88.4 R52, [R249+0xe100] ;  /* 0x00e10000f934783b */ /* 0x000fe80000000200 */
[----:B------:R-:W-:Y:S04]  /*26a0*/  LDSM.16.M88.4 R100, [R249+0xe900] ;  /* 0x00e90000f964783b */ /* 0x000fe80000000200 */
[----:B------:R-:W-:Y:S04]  /*26b0*/  LDSM.16.M88.4 R44, [R248] ;  /* 0x00000000f82c783b */ /* 0x000fe80000000200 */
[----:B------:R-:W4:Y:S04]  /*26c0*/  LDSM.16.M88.4 R40, [R248+0x800] ;  /* 0x00080000f828783b */ /* 0x000f280000000200 */
[----:B--2---:R-:W2:Y:S04]  /*26d0*/  LDSM.16.M88.4 R36, [R248+0x1000] ;  /* 0x00100000f824783b */ /* 0x004ea80000000200 */
[----:B---3--:R-:W3:Y:S04]  /*26e0*/  LDSM.16.M88.4 R24, [R248+0x1800] ;  /* 0x00180000f818783b */ /* 0x008ee80000000200 */
[----:B------:R-:W5:Y:S04]  /*26f0*/  LDSM.16.M88.4 R96, [R248+0x2000] ;  /* 0x00200000f860783b */ /* 0x000f680000000200 */
[----:B------:R-:W2:Y:S01]  /*2700*/  LDSM.16.M88.4 R92, [R248+0x2800] ;  /* 0x00280000f85c783b */ /* 0x000ea20000000200 */
[----:B-1----:R-:W-:Y:S03]  /*2710*/  HMMA.16816.F32.BF16 R80, R12, R76, RZ ;  /* 0x0000004c0c50723c */ /* 0x002fe600000418ff */
[----:B------:R-:W-:Y:S01]  /*2720*/  @!PT LDS RZ, [RZ] ;  /* 0x00000000fffff984 */ /* 0x000fe20000000800 */
[----:B------:R-:W-:Y:S01]  /*2730*/  @!PT LDS RZ, [RZ] ;  /* 0x00000000fffff984 */ /* 0x000fe20000000800 */
[----:B------:R-:W-:Y:S01]  /*2740*/  @!PT LDS RZ, [RZ] ;  /* 0x00000000fffff984 */ /* 0x000fe20000000800 */
[----:B------:R1:W-:Y:S01]  /*2750*/  LDGSTS.E.BYPASS.LTC128B.128 [R251+0x100], [R74.64], !P0 ;  /* 0x001000004afb7fae */ /* 0x0003e2000c101d4c */
[----:B------:R-:W-:-:S02]  /*2760*/  ISETP.LT.OR P0, PT, R0, 0x1, P5 ;  /* 0x000000010000780c */ /* 0x000fc40002f01670 */
[----:B------:R-:W-:Y:S02]  /*2770*/  ISETP.GE.AND P5, PT, R8, c[0x0][0x1d4], PT ;  /* 0x0000750008007a0c */ /* 0x000fe40003fa6270 */
[----:B------:R-:W-:Y:S09]  /*2780*/  HMMA.16816.F32.BF16 R76, R12, R78, RZ ;  /* 0x0000004e0c4c723c */ /* 0x000ff200000418ff */
[----:B------:R1:W-:Y:S01]  /*2790*/  LDGSTS.E.BYPASS.LTC128B.128 [R251+0x3100], [R72.64], !P0 ;  /* 0x0310000048fb7fae */ /* 0x0003e2000c101d4c */
[----:B------:R-:W-:-:S06]  /*27a0*/  ISETP.LT.OR P0, PT, R0, 0x1, P6 ;  /* 0x000000010000780c */ /* 0x000fcc0003701670 */
[C---:B----4-:R-:W-:Y:S07]  /*27b0*/  HMMA.16816.F32.BF16 R80, R88.reuse, R40, R80 ;  /* 0x000000285850723c */ /* 0x050fee0000041850 */
[----:B------:R4:W-:Y:S01]  /*27c0*/  LDGSTS.E.BYPASS.LTC128B.128 [R251+0x6100], [R66.64], !P0 ;  /* 0x0610000042fb7fae */ /* 0x0009e2000c101d4c */
[----:B------:R-:W-:Y:S01]  /*27d0*/  ISETP.LT.OR P0, PT, R0, 0x1, P5 ;  /* 0x000000010000780c */ /* 0x000fe20002f01670 */
[----:B------:R-:W-:Y:S08]  /*27e0*/  HMMA.16816.F32.BF16 R76, R88, R42, R76 ;  /* 0x0000002a584c723c */ /* 0x000ff0000004184c */
[----:B-1----:R-:W-:Y:S04]  /*27f0*/  HMMA.16816.F32.BF16 R72, R12, R68, RZ ;  /* 0x000000440c48723c */ /* 0x002fe800000418ff */
[----:B------:R4:W-:Y:S01]  /*2800*/  LDGSTS.E.BYPASS.LTC128B.128 [R251+0x9100], [R64.64], !P0 ;  /* 0x0910000040fb7fae */ /* 0x0009e2000c101d4c */
[----:B------:R-:W-:-:S04]  /*2810*/  ISETP.GE.AND P0, PT, R33, c[0x0][0x1d4], PT ;  /* 0x0000750021007a0c */ /* 0x000fc80003f06270 */
[----:B------:R-:W-:Y:S01]  /*2820*/  ISETP.LT.OR P0, PT, R0, 0x21, P0 ;  /* 0x000000210000780c */ /* 0x000fe20000701670 */
[----:B------:R-:W-:Y:S11]  /*2830*/  HMMA.16816.F32.BF16 R68, R12, R70, RZ ;  /* 0x000000460c44723c */ /* 0x000ff600000418ff */
[----:B------:R-:W-:Y:S01]  /*2840*/  @!UPT UIADD3 URZ, URZ, URZ, URZ ;  /* 0x0000003f3f3ff290 */ /* 0x000fe2000fffe03f */
[----:B------:R1:W-:Y:S01]  /*2850*/  LDGSTS.E.BYPASS.LTC128B.128 [R251+0x1100], [R58.64], !P0 ;  /* 0x011000003afb7fae */ /* 0x0003e2000c101d4c */
[----:B------:R-:W-:-:S04]  /*2860*/  ISETP.GE.AND P0, PT, R10, c[0x0][0x1d4], PT ;  /* 0x000075000a007a0c */ /* 0x000fc80003f06270 */
[C---:B------:R-:W-:Y:S01]  /*2870*/  ISETP.LT.OR P0, PT, R0.reuse, 0x21, P0 ;  /* 0x000000210000780c */ /* 0x040fe20000701670 */
[----:B--2---:R-:W-:Y:S08]  /*2880*/  HMMA.16816.F32.BF16 R72, R88, R36, R72 ;  /* 0x000000245848723c */ /* 0x004ff00000041848 */
[----:B----4-:R-:W-:Y:S04]  /*2890*/  HMMA.16816.F32.BF16 R64, R12, R60, RZ ;  /* 0x0000003c0c40723c */ /* 0x010fe800000418ff */
[----:B------:R1:W-:Y:S01]  /*28a0*/  LDGSTS.E.BYPASS.LTC128B.128 [R251+0x4100], [R56.64], !P0 ;  /* 0x0410000038fb7fae */ /* 0x0003e2000c101d4c */
[----:B------:R-:W-:-:S03]  /*28b0*/  ISETP.LT.OR P0, PT, R0, 0x21, P6 ;  /* 0x000000210000780c */ /* 0x000fc60003701670 */
[----:B------:R-:W-:Y:S08]  /*28c0*/  HMMA.16816.F32.BF16 R60, R12, R62, RZ ;  /* 0x0000003e0c3c723c */ /* 0x000ff000000418ff */
[----:B------:R-:W-:Y:S02]  /*28d0*/  HMMA.16816.F32.BF16 R68, R88, R38, R68 ;  /* 0x000000265844723c */ /* 0x000fe40000041844 */
[----:B------:R2:W-:Y:S01]  /*28e0*/  LDGSTS.E.BYPASS.LTC128B.128 [R251+0x7100], [R50.64], !P0 ;  /* 0x0710000032fb7fae */ /* 0x0005e2000c101d4c */
[----:B------:R-:W-:-:S02]  /*28f0*/  ISETP.LT.OR P0, PT, R0, 0x21, P5 ;  /* 0x000000210000780c */ /* 0x000fc40002f01670 */
[----:B------:R-:W-:-:S03]  /*2900*/  ISETP.LT.OR P5, PT, R0, 0x41, P5 ;  /* 0x000000410000780c */ /* 0x000fc60002fa1670 */
[----:B---3--:R-:W-:Y:S08]  /*2910*/  HMMA.16816.F32.BF16 R64, R88, R24, R64 ;  /* 0x000000185840723c */ /* 0x008ff00000041840 */
[----:B------:R2:W-:Y:S01]  /*2920*/  LDGSTS.E.BYPASS.LTC128B.128 [R251+0xa100], [R48.64], !P0 ;  /* 0x0a10000030fb7fae */ /* 0x0005e2000c101d4c */
[----:B------:R-:W-:Y:S01]  /*2930*/  ISETP.GE.AND P0, PT, R33, c[0x0][0x1d4], PT ;  /* 0x0000750021007a0c */ /* 0x000fe20003f06270 */
[----:B-1----:R-:W-:Y:S03]  /*2940*/  HMMA.16816.F32.BF16 R56, R12, R52, RZ ;  /* 0x000000340c38723c */ /* 0x002fe600000418ff */
[----:B------:R-:W-:-:S05]  /*2950*/  ISETP.LT.OR P0, PT, R0, 0x41, P0 ;  /* 0x000000410000780c */ /* 0x000fca0000701670 */
[----:B------:R-:W-:Y:S08]  /*2960*/  HMMA.16816.F32.BF16 R52, R12, R54, RZ ;  /* 0x000000360c34723c */ /* 0x000ff000000418ff */
[----:B------:R1:W-:Y:S01]  /*2970*/  LDGSTS.E.BYPASS.LTC128B.128 [R251+0x2100], [R34.64], !P0 ;  /* 0x0210000022fb7fae */ /* 0x0003e2000c101d4c */
[----:B------:R-:W-:Y:S01]  /*2980*/  ISETP.GE.AND P0, PT, R10, c[0x0][0x1d4], PT ;  /* 0x000075000a007a0c */ /* 0x000fe20003f06270 */
[----:B------:R-:W-:Y:S03]  /*2990*/  HMMA.16816.F32.BF16 R60, R88, R26, R60 ;  /* 0x0000001a583c723c */ /* 0x000fe6000004183c */
[----:B------:R-:W-:-:S05]  /*29a0*/  ISETP.LT.OR P0, PT, R0, 0x41, P0 ;  /* 0x000000410000780c */ /* 0x000fca0000701670 */
[C---:B------:R-:W-:Y:S08]  /*29b0*/  HMMA.16816.F32.BF16 R8, R12.reuse, R84, RZ ;  /* 0x000000540c08723c */ /* 0x040ff000000418ff */
[----:B------:R3:W-:Y:S01]  /*29c0*/  LDGSTS.E.BYPASS.LTC128B.128 [R251+0x5100], [R22.64], !P0 ;  /* 0x0510000016fb7fae */ /* 0x0007e2000c101d4c */
[----:B------:R-:W-:Y:S01]  /*29d0*/  ISETP.LT.OR P0, PT, R0, 0x41, P6 ;  /* 0x000000410000780c */ /* 0x000fe20003701670 */
[----:B------:R-:W-:Y:S01]  /*29e0*/  HMMA.16816.F32.BF16 R84, R12, R86, RZ ;  /* 0x000000560c54723c */ /* 0x000fe200000418ff */
[----:B------:R-:W-:Y:S01]  /*29f0*/  IMAD.MOV.U32 R0, RZ, RZ, 0x40 ;  /* 0x00000040ff007424 */ /* 0x000fe200078e00ff */
[----:B-1----:R-:W-:-:S06]  /*2a00*/  SHF.R.S32.HI R35, RZ, 0x1f, R33 ;  /* 0x0000001fff237819 */ /* 0x002fcc0000011421 */
[----:B-----5:R-:W-:Y:S01]  /*2a10*/  HMMA.16816.F32.BF16 R56, R88, R96, R56 ;  /* 0x000000605838723c */ /* 0x020fe20000041838 */
[----:B------:R-:W-:-:S03]  /*2a20*/  SHF.R.S32.HI R34, RZ, 0x1f, R31 ;  /* 0x0000001fff227819 */ /* 0x000fc6000001141f */
[----:B------:R3:W-:Y:S01]  /*2a30*/  LDGSTS.E.BYPASS.LTC128B.128 [R251+0x8100], [R20.64], !P0 ;  /* 0x0810000014fb7fae */ /* 0x0007e2000c101d4c */
[----:B------:R-:W-:-:S03]  /*2a40*/  LOP3.LUT P0, RZ, R18, 0x4, RZ, 0xc0, !PT ;  /* 0x0000000412ff7812 */ /* 0x000fc6000780c0ff */
[----:B------:R1:W-:Y:S01]  /*2a50*/  LDGSTS.E.BYPASS.LTC128B.128 [R251+0xb100], [R16.64], !P5 ;  /* 0x0b10000010fb7fae */ /* 0x0003e2000e901d4c */
[----:B------:R-:W-:Y:S01]  /*2a60*/  SEL R0, R0, 0xffffffc0, !P0 ;  /* 0xffffffc000007807 */ /* 0x000fe20004000000 */
[C---:B------:R-:W-:Y:S01]  /*2a70*/  HMMA.16816.F32.BF16 R8, R88.reuse, R44, R8 ;  /* 0x0000002c5808723c */ /* 0x040fe20000041808 */
[----:B------:R-:W-:Y:S01]  /*2a80*/  PLOP3.LUT P0, PT, PT, PT, UP0, 0x40, 0x0 ;  /* 0x000000000000781c */ /* 0x000fe20003f0e808 */
[----:B------:R-:W-:Y:S01]  /*2a90*/  LDSM.16.M88.4 R112, [R243+0x18100] ;  /* 0x01810000f370783b */ /* 0x000fe20000000200 */
[----:B------:R-:W-:Y:S01]  /*2aa0*/  ISETP.GT.AND P5, PT, R120, 0x5f, PT ;  /* 0x0000005f7800780c */ /* 0x000fe20003fa4270 */
[----:B------:R-:W-:Y:S02]  /*2ab0*/  IMAD.IADD R244, R249, 0x1, R0 ;  /* 0x00000001f9f47824 */ /* 0x000fe400078e0200 */
[----:B------:R-:W-:Y:S01]  /*2ac0*/  IMAD.IADD R234, R0, 0x1, R248 ;  /* 0x0000000100ea7824 */ /* 0x000fe200078e02f8 */
[----:B------:R-:W0:Y:S01]  /*2ad0*/  LDGDEPBAR ;  /* 0x00000000000079af */ /* 0x000e220000000000 */
[C---:B------:R-:W-:Y:S03]  /*2ae0*/  HMMA.16816.F32.BF16 R84, R88.reuse, R46, R84 ;  /* 0x0000002e5854723c */ /* 0x040fe60000041854 */
[----:B------:R-:W-:Y:S04]  /*2af0*/  LDSM.16.M88.4 R44, [R244+0xc900] ;  /* 0x00c90000f42c783b */ /* 0x000fe80000000200 */
[----:B------:R-:W-:Y:S01]  /*2b00*/  LDSM.16.M88.4 R40, [R244+0xd100] ;  /* 0x00d10000f428783b */ /* 0x000fe20000000200 */
[----:B------:R-:W-:Y:S03]  /*2b10*/  HMMA.16816.F32.BF16 R52, R88, R98, R52 ;  /* 0x000000625834723c */ /* 0x000fe60000041834 */
[----:B--2---:R-:W-:Y:S04]  /*2b20*/  LDSM.16.M88.4 R48, [R244+0xc100] ;  /* 0x00c10000f430783b */ /* 0x004fe80000000200 */
[----:B---3--:R-:W2:Y:S01]  /*2b30*/  LDSM.16.M88.4 R20, [R245+0x18100] ;  /* 0x01810000f514783b */ /* 0x008ea20000000200 */
[C---:B-1----:R-:W-:Y:S03]  /*2b40*/  HMMA.16816.F32.BF16 R16, R12.reuse, R100, RZ ;  /* 0x000000640c10723c */ /* 0x042fe600000418ff */
[----:B------:R-:W1:Y:S04]  /*2b50*/  LDSM.16.M88.4 R36, [R244+0xd900] ;  /* 0x00d90000f424783b */ /* 0x000e680000000200 */
[----:B------:R-:W3:Y:S01]  /*2b60*/  LDSM.16.M88.4 R24, [R244+0xe100] ;  /* 0x00e10000f418783b */ /* 0x000ee20000000200 */
[----:B------:R-:W-:Y:S03]  /*2b70*/  HMMA.16816.F32.BF16 R12, R12, R102, RZ ;  /* 0x000000660c0c723c */ /* 0x000fe600000418ff */
[----:B------:R-:W4:Y:S04]  /*2b80*/  LDSM.16.M88.4 R116, [R244+0xe900] ;  /* 0x00e90000f474783b */ /* 0x000f280000000200 */
[----:B------:R-:W5:Y:S04]  /*2b90*/  LDSM.16.M88.4 R104, [R234+0x800] ;  /* 0x00080000ea68783b */ /* 0x000f680000000200 */
[----:B------:R-:W1:Y:S04]  /*2ba0*/  LDSM.16.M88.4 R100, [R234+0x1000] ;  /* 0x00100000ea64783b */ /* 0x000e680000000200 */
[----:B------:R-:W-:Y:S01]  /*2bb0*/  LDSM.16.M88.4 R108, [R234] ;  /* 0x00000000ea6c783b */ /* 0x000fe20000000200 */
[C---:B------:R-:W-:Y:S03]  /*2bc0*/  HMMA.16816.F32.BF16 R16, R88.reuse, R92, R16 ;  /* 0x0000005c5810723c */ /* 0x040fe60000041810 */
[----:B------:R-:W-:Y:S05]  /*2bd0*/  LDSM.16.M88.4 R96, [R234+0x1800] ;  /* 0x00180000ea60783b */ /* 0x000fea0000000200 */
[----:B------:R-:W-:Y:S01]  /*2be0*/  HMMA.16816.F32.BF16 R12, R88, R94, R12 ;  /* 0x0000005e580c723c */ /* 0x000fe2000004180c */
[----:B------:R-:W1:Y:S04]  /*2bf0*/  LDSM.16.M88.4 R92, [R234+0x2000] ;  /* 0x00200000ea5c783b */ /* 0x000e680000000200 */
[----:B------:R-:W-:Y:S03]  /*2c00*/  LDSM.16.M88.4 R88, [R234+0x2800] ;  /* 0x00280000ea58783b */ /* 0x000fe60000000200 */
[C---:B--2---:R-:W-:Y:S08]  /*2c10*/  HMMA.16816.F32.BF16 R80, R20.reuse, R44, R80 ;  /* 0x0000002c1450723c */ /* 0x044ff00000041850 */
[C---:B------:R-:W-:Y:S01]  /*2c20*/  HMMA.16816.F32.BF16 R76, R20.reuse, R46, R76 ;  /* 0x0000002e144c723c */ /* 0x040fe2000004184c */
[----:B------:R-:W-:Y:S07]  /*2c30*/  LDSM.16.M88.4 R44, [R249+0xf100] ;  /* 0x00f10000f92c783b */ /* 0x000fee0000000200 */
[C---:B------:R-:W-:Y:S08]  /*2c40*/  HMMA.16816.F32.BF16 R72, R20.reuse, R40, R72 ;  /* 0x000000281448723c */ /* 0x040ff00000041848 */
[C---:B------:R-:W-:Y:S01]  /*2c50*/  HMMA.16816.F32.BF16 R68, R20.reuse, R42, R68 ;  /* 0x0000002a1444723c */ /* 0x040fe20000041844 */
[----:B------:R-:W-:Y:S07]  /*2c60*/  LDSM.16.M88.4 R40, [R249+0xf900] ;  /* 0x00f90000f928783b */ /* 0x000fee0000000200 */
[C---:B------:R-:W-:Y:S08]  /*2c70*/  HMMA.16816.F32.BF16 R8, R20.reuse, R48, R8 ;  /* 0x000000301408723c */ /* 0x040ff00000041808 */
        /* <DEDUP_REMOVED lines=8> */
[C---:B----4-:R-:W-:Y:S08]  /*2d00*/  HMMA.16816.F32.BF16 R16, R20.reuse, R116, R16 ;  /* 0x000000741410723c */ /* 0x050ff00000041810 */
[----:B------:R-:W-:Y:S01]  /*2d10*/  HMMA.16816.F32.BF16 R12, R20, R118, R12 ;  /* 0x00000076140c723c */ /* 0x000fe2000004180c */
[----:B------:R-:W4:Y:S07]  /*2d20*/  LDSM.16.M88.4 R20, [R249+0x11100] ;  /* 0x01110000f914783b */ /* 0x000f2e0000000200 */
[C---:B-----5:R-:W-:Y:S08]  /*2d30*/  HMMA.16816.F32.BF16 R80, R112.reuse, R104, R80 ;  /* 0x000000687050723c */ /* 0x060ff00000041850 */
[C---:B------:R-:W-:Y:S01]  /*2d40*/  HMMA.16816.F32.BF16 R76, R112.reuse, R106, R76 ;  /* 0x0000006a704c723c */ /* 0x040fe2000004184c */
[----:B------:R-:W-:Y:S07]  /*2d50*/  LDSM.16.M88.4 R104, [R244+0x10100] ;  /* 0x01010000f468783b */ /* 0x000fee0000000200 */
[C---:B------:R-:W-:Y:S08]  /*2d60*/  HMMA.16816.F32.BF16 R72, R112.reuse, R100, R72 ;  /* 0x000000647048723c */ /* 0x040ff00000041848 */
[C---:B------:R-:W-:Y:S01]  /*2d70*/  HMMA.16816.F32.BF16 R68, R112.reuse, R102, R68 ;  /* 0x000000667044723c */ /* 0x040fe20000041844 */
        /* <DEDUP_REMOVED lines=12> */
[----:B------:R-:W-:Y:S07]  /*2e40*/  LDSM.16.M88.4 R40, [R246+0x1c100] ;  /* 0x01c10000f628783b */ /* 0x000fee0000000200 */
[C---:B-1----:R-:W-:Y:S08]  /*2e50*/  HMMA.16816.F32.BF16 R72, R48.reuse, R36, R72 ;  /* 0x000000243048723c */ /* 0x042ff00000041848 */
        /* <DEDUP_REMOVED lines=9> */
[C---:B---3--:R-:W-:Y:S08]  /*2ef0*/  HMMA.16816.F32.BF16 R64, R48.reuse, R24, R64 ;  /* 0x000000183040723c */ /* 0x048ff00000041840 */
[C---:B------:R-:W-:Y:S01]  /*2f00*/  HMMA.16816.F32.BF16 R60, R48.reuse, R26, R60 ;  /* 0x0000001a303c723c */ /* 0x040fe2000004183c */
[----:B------:R-:W2:Y:S07]  /*2f10*/  LDSM.16.M88.4 R24, [R248+0x3800] ;  /* 0x00380000f818783b */ /* 0x000eae0000000200 */
[C---:B----4-:R-:W-:Y:S08]  /*2f20*/  HMMA.16816.F32.BF16 R56, R48.reuse, R20, R56 ;  /* 0x000000143038723c */ /* 0x050ff00000041838 */
[C---:B------:R-:W-:Y:S01]  /*2f30*/  HMMA.16816.F32.BF16 R52, R48.reuse, R22, R52 ;  /* 0x000000163034723c */ /* 0x040fe20000041834 */
[----:B------:R-:W3:Y:S07]  /*2f40*/  LDSM.16.M88.4 R20, [R248+0x4800] ;  /* 0x00480000f814783b */ /* 0x000eee0000000200 */
[C---:B-----5:R-:W-:Y:S08]  /*2f50*/  HMMA.16816.F32.BF16 R16, R48.reuse, R92, R16 ;  /* 0x0000005c3010723c */ /* 0x060ff00000041810 */
[----:B------:R-:W-:Y:S01]  /*2f60*/  HMMA.16816.F32.BF16 R92, R48, R94, R12 ;  /* 0x0000005e305c723c */ /* 0x000fe2000004180c */
[----:B------:R-:W-:Y:S04]  /*2f70*/  LDSM.16.M88.4 R48, [R245+0x1c100] ;  /* 0x01c10000f530783b */ /* 0x000fe80000000200 */
[----:B------:R-:W4:Y:S03]  /*2f80*/  LDSM.16.M88.4 R12, [R244+0xf100] ;  /* 0x00f10000f40c783b */ /* 0x000f260000000200 */
[C---:B-1----:R-:W-:Y:S08]  /*2f90*/  HMMA.16816.F32.BF16 R8, R40.reuse, R36, R8 ;  /* 0x000000242808723c */ /* 0x042ff00000041808 */
[C---:B------:R-:W-:Y:S01]  /*2fa0*/  HMMA.16816.F32.BF16 R84, R40.reuse, R38, R84 ;  /* 0x000000262854723c */ /* 0x040fe20000041854 */
[----:B------:R-:W1:Y:S07]  /*2fb0*/  LDSM.16.M88.4 R36, [R244+0x11100] ;  /* 0x01110000f424783b */ /* 0x000e6e0000000200 */
[C---:B--2---:R-:W-:Y:S08]  /*2fc0*/  HMMA.16816.F32.BF16 R80, R40.reuse, R24, R80 ;  /* 0x000000182850723c */ /* 0x044ff00000041850 */
[C---:B------:R-:W-:Y:S01]  /*2fd0*/  HMMA.16816.F32.BF16 R76, R40.reuse, R26, R76 ;  /* 0x0000001a284c723c */ /* 0x040fe2000004184c */
[----:B------:R-:W-:Y:S07]  /*2fe0*/  LDSM.16.M88.4 R24, [R243+0x1c100] ;  /* 0x01c10000f318783b */ /* 0x000fee0000000200 */
[C---:B---3--:R-:W-:Y:S08]  /*2ff0*/  HMMA.16816.F32.BF16 R64, R40.reuse, R20, R64 ;  /* 0x000000142840723c */ /* 0x048ff00000041840 */
        /* <DEDUP_REMOVED lines=10> */
[----:B------:R-:W3:Y:S04]  /*30a0*/  LDSM.16.M88.4 R40, [R234+0x3800] ;  /* 0x00380000ea28783b */ /* 0x000ee80000000200 */
[----:B------:R-:W-:Y:S03]  /*30b0*/  LDSM.16.M88.4 R88, [R234+0x5800] ;  /* 0x00580000ea58783b */ /* 0x000fe60000000200 */
[C---:B----4-:R-:W-:Y:S08]  /*30c0*/  HMMA.16816.F32.BF16 R8, R48.reuse, R12, R8 ;  /* 0x0000000c3008723c */ /* 0x050ff00000041808 */
        /* <DEDUP_REMOVED lines=140> */
[----:B------:R-:W-:Y:S02]  /*3990*/  FMUL.FTZ R59, R82, c[0x0][0x320] ;  /* 0x0000c800523b7a20 */ /* 0x000fe40000410000 */
[----:B------:R-:W-:Y:S02]  /*39a0*/  FMUL.FTZ R81, R83, c[0x0][0x320] ;  /* 0x0000c80053517a20 */ /* 0x000fe40000410000 */
[----:B------:R-:W-:Y:S01]  /*39b0*/  FMUL.FTZ R80, R80, c[0x0][0x320] ;  /* 0x0000c80050507a20 */ /* 0x000fe20000410000 */
[----:B------:R-:W-:Y:S01]  /*39c0*/  HMMA.16816.F32.BF16 R60, R20, R10, R60 ;  /* 0x0000000a143c723c */ /* 0x000fe2000004183c */
[----:B------:R-:W2:Y:S01]  /*39d0*/  LDSM.16.M88.4 R8, [R249+0x17900] ;  /* 0x01790000f908783b */ /* 0x000ea20000000200 */
[----:B------:R-:W4:Y:S06]  /*39e0*/  MUFU.TANH R58, R58 ;  /* 0x0000003a003a7308 */ /* 0x000f2c0000002400 */
[----:B------:R-:W-:Y:S01]  /*39f0*/  HMMA.16816.F32.BF16 R88, R72, R12, R88 ;  /* 0x0000000c4858723c */ /* 0x000fe20000041858 */
[----:B------:R-:W-:Y:S01]  /*3a00*/  FMUL.FTZ R76, R76, c[0x0][0x320] ;  /* 0x0000c8004c4c7a20 */ /* 0x000fe20000410000 */
[----:B------:R-:W1:Y:S01]  /*3a10*/  MUFU.TANH R80, R80 ;  /* 0x0000005000507308 */ /* 0x000e620000002400 */
[----:B------:R-:W-:-:S02]  /*3a20*/  FMUL.FTZ R77, R77, c[0x0][0x320] ;  /* 0x0000c8004d4d7a20 */ /* 0x000fc40000410000 */
        /* <DEDUP_REMOVED lines=12> */
[----:B------:R-:W-:Y:S01]  /*3af0*/  LDSM.16.M88.4 R44, [R234+0xb000] ;  /* 0x00b00000ea2c783b */ /* 0x000fe20000000200 */
[----:B------:R-:W1:Y:S06]  /*3b00*/  MUFU.TANH R78, R78 ;  /* 0x0000004e004e7308 */ /* 0x000e6c0000002400 */
[----:B------:R-:W-:Y:S01]  /*3b10*/  HMMA.16816.F32.BF16 R60, R72, R26, R60 ;  /* 0x0000001a483c723c */ /* 0x000fe2000004183c */
[----:B------:R-:W1:Y:S01]  /*3b20*/  LDSM.16.M88.4 R24, [R248+0xb800] ;  /* 0x00b80000f818783b */ /* 0x000e620000000200 */
[----:B------:R-:W1:Y:S06]  /*3b30*/  MUFU.TANH R79, R79 ;  /* 0x0000004f004f7308 */ /* 0x000e6c0000002400 */
[C---:B--2---:R-:W-:Y:S08]  /*3b40*/  HMMA.16816.F32.BF16 R92, R16.reuse, R10, R92 ;  /* 0x0000000a105c723c */ /* 0x044ff0000004185c */
[----:B------:R-:W-:Y:S01]  /*3b50*/  HMMA.16816.F32.BF16 R40, R16, R8, R40 ;  /* 0x000000081028723c */ /* 0x000fe20000041828 */
[----:B------:R-:W-:Y:S07]  /*3b60*/  LDSM.16.M88.4 R8, [R234+0xb800] ;  /* 0x00b80000ea08783b */ /* 0x000fee0000000200 */
[----:B------:R-:W-:Y:S08]  /*3b70*/  HMMA.16816.F32.BF16 R48, R104, R96, R48 ;  /* 0x000000606830723c */ /* 0x000ff00000041830 */
[C---:B-----5:R-:W-:Y:S08]  /*3b80*/  HMMA.16816.F32.BF16 R112, R20.reuse, R12, R112 ;  /* 0x0000000c1470723c */ /* 0x060ff00000041870 */
[----:B------:R-:W-:Y:S01]  /*3b90*/  HMMA.16816.F32.BF16 R52, R20, R14, R52 ;  /* 0x0000000e1434723c */ /* 0x000fe20000041834 */
[----:B------:R-:W2:Y:S07]  /*3ba0*/  LDSM.16.M88.4 R12, [R244+0x17900] ;  /* 0x01790000f40c783b */ /* 0x000eae0000000200 */
[----:B------:R-:W-:Y:S01]  /*3bb0*/  HMMA.16816.F32.BF16 R88, R104, R36, R88 ;  /* 0x000000246858723c */ /* 0x000fe20000041858 */
[----:B------:R-:W-:-:S02]  /*3bc0*/  FMUL.FTZ R49, R49, c[0x0][0x320] ;  /* 0x0000c80031317a20 */ /* 0x000fc40000410000 */
[----:B------:R-:W-:Y:S02]  /*3bd0*/  FMUL.FTZ R50, R50, c[0x0][0x320] ;  /* 0x0000c80032327a20 */ /* 0x000fe40000410000 */
[----:B------:R-:W-:Y:S01]  /*3be0*/  FMUL.FTZ R51, R51, c[0x0][0x320] ;  /* 0x0000c80033337a20 */ /* 0x000fe20000410000 */
[----:B------:R-:W2:Y:S01]  /*3bf0*/  MUFU.TANH R64, R49 ;  /* 0x0000003100407308 */ /* 0x000ea20000002400 */
[----:B------:R-:W-:Y:S01]  /*3c00*/  FMUL.FTZ R0, R48, c[0x0][0x320] ;  /* 0x0000c80030007a20 */ /* 0x000fe20000410000 */
[----:B------:R-:W-:Y:S01]  /*3c10*/  HMMA.16816.F32.BF16 R68, R104, R38, R68 ;  /* 0x000000266844723c */ /* 0x000fe20000041844 */
[----:B------:R-:W5:Y:S05]  /*3c20*/  LDSM.16.M88.4 R36, [R244+0x17100] ;  /* 0x01710000f424783b */ /* 0x000f6a0000000200 */
[----:B------:R-:W2:Y:S02]  /*3c30*/  MUFU.TANH R65, R50 ;  /* 0x0000003200417308 */ /* 0x000ea40000002400 */
[C---:B-1----:R-:W-:Y:S06]  /*3c40*/  HMMA.16816.F32.BF16 R92, R20.reuse, R26, R92 ;  /* 0x0000001a145c723c */ /* 0x042fec000004185c */
[----:B------:R-:W1:Y:S02]  /*3c50*/  MUFU.TANH R0, R0 ;  /* 0x0000000000007308 */ /* 0x000e640000002400 */
[----:B------:R-:W-:Y:S01]  /*3c60*/  HMMA.16816.F32.BF16 R40, R20, R24, R40 ;  /* 0x000000181428723c */ /* 0x000fe20000041828 */
[----:B------:R-:W-:-:S02]  /*3c70*/  FMUL.FTZ R82, R88, c[0x0][0x320] ;  /* 0x0000c80058527a20 */ /* 0x000fc40000410000 */
[----:B------:R-:W-:Y:S02]  /*3c80*/  FMUL.FTZ R83, R89, c[0x0][0x320] ;  /* 0x0000c80059537a20 */ /* 0x000fe40000410000 */
[----:B------:R-:W-:Y:S02]  /*3c90*/  FMUL.FTZ R91, R91, c[0x0][0x320] ;  /* 0x0000c8005b5b7a20 */ /* 0x000fe40000410000 */
[----:B------:R-:W1:Y:S01]  /*3ca0*/  MUFU.TANH R82, R82 ;  /* 0x0000005200527308 */ /* 0x000e620000002400 */
[----:B------:R-:W-:Y:S01]  /*3cb0*/  HMMA.16816.F32.BF16 R84, R72, R66, R84 ;  /* 0x000000424854723c */ /* 0x000fe20000041854 */
[----:B------:R-:W-:Y:S02]  /*3cc0*/  FMUL.FTZ R68, R68, c[0x0][0x320] ;  /* 0x0000c80044447a20 */ /* 0x000fe40000410000 */
[----:B------:R-:W-:Y:S02]  /*3cd0*/  FMUL.FTZ R69, R69, c[0x0][0x320] ;  /* 0x0000c80045457a20 */ /* 0x000fe40000410000 */
[----:B------:R-:W-:-:S02]  /*3ce0*/  FMUL.FTZ R70, R70, c[0x0][0x320] ;  /* 0x0000c80046467a20 */ /* 0x000fc40000410000 */
[----:B------:R1:W1:Y:S01]  /*3cf0*/  MUFU.TANH R66, R51 ;  /* 0x0000003300427308 */ /* 0x0002620000002400 */
[----:B--2---:R-:W-:Y:S01]  /*3d00*/  HMMA.16816.F32.BF16 R92, R72, R14, R92 ;  /* 0x0000000e485c723c */ /* 0x004fe2000004185c */
[----:B------:R-:W-:-:S06]  /*3d10*/  FMUL.FTZ R71, R71, c[0x0][0x320] ;  /* 0x0000c80047477a20 */ /* 0x000fcc0000410000 */
[----:B------:R-:W2:Y:S01]  /*3d20*/  MUFU.TANH R83, R83 ;  /* 0x0000005300537308 */ /* 0x000ea20000002400 */
[C---:B------:R-:W-:Y:S01]  /*3d30*/  HMMA.16816.F32.BF16 R40, R72.reuse, R12, R40 ;  /* 0x0000000c4828723c */ /* 0x040fe20000041828 */
[----:B-1----:R-:W1:Y:S07]  /*3d40*/  LDSM.16.M88.4 R48, [R234+0xa800] ;  /* 0x00a80000ea30783b */ /* 0x002e6e0000000200 */
[----:B-----5:R-:W-:Y:S01]  /*3d50*/  HMMA.16816.F32.BF16 R112, R72, R36, R112 ;  /* 0x000000244870723c */ /* 0x020fe20000041870 */
[----:B------:R1:W1:Y:S01]  /*3d60*/  MUFU.TANH R211, R91 ;  /* 0x0000005b00d37308 */ /* 0x0002620000002400 */
[----:B------:R-:W-:-:S06]  /*3d70*/  DEPBAR.LE SB0, 0x0 ;  /* 0x000080000000791a */ /* 0x000fcc0000000000 */
[----:B------:R-:W-:Y:S01]  /*3d80*/  HMMA.16816.F32.BF16 R52, R72, R38, R52 ;  /* 0x000000264834723c */ /* 0x000fe20000041834 */
[----:B------:R1:W1:Y:S07]  /*3d90*/  MUFU.TANH R213, R68 ;  /* 0x0000004400d57308 */ /* 0x00026e0000002400 */
[C---:B------:R-:W-:Y:S01]  /*3da0*/  HMMA.16816.F32.BF16 R84, R104.reuse, R98, R84 ;  /* 0x000000626854723c */ /* 0x040fe20000041854 */
[----:B------:R1:W1:Y:S07]  /*3db0*/  MUFU.TANH R212, R69 ;  /* 0x0000004500d47308 */ /* 0x00026e0000002400 */
[C---:B------:R-:W-:Y:S01]  /*3dc0*/  HMMA.16816.F32.BF16 R92, R104.reuse, R10, R92 ;  /* 0x0000000a685c723c */ /* 0x040fe2000004185c */
[----:B------:R2:W2:Y:S07]  /*3dd0*/  MUFU.TANH R210, R70 ;  /* 0x0000004600d27308 */ /* 0x0004ae0000002400 */
[C---:B------:R-:W-:Y:S01]  /*3de0*/  HMMA.16816.F32.BF16 R112, R104.reuse, R44, R112 ;  /* 0x0000002c6870723c */ /* 0x040fe20000041870 */
[----:B------:R2:W2:Y:S07]  /*3df0*/  MUFU.TANH R209, R71 ;  /* 0x0000004700d17308 */ /* 0x0004ae0000002400 */
[----:B-1----:R-:W-:Y:S01]  /*3e00*/  HMMA.16816.F32.BF16 R108, R104, R48, R108 ;  /* 0x00000030686c723c */ /* 0x002fe2000004186c */
[----:B------:R-:W-:-:S02]  /*3e10*/  FMUL.FTZ R67, R84, c[0x0][0x320] ;  /* 0x0000c80054437a20 */ /* 0x000fc40000410000 */
[----:B------:R-:W-:Y:S02]  /*3e20*/  FMUL.FTZ R56, R85, c[0x0][0x320] ;  /* 0x0000c80055387a20 */ /* 0x000fe40000410000 */
[----:B------:R-:W-:Y:S02]  /*3e30*/  FMUL.FTZ R57, R86, c[0x0][0x320] ;  /* 0x0000c80056397a20 */ /* 0x000fe40000410000 */
[----:B------:R-:W-:Y:S01]  /*3e40*/  FMUL.FTZ R84, R87, c[0x0][0x320] ;  /* 0x0000c80057547a20 */ /* 0x000fe20000410000 */
[----:B------:R-:W-:Y:S01]  /*3e50*/  HMMA.16816.F32.BF16 R60, R104, R50, R60 ;  /* 0x00000032683c723c */ /* 0x000fe2000004183c */
[----:B------:R-:W-:Y:S01]  /*3e60*/  FMUL.FTZ R85, R90, c[0x0][0x320] ;  /* 0x0000c8005a557a20 */ /* 0x000fe20000410000 */
[----:B------:R-:W1:Y:S01]  /*3e70*/  MUFU.TANH R67, R67 ;  /* 0x0000004300437308 */ /* 0x000e620000002400 */
[----:B------:R-:W-:Y:S02]  /*3e80*/  FMUL.FTZ R25, R94, c[0x0][0x320] ;  /* 0x0000c8005e197a20 */ /* 0x000fe40000410000 */
[----:B------:R-:W-:-:S02]  /*3e90*/  FMUL.FTZ R24, R95, c[0x0][0x320] ;  /* 0x0000c8005f187a20 */ /* 0x000fc40000410000 */
        /* <DEDUP_REMOVED lines=24> */
[----:B------:R1:W1:Y:S01]  /*4020*/  MUFU.TANH R198, R108 ;  /* 0x0000006c00c67308 */ /* 0x0002620000002400 */
        /* <DEDUP_REMOVED lines=44> */
[C---:B------:R-:W-:Y:S01]  /*42f0*/  IMAD.SHL.U32 R16, R33.reuse, 0x2, RZ ;  /* 0x0000000221107824 */ /* 0x040fe200078e00ff */
[----:B------:R-:W-:Y:S01]  /*4300*/  SHF.L.U64.HI R17, R33, 0x1, R35 ;  /* 0x0000000121117819 */ /* 0x000fe20000010223 */
[----:B------:R-:W-:Y:S01]  /*4310*/  IMAD R13, R8, c[0x0][0x2b8], R7 ;  /* 0x0000ae00080d7a24 */ /* 0x000fe200078e0207 */
[----:B-1----:R-:W-:Y:S02]  /*4320*/  IADD3 R40, -R15, 0x10, RZ ;  /* 0x000000100f287810 */ /* 0x002fe40007ffe1ff */
[----:B------:R-:W-:Y:S01]  /*4330*/  SEL R22, RZ, 0x10, P1 ;  /* 0x00000010ff167807 */ /* 0x000fe20000800000 */
[----:B------:R-:W-:Y:S01]  /*4340*/  IMAD.WIDE.U32 R8, R13, c[0x0][0x1e0], RZ ;  /* 0x000078000d087a25 */ /* 0x000fe200078e00ff */
[----:B------:R-:W-:-:S02]  /*4350*/  SHF.R.S32.HI R7, RZ, 0x1f, R13 ;  /* 0x0000001fff077819 */ /* 0x000fc4000001140d */
[----:B------:R-:W-:Y:S02]  /*4360*/  LOP3.LUT R40, R40, 0xf, RZ, 0xc0, !PT ;  /* 0x0000000f28287812 */ /* 0x000fe400078ec0ff */
[----:B------:R-:W-:Y:S01]  /*4370*/  SHF.L.U64.HI R14, R31, 0x1, R34 ;  /* 0x000000011f0e7819 */ /* 0x000fe20000010222 */
[----:B------:R-:W-:Y:S01]  /*4380*/  IMAD R7, R7, c[0x0][0x1e0], RZ ;  /* 0x0000780007077a24 */ /* 0x000fe200078e02ff */
[----:B------:R-:W-:-:S03]  /*4390*/  IADD3 R26, -R22, 0x10, RZ ;  /* 0x00000010161a7810 */ /* 0x000fc60007ffe1ff */
[----:B------:R-:W-:Y:S01]  /*43a0*/  IMAD R7, R13, c[0x0][0x1e4], R7 ;  /* 0x000079000d077a24 */ /* 0x000fe200078e0207 */
[----:B------:R-:W-:-:S03]  /*43b0*/  LOP3.LUT R26, R26, 0xf, RZ, 0xc0, !PT ;  /* 0x0000000f1a1a7812 */ /* 0x000fc600078ec0ff */
[----:B------:R-:W-:Y:S02]  /*43c0*/  IMAD.IADD R9, R9, 0x1, R7 ;  /* 0x0000000109097824 */ /* 0x000fe400078e0207 */
[C---:B--2---:R-:W-:Y:S01]  /*43d0*/  IMAD.SHL.U32 R10, R29.reuse, 0x2, RZ ;  /* 0x000000021d0a7824 */ /* 0x044fe200078e00ff */
[----:B------:R-:W-:Y:S02]  /*43e0*/  SHF.L.U64.HI R11, R29, 0x1, R32 ;  /* 0x000000011d0b7819 */ /* 0x000fe40000010220 */
[----:B---3--:R-:W-:Y:S01]  /*43f0*/  SHF.R.S32.HI R7, RZ, 0x1f, R12 ;  /* 0x0000001fff077819 */ /* 0x008fe2000001140c */
[----:B------:R-:W-:Y:S01]  /*4400*/  IMAD.WIDE.U32 R8, R12, c[0x0][0x1f0], R8 ;  /* 0x00007c000c087a25 */ /* 0x000fe200078e0008 */
[----:B------:R1:W-:Y:S03]  /*4410*/  STL [R1], R12 ;  /* 0x0000000c01007387 */ /* 0x0003e60000100800 */
[----:B------:R-:W-:Y:S01]  /*4420*/  IMAD R7, R7, c[0x0][0x1f0], RZ ;  /* 0x00007c0007077a24 */ /* 0x000fe200078e02ff */
[----:B------:R-:W-:Y:S01]  /*4430*/  IADD3 R18, P0, R8, UR20, RZ ;  /* 0x0000001408127c10 */ /* 0x000fe2000ff1e0ff */
[----:B------:R2:W-:Y:S01]  /*4440*/  STL [R1+0x4], R13 ;  /* 0x0000040d01007387 */ /* 0x0005e20000100800 */
[----:B------:R-:W-:Y:S01]  /*4450*/  SHF.L.U64.HI R8, R28, 0x1, R30 ;  /* 0x000000011c087819 */ /* 0x000fe2000001021e */
[----:B------:R-:W-:-:S05]  /*4460*/  IMAD R7, R12, c[0x0][0x1f4], R7 ;  /* 0x00007d000c077a24 */ /* 0x000fca00078e0207 */
[----:B------:R-:W-:Y:S02]  /*4470*/  IADD3.X R7, R9, UR18, R7, P0, !PT ;  /* 0x0000001209077c10 */ /* 0x000fe400087fe407 */
[C---:B------:R-:W-:Y:S02]  /*4480*/  LEA R19, P0, R18.reuse, c[0x0][0x1c8], 0x1 ;  /* 0x0000720012137a11 */ /* 0x040fe400078008ff */
[----:B------:R-:W-:Y:S02]  /*4490*/  SEL R9, RZ, 0x10, P2 ;  /* 0x00000010ff097807 */ /* 0x000fe40001000000 */
[----:B------:R-:W-:Y:S01]  /*44a0*/  LEA.HI.X R18, R18, c[0x0][0x1cc], R7, 0x1, P0 ;  /* 0x0000730012127a11 */ /* 0x000fe200000f0c07 */
[----:B------:R-:W3:Y:S01]  /*44b0*/  SHFL.IDX PT, R27, R19, 0x2, 0x181f ;  /* 0x00581f00131b7f89 */ /* 0x000ee200000e0000 */
[----:B------:R-:W-:Y:S01]  /*44c0*/  IADD3 R36, -R9, 0x10, RZ ;  /* 0x0000001009247810 */ /* 0x000fe20007ffe1ff */
[----:B------:R-:W-:Y:S02]  /*44d0*/  IMAD.SHL.U32 R7, R28, 0x2, RZ ;  /* 0x000000021c077824 */ /* 0x000fe400078e00ff */
[----:B------:R-:W4:Y:S01]  /*44e0*/  SHFL.IDX PT, R20, R18, 0x2, 0x181f ;  /* 0x00581f0012147f89 */ /* 0x000f2200000e0000 */
[----:B------:R-:W-:-:S02]  /*44f0*/  LOP3.LUT R36, R36, 0xf, RZ, 0xc0, !PT ;  /* 0x0000000f24247812 */ /* 0x000fc400078ec0ff */
[----:B-1----:R-:W-:Y:S01]  /*4500*/  SEL R12, RZ, 0x10, P3 ;  /* 0x00000010ff0c7807 */ /* 0x002fe20001800000 */
[----:B------:R-:W-:Y:S03]  /*4510*/  SHFL.IDX PT, R21, R18, RZ, 0x181f ;  /* 0x00181fff12157589 */ /* 0x000fe600000e0000 */
[----:B------:R-:W-:Y:S01]  /*4520*/  IADD3 R38, -R12, 0x10, RZ ;  /* 0x000000100c267810 */ /* 0x000fe20007ffe1ff */
[----:B--2---:R-:W-:Y:S01]  /*4530*/  IMAD.SHL.U32 R13, R31, 0x2, RZ ;  /* 0x000000021f0d7824 */ /* 0x004fe200078e00ff */
[----:B------:R-:W-:Y:S02]  /*4540*/  SHFL.IDX PT, R18, R18, 0x1, 0x181f ;  /* 0x00381f0012127f89 */ /* 0x000fe400000e0000 */
[----:B------:R-:W-:Y:S02]  /*4550*/  LOP3.LUT R38, R38, 0xf, RZ, 0xc0, !PT ;  /* 0x0000000f26267812 */ /* 0x000fe400078ec0ff */
[----:B---3--:R-:W-:-:S04]  /*4560*/  IADD3 R40, P6, P0, R40, R27, R16 ;  /* 0x0000001b28287210 */ /* 0x008fc800078de010 */
[----:B----4-:R-:W-:Y:S02]  /*4570*/  IADD3.X R41, RZ, R20, R17, P6, P0 ;  /* 0x00000014ff297210 */ /* 0x010fe400037e0411 */
[----:B------:R-:W-:-:S04]  /*4580*/  IADD3 R38, P6, P0, R38, R27, R13 ;  /* 0x0000001b26267210 */ /* 0x000fc800078de00d */
[----:B------:R-:W-:Y:S02]  /*4590*/  IADD3.X R39, RZ, R20, R14, P6, P0 ;  /* 0x00000014ff277210 */ /* 0x000fe400037e040e */
[----:B------:R-:W-:-:S04]  /*45a0*/  IADD3 R36, P6, P0, R36, R27, R10 ;  /* 0x0000001b24247210 */ /* 0x000fc800078de00a */
[----:B------:R-:W-:Y:S02]  /*45b0*/  IADD3.X R37, RZ, R20, R11, P6, P0 ;  /* 0x00000014ff257210 */ /* 0x000fe400037e040b */
[----:B------:R-:W-:-:S04]  /*45c0*/  IADD3 R26, P6, P0, R26, R27, R7 ;  /* 0x0000001b1a1a7210 */ /* 0x000fc800078de007 */
[----:B------:R-:W-:Y:S02]  /*45d0*/  IADD3.X R27, RZ, R20, R8, P6, P0 ;  /* 0x00000014ff1b7210 */ /* 0x000fe400037e0408 */
[----:B------:R-:W1:Y:S04]  /*45e0*/  SHFL.IDX PT, R20, R19, RZ, 0x181f ;  /* 0x00181fff13147589 */ /* 0x000e6800000e0000 */
[----:B------:R-:W2:Y:S01]  /*45f0*/  SHFL.IDX PT, R19, R19, 0x1, 0x181f ;  /* 0x00381f0013137f89 */ /* 0x000ea200000e0000 */
[----:B-1----:R-:W-:-:S05]  /*4600*/  IADD3 R46, P0, R20, R16, RZ ;  /* 0x00000010142e7210 */ /* 0x002fca0007f1e0ff */
[----:B------:R-:W-:Y:S01]  /*4610*/  IMAD.X R47, R21, 0x1, R17, P0 ;  /* 0x00000001152f7824 */ /* 0x000fe200000e0611 */
        /* <DEDUP_REMOVED lines=9> */
[----:B--2---:R-:W-:-:S04]  /*46b0*/  IADD3 R16, P0, R19, R16, RZ ;  /* 0x0000001013107210 */ /* 0x004fc80007f1e0ff */
        /* <DEDUP_REMOVED lines=20> */
.L_x_800:
[----:B--234-:R-:W-:Y:S01]  /*4800*/  LOP3.LUT R7, R6, 0xffffffe0, RZ, 0xc0, !PT ;  /* 0xffffffe006077812 */ /* 0x01cfe200078ec0ff */
[----:B------:R-:W-:Y:S01]  /*4810*/  IMAD.SHL.U32 R247, R5, 0x2, RZ ;  /* 0x0000000205f77824 */ /* 0x000fe200078e00ff */
[----:B------:R-:W0:Y:S03]  /*4820*/  LDGDEPBAR ;  /* 0x00000000000079af */ /* 0x000e260000000000 */
[----:B------:R-:W-:Y:S01]  /*4830*/  IMAD.IADD R7, R2, 0x1, -R7 ;  /* 0x0000000102077824 */ /* 0x000fe200078e0a07 */
[----:B------:R-:W-:Y:S01]  /*4840*/  LDSM.16.MT88.4 R172, [R247+0x100] ;  /* 0x00010000f7ac783b */ /* 0x000fe20000004200 */
[----:B------:R-:W-:Y:S02]  /*4850*/  IMAD.U32 R2, RZ, RZ, UR4 ;  /* 0x00000004ff027e24 */ /* 0x000fe4000f8e00ff */
[----:B------:R-:W-:Y:S01]  /*4860*/  IMAD R242, R4, 0x2, R247 ;  /* 0x0000000204f27824 */ /* 0x000fe200078e02f7 */
[----:B------:R-:W-:Y:S01]  /*4870*/  SHF.R.S32.HI R6, RZ, 0x1f, R7 ;  /* 0x0000001fff067819 */ /* 0x000fe20000011407 */
[----:B------:R-:W-:Y:S01]  /*4880*/  LDSM.16.MT88.4 R12, [R247+0x900] ;  /* 0x00090000f70c783b */ /* 0x000fe20000004200 */
[----:B------:R-:W-:-:S02]  /*4890*/  IMAD R241, R3, 0x2, R247 ;  /* 0x0000000203f17824 */ /* 0x000fc400078e02f7 */
[----:B------:R-:W-:Y:S01]  /*48a0*/  LEA.HI R6, R6, R7, RZ, 0x2 ;  /* 0x0000000706067211 */ /* 0x000fe200078f10ff */
[----:B------:R-:W-:Y:S01]  /*48b0*/  LDSM.16.MT88.4 R164, [R242+0x100] ;  /* 0x00010000f2a4783b */ /* 0x000fe20000004200 */
[----:B------:R-:W-:Y:S02]  /*48c0*/  IMAD R240, R3, 0x2, R242 ;  /* 0x0000000203f07824 */ /* 0x000fe400078e02f2 */
[----:B------:R-:W-:Y:S01]  /*48d0*/  LOP3.LUT R6, R6, 0x7ffffffc, RZ, 0xc0, !PT ;  /* 0x7ffffffc06067812 */ /* 0x000fe200078ec0ff */
[----:B------:R-:W-:Y:S04]  /*48e0*/  LDSM.16.MT88.4 R132, [R242+0x3100] ;  /* 0x00310000f284783b */ /* 0x000fe80000004200 */
        /* <DEDUP_REMOVED lines=8> */
[----:B------:R-:W-:-:S02]  /*4970*/  FSEL R0, R0, -INF , P0 ;  /* 0xff80000000007808 */ /* 0x000fc40000000000 */
[----:B------:R-:W-:Y:S01]  /*4980*/  ISETP.GT.AND P0, PT, R2, 0x1, PT ;  /* 0x000000010200780c */ /* 0x000fe20003f04270 */
[----:B-1----:R-:W-:Y:S03]  /*4990*/  LDSM.16.MT88.4 R20, [R240+0x900] ;  /* 0x00090000f014783b */ /* 0x002fe60000004200 */
        /* <DEDUP_REMOVED lines=68> */
[----:B------:R-:W-:Y:S02]  /*4de0*/  FMNMX.FTZ R6, R196, R6, !PT ;  /* 0x00000006c4067209 */ /* 0x000fe40007810000 */
[----:B------:R-:W-:Y:S02]  /*4df0*/  FSEL R208, R208, -INF , P0 ;  /* 0xff800000d0d07808 */ /* 0x000fe40000000000 */
[----:B------:R-:W-:Y:S02]  /*4e00*/  FSEL R207, R207, -INF , P0 ;  /* 0xff800000cfcf7808 */ /* 0x000fe40000000000 */
[----:B------:R-:W-:-:S02]  /*4e10*/  ISETP.GT.AND P0, PT, R2, 0x41, PT ;  /* 0x000000410200780c */ /* 0x000fc40003f04270 */
[----:B------:R-:W-:Y:S02]  /*4e20*/  FMNMX.FTZ R7, R59, R7, !PT ;  /* 0x000000073b077209 */ /* 0x000fe40007810000 */
[----:B------:R-:W-:Y:S02]  /*4e30*/  FMNMX.FTZ R6, R195, R6, !PT ;  /* 0x00000006c3067209 */ /* 0x000fe40007810000 */
[----:B------:R-:W-:Y:S02]  /*4e40*/  FSEL R206, R206, -INF , P0 ;  /* 0xff800000cece7808 */ /* 0x000fe40000000000 */
[----:B------:R-:W-:Y:S02]  /*4e50*/  FSEL R205, R205, -INF , P0 ;  /* 0xff800000cdcd7808 */ /* 0x000fe40000000000 */
[----:B------:R-:W-:Y:S02]  /*4e60*/  ISETP.GT.AND P0, PT, R2, 0x48, PT ;  /* 0x000000480200780c */ /* 0x000fe40003f04270 */
[----:B------:R-:W-:-:S02]  /*4e70*/  FMNMX.FTZ R7, R81, R7, !PT ;  /* 0x0000000751077209 */ /* 0x000fc40007810000 */
[----:B------:R-:W-:Y:S02]  /*4e80*/  FMNMX.FTZ R6, R193, R6, !PT ;  /* 0x00000006c1067209 */ /* 0x000fe40007810000 */
[----:B------:R-:W-:Y:S02]  /*4e90*/  FSEL R204, R204, -INF , P0 ;  /* 0xff800000cccc7808 */ /* 0x000fe40000000000 */
[----:B------:R-:W-:Y:S02]  /*4ea0*/  FSEL R203, R203, -INF , P0 ;  /* 0xff800000cbcb7808 */ /* 0x000fe40000000000 */
[----:B------:R-:W-:Y:S02]  /*4eb0*/  ISETP.GT.AND P0, PT, R2, 0x49, PT ;  /* 0x000000490200780c */ /* 0x000fe40003f04270 */
[----:B------:R-:W-:Y:S02]  /*4ec0*/  FMNMX.FTZ R7, R78, R7, !PT ;  /* 0x000000074e077209 */ /* 0x000fe40007810000 */
[----:B------:R-:W-:-:S02]  /*4ed0*/  FMNMX.FTZ R6, R207, R6, !PT ;  /* 0x00000006cf067209 */ /* 0x000fc40007810000 */
[----:B------:R-:W-:Y:S02]  /*4ee0*/  FSEL R201, R201, -INF , P0 ;  /* 0xff800000c9c97808 */ /* 0x000fe40000000000 */
[----:B------:R-:W-:Y:S02]  /*4ef0*/  FSEL R202, R202, -INF , P0 ;  /* 0xff800000caca7808 */ /* 0x000fe40000000000 */
[----:B------:R-:W-:Y:S02]  /*4f00*/  FMNMX.FTZ R7, R79, R7, !PT ;  /* 0x000000074f077209 */ /* 0x000fe40007810000 */
[----:B------:R-:W-:Y:S02]  /*4f10*/  FMNMX.FTZ R6, R205, R6, !PT ;  /* 0x00000006cd067209 */ /* 0x000fe40007810000 */
        /* <DEDUP_REMOVED lines=10> */
[----:B------:R-:W-:Y:S02]  /*4fc0*/  ISETP.GT.AND P0, PT, R2, 0x58, PT ;  /* 0x000000580200780c */ /* 0x000fe40003f04270 */
[----:B------:R-:W-:Y:S02]  /*4fd0*/  FMNMX.FTZ R7, R210, R7, !PT ;  /* 0x00000007d2077209 */ /* 0x000fe40007810000 */
[----:B------:R-:W-:Y:S02]  /*4fe0*/  FMNMX.FTZ R6, R191, R6, !PT ;  /* 0x00000006bf067209 */ /* 0x000fe40007810000 */
[----:B------:R-:W-:-:S02]  /*4ff0*/  FSEL R25, R25, -INF , P0 ;  /* 0xff80000019197808 */ /* 0x000fc40000000000 */
[----:B------:R-:W-:Y:S02]  /*5000*/  FSEL R189, R189, -INF , P0 ;  /* 0xff800000bdbd7808 */ /* 0x000fe40000000000 */
[----:B------:R-:W-:Y:S02]  /*5010*/  ISETP.GT.AND P0, PT, R2, 0x59, PT ;  /* 0x000000590200780c */ /* 0x000fe40003f04270 */
[----:B------:R-:W-:Y:S02]  /*5020*/  FMNMX.FTZ R7, R209, R7, !PT ;  /* 0x00000007d1077209 */ /* 0x000fe40007810000 */
[----:B------:R-:W-:Y:S02]  /*5030*/  FMNMX.FTZ R6, R190, R6, !PT ;  /* 0x00000006be067209 */ /* 0x000fe40007810000 */
[----:B------:R-:W-:Y:S02]  /*5040*/  FSEL R188, R188, -INF , P0 ;  /* 0xff800000bcbc7808 */ /* 0x000fe40000000000 */
[----:B------:R-:W-:-:S02]  /*5050*/  FMNMX.FTZ R7, R197, R7, !PT ;  /* 0x00000007c5077209 */ /* 0x000fc40007810000 */
[----:B------:R-:W-:Y:S02]  /*5060*/  FMNMX.FTZ R2, R189, R6, !PT ;  /* 0x00000006bd027209 */ /* 0x000fe40007810000 */
[----:B------:R-:W-:Y:S02]  /*5070*/  FMNMX.FTZ R6, R194, R7, !PT ;  /* 0x00000007c2067209 */ /* 0x000fe40007810000 */
[----:B------:R-:W-:Y:S02]  /*5080*/  FMNMX.FTZ R2, R188, R2, !PT ;  /* 0x00000002bc027209 */ /* 0x000fe40007810000 */
[----:B------:R-:W-:Y:S02]  /*5090*/  FMNMX.FTZ R6, R200, R6, !PT ;  /* 0x00000006c8067209 */ /* 0x000fe40007810000 */
[----:B------:R-:W-:Y:S01]  /*50a0*/  FSEL R24, R24, -INF , P0 ;  /* 0xff80000018187808 */ /* 0x000fe20000000000 */
[----:B------:R-:W1:Y:S01]  /*50b0*/  SHFL.BFLY PT, R7, R2, 0x2, 0x1f ;  /* 0x0c401f0002077f89 */ /* 0x000e6200000e0000 */
[----:B------:R-:W-:-:S04]  /*50c0*/  FMNMX.FTZ R6, R199, R6, !PT ;  /* 0x00000006c7067209 */ /* 0x000fc80007810000 */
        /* <DEDUP_REMOVED lines=8> */
[----:B------:R-:W-:-:S04]  /*5150*/  FMNMX.FTZ R6, R25, R6, !PT ;  /* 0x0000000619067209 */ /* 0x000fc80007810000 */
[----:B------:R-:W-:-:S05]  /*5160*/  FMNMX.FTZ R6, R24, R6, !PT ;  /* 0x0000000618067209 */ /* 0x000fca0007810000 */
[----:B------:R-:W2:Y:S01]  /*5170*/  SHFL.BFLY PT, R7, R6, 0x2, 0x1f ;  /* 0x0c401f0006077f89 */ /* 0x000ea200000e0000 */
[----:B-1----:R-:W-:-:S03]  /*5180*/  FMNMX.FTZ R2, R2, R8, !PT ;  /* 0x0000000802027209 */ /* 0x002fc60007810000 */
[----:B------:R-:W-:Y:S01]  /*5190*/  LDSM.16.MT88.4 R8, [R242+0x900] ;  /* 0x00090000f208783b */ /* 0x000fe20000004200 */
[C---:B------:R-:W-:Y:S01]  /*51a0*/  FSETP.NEU.FTZ.AND P0, PT, R2.reuse, -INF , PT ;  /* 0xff8000000200780b */ /* 0x040fe20003f1d000 */
[----:B------:R-:W-:-:S05]  /*51b0*/  FMUL.FTZ R192, R2, c[0x0][0x2d0] ;  /* 0x0000b40002c07a20 */ /* 0x000fca0000410000 */
[----:B------:R-:W-:Y:S02]  /*51c0*/  FSEL R192, R192, RZ, P0 ;  /* 0x000000ffc0c07208 */ /* 0x000fe40000000000 */
[----:B--2---:R-:W-:-:S03]  /*51d0*/  FMNMX.FTZ R6, R6, R7, !PT ;  /* 0x0000000706067209 */ /* 0x004fc60007810000 */
[--C-:B------:R-:W-:Y:S02]  /*51e0*/  FFMA.FTZ R185, R0, c[0x0][0x2d0], -R192.reuse ;  /* 0x0000b40000b97a23 */ /* 0x100fe400000108c0 */
[----:B------:R-:W1:Y:S01]  /*51f0*/  SHFL.BFLY PT, R0, R6, 0x1, 0x1f ;  /* 0x0c201f0006007f89 */ /* 0x000e6200000e0000 */
[--C-:B------:R-:W-:Y:S02]  /*5200*/  FFMA.FTZ R27, R64, c[0x0][0x2d0], -R192.reuse ;  /* 0x0000b400401b7a23 */ /* 0x100fe400000108c0 */
[--C-:B------:R-:W-:Y:S01]  /*5210*/  FFMA.FTZ R182, R67, c[0x0][0x2d0], -R192.reuse ;  /* 0x0000b40043b67a23 */ /* 0x100fe200000108c0 */
[----:B------:R-:W-:Y:S01]  /*5220*/  MUFU.EX2 R185, R185 ;  /* 0x000000b900b97308 */ /* 0x000fe20000000800 */
[--C-:B------:R-:W-:Y:S02]  /*5230*/  FFMA.FTZ R51, R56, c[0x0][0x2d0], -R192.reuse ;  /* 0x0000b40038337a23 */ /* 0x100fe400000108c0 */
[--C-:B------:R-:W-:Y:S02]  /*5240*/  FFMA.FTZ R50, R80, c[0x0][0x2d0], -R192.reuse ;  /* 0x0000b40050327a23 */ /* 0x100fe400000108c0 */
[----:B------:R-:W-:-:S02]  /*5250*/  FFMA.FTZ R46, R58, c[0x0][0x2d0], -R192 ;  /* 0x0000b4003a2e7a23 */ /* 0x000fc400000108c0 */
[--C-:B------:R-:W-:Y:S01]  /*5260*/  FFMA.FTZ R45, R76, c[0x0][0x2d0], -R192.reuse ;  /* 0x0000b4004c2d7a23 */ /* 0x100fe200000108c0 */
[----:B------:R-:W2:Y:S01]  /*5270*/  MUFU.EX2 R27, R27 ;  /* 0x0000001b001b7308 */ /* 0x000ea20000000800 */
[--C-:B------:R-:W-:Y:S02]  /*5280*/  FFMA.FTZ R41, R77, c[0x0][0x2d0], -R192.reuse ;  /* 0x0000b4004d297a23 */ /* 0x100fe400000108c0 */
[--C-:B------:R-:W-:Y:S02]  /*5290*/  FFMA.FTZ R44, R44, c[0x0][0x2d0], -R192.reuse ;  /* 0x0000b4002c2c7a23 */ /* 0x100fe400000108c0 */
[--C-:B------:R-:W-:Y:S02]  /*52a0*/  FFMA.FTZ R40, R40, c[0x0][0x2d0], -R192.reuse ;  /* 0x0000b40028287a23 */ /* 0x100fe400000108c0 */
[--C-:B------:R-:W-:Y:S01]  /*52b0*/  FFMA.FTZ R198, R198, c[0x0][0x2d0], -R192.reuse ;  /* 0x0000b400c6c67a23 */ /* 0x100fe200000108c0 */
[----:B------:R-:W-:Y:S01]  /*52c0*/  MUFU.EX2 R182, R182 ;  /* 0x000000b600b67308 */ /* 0x000fe20000000800 */
[----:B------:R-:W-:-:S02]  /*52d0*/  FFMA.FTZ R196, R196, c[0x0][0x2d0], -R192 ;  /* 0x0000b400c4c47a23 */ /* 0x000fc400000108c0 */
[--C-:B------:R-:W-:Y:S01]  /*52e0*/  FFMA.FTZ R195, R195, c[0x0][0x2d0], -R192.reuse ;  /* 0x0000b400c3c37a23 */ /* 0x100fe200000108c0 */
[----:B-1----:R-:W-:Y:S01]  /*52f0*/  FMNMX.FTZ R0, R0, R6, !PT ;  /* 0x0000000600007209 */ /* 0x002fe20007810000 */
[--C-:B------:R-:W-:Y:S02]  /*5300*/  FFMA.FTZ R193, R193, c[0x0][0x2d0], -R192.reuse ;  /* 0x0000b400c1c17a23 */ /* 0x100fe400000108c0 */
[--C-:B------:R-:W-:Y:S01]  /*5310*/  FFMA.FTZ R207, R207, c[0x0][0x2d0], -R192.reuse ;  /* 0x0000b400cfcf7a23 */ /* 0x100fe200000108c0 */
[C---:B------:R-:W-:Y:S01]  /*5320*/  FSETP.NEU.FTZ.AND P0, PT, R0.reuse, -INF , PT ;  /* 0xff8000000000780b */ /* 0x040fe20003f1d000 */
[----:B------:R-:W-:Y:S01]  /*5330*/  FMUL.FTZ R26, R0, c[0x0][0x2d0] ;  /* 0x0000b400001a7a20 */ /* 0x000fe20000410000 */
[----:B------:R-:W1:Y:S01]  /*5340*/  MUFU.EX2 R51, R51 ;  /* 0x0000003300337308 */ /* 0x000e620000000800 */
[----:B--2---:R-:W-:Y:S01]  /*5350*/  F2FP.BF16.PACK_AB R128, R27, R185 ;  /* 0x000000b91b80723e */ /* 0x004fe200000010ff */
[--C-:B------:R-:W-:Y:S02]  /*5360*/  FFMA.FTZ R205, R205, c[0x0][0x2d0], -R192.reuse ;  /* 0x0000b400cdcd7a23 */ /* 0x100fe400000108c0 */
[----:B------:R-:W-:Y:S01]  /*5370*/  FSEL R26, R26, RZ, P0 ;  /* 0x000000ff1a1a7208 */ /* 0x000fe20000000000 */
[--C-:B------:R-:W-:Y:S01]  /*5380*/  FFMA.FTZ R203, R203, c[0x0][0x2d0], -R192.reuse ;  /* 0x0000b400cbcb7a23 */ /* 0x100fe200000108c0 */
[----:B------:R-:W-:Y:S01]  /*5390*/  PLOP3.LUT P0, PT, PT, PT, UP0, 0x40, 0x0 ;  /* 0x000000000000781c */ /* 0x000fe20003f0e808 */
[----:B------:R-:W-:Y:S01]  /*53a0*/  FFMA.FTZ R202, R202, c[0x0][0x2d0], -R192 ;  /* 0x0000b400caca7a23 */ /* 0x000fe200000108c0 */
[----:B------:R-:W-:Y:S01]  /*53b0*/  MUFU.EX2 R50, R50 ;  /* 0x0000003200327308 */ /* 0x000fe20000000800 */
[----:B------:R-:W-:-:S02]  /*53c0*/  FFMA.FTZ R184, R65, c[0x0][0x2d0], -R26 ;  /* 0x0000b40041b87a23 */ /* 0x000fc4000001081a */
[--C-:B------:R-:W-:Y:S02]  /*53d0*/  FFMA.FTZ R183, R66, c[0x0][0x2d0], -R26.reuse ;  /* 0x0000b40042b77a23 */ /* 0x100fe4000001081a */
[--C-:B------:R-:W-:Y:S01]  /*53e0*/  FFMA.FTZ R181, R57, c[0x0][0x2d0], -R26.reuse ;  /* 0x0000b40039b57a23 */ /* 0x100fe2000001081a */
[----:B------:R-:W-:Y:S01]  /*53f0*/  LDSM.16.MT88.4 R64, [R240+0x3100] ;  /* 0x00310000f040783b */ /* 0x000fe20000004200 */
[--C-:B------:R-:W-:Y:S01]  /*5400*/  FFMA.FTZ R180, R84, c[0x0][0x2d0], -R26.reuse ;  /* 0x0000b40054b47a23 */ /* 0x100fe2000001081a */
[----:B------:R-:W-:Y:S01]  /*5410*/  MUFU.EX2 R184, R184 ;  /* 0x000000b800b87308 */ /* 0x000fe20000000800 */
[----:B-1----:R-:W-:Y:S01]  /*5420*/  F2FP.BF16.PACK_AB R130, R51, R182 ;  /* 0x000000b63382723e */ /* 0x002fe200000010ff */
[--C-:B------:R-:W-:Y:S02]  /*5430*/  FFMA.FTZ R49, R59, c[0x0][0x2d0], -R26.reuse ;  /* 0x0000b4003b317a23 */ /* 0x100fe4000001081a */
[--C-:B------:R-:W-:Y:S01]  /*5440*/  FFMA.FTZ R48, R81, c[0x0][0x2d0], -R26.reuse ;  /* 0x0000b40051307a23 */ /* 0x100fe2000001081a */
[----:B------:R-:W1:Y:S01]  /*5450*/  LDSM.16.MT88.4 R56, [R241+0x3100] ;  /* 0x00310000f138783b */ /* 0x000e620000004200 */
[----:B------:R-:W-:-:S02]  /*5460*/  FFMA.FTZ R47, R78, c[0x0][0x2d0], -R26 ;  /* 0x0000b4004e2f7a23 */ /* 0x000fc4000001081a */
[----:B------:R-:W2:Y:S01]  /*5470*/  MUFU.EX2 R183, R183 ;  /* 0x000000b700b77308 */ /* 0x000ea20000000800 */
[--C-:B------:R-:W-:Y:S01]  /*5480*/  FFMA.FTZ R43, R79, c[0x0][0x2d0], -R26.reuse ;  /* 0x0000b4004f2b7a23 */ /* 0x100fe2000001081a */
[----:B------:R-:W-:Y:S01]  /*5490*/  LDSM.16.MT88.4 R80, [R242+0x6100] ;  /* 0x00610000f250783b */ /* 0x000fe20000004200 */
[--C-:B------:R-:W-:Y:S02]  /*54a0*/  FFMA.FTZ R42, R42, c[0x0][0x2d0], -R26.reuse ;  /* 0x0000b4002a2a7a23 */ /* 0x100fe4000001081a */
[--C-:B------:R-:W-:Y:S02]  /*54b0*/  FFMA.FTZ R3, R209, c[0x0][0x2d0], -R26.reuse ;  /* 0x0000b400d1037a23 */ /* 0x100fe4000001081a */
[--C-:B------:R-:W-:Y:S01]  /*54c0*/  FFMA.FTZ R197, R197, c[0x0][0x2d0], -R26.reuse ;  /* 0x0000b400c5c57a23 */ /* 0x100fe2000001081a */
[----:B------:R-:W-:Y:S01]  /*54d0*/  MUFU.EX2 R181, R181 ;  /* 0x000000b500b57308 */ /* 0x000fe20000000800 */
[--C-:B------:R-:W-:Y:S02]  /*54e0*/  FFMA.FTZ R194, R194, c[0x0][0x2d0], -R26.reuse ;  /* 0x0000b400c2c27a23 */ /* 0x100fe4000001081a */
[----:B------:R-:W-:-:S02]  /*54f0*/  FFMA.FTZ R200, R200, c[0x0][0x2d0], -R26 ;  /* 0x0000b400c8c87a23 */ /* 0x000fc4000001081a */
[--C-:B------:R-:W-:Y:S02]  /*5500*/  FFMA.FTZ R199, R199, c[0x0][0x2d0], -R26.reuse ;  /* 0x0000b400c7c77a23 */ /* 0x100fe4000001081a */
[--C-:B------:R-:W-:Y:S01]  /*5510*/  FFMA.FTZ R208, R208, c[0x0][0x2d0], -R26.reuse ;  /* 0x0000b400d0d07a23 */ /* 0x100fe2000001081a */
[----:B------:R-:W3:Y:S01]  /*5520*/  MUFU.EX2 R180, R180 ;  /* 0x000000b400b47308 */ /* 0x000ee20000000800 */
[----:B--2---:R-:W-:Y:S01]  /*5530*/  F2FP.BF16.PACK_AB R129, R183, R184 ;  /* 0x000000b8b781723e */ /* 0x004fe200000010ff */
[--C-:B------:R-:W-:Y:S02]  /*5540*/  FFMA.FTZ R206, R206, c[0x0][0x2d0], -R26.reuse ;  /* 0x0000b400cece7a23 */ /* 0x100fe4000001081a */
[--C-:B------:R-:W-:Y:S02]  /*5550*/  FFMA.FTZ R204, R204, c[0x0][0x2d0], -R26.reuse ;  /* 0x0000b400cccc7a23 */ /* 0x100fe4000001081a */
[----:B------:R-:W-:Y:S02]  /*5560*/  FFMA.FTZ R201, R201, c[0x0][0x2d0], -R26 ;  /* 0x0000b400c9c97a23 */ /* 0x000fe4000001081a */
[----:B------:R-:W2:Y:S01]  /*5570*/  MUFU.EX2 R46, R46 ;  /* 0x0000002e002e7308 */ /* 0x000ea20000000800 */
[----:B------:R-:W-:-:S02]  /*5580*/  FFMA.FTZ R191, R191, c[0x0][0x2d0], -R192 ;  /* 0x0000b400bfbf7a23 */ /* 0x000fc400000108c0 */
[--C-:B------:R-:W-:Y:S02]  /*5590*/  FFMA.FTZ R190, R190, c[0x0][0x2d0], -R192.reuse ;  /* 0x0000b400bebe7a23 */ /* 0x100fe400000108c0 */
[--C-:B------:R-:W-:Y:S02]  /*55a0*/  FFMA.FTZ R189, R189, c[0x0][0x2d0], -R192.reuse ;  /* 0x0000b400bdbd7a23 */ /* 0x100fe400000108c0 */
[----:B------:R-:W-:Y:S01]  /*55b0*/  FFMA.FTZ R188, R188, c[0x0][0x2d0], -R192 ;  /* 0x0000b400bcbc7a23 */ /* 0x000fe200000108c0 */
[----:B---3--:R-:W-:Y:S01]  /*55c0*/  F2FP.BF16.PACK_AB R131, R180, R181 ;  /* 0x000000b5b483723e */ /* 0x008fe200000010ff */
[----:B------:R-:W-:Y:S01]  /*55d0*/  MUFU.EX2 R45, R45 ;  /* 0x0000002d002d7308 */ /* 0x000fe20000000800 */
[--C-:B------:R-:W-:Y:S02]  /*55e0*/  FFMA.FTZ R187, R187, c[0x0][0x2d0], -R26.reuse ;  /* 0x0000b400bbbb7a23 */ /* 0x100fe4000001081a */
[--C-:B------:R-:W-:Y:S02]  /*55f0*/  FFMA.FTZ R186, R186, c[0x0][0x2d0], -R26.reuse ;  /* 0x0000b400baba7a23 */ /* 0x100fe4000001081a */
[----:B------:R-:W-:Y:S01]  /*5600*/  FFMA.FTZ R209, R24, c[0x0][0x2d0], -R26 ;  /* 0x0000b40018d17a23 */ /* 0x000fe2000001081a */
[----:B------:R-:W-:Y:S01]  /*5610*/  HMMA.16816.F32.BF16 R176, R128, R172, RZ ;  /* 0x000000ac80b0723c */ /* 0x000fe200000418ff */
[----:B--2---:R-:W-:Y:S01]  /*5620*/  F2FP.BF16.PACK_AB R4, R46, R50 ;  /* 0x000000322e04723e */ /* 0x004fe200000010ff */
[----:B------:R-:W2:Y:S01]  /*5630*/  MUFU.EX2 R41, R41 ;  /* 0x0000002900297308 */ /* 0x000ea20000000800 */
[----:B------:R-:W-:-:S02]  /*5640*/  FADD.FTZ R185, R185, R27 ;  /* 0x0000001bb9b97221 */ /* 0x000fc40000010000 */
[----:B------:R-:W-:Y:S02]  /*5650*/  FADD.FTZ R183, R184, R183 ;  /* 0x000000b7b8b77221 */ /* 0x000fe40000010000 */
[----:B------:R-:W-:Y:S01]  /*5660*/  FADD.FTZ R185, R182, R185 ;  /* 0x000000b9b6b97221 */ /* 0x000fe20000010000 */
[C---:B------:R-:W-:Y:S01]  /*5670*/  HMMA.16816.F32.BF16 R172, R128.reuse, R174, RZ ;  /* 0x000000ae80ac723c */ /* 0x040fe200000418ff */
[----:B------:R-:W-:Y:S01]  /*5680*/  FADD.FTZ R183, R181, R183 ;  /* 0x000000b7b5b77221 */ /* 0x000fe20000010000 */
[----:B------:R-:W3:Y:S01]  /*5690*/  MUFU.EX2 R49, R49 ;  /* 0x0000003100317308 */ /* 0x000ee20000000800 */
[----:B------:R-:W-:Y:S02]  /*56a0*/  FADD.FTZ R185, R51, R185 ;  /* 0x000000b933b97221 */ /* 0x000fe40000010000 */
[----:B------:R-:W-:Y:S02]  /*56b0*/  FADD.FTZ R180, R180, R183 ;  /* 0x000000b7b4b47221 */ /* 0x000fe40000010000 */
[----:B------:R-:W-:Y:S01]  /*56c0*/  FADD.FTZ R50, R50, R185 ;  /* 0x000000b932327221 */ /* 0x000fe20000010000 */
[----:B------:R-:W-:Y:S02]  /*56d0*/  HMMA.16816.F32.BF16 R168, R128, R164, RZ ;  /* 0x000000a480a8723c */ /* 0x000fe400000418ff */
[----:B------:R-:W4:Y:S01]  /*56e0*/  MUFU.EX2 R48, R48 ;  /* 0x0000003000307308 */ /* 0x000f220000000800 */
[----:B--2---:R-:W-:Y:S01]  /*56f0*/  F2FP.BF16.PACK_AB R6, R41, R45 ;  /* 0x0000002d2906723e */ /* 0x004fe200000010ff */
[----:B------:R-:W-:-:S04]  /*5700*/  FADD.FTZ R50, R46, R50 ;  /* 0x000000322e327221 */ /* 0x000fc80000010000 */
[----:B------:R-:W-:Y:S01]  /*5710*/  HMMA.16816.F32.BF16 R164, R128, R166, RZ ;  /* 0x000000a680a4723c */ /* 0x000fe200000418ff */
[----:B------:R-:W-:Y:S01]  /*5720*/  FADD.FTZ R45, R45, R50 ;  /* 0x000000322d2d7221 */ /* 0x000fe20000010000 */
[----:B------:R-:W-:Y:S01]  /*5730*/  MUFU.EX2 R47, R47 ;  /* 0x0000002f002f7308 */ /* 0x000fe20000000800 */
[----:B---3--:R-:W-:Y:S02]  /*5740*/  FADD.FTZ R180, R49, R180 ;  /* 0x000000b431b47221 */ /* 0x008fe40000010000 */
[----:B------:R-:W-:-:S03]  /*5750*/  FADD.FTZ R45, R41, R45 ;  /* 0x0000002d292d7221 */ /* 0x000fc60000010000 */
[----:B------:R-:W-:Y:S02]  /*5760*/  HMMA.16816.F32.BF16 R136, R128, R132, RZ ;  /* 0x000000848088723c */ /* 0x000fe400000418ff */
[----:B------:R-:W2:Y:S01]  /*5770*/  MUFU.EX2 R43, R43 ;  /* 0x0000002b002b7308 */ /* 0x000ea20000000800 */
[C---:B----4-:R-:W-:Y:S01]  /*5780*/  F2FP.BF16.PACK_AB R5, R48.reuse, R49 ;  /* 0x000000313005723e */ /* 0x050fe200000010ff */
[----:B------:R-:W-:-:S04]  /*5790*/  FADD.FTZ R180, R48, R180 ;  /* 0x000000b430b47221 */ /* 0x000fc80000010000 */
[C---:B------:R-:W-:Y:S02]  /*57a0*/  HMMA.16816.F32.BF16 R132, R128.reuse, R134, RZ ;  /* 0x000000868084723c */ /* 0x040fe400000418ff */
[----:B------:R-:W-:Y:S06]  /*57b0*/  MUFU.EX2 R44, R44 ;  /* 0x0000002c002c7308 */ /* 0x000fec0000000800 */
[----:B------:R-:W-:Y:S01]  /*57c0*/  HMMA.16816.F32.BF16 R152, R128, R148, RZ ;  /* 0x000000948098723c */ /* 0x000fe200000418ff */
[----:B--2---:R-:W-:Y:S01]  /*57d0*/  F2FP.BF16.PACK_AB R7, R43, R47 ;  /* 0x0000002f2b07723e */ /* 0x004fe200000010ff */
[----:B------:R-:W2:Y:S01]  /*57e0*/  MUFU.EX2 R40, R40 ;  /* 0x0000002800287308 */ /* 0x000ea20000000800 */
[----:B------:R-:W-:-:S05]  /*57f0*/  FADD.FTZ R47, R47, R180 ;  /* 0x000000b42f2f7221 */ /* 0x000fca0000010000 */
[----:B------:R-:W-:Y:S01]  /*5800*/  HMMA.16816.F32.BF16 R144, R128, R140, RZ ;  /* 0x0000008c8090723c */ /* 0x000fe200000418ff */
[----:B------:R-:W-:Y:S01]  /*5810*/  FADD.FTZ R47, R43, R47 ;  /* 0x0000002f2b2f7221 */ /* 0x000fe20000010000 */
[----:B------:R-:W-:Y:S06]  /*5820*/  MUFU.EX2 R42, R42 ;  /* 0x0000002a002a7308 */ /* 0x000fec0000000800 */
[C---:B------:R-:W-:Y:S02]  /*5830*/  HMMA.16816.F32.BF16 R176, R4.reuse, R12, R176 ;  /* 0x0000000c04b0723c */ /* 0x040fe400000418b0 */
[----:B------:R-:W-:Y:S06]  /*5840*/  MUFU.EX2 R3, R3 ;  /* 0x0000000300037308 */ /* 0x000fec0000000800 */
[C---:B------:R-:W-:Y:S01]  /*5850*/  HMMA.16816.F32.BF16 R172, R4.reuse, R14, R172 ;  /* 0x0000000e04ac723c */ /* 0x040fe200000418ac */
[----:B------:R-:W3:Y:S01]  /*5860*/  LDSM.16.MT88.4 R12, [R242+0x3900] ;  /* 0x00390000f20c783b */ /* 0x000ee20000004200 */
[----:B------:R-:W-:Y:S06]  /*5870*/  MUFU.EX2 R198, R198 ;  /* 0x000000c600c67308 */ /* 0x000fec0000000800 */
[C---:B------:R-:W-:Y:S02]  /*5880*/  HMMA.16816.F32.BF16 R168, R4.reuse, R8, R168 ;  /* 0x0000000804a8723c */ /* 0x040fe400000418a8 */
[----:B------:R-:W-:Y:S06]  /*5890*/  MUFU.EX2 R196, R196 ;  /* 0x000000c400c47308 */ /* 0x000fec0000000800 */
[----:B------:R-:W-:Y:S01]  /*58a0*/  HMMA.16816.F32.BF16 R164, R4, R10, R164 ;  /* 0x0000000a04a4723c */ /* 0x000fe200000418a4 */
[----:B------:R-:W4:Y:S01]  /*58b0*/  LDSM.16.MT88.4 R8, [R241+0x3900] ;  /* 0x00390000f108783b */ /* 0x000f220000004200 */
[----:B------:R-:W-:Y:S06]  /*58c0*/  MUFU.EX2 R195, R195 ;  /* 0x000000c300c37308 */ /* 0x000fec0000000800 */
[C---:B-1----:R-:W-:Y:S02]  /*58d0*/  HMMA.16816.F32.BF16 R52, R128.reuse, R56, RZ ;  /* 0x000000388034723c */ /* 0x042fe400000418ff */
[----:B------:R-:W-:Y:S06]  /*58e0*/  MUFU.EX2 R193, R193 ;  /* 0x000000c100c17308 */ /* 0x000fec0000000800 */
[C---:B------:R-:W-:Y:S02]  /*58f0*/  HMMA.16816.F32.BF16 R148, R128.reuse, R150, RZ ;  /* 0x000000968094723c */ /* 0x040fe400000418ff */
[----:B------:R-:W-:Y:S06]  /*5900*/  MUFU.EX2 R197, R197 ;  /* 0x000000c500c57308 */ /* 0x000fec0000000800 */
[----:B------:R-:W-:Y:S02]  /*5910*/  HMMA.16816.F32.BF16 R140, R128, R142, RZ ;  /* 0x0000008e808c723c */ /* 0x000fe400000418ff */
[----:B------:R-:W-:Y:S06]  /*5920*/  MUFU.EX2 R194, R194 ;  /* 0x000000c200c27308 */ /* 0x000fec0000000800 */
[C---:B---3--:R-:W-:Y:S02]  /*5930*/  HMMA.16816.F32.BF16 R136, R4.reuse, R12, R136 ;  /* 0x0000000c0488723c */ /* 0x048fe40000041888 */
[----:B------:R-:W-:Y:S06]  /*5940*/  MUFU.EX2 R200, R200 ;  /* 0x000000c800c87308 */ /* 0x000fec0000000800 */
[----:B------:R-:W-:Y:S01]  /*5950*/  HMMA.16816.F32.BF16 R132, R4, R14, R132 ;  /* 0x0000000e0484723c */ /* 0x000fe20000041884 */
[----:B------:R-:W1:Y:S01]  /*5960*/  LDSM.16.MT88.4 R12, [R241+0x6900] ;  /* 0x00690000f10c783b */ /* 0x000e620000004200 */
[----:B------:R-:W-:Y:S06]  /*5970*/  MUFU.EX2 R199, R199 ;  /* 0x000000c700c77308 */ /* 0x000fec0000000800 */
[C---:B------:R-:W-:Y:S02]  /*5980*/  HMMA.16816.F32.BF16 R56, R128.reuse, R58, RZ ;  /* 0x0000003a8038723c */ /* 0x040fe400000418ff */
        /* <DEDUP_REMOVED lines=20> */
[C---:B------:R-:W-:Y:S01]  /*5ad0*/  HMMA.16816.F32.BF16 R140, R4.reuse, R18, R140 ;  /* 0x00000012048c723c */ /* 0x040fe2000004188c */
[----:B------:R-:W5:Y:S01]  /*5ae0*/  LDSM.16.MT88.4 R16, [R242+0x6900] ;  /* 0x00690000f210783b */ /* 0x000f620000004200 */
[----:B------:R-:W-:Y:S06]  /*5af0*/  MUFU.EX2 R189, R189 ;  /* 0x000000bd00bd7308 */ /* 0x000fec0000000800 */
[C---:B----4-:R-:W-:Y:S02]  /*5b00*/  HMMA.16816.F32.BF16 R52, R4.reuse, R8, R52 ;  /* 0x000000080434723c */ /* 0x050fe40000041834 */
[----:B------:R-:W-:Y:S06]  /*5b10*/  MUFU.EX2 R188, R188 ;  /* 0x000000bc00bc7308 */ /* 0x000fec0000000800 */
[C---:B------:R-:W-:Y:S01]  /*5b20*/  HMMA.16816.F32.BF16 R56, R4.reuse, R10, R56 ;  /* 0x0000000a0438723c */ /* 0x040fe20000041838 */
[----:B------:R-:W4:Y:S01]  /*5b30*/  LDSM.16.MT88.4 R8, [R240+0x6900] ;  /* 0x00690000f008783b */ /* 0x000f220000004200 */
[----:B------:R-:W-:Y:S06]  /*5b40*/  MUFU.EX2 R187, R187 ;  /* 0x000000bb00bb7308 */ /* 0x000fec0000000800 */
[C---:B-1----:R-:W-:Y:S02]  /*5b50*/  HMMA.16816.F32.BF16 R84, R4.reuse, R12, R84 ;  /* 0x0000000c0454723c */ /* 0x042fe40000041854 */
[----:B------:R-:W-:Y:S06]  /*5b60*/  MUFU.EX2 R186, R186 ;  /* 0x000000ba00ba7308 */ /* 0x000fec0000000800 */
[C---:B------:R-:W-:Y:S01]  /*5b70*/  HMMA.16816.F32.BF16 R88, R4.reuse, R14, R88 ;  /* 0x0000000e0458723c */ /* 0x040fe20000041858 */
[----:B------:R-:W1:Y:S01]  /*5b80*/  LDSM.16.MT88.4 R12, [R241+0x9900] ;  /* 0x00990000f10c783b */ /* 0x000e620000004200 */
[----:B------:R-:W-:Y:S06]  /*5b90*/  MUFU.EX2 R209, R209 ;  /* 0x000000d100d17308 */ /* 0x000fec0000000800 */
[C---:B------:R-:W-:Y:S08]  /*5ba0*/  HMMA.16816.F32.BF16 R60, R4.reuse, R68, R60 ;  /* 0x00000044043c723c */ /* 0x040ff0000004183c */
[C---:B------:R-:W-:Y:S08]  /*5bb0*/  HMMA.16816.F32.BF16 R64, R4.reuse, R70, R64 ;  /* 0x000000460440723c */ /* 0x040ff00000041840 */
[C---:B------:R-:W-:Y:S08]  /*5bc0*/  HMMA.16816.F32.BF16 R160, R4.reuse, R36, R160 ;  /* 0x0000002404a0723c */ /* 0x040ff000000418a0 */
[----:B------:R-:W-:Y:S01]  /*5bd0*/  HMMA.16816.F32.BF16 R156, R4, R38, R156 ;  /* 0x00000026049c723c */ /* 0x000fe2000004189c */
[----:B------:R-:W1:Y:S07]  /*5be0*/  LDSM.16.MT88.4 R36, [R240+0x9100] ;  /* 0x00910000f024783b */ /* 0x000e6e0000004200 */
[C---:B------:R-:W-:Y:S08]  /*5bf0*/  HMMA.16816.F32.BF16 R68, R128.reuse, R72, RZ ;  /* 0x000000488044723c */ /* 0x040ff000000418ff */
[C---:B------:R-:W-:Y:S08]  /*5c00*/  HMMA.16816.F32.BF16 R76, R128.reuse, R80, RZ ;  /* 0x00000050804c723c */ /* 0x040ff000000418ff */
[C---:B------:R-:W-:Y:S08]  /*5c10*/  HMMA.16816.F32.BF16 R92, R128.reuse, R96, RZ ;  /* 0x00000060805c723c */ /* 0x040ff000000418ff */
[C---:B------:R-:W-:Y:S08]  /*5c20*/  HMMA.16816.F32.BF16 R72, R128.reuse, R74, RZ ;  /* 0x0000004a8048723c */ /* 0x040ff000000418ff */
[C---:B------:R-:W-:Y:S08]  /*5c30*/  HMMA.16816.F32.BF16 R80, R128.reuse, R82, RZ ;  /* 0x000000528050723c */ /* 0x040ff000000418ff */
[C---:B------:R-:W-:Y:S08]  /*5c40*/  HMMA.16816.F32.BF16 R96, R128.reuse, R98, RZ ;  /* 0x000000628060723c */ /* 0x040ff000000418ff */
[C---:B------:R-:W-:Y:S08]  /*5c50*/  HMMA.16816.F32.BF16 R116, R128.reuse, R120, RZ ;  /* 0x000000788074723c */ /* 0x040ff000000418ff */
[----:B------:R-:W-:Y:S08]  /*5c60*/  HMMA.16816.F32.BF16 R120, R128, R122, RZ ;  /* 0x0000007a8078723c */ /* 0x000ff000000418ff */
[C---:B---3--:R-:W-:Y:S08]  /*5c70*/  HMMA.16816.F32.BF16 R68, R4.reuse, R20, R68 ;  /* 0x000000140444723c */ /* 0x048ff00000041844 */
[C---:B------:R-:W-:Y:S01]  /*5c80*/  HMMA.16816.F32.BF16 R72, R4.reuse, R22, R72 ;  /* 0x000000160448723c */ /* 0x040fe20000041848 */
[----:B------:R-:W3:Y:S07]  /*5c90*/  LDSM.16.MT88.4 R20, [R247+0x9900] ;  /* 0x00990000f714783b */ /* 0x000eee0000004200 */
[C---:B-----5:R-:W-:Y:S08]  /*5ca0*/  HMMA.16816.F32.BF16 R76, R4.reuse, R16, R76 ;  /* 0x00000010044c723c */ /* 0x060ff0000004184c */
[C---:B------:R-:W-:Y:S01]  /*5cb0*/  HMMA.16816.F32.BF16 R80, R4.reuse, R18, R80 ;  /* 0x000000120450723c */ /* 0x040fe20000041850 */
[----:B------:R-:W5:Y:S07]  /*5cc0*/  LDSM.16.MT88.4 R16, [R242+0x9900] ;  /* 0x00990000f210783b */ /* 0x000f6e0000004200 */
[C---:B----4-:R-:W-:Y:S08]  /*5cd0*/  HMMA.16816.F32.BF16 R92, R4.reuse, R8, R92 ;  /* 0x00000008045c723c */ /* 0x050ff0000004185c */
[C---:B------:R-:W-:Y:S01]  /*5ce0*/  HMMA.16816.F32.BF16 R96, R4.reuse, R10, R96 ;  /* 0x0000000a0460723c */ /* 0x040fe20000041860 */
[----:B------:R-:W4:Y:S07]  /*5cf0*/  LDSM.16.MT88.4 R8, [R240+0x9900] ;  /* 0x00990000f008783b */ /* 0x000f2e0000004200 */
[C---:B-1----:R-:W-:Y:S08]  /*5d00*/  HMMA.16816.F32.BF16 R116, R4.reuse, R12, R116 ;  /* 0x0000000c0474723c */ /* 0x042ff00000041874 */
[----:B------:R-:W-:Y:S01]  /*5d10*/  HMMA.16816.F32.BF16 R120, R4, R14, R120 ;  /* 0x0000000e0478723c */ /* 0x000fe20000041878 */
[----:B------:R-:W1:Y:S07]  /*5d20*/  LDSM.16.MT88.4 R12, [R241+0x1100] ;  /* 0x00110000f10c783b */ /* 0x000e6e0000004200 */
[C---:B------:R-:W-:Y:S08]  /*5d30*/  HMMA.16816.F32.BF16 R100, R128.reuse, R104, RZ ;  /* 0x000000688064723c */ /* 0x040ff000000418ff */
[C---:B------:R-:W-:Y:S08]  /*5d40*/  HMMA.16816.F32.BF16 R108, R128.reuse, R112, RZ ;  /* 0x00000070806c723c */ /* 0x040ff000000418ff */
[C---:B------:R-:W-:Y:S08]  /*5d50*/  HMMA.16816.F32.BF16 R104, R128.reuse, R106, RZ ;  /* 0x0000006a8068723c */ /* 0x040ff000000418ff */
[C---:B------:R-:W-:Y:S08]  /*5d60*/  HMMA.16816.F32.BF16 R112, R128.reuse, R114, RZ ;  /* 0x000000728070723c */ /* 0x040ff000000418ff */
[C---:B------:R-:W-:Y:S07]  /*5d70*/  HMMA.16816.F32.BF16 R124, R128.reuse, R36, RZ ;  /* 0x00000024807c723c */ /* 0x040fee00000418ff */
[----:B------:R-:W-:Y:S01]  /*5d80*/  FFMA.FTZ R36, R212, c[0x0][0x2d0], -R192 ;  /* 0x0000b400d4247a23 */ /* 0x000fe200000108c0 */
[----:B------:R-:W-:Y:S01]  /*5d90*/  HMMA.16816.F32.BF16 R128, R128, R38, RZ ;  /* 0x000000268080723c */ /* 0x000fe200000418ff */
[----:B------:R-:W-:-:S04]  /*5da0*/  FFMA.FTZ R37, R210, c[0x0][0x2d0], -R26 ;  /* 0x0000b400d2257a23 */ /* 0x000fc8000001081a */
[----:B------:R-:W-:Y:S02]  /*5db0*/  MUFU.EX2 R36, R36 ;  /* 0x0000002400247308 */ /* 0x000fe40000000800 */
[----:B------:R-:W-:Y:S01]  /*5dc0*/  FFMA.FTZ R39, R213, c[0x0][0x2d0], -R192 ;  /* 0x0000b400d5277a23 */ /* 0x000fe200000108c0 */
[C---:B---3--:R-:W-:Y:S01]  /*5dd0*/  HMMA.16816.F32.BF16 R100, R4.reuse, R20, R100 ;  /* 0x000000140464723c */ /* 0x048fe20000041864 */
[--C-:B------:R-:W-:Y:S02]  /*5de0*/  FFMA.FTZ R38, R211, c[0x0][0x2d0], -R26.reuse ;  /* 0x0000b400d3267a23 */ /* 0x100fe4000001081a */
[----:B------:R-:W-:Y:S02]  /*5df0*/  FFMA.FTZ R192, R25, c[0x0][0x2d0], -R26 ;  /* 0x0000b40019c07a23 */ /* 0x000fe4000001081a */
[----:B------:R-:W3:Y:S01]  /*5e00*/  MUFU.EX2 R39, R39 ;  /* 0x0000002700277308 */ /* 0x000ee20000000800 */
[----:B------:R-:W-:Y:S02]  /*5e10*/  LDSM.16.MT88.4 R24, [R241+0x2900] ;  /* 0x00290000f118783b */ /* 0x000fe40000004200 */
[C---:B------:R-:W-:Y:S02]  /*5e20*/  HMMA.16816.F32.BF16 R104, R4.reuse, R22, R104 ;  /* 0x000000160468723c */ /* 0x040fe40000041868 */
[----:B------:R-:W1:Y:S03]  /*5e30*/  LDSM.16.MT88.4 R20, [R247+0x1100] ;  /* 0x00110000f714783b */ /* 0x000e660000004200 */
[----:B------:R-:W1:Y:S03]  /*5e40*/  MUFU.EX2 R38, R38 ;  /* 0x0000002600267308 */ /* 0x000e660000000800 */
[C---:B-----5:R-:W-:Y:S05]  /*5e50*/  HMMA.16816.F32.BF16 R108, R4.reuse, R16, R108 ;  /* 0x00000010046c723c */ /* 0x060fea000004186c */
[----:B------:R-:W5:Y:S03]  /*5e60*/  MUFU.EX2 R37, R37 ;  /* 0x0000002500257308 */ /* 0x000f660000000800 */
[C---:B------:R-:W-:Y:S01]  /*5e70*/  HMMA.16816.F32.BF16 R112, R4.reuse, R18, R112 ;  /* 0x000000120470723c */ /* 0x040fe20000041870 */
[----:B------:R-:W5:Y:S04]  /*5e80*/  LDSM.16.MT88.4 R16, [R242+0x1100] ;  /* 0x00110000f210783b */ /* 0x000f680000004200 */
[----:B------:R-:W1:Y:S03]  /*5e90*/  MUFU.EX2 R192, R192 ;  /* 0x000000c000c07308 */ /* 0x000e660000000800 */
[C---:B----4-:R-:W-:Y:S08]  /*5ea0*/  HMMA.16816.F32.BF16 R124, R4.reuse, R8, R124 ;  /* 0x00000008047c723c */ /* 0x050ff0000004187c */
[----:B------:R-:W-:Y:S01]  /*5eb0*/  HMMA.16816.F32.BF16 R128, R4, R10, R128 ;  /* 0x0000000a0480723c */ /* 0x000fe20000041880 */
[----:B------:R-:W4:Y:S06]  /*5ec0*/  LDSM.16.MT88.4 R8, [R240+0x1100] ;  /* 0x00110000f008783b */ /* 0x000f2c0000004200 */
[----:B--2---:R-:W-:Y:S01]  /*5ed0*/  F2FP.BF16.PACK_AB R4, R40, R44 ;  /* 0x0000002c2804723e */ /* 0x004fe200000010ff */
[----:B------:R-:W-:Y:S01]  /*5ee0*/  FADD.FTZ R44, R44, R45 ;  /* 0x0000002d2c2c7221 */ /* 0x000fe20000010000 */
[----:B---3--:R-:W-:-:S02]  /*5ef0*/  F2FP.BF16.PACK_AB R6, R36, R39 ;  /* 0x000000272406723e */ /* 0x008fc400000010ff */
[----:B-1----:R-:W-:Y:S01]  /*5f00*/  F2FP.BF16.PACK_AB R5, R38, R42 ;  /* 0x0000002a2605723e */ /* 0x002fe200000010ff */
[----:B------:R-:W-:Y:S01]  /*5f10*/  FADD.FTZ R44, R40, R44 ;  /* 0x0000002c282c7221 */ /* 0x000fe20000010000 */
[----:B-----5:R-:W-:Y:S01]  /*5f20*/  F2FP.BF16.PACK_AB R7, R3, R37 ;  /* 0x000000250307723e */ /* 0x020fe200000010ff */
[----:B------:R-:W-:Y:S02]  /*5f30*/  FADD.FTZ R42, R42, R47 ;  /* 0x0000002f2a2a7221 */ /* 0x000fe40000010000 */
[----:B------:R-:W-:Y:S02]  /*5f40*/  FADD.FTZ R39, R39, R44 ;  /* 0x0000002c27277221 */ /* 0x000fe40000010000 */
[----:B------:R-:W-:Y:S02]  /*5f50*/  FADD.FTZ R42, R38, R42 ;  /* 0x0000002a262a7221 */ /* 0x000fe40000010000 */
[----:B------:R-:W-:Y:S01]  /*5f60*/  HMMA.16816.F32.BF16 R160, R4, R12, R160 ;  /* 0x0000000c04a0723c */ /* 0x000fe200000418a0 */
[----:B------:R-:W-:-:S02]  /*5f70*/  FADD.FTZ R39, R36, R39 ;  /* 0x0000002724277221 */ /* 0x000fc40000010000 */
[----:B------:R-:W-:-:S04]  /*5f80*/  FADD.FTZ R37, R37, R42 ;  /* 0x0000002a25257221 */ /* 0x000fc80000010000 */
[----:B------:R-:W-:Y:S01]  /*5f90*/  FADD.FTZ R37, R3, R37 ;  /* 0x0000002503257221 */ /* 0x000fe20000010000 */
        /* <DEDUP_REMOVED lines=8> */
[C---:B----4-:R-:W-:Y:S08]  /*6020*/  HMMA.16816.F32.BF16 R152, R4.reuse, R8, R152 ;  /* 0x000000080498723c */ /* 0x050ff00000041898 */
        /* <DEDUP_REMOVED lines=36> */
[----:B------:R-:W-:Y:S01]  /*6270*/  HMMA.16816.F32.BF16 R128, R4, R10, R128 ;  /* 0x0000000a0480723c */ /* 0x000fe20000041880 */
[----:B------:R-:W4:Y:S06]  /*6280*/  LDSM.16.MT88.4 R8, [R240+0x1900] ;  /* 0x00190000f008783b */ /* 0x000f2c0000004200 */
        /* <DEDUP_REMOVED lines=9> */
[----:B-1----:R-:W-:Y:S01]  /*6320*/  HMMA.16816.F32.BF16 R160, R4, R12, R160 ;  /* 0x0000000c04a0723c */ /* 0x002fe200000418a0 */
[----:B------:R-:W-:-:S02]  /*6330*/  FADD.FTZ R195, R193, R195 ;  /* 0x000000c3c1c37221 */ /* 0x000fc40000010000 */
[----:B------:R-:W-:-:S04]  /*6340*/  FADD.FTZ R200, R200, R197 ;  /* 0x000000c5c8c87221 */ /* 0x000fc80000010000 */
[----:B------:R-:W-:Y:S01]  /*6350*/  FADD.FTZ R200, R199, R200 ;  /* 0x000000c8c7c87221 */ /* 0x000fe20000010000 */
        /* <DEDUP_REMOVED lines=40> */
[----:B------:R-:W-:Y:S07]  /*65e0*/  LDSM.16.MT88.4 R20, [R240+0x2100] ;  /* 0x00210000f014783b */ /* 0x000fee0000004200 */
[C---:B---3--:R-:W-:Y:S08]  /*65f0*/  HMMA.16816.F32.BF16 R108, R4.reuse, R16, R108 ;  /* 0x00000010046c723c */ /* 0x048ff0000004186c */
[C---:B------:R-:W-:Y:S01]  /*6600*/  HMMA.16816.F32.BF16 R112, R4.reuse, R18, R112 ;  /* 0x000000120470723c */ /* 0x040fe20000041870 */
[----:B------:R-:W2:Y:S07]  /*6610*/  LDSM.16.MT88.4 R16, [R247+0x2100] ;  /* 0x00210000f710783b */ /* 0x000eae0000004200 */
[C---:B----4-:R-:W-:Y:S08]  /*6620*/  HMMA.16816.F32.BF16 R124, R4.reuse, R8, R124 ;  /* 0x00000008047c723c */ /* 0x050ff0000004187c */
[----:B------:R-:W-:Y:S01]  /*6630*/  HMMA.16816.F32.BF16 R128, R4, R10, R128 ;  /* 0x0000000a0480723c */ /* 0x000fe20000041880 */
[----:B------:R-:W3:Y:S06]  /*6640*/  LDSM.16.MT88.4 R8, [R241+0x2100] ;  /* 0x00210000f108783b */ /* 0x000eec0000004200 */
        /* <DEDUP_REMOVED lines=11> */
[----:B------:R-:W-:Y:S02]  /*6700*/  FADD.FTZ R204, R204, R208 ;  /* 0x000000d0cccc7221 */ /* 0x000fe40000010000 */
[----:B------:R-:W-:Y:S02]  /*6710*/  FADD.FTZ R203, R191, R203 ;  /* 0x000000cbbfcb7221 */ /* 0x000fe40000010000 */
[----:B------:R-:W-:Y:S01]  /*6720*/  FADD.FTZ R204, R201, R204 ;  /* 0x000000ccc9cc7221 */ /* 0x000fe20000010000 */
[----:B------:R-:W-:Y:S01]  /*6730*/  HMMA.16816.F32.BF16 R164, R4, R14, R164 ;  /* 0x0000000e04a4723c */ /* 0x000fe200000418a4 */
[----:B------:R-:W1:Y:S01]  /*6740*/  LDSM.16.MT88.4 R12, [R242+0x5100] ;  /* 0x00510000f20c783b */ /* 0x000e620000004200 */
[----:B------:R-:W-:Y:S02]  /*6750*/  FADD.FTZ R203, R190, R203 ;  /* 0x000000cbbecb7221 */ /* 0x000fe40000010000 */
[----:B------:R-:W-:Y:S02]  /*6760*/  FADD.FTZ R204, R187, R204 ;  /* 0x000000ccbbcc7221 */ /* 0x000fe40000010000 */
[----:B------:R-:W-:-:S02]  /*6770*/  FADD.FTZ R203, R189, R203 ;  /* 0x000000cbbdcb7221 */ /* 0x000fc40000010000 */
[----:B--2---:R-:W-:Y:S01]  /*6780*/  HMMA.16816.F32.BF16 R176, R4, R16, R176 ;  /* 0x0000001004b0723c */ /* 0x004fe200000418b0 */
[----:B------:R-:W-:Y:S02]  /*6790*/  FADD.FTZ R204, R186, R204 ;  /* 0x000000ccbacc7221 */ /* 0x000fe40000010000 */
[----:B------:R-:W-:Y:S02]  /*67a0*/  FADD.FTZ R3, R188, R203 ;  /* 0x000000cbbc037221 */ /* 0x000fe40000010000 */
[----:B------:R-:W-:-:S03]  /*67b0*/  FADD.FTZ R204, R192, R204 ;  /* 0x000000ccc0cc7221 */ /* 0x000fc60000010000 */
[----:B------:R-:W-:Y:S01]  /*67c0*/  HMMA.16816.F32.BF16 R172, R4, R18, R172 ;  /* 0x0000001204ac723c */ /* 0x000fe200000418ac */
[----:B------:R-:W2:Y:S01]  /*67d0*/  LDSM.16.MT88.4 R16, [R247+0x5100] ;  /* 0x00510000f710783b */ /* 0x000ea20000004200 */
[----:B------:R-:W-:-:S03]  /*67e0*/  FADD.FTZ R183, R209, R204 ;  /* 0x000000ccd1b77221 */ /* 0x000fc60000010000 */
[----:B------:R-:W-:Y:S03]  /*67f0*/  STL [R1+0x2c], R3 ;  /* 0x00002c0301007387 */ /* 0x000fe60000100800 */
[C---:B---3--:R-:W-:Y:S08]  /*6800*/  HMMA.16816.F32.BF16 R160, R4.reuse, R8, R160 ;  /* 0x0000000804a0723c */ /* 0x048ff000000418a0 */
[C---:B------:R-:W-:Y:S01]  /*6810*/  HMMA.16816.F32.BF16 R156, R4.reuse, R10, R156 ;  /* 0x0000000a049c723c */ /* 0x040fe2000004189c */
[----:B------:R-:W3:Y:S07]  /*6820*/  LDSM.16.MT88.4 R8, [R241+0x5100] ;  /* 0x00510000f108783b */ /* 0x000eee0000004200 */
        /* <DEDUP_REMOVED lines=22> */
[C---:B-1----:R-:W-:Y:S08]  /*6990*/  HMMA.16816.F32.BF16 R108, R4.reuse, R12, R108 ;  /* 0x0000000c046c723c */ /* 0x042ff0000004186c */
[C---:B------:R-:W-:Y:S01]  /*69a0*/  HMMA.16816.F32.BF16 R112, R4.reuse, R14, R112 ;  /* 0x0000000e0470723c */ /* 0x040fe20000041870 */
[----:B------:R-:W1:Y:S07]  /*69b0*/  LDSM.16.MT88.4 R12, [R240+0xb100] ;  /* 0x00b10000f00c783b */ /* 0x000e6e0000004200 */
[C---:B------:R-:W-:Y:S01]  /*69c0*/  HMMA.16816.F32.BF16 R64, R4.reuse, R22, R64 ;  /* 0x000000160440723c */ /* 0x040fe20000041840 */
[----:B------:R-:W4:Y:S07]  /*69d0*/  LDSM.16.MT88.4 R20, [R240+0x8100] ;  /* 0x00810000f014783b */ /* 0x000f2e0000004200 */
[C---:B--2---:R-:W-:Y:S08]  /*69e0*/  HMMA.16816.F32.BF16 R100, R4.reuse, R16, R100 ;  /* 0x000000100464723c */ /* 0x044ff00000041864 */
[C---:B------:R-:W-:Y:S01]  /*69f0*/  HMMA.16816.F32.BF16 R104, R4.reuse, R18, R104 ;  /* 0x000000120468723c */ /* 0x040fe20000041868 */
[----:B------:R-:W-:Y:S07]  /*6a00*/  LDSM.16.MT88.4 R16, [R247+0x5900] ;  /* 0x00590000f710783b */ /* 0x000fee0000004200 */
[C---:B---3--:R-:W-:Y:S08]  /*6a10*/  HMMA.16816.F32.BF16 R116, R4.reuse, R8, R116 ;  /* 0x000000080474723c */ /* 0x048ff00000041874 */
[C---:B------:R-:W-:Y:S01]  /*6a20*/  HMMA.16816.F32.BF16 R120, R4.reuse, R10, R120 ;  /* 0x0000000a0478723c */ /* 0x040fe20000041878 */
[----:B------:R-:W2:Y:S07]  /*6a30*/  LDSM.16.MT88.4 R8, [R242+0x2900] ;  /* 0x00290000f208783b */ /* 0x000eae0000004200 */
[C---:B-1----:R-:W-:Y:S08]  /*6a40*/  HMMA.16816.F32.BF16 R124, R4.reuse, R12, R124 ;  /* 0x0000000c047c723c */ /* 0x042ff0000004187c */
[C---:B------:R-:W-:Y:S01]  /*6a50*/  HMMA.16816.F32.BF16 R128, R4.reuse, R14, R128 ;  /* 0x0000000e0480723c */ /* 0x040fe20000041880 */
[----:B------:R-:W1:Y:S07]  /*6a60*/  LDSM.16.MT88.4 R12, [R247+0x2900] ;  /* 0x00290000f70c783b */ /* 0x000e6e0000004200 */
[C---:B----4-:R-:W-:Y:S08]  /*6a70*/  HMMA.16816.F32.BF16 R92, R4.reuse, R20, R92 ;  /* 0x00000014045c723c */ /* 0x050ff0000004185c */
[----:B------:R-:W-:Y:S01]  /*6a80*/  HMMA.16816.F32.BF16 R96, R4, R22, R96 ;  /* 0x000000160460723c */ /* 0x000fe20000041860 */
[----:B------:R-:W-:Y:S06]  /*6a90*/  LDSM.16.MT88.4 R20, [R240+0x2900] ;  /* 0x00290000f014783b */ /* 0x000fec0000004200 */
[----:B------:R-:W-:-:S02]  /*6aa0*/  F2FP.BF16.PACK_AB R4, R190, R191 ;  /* 0x000000bfbe04723e */ /* 0x000fc400000010ff */
[----:B------:R-:W-:Y:S02]  /*6ab0*/  F2FP.BF16.PACK_AB R6, R188, R189 ;  /* 0x000000bdbc06723e */ /* 0x000fe400000010ff */
[----:B------:R-:W-:Y:S02]  /*6ac0*/  F2FP.BF16.PACK_AB R5, R186, R187 ;  /* 0x000000bbba05723e */ /* 0x000fe400000010ff */
[----:B------:R-:W-:-:S07]  /*6ad0*/  F2FP.BF16.PACK_AB R7, R209, R192 ;  /* 0x000000c0d107723e */ /* 0x000fce00000010ff */
[C---:B--2---:R-:W-:Y:S08]  /*6ae0*/  HMMA.16816.F32.BF16 R168, R4.reuse, R8, R168 ;  /* 0x0000000804a8723c */ /* 0x044ff000000418a8 */
[C---:B-1----:R-:W-:Y:S08]  /*6af0*/  HMMA.16816.F32.BF16 R176, R4.reuse, R12, R176 ;  /* 0x0000000c04b0723c */ /* 0x042ff000000418b0 */
[C---:B------:R-:W-:Y:S01]  /*6b00*/  HMMA.16816.F32.BF16 R172, R4.reuse, R14, R172 ;  /* 0x0000000e04ac723c */ /* 0x040fe200000418ac */
[----:B------:R-:W1:Y:S07]  /*6b10*/  LDSM.16.MT88.4 R12, [R242+0x5900] ;  /* 0x00590000f20c783b */ /* 0x000e6e0000004200 */
[C---:B------:R-:W-:Y:S01]  /*6b20*/  HMMA.16816.F32.BF16 R164, R4.reuse, R10, R164 ;  /* 0x0000000a04a4723c */ /* 0x040fe200000418a4 */
[----:B------:R-:W2:Y:S07]  /*6b30*/  LDSM.16.MT88.4 R8, [R241+0x5900] ;  /* 0x00590000f108783b */ /* 0x000eae0000004200 */
[C---:B------:R-:W-:Y:S08]  /*6b40*/  HMMA.16816.F32.BF16 R144, R4.reuse, R16, R144 ;  /* 0x000000100490723c */ /* 0x040ff00000041890 */
        /* <DEDUP_REMOVED lines=27> */
[C---:B------:R-:W-:Y:S08]  /*6d00*/  HMMA.16816.F32.BF16 R64, R4.reuse, R26, R64 ;  /* 0x0000001a0440723c */ /* 0x040ff00000041840 */
[C---:B----4-:R-:W-:Y:S08]  /*6d10*/  HMMA.16816.F32.BF16 R68, R4.reuse, R20, R68 ;  /* 0x000000140444723c */ /* 0x050ff00000041844 */
[C---:B------:R-:W-:Y:S08]  /*6d20*/  HMMA.16816.F32.BF16 R72, R4.reuse, R22, R72 ;  /* 0x000000160448723c */ /* 0x040ff00000041848 */
[C---:B-1----:R-:W-:Y:S08]  /*6d30*/  HMMA.16816.F32.BF16 R108, R4.reuse, R12, R108 ;  /* 0x0000000c046c723c */ /* 0x042ff0000004186c */
[C---:B------:R-:W-:Y:S08]  /*6d40*/  HMMA.16816.F32.BF16 R112, R4.reuse, R14, R112 ;  /* 0x0000000e0470723c */ /* 0x040ff00000041870 */
[C---:B--2---:R-:W-:Y:S08]  /*6d50*/  HMMA.16816.F32.BF16 R116, R4.reuse, R8, R116 ;  /* 0x000000080474723c */ /* 0x044ff00000041874 */
[C---:B------:R-:W-:Y:S08]  /*6d60*/  HMMA.16816.F32.BF16 R120, R4.reuse, R10, R120 ;  /* 0x0000000a0478723c */ /* 0x040ff00000041878 */
[C---:B---3--:R-:W-:Y:S08]  /*6d70*/  HMMA.16816.F32.BF16 R124, R4.reuse, R16, R124 ;  /* 0x00000010047c723c */ /* 0x048ff0000004187c */
[----:B------:R-:W-:Y:S01]  /*6d80*/  HMMA.16816.F32.BF16 R128, R4, R18, R128 ;  /* 0x000000120480723c */ /* 0x000fe20000041880 */
[----:B------:R-:W-:Y:S07]  /*6d90*/  @P0 BRA `(.L_x_801) ;  /* 0x000051e000000947 */ /* 0x000fee0003800000 */
[C---:B------:R-:W-:Y:S01]  /*6da0*/  SHF.L.U64.HI R3, R33.reuse, 0x1, R35 ;  /* 0x0000000121037819 */ /* 0x040fe20000010223 */
[----:B------:R-:W-:Y:S01]  /*6db0*/  IMAD.SHL.U32 R5, R33, 0x2, RZ ;  /* 0x0000000221057824 */ /* 0x000fe200078e00ff */
[----:B------:R-:W-:Y:S01]  /*6dc0*/  SHF.L.U64.HI R4, R31, 0x1, R34 ;  /* 0x000000011f047819 */ /* 0x000fe20000010222 */
[----:B------:R-:W-:Y:S01]  /*6dd0*/  IMAD.MOV.U32 R180, RZ, RZ, R2 ;  /* 0x000000ffffb47224 */ /* 0x000fe200078e0002 */
[----:B------:R-:W-:Y:S01]  /*6de0*/  SHF.L.U64.HI R2, R28, 0x1, R30 ;  /* 0x000000011c027819 */ /* 0x000fe2000001021e */
[----:B------:R1:W-:Y:S01]  /*6df0*/  STL [R1+0x28], R3 ;  /* 0x0000280301007387 */ /* 0x0003e20000100800 */
[----:B------:R-:W-:-:S03]  /*6e00*/  UIADD3 UR6, UR6, -0x2, URZ ;  /* 0xfffffffe06067890 */ /* 0x000fc6000fffe03f */
[----:B------:R2:W-:Y:S04]  /*6e10*/  STL [R1+0x24], R5 ;  /* 0x0000240501007387 */ /* 0x0005e80000100800 */
[----:B------:R3:W-:Y:S01]  /*6e20*/  STL [R1+0x20], R4 ;  /* 0x0000200401007387 */ /* 0x0007e20000100800 */
[----:B-1----:R-:W-:Y:S01]  /*6e30*/  IMAD.SHL.U32 R3, R31, 0x2, RZ ;  /* 0x000000021f037824 */ /* 0x002fe200078e00ff */
[----:B--2---:R-:W-:-:S04]  /*6e40*/  SHF.L.U64.HI R5, R29, 0x1, R32 ;  /* 0x000000011d057819 */ /* 0x004fc80000010220 */
[----:B------:R1:W-:Y:S01]  /*6e50*/  STL [R1+0x1c], R3 ;  /* 0x00001c0301007387 */ /* 0x0003e20000100800 */
[----:B---3--:R-:W-:-:S03]  /*6e60*/  IMAD.SHL.U32 R4, R29, 0x2, RZ ;  /* 0x000000021d047824 */ /* 0x008fc600078e00ff */
[----:B------:R2:W-:Y:S04]  /*6e70*/  STL [R1+0x18], R5 ;  /* 0x0000180501007387 */ /* 0x0005e80000100800 */
[----:B------:R2:W-:Y:S01]  /*6e80*/  STL [R1+0x14], R4 ;  /* 0x0000140401007387 */ /* 0x0005e20000100800 */
[----:B-1----:R-:W-:Y:S02]  /*6e90*/  MOV R3, R0 ;  /* 0x0000000000037202 */ /* 0x002fe40000000f00 */
[----:B------:R-:W-:-:S05]  /*6ea0*/  SHF.L.U32 R0, R28, 0x1, RZ ;  /* 0x000000011c007819 */ /* 0x000fca00000006ff */
[----:B------:R2:W-:Y:S04]  /*6eb0*/  STL [R1+0xc], R0 ;  /* 0x00000c0001007387 */ /* 0x0005e80000100800 */
[----:B------:R2:W-:Y:S01]  /*6ec0*/  STL [R1+0x10], R2 ;  /* 0x0000100201007387 */ /* 0x0005e20000100800 */
[----:B------:R-:W-:Y:S05]  /*6ed0*/  BRA `(.L_x_802) ;  /* 0x0000052000007947 */ /* 0x000fea0003800000 */
.L_x_804:
[----:B------:R-:W2:Y:S01]  /*6ee0*/  LDL R2, [R1+0x8] ;  /* 0x0000080001027983 */ /* 0x000ea20000100800 */
[----:B------:R-:W-:Y:S01]  /*6ef0*/  UIMAD UR4, UR6, 0x60, UR10 ;  /* 0x00000060060478a4 */ /* 0x000fe2000f8e020a */
[----:B------:R-:W-:Y:S01]  /*6f00*/  ISETP.NE.AND P6, PT, R252, 0x1, PT ;  /* 0x00000001fc00780c */ /* 0x000fe20003fc5270 */
[----:B------:R-:W-:Y:S01]  /*6f10*/  IMAD.MOV.U32 R7, RZ, RZ, RZ ;  /* 0x000000ffff077224 */ /* 0x000fe200078e00ff */
        /* <DEDUP_REMOVED lines=16> */
[----:B------:R-:W-:Y:S03]  /*7020*/  @!P5 LEA R4, P0, R6, c[0x0][0x2a0], 0x2 ;  /* 0x0000a8000604da11 */ /* 0x000fe600078010ff */
[----:B------:R-:W-:Y:S01]  /*7030*/  IMAD R8, R2, c[0x0][0x2b8], R0 ;  /* 0x0000ae0002087a24 */ /* 0x000fe200078e0200 */
[----:B------:R-:W-:Y:S04]  /*7040*/  @!P5 LEA.HI.X R5, R6, c[0x0][0x2a4], R5, 0x2, P0 ;  /* 0x0000a9000605da11 */ /* 0x000fe800000f1405 */
[----:B------:R-:W-:Y:S01]  /*7050*/  SHF.R.S32.HI R0, RZ, 0x1f, R8 ;  /* 0x0000001fff007819 */ /* 0x000fe20000011408 */
[----:B------:R1:W2:Y:S04]  /*7060*/  @!P5 LDG.E R7, [R4.64] ;  /* 0x0000000c0407d981 */ /* 0x0002a8000c1e1900 */
[----:B------:R-:W-:Y:S04]  /*7070*/  IMAD R0, R0, c[0x0][0x1e0], RZ ;  /* 0x0000780000007a24 */ /* 0x000fe800078e02ff */
[C---:B------:R-:W-:Y:S02]  /*7080*/  IMAD R0, R8.reuse, c[0x0][0x1e4], R0 ;  /* 0x0000790008007a24 */ /* 0x040fe400078e0200 */
[----:B-1----:R-:W-:Y:S04]  /*7090*/  IMAD.WIDE.U32 R4, R8, c[0x0][0x1e0], RZ ;  /* 0x0000780008047a25 */ /* 0x002fe800078e00ff */
[----:B------:R-:W-:Y:S01]  /*70a0*/  IMAD.IADD R5, R5, 0x1, R0 ;  /* 0x0000000105057824 */ /* 0x000fe200078e0200 */
[----:B--2---:R-:W-:Y:S01]  /*70b0*/  STL [R1], R7 ;  /* 0x0000000701007387 */ /* 0x004fe20000100800 */
[----:B------:R-:W-:Y:S02]  /*70c0*/  SHF.R.S32.HI R0, RZ, 0x1f, R7 ;  /* 0x0000001fff007819 */ /* 0x000fe40000011407 */
[C---:B------:R-:W-:Y:S01]  /*70d0*/  IMAD.WIDE.U32 R4, R7.reuse, c[0x0][0x1f0], R4 ;  /* 0x00007c0007047a25 */ /* 0x040fe200078e0004 */
[----:B------:R-:W-:Y:S03]  /*70e0*/  STL [R1+0x4], R8 ;  /* 0x0000040801007387 */ /* 0x000fe60000100800 */
        /* <DEDUP_REMOVED lines=9> */
[----:B------:R-:W2:Y:S04]  /*7180*/  SHFL.IDX PT, R5, R0, 0x1, 0x181f ;  /* 0x00381f0000057f89 */ /* 0x000ea800000e0000 */
[----:B------:R-:W1:Y:S04]  /*7190*/  SHFL.IDX PT, R2, R2, 0x2, 0x181f ;  /* 0x00581f0002027f89 */ /* 0x000e6800000e0000 */
[----:B------:R-:W1:Y:S01]  /*71a0*/  SHFL.IDX PT, R0, R0, 0x2, 0x181f ;  /* 0x00581f0000007f89 */ /* 0x000e6200000e0000 */
[CC--:B---3--:R-:W-:Y:S05]  /*71b0*/  IADD3 R12, P0, R6.reuse, R20.reuse, RZ ;  /* 0x00000014060c7210 */ /* 0x0c8fea0007f1e0ff */
[C---:B----4-:R-:W-:Y:S01]  /*71c0*/  IMAD.X R13, R7.reuse, 0x1, R36, P0 ;  /* 0x00000001070d7824 */ /* 0x050fe200000e0624 */
[C---:B-----5:R-:W-:Y:S04]  /*71d0*/  IADD3 R10, P0, R6.reuse, R35, RZ ;  /* 0x00000023060a7210 */ /* 0x060fe80007f1e0ff */
[----:B------:R3:W-:Y:S01]  /*71e0*/  LDGSTS.E.BYPASS.LTC128B.128 [R251+0xc100], [R12.64], !P4 ;  /* 0x0c1000000cfb7fae */ /* 0x0007e2000e101d4c */
[C---:B------:R-:W-:Y:S01]  /*71f0*/  IMAD.X R11, R7.reuse, 0x1, R34, P0 ;  /* 0x00000001070b7824 */ /* 0x040fe200000e0622 */
[C---:B------:R-:W-:Y:S04]  /*7200*/  IADD3 R8, P0, R6.reuse, R31, RZ ;  /* 0x0000001f06087210 */ /* 0x040fe80007f1e0ff */
[----:B------:R4:W-:Y:S01]  /*7210*/  LDGSTS.E.BYPASS.LTC128B.128 [R251+0xf100], [R10.64], !P3 ;  /* 0x0f1000000afb7fae */ /* 0x0009e2000d901d4c */
[C---:B------:R-:W-:Y:S01]  /*7220*/  IMAD.X R9, R7.reuse, 0x1, R30, P0 ;  /* 0x0000000107097824 */ /* 0x040fe200000e061e */
[----:B------:R-:W-:Y:S04]  /*7230*/  IADD3 R6, P0, R6, R29, RZ ;  /* 0x0000001d06067210 */ /* 0x000fe80007f1e0ff */
[----:B------:R5:W-:Y:S01]  /*7240*/  LDGSTS.E.BYPASS.LTC128B.128 [R251+0x12100], [R8.64], !P2 ;  /* 0x1210000008fb7fae */ /* 0x000be2000d101d4c */
[----:B------:R-:W-:Y:S01]  /*7250*/  IMAD.X R7, R7, 0x1, R28, P0 ;  /* 0x0000000107077824 */ /* 0x000fe200000e061c */
[CC--:B-1----:R-:W-:Y:S04]  /*7260*/  IADD3 R14, P0, R4.reuse, R20.reuse, RZ ;  /* 0x00000014040e7210 */ /* 0x0c2fe80007f1e0ff */
[----:B------:R1:W-:Y:S01]  /*7270*/  LDGSTS.E.BYPASS.LTC128B.128 [R251+0x15100], [R6.64], !P1 ;  /* 0x1510000006fb7fae */ /* 0x0003e2000c901d4c */
[C---:B--2---:R-:W-:Y:S01]  /*7280*/  IMAD.X R15, R5.reuse, 0x1, R36, P0 ;  /* 0x00000001050f7824 */ /* 0x044fe200000e0624 */
[C---:B------:R-:W-:Y:S04]  /*7290*/  IADD3 R18, P0, R4.reuse, R35, RZ ;  /* 0x0000002304127210 */ /* 0x040fe80007f1e0ff */
        /* <DEDUP_REMOVED lines=8> */
[----:B------:R-:W-:Y:S04]  /*7320*/  IADD3 R20, P0, R2, R20, RZ ;  /* 0x0000001402147210 */ /* 0x000fe80007f1e0ff */
[----:B------:R3:W-:Y:S01]  /*7330*/  LDGSTS.E.BYPASS.LTC128B.128 [R251+0x16100], [R4.64], !P1 ;  /* 0x1610000004fb7fae */ /* 0x0007e2000c901d4c */
[----:B------:R-:W-:Y:S01]  /*7340*/  IMAD.X R21, R0, 0x1, R36, P0 ;  /* 0x0000000100157824 */ /* 0x000fe200000e0624 */
[----:B----4-:R-:W-:Y:S04]  /*7350*/  IADD3 R10, P0, R2, R35, RZ ;  /* 0x00000023020a7210 */ /* 0x010fe80007f1e0ff */
[----:B------:R3:W-:Y:S01]  /*7360*/  LDGSTS.E.BYPASS.LTC128B.128 [R251+0xe100], [R20.64], !P4 ;  /* 0x0e10000014fb7fae */ /* 0x0007e2000e101d4c */
[----:B------:R-:W-:Y:S01]  /*7370*/  IMAD.X R11, R0, 0x1, R34, P0 ;  /* 0x00000001000b7824 */ /* 0x000fe200000e0622 */
[----:B-1----:R-:W-:Y:S04]  /*7380*/  IADD3 R6, P0, R2, R31, RZ ;  /* 0x0000001f02067210 */ /* 0x002fe80007f1e0ff */
[----:B------:R3:W-:Y:S01]  /*7390*/  LDGSTS.E.BYPASS.LTC128B.128 [R251+0x11100], [R10.64], !P3 ;  /* 0x111000000afb7fae */ /* 0x0007e2000d901d4c */
[----:B------:R-:W-:Y:S01]  /*73a0*/  IMAD.X R7, R0, 0x1, R30, P0 ;  /* 0x0000000100077824 */ /* 0x000fe200000e061e */
[----:B-----5:R-:W-:Y:S04]  /*73b0*/  IADD3 R8, P0, R2, R29, RZ ;  /* 0x0000001d02087210 */ /* 0x020fe80007f1e0ff */
[----:B------:R3:W-:Y:S01]  /*73c0*/  LDGSTS.E.BYPASS.LTC128B.128 [R251+0x14100], [R6.64], !P2 ;  /* 0x1410000006fb7fae */ /* 0x0007e2000d101d4c */
[----:B------:R-:W-:Y:S05]  /*73d0*/  IMAD.X R9, R0, 0x1, R28, P0 ;  /* 0x0000000100097824 */ /* 0x000fea00000e061c */
[----:B------:R3:W-:Y:S01]  /*73e0*/  LDGSTS.E.BYPASS.LTC128B.128 [R251+0x17100], [R8.64], !P1 ;  /* 0x1710000008fb7fae */ /* 0x0007e2000c901d4c */
[----:B------:R-:W-:-:S05]  /*73f0*/  BRA `(.L_x_803) ;  /* 0x00001ec000007947 */ /* 0x000fca0003800000 */
.L_x_802:
[----:B--2---:R-:W2:Y:S01]  /*7400*/  LDL R2, [R1+0x4] ;  /* 0x0000040001027983 */ /* 0x004ea20000100800 */
[----:B------:R-:W-:Y:S04]  /*7410*/  DEPBAR.LE SB0, 0x0 ;  /* 0x000080000000791a */ /* 0x000fe80000000000 */
[----:B------:R-:W3:Y:S01]  /*7420*/  LDL R6, [R1] ;  /* 0x0000000001067983 */ /* 0x000ee20000100800 */
[----:B------:R-:W-:Y:S01]  /*7430*/  IADD3 R181, R251, 0x100, RZ ;  /* 0x00000100fbb57810 */ /* 0x000fe20007ffe0ff */
[----:B------:R-:W-:Y:S03]  /*7440*/  UISETP.GE.AND UP0, UPT, UR6, 0x1, UPT ;  /* 0x000000010600788c */ /* 0x000fe6000bf06270 */
[----:B------:R1:W-:Y:S05]  /*7450*/  STL [R1+0x58], R55 ;  /* 0x0000583701007387 */ /* 0x0003ea0000100800 */
[----:B------:R4:W-:Y:S05]  /*7460*/  STL [R1+0x54], R54 ;  /* 0x0000543601007387 */ /* 0x0009ea0000100800 */
[----:B------:R4:W-:Y:S05]  /*7470*/  STL [R1+0x50], R53 ;  /* 0x0000503501007387 */ /* 0x0009ea0000100800 */
[----:B------:R4:W-:Y:S05]  /*7480*/  STL [R1+0x4c], R52 ;  /* 0x00004c3401007387 */ /* 0x0009ea0000100800 */
[----:B------:R4:W-:Y:S05]  /*7490*/  STL [R1+0x48], R3 ;  /* 0x0000480301007387 */ /* 0x0009ea0000100800 */
        /* <DEDUP_REMOVED lines=10> */
[----:B------:R-:W1:Y:S05]  /*7540*/  LDSM.16.M88.4 R8, [R249+0xc100] ;  /* 0x00c10000f908783b */ /* 0x000e6a0000000200 */
[----:B------:R-:W1:Y:S05]  /*7550*/  LDSM.16.M88.4 R16, [R249+0xc900] ;  /* 0x00c90000f910783b */ /* 0x000e6a0000000200 */
[----:B------:R-:W-:Y:S05]  /*7560*/  LDSM.16.M88.4 R24, [R249+0xd100] ;  /* 0x00d10000f918783b */ /* 0x000fea0000000200 */
        /* <DEDUP_REMOVED lines=9> */
[----:B------:R-:W-:Y:S01]  /*7600*/  LDSM.16.M88.4 R212, [R235] ;  /* 0x00000000ebd4783b */ /* 0x000fe20000000200 */
        /* <DEDUP_REMOVED lines=12> */
[----:B------:R-:W-:Y:S01]  /*76d0*/  LEA.HI.X R0, R0, c[0x0][0x1fc], R4, 0x1, P0 ;  /* 0x00007f0000007a11 */ /* 0x000fe200000f0c04 */
[----:B------:R-:W2:Y:S01]  /*76e0*/  SHFL.IDX PT, R44, R2, RZ, 0x181f ;  /* 0x00181fff022c7589 */ /* 0x000ea200000e0000 */
[C---:B-1----:R-:W-:Y:S04]  /*76f0*/  HMMA.16816.F32.BF16 R4, R48.reuse, R8, RZ ;  /* 0x000000083004723c */ /* 0x042fe800000418ff */
[----:B------:R-:W4:Y:S04]  /*7700*/  SHFL.IDX PT, R20, R0, RZ, 0x181f ;  /* 0x00181fff00147589 */ /* 0x000f2800000e0000 */
[C---:B------:R-:W-:Y:S01]  /*7710*/  HMMA.16816.F32.BF16 R8, R48.reuse, R10, RZ ;  /* 0x0000000a3008723c */ /* 0x040fe200000418ff */
[----:B------:R-:W1:Y:S05]  /*7720*/  SHFL.IDX PT, R38, R2, 0x1, 0x181f ;  /* 0x00381f0002267f89 */ /* 0x000e6a00000e0000 */
[----:B------:R-:W3:Y:S02]  /*7730*/  SHFL.IDX PT, R28, R0, 0x1, 0x181f ;  /* 0x00381f00001c7f89 */ /* 0x000ee400000e0000 */
[C---:B------:R-:W-:Y:S03]  /*7740*/  HMMA.16816.F32.BF16 R12, R48.reuse, R16, RZ ;  /* 0x00000010300c723c */ /* 0x040fe600000418ff */
[----:B------:R-:W1:Y:S01]  /*7750*/  SHFL.IDX PT, R2, R2, 0x2, 0x181f ;  /* 0x00581f0002027f89 */ /* 0x000e6200000e0000 */
[----:B--2---:R-:W-:Y:S04]  /*7760*/  IADD3 R30, P0, R44, R55, RZ ;  /* 0x000000372c1e7210 */ /* 0x004fe80007f1e0ff */
[C---:B------:R-:W-:Y:S01]  /*7770*/  HMMA.16816.F32.BF16 R16, R48.reuse, R18, RZ ;  /* 0x000000123010723c */ /* 0x040fe200000418ff */
[----:B------:R-:W2:Y:S03]  /*7780*/  SHFL.IDX PT, R0, R0, 0x2, 0x181f ;  /* 0x00581f0000007f89 */ /* 0x000ea600000e0000 */
[----:B----4-:R-:W-:Y:S02]  /*7790*/  IADD3.X R31, R20, R54, RZ, P0, !PT ;  /* 0x00000036141f7210 */ /* 0x010fe400007fe4ff */
[----:B------:R-:W-:Y:S03]  /*77a0*/  IADD3 R22, P0, R44, R29, RZ ;  /* 0x0000001d2c167210 */ /* 0x000fe60007f1e0ff */
[----:B------:R4:W-:Y:S03]  /*77b0*/  LDGSTS.E.BYPASS.LTC128B.128 [R181], [R30.64], !P4 ;  /* 0x000000001eb57fae */ /* 0x0009e6000e101d4c */
[----:B------:R-:W-:Y:S02]  /*77c0*/  IADD3.X R23, R20, R53, RZ, P0, !PT ;  /* 0x0000003514177210 */ /* 0x000fe400007fe4ff */
[----:B------:R-:W-:Y:S03]  /*77d0*/  IADD3 R36, P0, R44, R52, RZ ;  /* 0x000000342c247210 */ /* 0x000fe60007f1e0ff */
[----:B------:R2:W-:Y:S01]  /*77e0*/  LDGSTS.E.BYPASS.LTC128B.128 [R181+0x3000], [R22.64], !P3 ;  /* 0x0300000016b57fae */ /* 0x0005e2000d901d4c */
[----:B------:R-:W-:Y:S02]  /*77f0*/  IADD3.X R37, R20, R3, RZ, P0, !PT ;  /* 0x0000000314257210 */ /* 0x000fe400007fe4ff */
[----:B------:R-:W-:Y:S03]  /*7800*/  IADD3 R44, P0, R44, R252, RZ ;  /* 0x000000fc2c2c7210 */ /* 0x000fe60007f1e0ff */
[----:B------:R2:W-:Y:S01]  /*7810*/  LDGSTS.E.BYPASS.LTC128B.128 [R181+0x6000], [R36.64], !P2 ;  /* 0x0600000024b57fae */ /* 0x0005e2000d101d4c */
[----:B------:R-:W-:Y:S02]  /*7820*/  IADD3.X R45, R20, R182, RZ, P0, !PT ;  /* 0x000000b6142d7210 */ /* 0x000fe400007fe4ff */
[----:B-1----:R-:W-:Y:S03]  /*7830*/  IADD3 R46, P0, R38, R55, RZ ;  /* 0x00000037262e7210 */ /* 0x002fe60007f1e0ff */
[----:B------:R1:W-:Y:S01]  /*7840*/  LDGSTS.E.BYPASS.LTC128B.128 [R181+0x9000], [R44.64], !P1 ;  /* 0x090000002cb57fae */ /* 0x0003e2000c901d4c */
[----:B---3--:R-:W-:Y:S05]  /*7850*/  IADD3.X R47, R28, R54, RZ, P0, !PT ;  /* 0x000000361c2f7210 */ /* 0x008fea00007fe4ff */
[----:B------:R3:W-:Y:S01]  /*7860*/  LDGSTS.E.BYPASS.LTC128B.128 [R181+0x1000], [R46.64], !P4 ;  /* 0x010000002eb57fae */ /* 0x0007e2000e101d4c */
[----:B----4-:R-:W-:Y:S04]  /*7870*/  IADD3 R30, P0, R38, R29, RZ ;  /* 0x0000001d261e7210 */ /* 0x010fe80007f1e0ff */
[----:B------:R-:W-:Y:S01]  /*7880*/  IADD3.X R31, R28, R53, RZ, P0, !PT ;  /* 0x000000351c1f7210 */ /* 0x000fe200007fe4ff */
[C---:B--2---:R-:W-:Y:S04]  /*7890*/  HMMA.16816.F32.BF16 R20, R48.reuse, R24, RZ ;  /* 0x000000183014723c */ /* 0x044fe800000418ff */
[----:B------:R2:W-:Y:S01]  /*78a0*/  LDGSTS.E.BYPASS.LTC128B.128 [R181+0x4000], [R30.64], !P3 ;  /* 0x040000001eb57fae */ /* 0x0005e2000d901d4c */
[----:B------:R-:W-:Y:S03]  /*78b0*/  IADD3 R36, P0, R38, R52, RZ ;  /* 0x0000003426247210 */ /* 0x000fe60007f1e0ff */
[C---:B------:R-:W-:Y:S01]  /*78c0*/  HMMA.16816.F32.BF16 R24, R48.reuse, R26, RZ ;  /* 0x0000001a3018723c */ /* 0x040fe200000418ff */
[----:B------:R-:W-:Y:S03]  /*78d0*/  IADD3.X R37, R28, R3, RZ, P0, !PT ;  /* 0x000000031c257210 */ /* 0x000fe600007fe4ff */
[----:B------:R-:W-:Y:S02]  /*78e0*/  IADD3 R38, P0, R38, R252, RZ ;  /* 0x000000fc26267210 */ /* 0x000fe40007f1e0ff */
[----:B------:R4:W-:Y:S02]  /*78f0*/  LDGSTS.E.BYPASS.LTC128B.128 [R181+0x7000], [R36.64], !P2 ;  /* 0x0700000024b57fae */ /* 0x0009e4000d101d4c */
[----:B------:R-:W-:Y:S04]  /*7900*/  IADD3.X R39, R28, R182, RZ, P0, !PT ;  /* 0x000000b61c277210 */ /* 0x000fe800007fe4ff */
[----:B-1----:R-:W-:Y:S02]  /*7910*/  IADD3 R44, P0, R2, R55, RZ ;  /* 0x00000037022c7210 */ /* 0x002fe40007f1e0ff */
[----:B------:R1:W5:Y:S02]  /*7920*/  LDL.LU R55, [R1+0x58] ;  /* 0x0000580001377983 */ /* 0x0003640000300800 */
[----:B------:R-:W-:Y:S03]  /*7930*/  IADD3.X R45, R0, R54, RZ, P0, !PT ;  /* 0x00000036002d7210 */ /* 0x000fe600007fe4ff */
[----:B------:R1:W-:Y:S05]  /*7940*/  LDGSTS.E.BYPASS.LTC128B.128 [R181+0xa000], [R38.64], !P1 ;  /* 0x0a00000026b57fae */ /* 0x0003ea000c901d4c */
[----:B------:R3:W-:Y:S05]  /*7950*/  LDGSTS.E.BYPASS.LTC128B.128 [R181+0x2000], [R44.64], !P4 ;  /* 0x020000002cb57fae */ /* 0x0007ea000e101d4c */
[----:B------:R3:W5:Y:S01]  /*7960*/  LDL.LU R54, [R1+0x54] ;  /* 0x0000540001367983 */ /* 0x0007620000300800 */
[----:B----4-:R-:W-:Y:S02]  /*7970*/  IADD3 R36, P0, R2, R29, RZ ;  /* 0x0000001d02247210 */ /* 0x010fe40007f1e0ff */
[C---:B--2---:R-:W-:Y:S02]  /*7980*/  HMMA.16816.F32.BF16 R28, R48.reuse, R32, RZ ;  /* 0x00000020301c723c */ /* 0x044fe400000418ff */
[----:B------:R-:W-:Y:S02]  /*7990*/  IADD3.X R37, R0, R53, RZ, P0, !PT ;  /* 0x0000003500257210 */ /* 0x000fe400007fe4ff */
[----:B------:R2:W5:Y:S04]  /*79a0*/  LDL.LU R53, [R1+0x50] ;  /* 0x0000500001357983 */ /* 0x0005680000300800 */
[C---:B------:R-:W-:Y:S01]  /*79b0*/  HMMA.16816.F32.BF16 R32, R48.reuse, R34, RZ ;  /* 0x000000223020723c */ /* 0x040fe200000418ff */
[----:B------:R4:W-:Y:S03]  /*79c0*/  LDGSTS.E.BYPASS.LTC128B.128 [R181+0x5000], [R36.64], !P3 ;  /* 0x0500000024b57fae */ /* 0x0009e6000d901d4c */
[----:B-1----:R-:W-:Y:S02]  /*79d0*/  IADD3 R38, P0, R2, R52, RZ ;  /* 0x0000003402267210 */ /* 0x002fe40007f1e0ff */
[----:B------:R2:W5:Y:S02]  /*79e0*/  LDL.LU R52, [R1+0x4c] ;  /* 0x00004c0001347983 */ /* 0x0005640000300800 */
[----:B------:R-:W-:Y:S03]  /*79f0*/  IADD3.X R39, R0, R3, RZ, P0, !PT ;  /* 0x0000000300277210 */ /* 0x000fe600007fe4ff */
[----:B------:R2:W5:Y:S01]  /*7a00*/  LDL.LU R3, [R1+0x48] ;  /* 0x0000480001037983 */ /* 0x0005620000300800 */
[----:B---3--:R-:W-:Y:S02]  /*7a10*/  IADD3 R44, P0, R2, R252, RZ ;  /* 0x000000fc022c7210 */ /* 0x008fe40007f1e0ff */
[----:B------:R-:W-:Y:S02]  /*7a20*/  MOV R252, c[0x0][0x2b8] ;  /* 0x0000ae0000fc7a02 */ /* 0x000fe40000000f00 */
[----:B------:R4:W-:Y:S01]  /*7a30*/  LDGSTS.E.BYPASS.LTC128B.128 [R181+0x8000], [R38.64], !P2 ;  /* 0x0800000026b57fae */ /* 0x0009e2000d101d4c */
[----:B------:R-:W-:Y:S02]  /*7a40*/  IADD3.X R45, R0, R182, RZ, P0, !PT ;  /* 0x000000b6002d7210 */ /* 0x000fe400007fe4ff */
[----:B------:R-:W-:Y:S03]  /*7a50*/  PLOP3.LUT P0, PT, PT, PT, UP0, 0x80, 0x0 ;  /* 0x000000000000781c */ /* 0x000fe60003f0f008 */
[----:B------:R1:W-:Y:S05]  /*7a60*/  LDGSTS.E.BYPASS.LTC128B.128 [R181+0xb000], [R44.64], !P1 ;  /* 0x0b0000002cb57fae */ /* 0x0003ea000c901d4c */
[----:B------:R-:W0:Y:S01]  /*7a70*/  LDGDEPBAR ;  /* 0x00000000000079af */ /* 0x000e220000000000 */
[C---:B----4-:R-:W-:Y:S08]  /*7a80*/  HMMA.16816.F32.BF16 R36, R48.reuse, R40, RZ ;  /* 0x000000283024723c */ /* 0x050ff000000418ff */
[C---:B------:R-:W-:Y:S08]  /*7a90*/  HMMA.16816.F32.BF16 R40, R48.reuse, R42, RZ ;  /* 0x0000002a3028723c */ /* 0x040ff000000418ff */
[C---:B-1----:R-:W-:Y:S08]  /*7aa0*/  HMMA.16816.F32.BF16 R44, R48.reuse, R184, RZ ;  /* 0x000000b8302c723c */ /* 0x042ff000000418ff */
[----:B------:R-:W-:Y:S01]  /*7ab0*/  HMMA.16816.F32.BF16 R48, R48, R186, RZ ;  /* 0x000000ba3030723c */ /* 0x000fe200000418ff */
[----:B------:R-:W-:Y:S07]  /*7ac0*/  LDSM.16.M88.4 R184, [R245+0x18100] ;  /* 0x01810000f5b8783b */ /* 0x000fee0000000200 */
        /* <DEDUP_REMOVED lines=11> */
[----:B------:R-:W2:Y:S07]  /*7b80*/  LDSM.16.M88.4 R204, [R244+0xd900] ;  /* 0x00d90000f4cc783b */ /* 0x000eae0000000200 */
[C---:B------:R-:W-:Y:S08]  /*7b90*/  HMMA.16816.F32.BF16 R36, R188.reuse, R208, R36 ;  /* 0x000000d0bc24723c */ /* 0x040ff00000041824 */
[C---:B------:R-:W-:Y:S01]  /*7ba0*/  HMMA.16816.F32.BF16 R40, R188.reuse, R210, R40 ;  /* 0x000000d2bc28723c */ /* 0x040fe20000041828 */
[----:B------:R-:W-:Y:S07]  /*7bb0*/  LDSM.16.M88.4 R208, [R244+0xe900] ;  /* 0x00e90000f4d0783b */ /* 0x000fee0000000200 */
[C---:B------:R-:W-:Y:S08]  /*7bc0*/  HMMA.16816.F32.BF16 R44, R188.reuse, R212, R44 ;  /* 0x000000d4bc2c723c */ /* 0x040ff0000004182c */
[----:B------:R-:W-:Y:S01]  /*7bd0*/  HMMA.16816.F32.BF16 R48, R188, R214, R48 ;  /* 0x000000d6bc30723c */ /* 0x000fe20000041830 */
[----:B------:R-:W2:Y:S07]  /*7be0*/  LDSM.16.M88.4 R188, [R244+0xe100] ;  /* 0x00e10000f4bc783b */ /* 0x000eae0000000200 */
[C---:B-1----:R-:W-:Y:S08]  /*7bf0*/  HMMA.16816.F32.BF16 R4, R184.reuse, R192, R4 ;  /* 0x000000c0b804723c */ /* 0x042ff00000041804 */
[C---:B------:R-:W-:Y:S01]  /*7c00*/  HMMA.16816.F32.BF16 R8, R184.reuse, R194, R8 ;  /* 0x000000c2b808723c */ /* 0x040fe20000041808 */
[----:B------:R-:W-:Y:S07]  /*7c10*/  LDSM.16.M88.4 R192, [R234] ;  /* 0x00000000eac0783b */ /* 0x000fee0000000200 */
[C---:B---3--:R-:W-:Y:S08]  /*7c20*/  HMMA.16816.F32.BF16 R12, R184.reuse, R196, R12 ;  /* 0x000000c4b80c723c */ /* 0x048ff0000004180c */
[C---:B------:R-:W-:Y:S01]  /*7c30*/  HMMA.16816.F32.BF16 R16, R184.reuse, R198, R16 ;  /* 0x000000c6b810723c */ /* 0x040fe20000041810 */
[----:B------:R-:W-:Y:S07]  /*7c40*/  LDSM.16.M88.4 R196, [R234+0x800] ;  /* 0x00080000eac4783b */ /* 0x000fee0000000200 */
[C---:B----4-:R-:W-:Y:S08]  /*7c50*/  HMMA.16816.F32.BF16 R20, R184.reuse, R200, R20 ;  /* 0x000000c8b814723c */ /* 0x050ff00000041814 */
        /* <DEDUP_REMOVED lines=182> */
[----:B------:R-:W1:Y:S02]  /*87c0*/  LDSM.16.M88.4 R192, [R249+0x17900] ;  /* 0x01790000f9c0783b */ /* 0x000e640000000200 */
        /* <DEDUP_REMOVED lines=15> */
[C---:B------:R-:W-:Y:S08]  /*88c0*/  HMMA.16816.F32.BF16 R44, R196.reuse, R192, R44 ;  /* 0x000000c0c42c723c */ /* 0x040ff0000004182c */
[----:B------:R-:W-:Y:S01]  /*88d0*/  HMMA.16816.F32.BF16 R48, R196, R194, R48 ;  /* 0x000000c2c430723c */ /* 0x000fe20000041830 */
[----:B------:R-:W1:Y:S05]  /*88e0*/  LDSM.16.M88.4 R192, [R217] ;  /* 0x00000000d9c0783b */ /* 0x000e6a0000000200 */
        /* <DEDUP_REMOVED lines=13> */
[C---:B------:R-:W-:Y:S08]  /*89c0*/  HMMA.16816.F32.BF16 R36, R200.reuse, R192, R36 ;  /* 0x000000c0c824723c */ /* 0x040ff00000041824 */
[C---:B------:R-:W-:Y:S01]  /*89d0*/  HMMA.16816.F32.BF16 R40, R200.reuse, R194, R40 ;  /* 0x000000c2c828723c */ /* 0x040fe20000041828 */
[----:B------:R-:W4:Y:S07]  /*89e0*/  LDSM.16.M88.4 R192, [R244+0x16900] ;  /* 0x01690000f4c0783b */ /* 0x000f2e0000000200 */
[C---:B------:R-:W-:Y:S08]  /*89f0*/  HMMA.16816.F32.BF16 R44, R200.reuse, R196, R44 ;  /* 0x000000c4c82c723c */ /* 0x040ff0000004182c */
[----:B------:R-:W-:Y:S01]  /*8a00*/  HMMA.16816.F32.BF16 R48, R200, R198, R48 ;  /* 0x000000c6c830723c */ /* 0x000fe20000041830 */
[----:B------:R-:W4:Y:S05]  /*8a10*/  LDSM.16.M88.4 R196, [R244+0x17100] ;  /* 0x01710000f4c4783b */ /* 0x000f2a0000000200 */
        /* <DEDUP_REMOVED lines=11> */
[C---:B------:R-:W-:Y:S08]  /*8ad0*/  HMMA.16816.F32.BF16 R36, R204.reuse, R196, R36 ;  /* 0x000000c4cc24723c */ /* 0x040ff00000041824 */
        /* <DEDUP_REMOVED lines=9> */
[----:B------:R-:W-:Y:S01]  /*8b70*/  MUFU.TANH R213, R4 ;  /* 0x0000000400d57308 */ /* 0x000fe20000002400 */
        /* <DEDUP_REMOVED lines=9> */
[----:B------:R-:W-:Y:S10]  /*8c10*/  MUFU.TANH R189, R5 ;  /* 0x0000000500bd7308 */ /* 0x000ff40000002400 */
        /* <DEDUP_REMOVED lines=8> */
[----:B------:R-:W-:Y:S02]  /*8ca0*/  FMUL.FTZ R17, R17, c[0x0][0x320] ;  /* 0x0000c80011117a20 */ /* 0x000fe40000410000 */
[----:B------:R-:W-:Y:S02]  /*8cb0*/  FMUL.FTZ R18, R18, c[0x0][0x320] ;  /* 0x0000c80012127a20 */ /* 0x000fe40000410000 */
[----:B------:R-:W-:Y:S05]  /*8cc0*/  FMUL.FTZ R19, R19, c[0x0][0x320] ;  /* 0x0000c80013137a20 */ /* 0x000fea0000410000 */
[----:B------:R-:W-:Y:S10]  /*8cd0*/  MUFU.TANH R185, R9 ;  /* 0x0000000900b97308 */ /* 0x000ff40000002400 */
[----:B-1----:R-:W1:Y:S01]  /*8ce0*/  MUFU.TANH R0, R10 ;  /* 0x0000000a00007308 */ /* 0x002e620000002400 */
[----:B--2---:R-:W2:Y:S09]  /*8cf0*/  LDSM.16.M88.4 R4, [R234+0xa000] ;  /* 0x00a00000ea04783b */ /* 0x004eb20000000200 */
[----:B------:R3:W-:Y:S10]  /*8d00*/  MUFU.TANH R184, R11 ;  /* 0x0000000b00b87308 */ /* 0x0007f40000002400 */
[----:B------:R-:W-:Y:S01]  /*8d10*/  MUFU.TANH R191, R12 ;  /* 0x0000000c00bf7308 */ /* 0x000fe20000002400 */
[----:B-1----:R-:W-:Y:S09]  /*8d20*/  STL [R1+0x44], R0 ;  /* 0x0000440001007387 */ /* 0x002ff20000100800 */
[----:B------:R-:W-:Y:S01]  /*8d30*/  MUFU.TANH R192, R13 ;  /* 0x0000000d00c07308 */ /* 0x000fe20000002400 */
[----:B---3--:R-:W1:Y:S09]  /*8d40*/  LDSM.16.M88.4 R8, [R234+0xa800] ;  /* 0x00a80000ea08783b */ /* 0x008e720000000200 */
[----:B------:R-:W-:Y:S01]  /*8d50*/  MUFU.TANH R193, R14 ;  /* 0x0000000e00c17308 */ /* 0x000fe20000002400 */
[C---:B--2---:R-:W-:Y:S09]  /*8d60*/  HMMA.16816.F32.BF16 R20, R200.reuse, R4, R20 ;  /* 0x00000004c814723c */ /* 0x044ff20000041814 */
[----:B------:R-:W-:Y:S01]  /*8d70*/  MUFU.TANH R194, R15 ;  /* 0x0000000f00c27308 */ /* 0x000fe20000002400 */
[C---:B------:R-:W-:Y:S01]  /*8d80*/  HMMA.16816.F32.BF16 R24, R200.reuse, R6, R24 ;  /* 0x00000006c818723c */ /* 0x040fe20000041818 */
[----:B------:R-:W2:Y:S08]  /*8d90*/  LDSM.16.M88.4 R4, [R234+0xb000] ;  /* 0x00b00000ea04783b */ /* 0x000eb00000000200 */
[----:B------:R-:W-:Y:S05]  /*8da0*/  MUFU.TANH R195, R16 ;  /* 0x0000001000c37308 */ /* 0x000fea0000002400 */
[----:B------:R-:W-:Y:S05]  /*8db0*/  FMUL.FTZ R21, R21, c[0x0][0x320] ;  /* 0x0000c80015157a20 */ /* 0x000fea0000410000 */
[----:B------:R-:W-:Y:S01]  /*8dc0*/  MUFU.TANH R196, R17 ;  /* 0x0000001100c47308 */ /* 0x000fe20000002400 */
[----:B------:R-:W-:Y:S02]  /*8dd0*/  FMUL.FTZ R22, R22, c[0x0][0x320] ;  /* 0x0000c80016167a20 */ /* 0x000fe40000410000 */
[----:B------:R-:W-:Y:S01]  /*8de0*/  FMUL.FTZ R23, R23, c[0x0][0x320] ;  /* 0x0000c80017177a20 */ /* 0x000fe20000410000 */
[C---:B-1----:R-:W-:Y:S03]  /*8df0*/  HMMA.16816.F32.BF16 R28, R200.reuse, R8, R28 ;  /* 0x00000008c81c723c */ /* 0x042fe6000004181c */
[----:B------:R-:W-:Y:S02]  /*8e00*/  FMUL.FTZ R24, R24, c[0x0][0x320] ;  /* 0x0000c80018187a20 */ /* 0x000fe40000410000 */
[----:B------:R-:W-:Y:S01]  /*8e10*/  FMUL.FTZ R25, R25, c[0x0][0x320] ;  /* 0x0000c80019197a20 */ /* 0x000fe20000410000 */
[----:B------:R-:W1:Y:S01]  /*8e20*/  MUFU.TANH R0, R21 ;  /* 0x0000001500007308 */ /* 0x000e620000002400 */
[----:B------:R-:W-:Y:S01]  /*8e30*/  FMUL.FTZ R26, R26, c[0x0][0x320] ;  /* 0x0000c8001a1a7a20 */ /* 0x000fe20000410000 */
[C---:B------:R-:W-:Y:S01]  /*8e40*/  HMMA.16816.F32.BF16 R32, R200.reuse, R10, R32 ;  /* 0x0000000ac820723c */ /* 0x040fe20000041820 */
[----:B------:R-:W3:Y:S01]  /*8e50*/  LDSM.16.M88.4 R8, [R234+0xb800] ;  /* 0x00b80000ea08783b */ /* 0x000ee20000000200 */
[----:B------:R-:W-:Y:S04]  /*8e60*/  DEPBAR.LE SB0, 0x0 ;  /* 0x000080000000791a */ /* 0x000fe80000000000 */
[----:B------:R-:W-:Y:S02]  /*8e70*/  FMUL.FTZ R27, R27, c[0x0][0x320] ;  /* 0x0000c8001b1b7a20 */ /* 0x000fe40000410000 */
[----:B------:R-:W-:Y:S01]  /*8e80*/  MUFU.TANH R197, R18 ;  /* 0x0000001200c57308 */ /* 0x000fe20000002400 */
[----:B------:R-:W-:Y:S01]  /*8e90*/  BAR.SYNC.DEFER_BLOCKING 0x0 ;  /* 0x0000000000007b1d */ /* 0x000fe20000010000 */
[C---:B--2---:R-:W-:Y:S05]  /*8ea0*/  HMMA.16816.F32.BF16 R36, R200.reuse, R4, R36 ;  /* 0x00000004c824723c */ /* 0x044fea0000041824 */
[----:B------:R-:W-:Y:S03]  /*8eb0*/  FMUL.FTZ R20, R20, c[0x0][0x320] ;  /* 0x0000c80014147a20 */ /* 0x000fe60000410000 */
[----:B------:R-:W-:Y:S01]  /*8ec0*/  MUFU.TANH R198, R19 ;  /* 0x0000001300c67308 */ /* 0x000fe20000002400 */
[C---:B------:R-:W-:Y:S01]  /*8ed0*/  HMMA.16816.F32.BF16 R40, R200.reuse, R6, R40 ;  /* 0x00000006c828723c */ /* 0x040fe20000041828 */
[----:B-1----:R1:W-:Y:S02]  /*8ee0*/  STL [R1+0x30], R0 ;  /* 0x0000300001007387 */ /* 0x0023e40000100800 */
[----:B------:R-:W-:Y:S02]  /*8ef0*/  FMUL.FTZ R28, R28, c[0x0][0x320] ;  /* 0x0000c8001c1c7a20 */ /* 0x000fe40000410000 */
[----:B------:R-:W-:Y:S02]  /*8f00*/  FMUL.FTZ R32, R32, c[0x0][0x320] ;  /* 0x0000c80020207a20 */ /* 0x000fe40000410000 */
[----:B------:R-:W-:Y:S02]  /*8f10*/  FMUL.FTZ R33, R33, c[0x0][0x320] ;  /* 0x0000c80021217a20 */ /* 0x000fe40000410000 */
[----:B------:R-:W-:Y:S03]  /*8f20*/  MUFU.TANH R214, R20 ;  /* 0x0000001400d67308 */ /* 0x000fe60000002400 */
[----:B------:R-:W-:Y:S02]  /*8f30*/  FMUL.FTZ R29, R29, c[0x0][0x320] ;  /* 0x0000c8001d1d7a20 */ /* 0x000fe40000410000 */
[----:B------:R-:W-:Y:S02]  /*8f40*/  FMUL.FTZ R30, R30, c[0x0][0x320] ;  /* 0x0000c8001e1e7a20 */ /* 0x000fe40000410000 */
[----:B------:R-:W-:Y:S02]  /*8f50*/  FMUL.FTZ R31, R31, c[0x0][0x320] ;  /* 0x0000c8001f1f7a20 */ /* 0x000fe40000410000 */
[----:B------:R-:W-:Y:S01]  /*8f60*/  FMUL.FTZ R34, R34, c[0x0][0x320] ;  /* 0x0000c80022227a20 */ /* 0x000fe20000410000 */
[----:B------:R-:W-:Y:S01]  /*8f70*/  MUFU.TANH R23, R23 ;  /* 0x0000001700177308 */ /* 0x000fe20000002400 */
[----:B------:R-:W-:Y:S01]  /*8f80*/  FMUL.FTZ R35, R35, c[0x0][0x320] ;  /* 0x0000c80023237a20 */ /* 0x000fe20000410000 */
[C---:B---3--:R-:W-:Y:S03]  /*8f90*/  HMMA.16816.F32.BF16 R44, R200.reuse, R8, R44 ;  /* 0x00000008c82c723c */ /* 0x048fe6000004182c */
[----:B------:R-:W-:Y:S02]  /*8fa0*/  FMUL.FTZ R36, R36, c[0x0][0x320] ;  /* 0x0000c80024247a20 */ /* 0x000fe40000410000 */
[----:B------:R-:W-:Y:S03]  /*8fb0*/  FMUL.FTZ R37, R37, c[0x0][0x320] ;  /* 0x0000c80025257a20 */ /* 0x000fe60000410000 */
[----:B-1----:R-:W1:Y:S01]  /*8fc0*/  MUFU.TANH R0, R22 ;  /* 0x0000001600007308 */ /* 0x002e620000002400 */
[----:B------:R-:W-:Y:S03]  /*8fd0*/  HMMA.16816.F32.BF16 R48, R200, R10, R48 ;  /* 0x0000000ac830723c */ /* 0x000fe60000041830 */
        /* <DEDUP_REMOVED lines=15> */
[----:B------:R-:W-:Y:S01]  /*90d0*/  MUFU.TANH R187, R31 ;  /* 0x0000001f00bb7308 */ /* 0x000fe20000002400 */
[----:B------:R-:W-:Y:S02]  /*90e0*/  FMUL.FTZ R50, R50, c[0x0][0x320] ;  /* 0x0000c80032327a20 */ /* 0x000fe40000410000 */
[----:B------:R-:W-:Y:S07]  /*90f0*/  FMUL.FTZ R51, R51, c[0x0][0x320] ;  /* 0x0000c80033337a20 */ /* 0x000fee0000410000 */
        /* <DEDUP_REMOVED lines=27> */
[----:B-12345:R-:W-:-:S05]  /*92b0*/  @P0 BRA `(.L_x_804) ;  /* 0xffffdc2000000947 */ /* 0x03efca000383ffff */
.L_x_803:
[----:B---3--:R-:W2:Y:S01]  /*92c0*/  LDL.LU R5, [R1+0x3c] ;  /* 0x00003c0001057983 */ /* 0x008ea20000300800 */
[----:B------:R-:W-:Y:S02]  /*92d0*/  MOV R47, R24 ;  /* 0x00000018002f7202 */ /* 0x000fe40000000f00 */
[----:B------:R-:W-:Y:S01]  /*92e0*/  MOV R24, R214 ;  /* 0x000000d600187202 */ /* 0x000fe20000000f00 */
[----:B------:R-:W3:Y:S01]  /*92f0*/  LDL.LU R4, [R1+0x34] ;  /* 0x0000340001047983 */ /* 0x000ee20000300800 */
[----:B------:R-:W-:Y:S02]  /*9300*/  MOV R44, R23 ;  /* 0x00000017002c7202 */ /* 0x000fe40000000f00 */
[----:B------:R-:W-:Y:S01]  /*9310*/  MOV R41, R22 ;  /* 0x0000001600297202 */ /* 0x000fe20000000f00 */
[----:B------:R-:W4:Y:S01]  /*9320*/  LDL.LU R2, [R1+0x38] ;  /* 0x0000380001027983 */ /* 0x000f220000300800 */
[----:B------:R-:W-:Y:S02]  /*9330*/  MOV R40, R186 ;  /* 0x000000ba00287202 */ /* 0x000fe40000000f00 */
[----:B------:R-:W-:Y:S01]  /*9340*/  MOV R35, R187 ;  /* 0x000000bb00237202 */ /* 0x000fe20000000f00 */
[----:B------:R-:W5:Y:S01]  /*9350*/  LDL.LU R0, [R1+0x30] ;  /* 0x0000300001007983 */ /* 0x000f620000300800 */
[----:B------:R-:W-:Y:S02]  /*9360*/  MOV R34, R215 ;  /* 0x000000d700227202 */ /* 0x000fe40000000f00 */
[----:B------:R-:W-:Y:S01]  /*9370*/  ISETP.LT.AND P0, PT, RZ, UR6, PT ;  /* 0x00000006ff007c0c */ /* 0x000fe2000bf01270 */
[----:B------:R-:W5:Y:S01]  /*9380*/  LDL.LU R7, [R1+0x40] ;  /* 0x0000400001077983 */ /* 0x000f620000300800 */
[----:B------:R-:W-:Y:S03]  /*9390*/  UIADD3 UR6, UR6, -0x1, URZ ;  /* 0xffffffff06067890 */ /* 0x000fe6000fffe03f */
[----:B------:R-:W5:Y:S04]  /*93a0*/  LDL.LU R6, [R1+0x44] ;  /* 0x0000440001067983 */ /* 0x000f680000300800 */
[----:B------:R-:W-:Y:S08]  /*93b0*/  LDSM.16.MT88.4 R12, [R247+0x100] ;  /* 0x00010000f70c783b */ /* 0x000ff00000004200 */
[----:B------:R-:W-:Y:S08]  /*93c0*/  LDSM.16.MT88.4 R20, [R242+0x100] ;  /* 0x00010000f214783b */ /* 0x000ff00000004200 */
[----:B------:R-:W-:Y:S08]  /*93d0*/  LDSM.16.MT88.4 R28, [R241+0x100] ;  /* 0x00010000f11c783b */ /* 0x000ff00000004200 */
[----:B------:R-:W-:Y:S08]  /*93e0*/  LDSM.16.MT88.4 R36, [R240+0x100] ;  /* 0x00010000f024783b */ /* 0x000ff00000004200 */
[----:B------:R-:W0:Y:S01]  /*93f0*/  LDGDEPBAR ;  /* 0x00000000000079af */ /* 0x000e220000000000 */
[----:B--2---:R-:W-:Y:S02]  /*9400*/  MOV R46, R5 ;  /* 0x00000005002e7202 */ /* 0x004fe40000000f00 */
[----:B------:R-:W-:Y:S02]  /*9410*/  FMNMX.FTZ R5, R190, R3, !PT ;  /* 0x00000003be057209 */ /* 0x000fe40007810000 */
[----:B---3--:R-:W-:Y:S02]  /*9420*/  MOV R45, R4 ;  /* 0x00000004002d7202 */ /* 0x008fe40000000f00 */
[----:B------:R-:W-:Y:S02]  /*9430*/  FMNMX.FTZ R4, R213, R180, !PT ;  /* 0x000000b4d5047209 */ /* 0x000fe40007810000 */
[----:B------:R-:W-:Y:S02]  /*9440*/  FMNMX.FTZ R5, R188, R5, !PT ;  /* 0x00000005bc057209 */ /* 0x000fe40007810000 */
[----:B------:R-:W-:Y:S02]  /*9450*/  FMNMX.FTZ R4, R189, R4, !PT ;  /* 0x00000004bd047209 */ /* 0x000fe40007810000 */
[----:B----4-:R-:W-:Y:S02]  /*9460*/  MOV R43, R2 ;  /* 0x00000002002b7202 */ /* 0x010fe40000000f00 */
[----:B-----5:R-:W-:Y:S02]  /*9470*/  MOV R42, R0 ;  /* 0x00000000002a7202 */ /* 0x020fe40000000f00 */
        /* <DEDUP_REMOVED lines=44> */
[----:B------:R-:W1:Y:S08]  /*9740*/  SHFL.BFLY PT, R2, R4, 0x2, 0x1f ;  /* 0x0c401f0004027f89 */ /* 0x000e7000000e0000 */
[----:B------:R-:W2:Y:S01]  /*9750*/  SHFL.BFLY PT, R0, R5, 0x2, 0x1f ;  /* 0x0c401f0005007f89 */ /* 0x000ea200000e0000 */
[----:B-1----:R-:W-:Y:S07]  /*9760*/  FMNMX.FTZ R4, R4, R2, !PT ;  /* 0x0000000204047209 */ /* 0x002fee0007810000 */
[----:B------:R-:W1:Y:S01]  /*9770*/  SHFL.BFLY PT, R2, R4, 0x1, 0x1f ;  /* 0x0c201f0004027f89 */ /* 0x000e6200000e0000 */
[----:B--2---:R-:W-:Y:S07]  /*9780*/  FMNMX.FTZ R5, R5, R0, !PT ;  /* 0x0000000005057209 */ /* 0x004fee0007810000 */
[----:B------:R-:W2:Y:S01]  /*9790*/  SHFL.BFLY PT, R0, R5, 0x1, 0x1f ;  /* 0x0c201f0005007f89 */ /* 0x000ea200000e0000 */
[----:B-1----:R-:W-:Y:S05]  /*97a0*/  FMNMX.FTZ R2, R4, R2, !PT ;  /* 0x0000000204027209 */ /* 0x002fea0007810000 */
[C---:B------:R-:W-:Y:S02]  /*97b0*/  FMUL.FTZ R215, R2.reuse, c[0x0][0x2d0] ;  /* 0x0000b40002d77a20 */ /* 0x040fe40000410000 */
[----:B------:R-:W-:Y:S01]  /*97c0*/  FADD.FTZ R4, -R2, R180 ;  /* 0x000000b402047221 */ /* 0x000fe20000010100 */
[----:B--2---:R-:W-:Y:S01]  /*97d0*/  FMNMX.FTZ R0, R0, R5, !PT ;  /* 0x0000000500007209 */ /* 0x004fe20007810000 */
[--C-:B------:R-:W-:Y:S02]  /*97e0*/  FFMA.FTZ R214, R213, c[0x0][0x2d0], -R215.reuse ;  /* 0x0000b400d5d67a23 */ /* 0x100fe400000108d7 */
[----:B------:R-:W-:Y:S02]  /*97f0*/  FFMA.FTZ R189, R189, c[0x0][0x2d0], -R215 ;  /* 0x0000b400bdbd7a23 */ /* 0x000fe400000108d7 */
[C---:B------:R-:W-:Y:S02]  /*9800*/  FMUL.FTZ R213, R0.reuse, c[0x0][0x2d0] ;  /* 0x0000b40000d57a20 */ /* 0x040fe40000410000 */
[----:B------:R-:W-:Y:S01]  /*9810*/  FADD.FTZ R3, -R0, R3 ;  /* 0x0000000300037221 */ /* 0x000fe20000010100 */
[----:B------:R-:W-:Y:S01]  /*9820*/  MUFU.EX2 R214, R214 ;  /* 0x000000d600d67308 */ /* 0x000fe20000000800 */
[--C-:B------:R-:W-:Y:S02]  /*9830*/  FFMA.FTZ R187, R7, c[0x0][0x2d0], -R215.reuse ;  /* 0x0000b40007bb7a23 */ /* 0x100fe400000108d7 */
[----:B------:R-:W-:Y:S02]  /*9840*/  FMUL.FTZ R3, R3, c[0x0][0x2d0] ;  /* 0x0000b40003037a20 */ /* 0x000fe40000410000 */
[----:B------:R-:W-:Y:S02]  /*9850*/  FFMA.FTZ R185, R185, c[0x0][0x2d0], -R215 ;  /* 0x0000b400b9b97a23 */ /* 0x000fe400000108d7 */
[--C-:B------:R-:W-:Y:S02]  /*9860*/  FFMA.FTZ R190, R190, c[0x0][0x2d0], -R213.reuse ;  /* 0x0000b400bebe7a23 */ /* 0x100fe400000108d5 */
[--C-:B------:R-:W-:Y:S01]  /*9870*/  FFMA.FTZ R188, R188, c[0x0][0x2d0], -R213.reuse ;  /* 0x0000b400bcbc7a23 */ /* 0x100fe200000108d5 */
[----:B------:R-:W1:Y:S01]  /*9880*/  MUFU.EX2 R3, R3 ;  /* 0x0000000300037308 */ /* 0x000e620000000800 */
[--C-:B------:R-:W-:Y:S02]  /*9890*/  FFMA.FTZ R186, R6, c[0x0][0x2d0], -R213.reuse ;  /* 0x0000b40006ba7a23 */ /* 0x100fe400000108d5 */
[----:B------:R-:W-:Y:S02]  /*98a0*/  FFMA.FTZ R184, R184, c[0x0][0x2d0], -R213 ;  /* 0x0000b400b8b87a23 */ /* 0x000fe400000108d5 */
[----:B------:R-:W-:Y:S02]  /*98b0*/  FMUL.FTZ R4, R4, c[0x0][0x2d0] ;  /* 0x0000b40004047a20 */ /* 0x000fe40000410000 */
[--C-:B------:R-:W-:Y:S02]  /*98c0*/  FFMA.FTZ R210, R210, c[0x0][0x2d0], -R215.reuse ;  /* 0x0000b400d2d27a23 */ /* 0x100fe400000108d7 */
[----:B------:R-:W-:Y:S01]  /*98d0*/  FFMA.FTZ R212, R212, c[0x0][0x2d0], -R215 ;  /* 0x0000b400d4d47a23 */ /* 0x000fe200000108d7 */
[----:B------:R-:W2:Y:S01]  /*98e0*/  MUFU.EX2 R180, R4 ;  /* 0x0000000400b47308 */ /* 0x000ea20000000800 */
[--C-:B------:R-:W-:Y:S02]  /*98f0*/  FFMA.FTZ R206, R206, c[0x0][0x2d0], -R213.reuse ;  /* 0x0000b400cece7a23 */ /* 0x100fe400000108d5 */
[----:B------:R-:W-:Y:S02]  /*9900*/  FFMA.FTZ R208, R208, c[0x0][0x2d0], -R213 ;  /* 0x0000b400d0d07a23 */ /* 0x000fe400000108d5 */
[--C-:B------:R-:W-:Y:S02]  /*9910*/  FFMA.FTZ R209, R209, c[0x0][0x2d0], -R215.reuse ;  /* 0x0000b400d1d17a23 */ /* 0x100fe400000108d7 */
[----:B------:R-:W-:Y:S02]  /*9920*/  FFMA.FTZ R207, R207, c[0x0][0x2d0], -R215 ;  /* 0x0000b400cfcf7a23 */ /* 0x000fe400000108d7 */
[--C-:B------:R-:W-:Y:S01]  /*9930*/  FFMA.FTZ R205, R205, c[0x0][0x2d0], -R213.reuse ;  /* 0x0000b400cdcd7a23 */ /* 0x100fe200000108d5 */
[----:B------:R-:W3:Y:S01]  /*9940*/  MUFU.EX2 R189, R189 ;  /* 0x000000bd00bd7308 */ /* 0x000ee20000000800 */
[----:B------:R-:W-:Y:S02]  /*9950*/  FFMA.FTZ R199, R199, c[0x0][0x2d0], -R213 ;  /* 0x0000b400c7c77a23 */ /* 0x000fe400000108d5 */
[--C-:B------:R-:W-:Y:S02]  /*9960*/  FFMA.FTZ R191, R191, c[0x0][0x2d0], -R215.reuse ;  /* 0x0000b400bfbf7a23 */ /* 0x100fe400000108d7 */
[C---:B-1----:R-:W-:Y:S02]  /*9970*/  FMUL.FTZ R6, R3.reuse, R178 ;  /* 0x000000b203067220 */ /* 0x042fe40000410000 */
[C---:B------:R-:W-:Y:S02]  /*9980*/  FMUL.FTZ R7, R3.reuse, R179 ;  /* 0x000000b303077220 */ /* 0x040fe40000410000 */
[C---:B------:R-:W-:Y:S01]  /*9990*/  FMUL.FTZ R10, R3.reuse, R174 ;  /* 0x000000ae030a7220 */ /* 0x040fe20000410000 */
[----:B------:R-:W-:Y:S01]  /*99a0*/  MUFU.EX2 R187, R187 ;  /* 0x000000bb00bb7308 */ /* 0x000fe20000000800 */
[C---:B------:R-:W-:Y:S01]  /*99b0*/  FMUL.FTZ R11, R3.reuse, R175 ;  /* 0x000000af030b7220 */ /* 0x040fe20000410000 */
[----:B------:R-:W-:Y:S01]  /*99c0*/  MOV R175, R34 ;  /* 0x0000002200af7202 */ /* 0x000fe20000000f00 */
[----:B------:R-:W-:Y:S01]  /*99d0*/  FMUL.FTZ R18, R3, R166 ;  /* 0x000000a603127220 */ /* 0x000fe20000410000 */
[----:B------:R-:W-:Y:S01]  /*99e0*/  MOV R174, R33 ;  /* 0x0000002100ae7202 */ /* 0x000fe20000000f00 */
[C---:B--2---:R-:W-:Y:S01]  /*99f0*/  FMUL.FTZ R4, R180.reuse, R176 ;  /* 0x000000b0b4047220 */ /* 0x044fe20000410000 */
[----:B------:R-:W-:Y:S01]  /*9a00*/  MOV R166, R41 ;  /* 0x0000002900a67202 */ /* 0x000fe20000000f00 */
[C---:B------:R-:W-:Y:S02]  /*9a10*/  FMUL.FTZ R5, R180.reuse, R177 ;  /* 0x000000b1b4057220 */ /* 0x040fe40000410000 */
[C---:B------:R-:W-:Y:S01]  /*9a20*/  FMUL.FTZ R8, R180.reuse, R172 ;  /* 0x000000acb4087220 */ /* 0x040fe20000410000 */
[----:B------:R-:W1:Y:S01]  /*9a30*/  MUFU.EX2 R185, R185 ;  /* 0x000000b900b97308 */ /* 0x000e620000000800 */
[C---:B------:R-:W-:Y:S01]  /*9a40*/  FMUL.FTZ R9, R180.reuse, R173 ;  /* 0x000000adb4097220 */ /* 0x040fe20000410000 */
[----:B------:R-:W-:Y:S01]  /*9a50*/  MOV R172, R27 ;  /* 0x0000001b00ac7202 */ /* 0x000fe20000000f00 */
[C---:B------:R-:W-:Y:S01]  /*9a60*/  FMUL.FTZ R16, R180.reuse, R164 ;  /* 0x000000a4b4107220 */ /* 0x040fe20000410000 */
[----:B---3--:R-:W-:Y:S01]  /*9a70*/  F2FP.BF16.PACK_AB R176, R189, R214 ;  /* 0x000000d6bdb0723e */ /* 0x008fe200000010ff */
[C---:B------:R-:W-:Y:S01]  /*9a80*/  FMUL.FTZ R17, R180.reuse, R165 ;  /* 0x000000a5b4117220 */ /* 0x040fe20000410000 */
[----:B------:R-:W-:Y:S01]  /*9a90*/  MOV R164, R35 ;  /* 0x0000002300a47202 */ /* 0x000fe20000000f00 */
[C---:B------:R-:W-:Y:S01]  /*9aa0*/  FMUL.FTZ R19, R3.reuse, R167 ;  /* 0x000000a703137220 */ /* 0x040fe20000410000 */
[----:B------:R-:W-:Y:S01]  /*9ab0*/  MOV R167, R25 ;  /* 0x0000001900a77202 */ /* 0x000fe20000000f00 */
[C---:B------:R-:W-:Y:S01]  /*9ac0*/  FMUL.FTZ R27, R3.reuse, R159 ;  /* 0x0000009f031b7220 */ /* 0x040fe20000410000 */
[----:B------:R-:W-:Y:S01]  /*9ad0*/  MUFU.EX2 R190, R190 ;  /* 0x000000be00be7308 */ /* 0x000fe20000000800 */
[C---:B------:R-:W-:Y:S01]  /*9ae0*/  FMUL.FTZ R25, R180.reuse, R157 ;  /* 0x0000009db4197220 */ /* 0x040fe20000410000 */
[----:B------:R-:W-:Y:S01]  /*9af0*/  MOV R173, R32 ;  /* 0x0000002000ad7202 */ /* 0x000fe20000000f00 */
[C---:B------:R-:W-:Y:S01]  /*9b00*/  FMUL.FTZ R33, R180.reuse, R149 ;  /* 0x00000095b4217220 */ /* 0x040fe20000410000 */
[----:B------:R-:W-:Y:S01]  /*9b10*/  MOV R165, R40 ;  /* 0x0000002800a57202 */ /* 0x000fe20000000f00 */
[C---:B------:R-:W-:Y:S02]  /*9b20*/  FMUL.FTZ R34, R3.reuse, R150 ;  /* 0x0000009603227220 */ /* 0x040fe40000410000 */
[----:B------:R-:W-:Y:S02]  /*9b30*/  FMUL.FTZ R35, R3, R151 ;  /* 0x0000009703237220 */ /* 0x000fe40000410000 */
[C---:B------:R-:W-:Y:S01]  /*9b40*/  FMUL.FTZ R32, R180.reuse, R148 ;  /* 0x00000094b4207220 */ /* 0x040fe20000410000 */
[----:B------:R-:W2:Y:S01]  /*9b50*/  MUFU.EX2 R188, R188 ;  /* 0x000000bc00bc7308 */ /* 0x000ea20000000800 */
[C---:B------:R-:W-:Y:S02]  /*9b60*/  FMUL.FTZ R40, R180.reuse, R140 ;  /* 0x0000008cb4287220 */ /* 0x040fe40000410000 */
[C---:B------:R-:W-:Y:S01]  /*9b70*/  FMUL.FTZ R41, R180.reuse, R141 ;  /* 0x0000008db4297220 */ /* 0x040fe20000410000 */
[----:B-1----:R-:W-:Y:S01]  /*9b80*/  F2FP.BF16.PACK_AB R178, R185, R187 ;  /* 0x000000bbb9b2723e */ /* 0x002fe200000010ff */
[C---:B------:R-:W-:Y:S02]  /*9b90*/  FMUL.FTZ R48, R180.reuse, R132 ;  /* 0x00000084b4307220 */ /* 0x040fe40000410000 */
[C---:B------:R-:W-:Y:S02]  /*9ba0*/  FMUL.FTZ R49, R180.reuse, R133 ;  /* 0x00000085b4317220 */ /* 0x040fe40000410000 */
[C---:B------:R-:W-:Y:S01]  /*9bb0*/  FMUL.FTZ R50, R3.reuse, R134 ;  /* 0x0000008603327220 */ /* 0x040fe20000410000 */
        /* <DEDUP_REMOVED lines=9> */
[----:B--2---:R-:W-:Y:S01]  /*9c50*/  F2FP.BF16.PACK_AB R177, R188, R190 ;  /* 0x000000bebcb1723e */ /* 0x004fe200000010ff */
        /* <DEDUP_REMOVED lines=10> */
[----:B------:R-:W-:Y:S02]  /*9d00*/  FMUL.FTZ R65, R180, R65 ;  /* 0x00000041b4417220 */ /* 0x000fe40000410000 */
[C---:B------:R-:W-:Y:S01]  /*9d10*/  FMUL.FTZ R66, R3.reuse, R66 ;  /* 0x0000004203427220 */ /* 0x040fe20000410000 */
[----:B-1----:R-:W-:Y:S01]  /*9d20*/  F2FP.BF16.PACK_AB R179, R184, R186 ;  /* 0x000000bab8b3723e */ /* 0x002fe200000010ff */
[C---:B------:R-:W-:Y:S02]  /*9d30*/  FMUL.FTZ R67, R3.reuse, R67 ;  /* 0x0000004303437220 */ /* 0x040fe40000410000 */
[C---:B------:R-:W-:Y:S02]  /*9d40*/  FMUL.FTZ R68, R180.reuse, R68 ;  /* 0x00000044b4447220 */ /* 0x040fe40000410000 */
[C---:B------:R-:W-:Y:S01]  /*9d50*/  FMUL.FTZ R69, R180.reuse, R69 ;  /* 0x00000045b4457220 */ /* 0x040fe20000410000 */
[----:B------:R-:W-:Y:S01]  /*9d60*/  MUFU.EX2 R206, R206 ;  /* 0x000000ce00ce7308 */ /* 0x000fe20000000800 */
[C---:B------:R-:W-:Y:S05]  /*9d70*/  HMMA.16816.F32.BF16 R4, R176.reuse, R12, R4 ;  /* 0x0000000cb004723c */ /* 0x040fea0000041804 */
[C---:B------:R-:W-:Y:S02]  /*9d80*/  FMUL.FTZ R70, R3.reuse, R70 ;  /* 0x0000004603467220 */ /* 0x040fe40000410000 */
[C---:B------:R-:W-:Y:S01]  /*9d90*/  FMUL.FTZ R71, R3.reuse, R71 ;  /* 0x0000004703477220 */ /* 0x040fe20000410000 */
[C---:B------:R-:W-:Y:S01]  /*9da0*/  HMMA.16816.F32.BF16 R8, R176.reuse, R14, R8 ;  /* 0x0000000eb008723c */ /* 0x040fe20000041808 */
[----:B------:R-:W-:Y:S03]  /*9db0*/  MUFU.EX2 R208, R208 ;  /* 0x000000d000d07308 */ /* 0x000fe60000000800 */
[C---:B------:R-:W-:Y:S01]  /*9dc0*/  FMUL.FTZ R12, R180.reuse, R168 ;  /* 0x000000a8b40c7220 */ /* 0x040fe20000410000 */
[----:B------:R-:W-:Y:S01]  /*9dd0*/  MOV R168, R42 ;  /* 0x0000002a00a87202 */ /* 0x000fe20000000f00 */
[C---:B------:R-:W-:Y:S01]  /*9de0*/  FMUL.FTZ R13, R180.reuse, R169 ;  /* 0x000000a9b40d7220 */ /* 0x040fe20000410000 */
[----:B------:R-:W-:Y:S01]  /*9df0*/  MOV R169, R43 ;  /* 0x0000002b00a97202 */ /* 0x000fe20000000f00 */
[C---:B------:R-:W-:Y:S01]  /*9e00*/  FMUL.FTZ R14, R3.reuse, R170 ;  /* 0x000000aa030e7220 */ /* 0x040fe20000410000 */
[----:B------:R-:W-:Y:S02]  /*9e10*/  MOV R170, R44 ;  /* 0x0000002c00aa7202 */ /* 0x000fe40000000f00 */
[----:B------:R-:W-:Y:S01]  /*9e20*/  MUFU.EX2 R209, R209 ;  /* 0x000000d100d17308 */ /* 0x000fe20000000800 */
[C---:B------:R-:W-:Y:S01]  /*9e30*/  FMUL.FTZ R15, R3.reuse, R171 ;  /* 0x000000ab030f7220 */ /* 0x040fe20000410000 */
[----:B------:R-:W-:Y:S01]  /*9e40*/  MOV R171, R45 ;  /* 0x0000002d00ab7202 */ /* 0x000fe20000000f00 */
[C---:B------:R-:W-:Y:S02]  /*9e50*/  FMUL.FTZ R42, R3.reuse, R142 ;  /* 0x0000008e032a7220 */ /* 0x040fe40000410000 */
[C---:B------:R-:W-:Y:S02]  /*9e60*/  FMUL.FTZ R43, R3.reuse, R143 ;  /* 0x0000008f032b7220 */ /* 0x040fe40000410000 */
[----:B------:R-:W-:Y:S01]  /*9e70*/  LDSM.16.MT88.4 R140, [R242+0x6100] ;  /* 0x00610000f28c783b */ /* 0x000fe20000004200 */
[C---:B------:R-:W-:Y:S02]  /*9e80*/  HMMA.16816.F32.BF16 R12, R176.reuse, R20, R12 ;  /* 0x00000014b00c723c */ /* 0x040fe4000004180c */
[----:B------:R-:W-:Y:S01]  /*9e90*/  MUFU.EX2 R207, R207 ;  /* 0x000000cf00cf7308 */ /* 0x000fe20000000800 */
[C---:B------:R-:W-:Y:S02]  /*9ea0*/  FMUL.FTZ R72, R180.reuse, R72 ;  /* 0x00000048b4487220 */ /* 0x040fe40000410000 */
[C---:B------:R-:W-:Y:S02]  /*9eb0*/  FMUL.FTZ R73, R180.reuse, R73 ;  /* 0x00000049b4497220 */ /* 0x040fe40000410000 */
[C---:B------:R-:W-:Y:S01]  /*9ec0*/  FMUL.FTZ R21, R180.reuse, R161 ;  /* 0x000000a1b4157220 */ /* 0x040fe20000410000 */
[C---:B------:R-:W-:Y:S04]  /*9ed0*/  HMMA.16816.F32.BF16 R16, R176.reuse, R22, R16 ;  /* 0x00000016b010723c */ /* 0x040fe80000041810 */
[C---:B------:R-:W-:Y:S01]  /*9ee0*/  FMUL.FTZ R20, R180.reuse, R160 ;  /* 0x000000a0b4147220 */ /* 0x040fe20000410000 */
[----:B------:R-:W-:Y:S01]  /*9ef0*/  MOV R160, R26 ;  /* 0x0000001a00a07202 */ /* 0x000fe20000000f00 */
[C---:B------:R-:W-:Y:S01]  /*9f00*/  FMUL.FTZ R26, R3.reuse, R158 ;  /* 0x0000009e031a7220 */ /* 0x040fe20000410000 */
[----:B------:R-:W-:Y:S01]  /*9f10*/  MOV R161, R47 ;  /* 0x0000002f00a17202 */ /* 0x000fe20000000f00 */
[C---:B------:R-:W-:Y:S01]  /*9f20*/  FMUL.FTZ R22, R3.reuse, R162 ;  /* 0x000000a203167220 */ /* 0x040fe20000410000 */
[----:B------:R-:W-:Y:S01]  /*9f30*/  MOV R162, R46 ;  /* 0x0000002e00a27202 */ /* 0x000fe20000000f00 */
[----:B------:R-:W2:Y:S01]  /*9f40*/  LDL.LU R158, [R1+0x2c] ;  /* 0x00002c00019e7983 */ /* 0x000ea20000300800 */
[----:B------:R-:W-:Y:S01]  /*9f50*/  MUFU.EX2 R205, R205 ;  /* 0x000000cd00cd7308 */ /* 0x000fe20000000800 */
[C---:B------:R-:W-:Y:S01]  /*9f60*/  FMUL.FTZ R23, R3.reuse, R163 ;  /* 0x000000a303177220 */ /* 0x040fe20000410000 */
[----:B------:R-:W-:Y:S01]  /*9f70*/  MOV R163, R24 ;  /* 0x0000001800a37202 */ /* 0x000fe20000000f00 */
[----:B------:R-:W1:Y:S01]  /*9f80*/  LDSM.16.MT88.4 R44, [R247+0x3100] ;  /* 0x00310000f72c783b */ /* 0x000e620000004200 */
[C---:B------:R-:W-:Y:S02]  /*9f90*/  FMUL.FTZ R24, R180.reuse, R156 ;  /* 0x0000009cb4187220 */ /* 0x040fe40000410000 */
[C---:B------:R-:W-:Y:S02]  /*9fa0*/  FMUL.FTZ R74, R3.reuse, R74 ;  /* 0x0000004a034a7220 */ /* 0x040fe40000410000 */
[C---:B------:R-:W-:Y:S02]  /*9fb0*/  HMMA.16816.F32.BF16 R20, R176.reuse, R28, R20 ;  /* 0x0000001cb014723c */ /* 0x040fe40000041814 */
[----:B------:R-:W-:Y:S01]  /*9fc0*/  MUFU.EX2 R199, R199 ;  /* 0x000000c700c77308 */ /* 0x000fe20000000800 */
[C---:B------:R-:W-:Y:S02]  /*9fd0*/  FMUL.FTZ R75, R3.reuse, R75 ;  /* 0x0000004b034b7220 */ /* 0x040fe40000410000 */
        /* <DEDUP_REMOVED lines=8> */
[----:B------:R-:W3:Y:S01]  /*a060*/  LDSM.16.MT88.4 R152, [R242+0x3100] ;  /* 0x00310000f298783b */ /* 0x000ee20000004200 */
[C---:B------:R-:W-:Y:S02]  /*a070*/  FMUL.FTZ R78, R3.reuse, R78 ;  /* 0x0000004e034e7220 */ /* 0x040fe40000410000 */
[C---:B------:R-:W-:Y:S02]  /*a080*/  FMUL.FTZ R79, R3.reuse, R79 ;  /* 0x0000004f034f7220 */ /* 0x040fe40000410000 */
[C---:B------:R-:W-:Y:S03]  /*a090*/  HMMA.16816.F32.BF16 R28, R176.reuse, R36, R28 ;  /* 0x00000024b01c723c */ /* 0x040fe6000004181c */
[C---:B------:R-:W-:Y:S02]  /*a0a0*/  FMUL.FTZ R80, R180.reuse, R80 ;  /* 0x00000050b4507220 */ /* 0x040fe40000410000 */
[C---:B------:R-:W-:Y:S02]  /*a0b0*/  FMUL.FTZ R81, R180.reuse, R81 ;  /* 0x00000051b4517220 */ /* 0x040fe40000410000 */
[C---:B------:R-:W-:Y:S01]  /*a0c0*/  FMUL.FTZ R36, R180.reuse, R144 ;  /* 0x00000090b4247220 */ /* 0x040fe20000410000 */
[C---:B------:R-:W-:Y:S04]  /*a0d0*/  HMMA.16816.F32.BF16 R32, R176.reuse, R38, R32 ;  /* 0x00000026b020723c */ /* 0x040fe80000041820 */
[C---:B------:R-:W-:Y:S02]  /*a0e0*/  FMUL.FTZ R37, R180.reuse, R145 ;  /* 0x00000091b4257220 */ /* 0x040fe40000410000 */
[C---:B------:R-:W-:Y:S02]  /*a0f0*/  FMUL.FTZ R82, R3.reuse, R82 ;  /* 0x0000005203527220 */ /* 0x040fe40000410000 */
[C---:B------:R-:W-:Y:S04]  /*a100*/  FMUL.FTZ R38, R3.reuse, R146 ;  /* 0x0000009203267220 */ /* 0x040fe80000410000 */
[C---:B------:R-:W-:Y:S02]  /*a110*/  FMUL.FTZ R39, R3.reuse, R147 ;  /* 0x0000009303277220 */ /* 0x040fe40000410000 */
[----:B------:R-:W4:Y:S01]  /*a120*/  LDSM.16.MT88.4 R144, [R241+0x3100] ;  /* 0x00310000f190783b */ /* 0x000f220000004200 */
[C---:B------:R-:W-:Y:S02]  /*a130*/  FMUL.FTZ R83, R3.reuse, R83 ;  /* 0x0000005303537220 */ /* 0x040fe40000410000 */
[C---:B------:R-:W-:Y:S02]  /*a140*/  FMUL.FTZ R84, R180.reuse, R84 ;  /* 0x00000054b4547220 */ /* 0x040fe40000410000 */
[C---:B-1----:R-:W-:Y:S03]  /*a150*/  HMMA.16816.F32.BF16 R36, R176.reuse, R44, R36 ;  /* 0x0000002cb024723c */ /* 0x042fe60000041824 */
        /* <DEDUP_REMOVED lines=8> */
[----:B------:R-:W1:Y:S01]  /*a1e0*/  LDSM.16.MT88.4 R136, [R240+0x3100] ;  /* 0x00310000f088783b */ /* 0x000e620000004200 */
[C---:B------:R-:W-:Y:S02]  /*a1f0*/  FMUL.FTZ R88, R180.reuse, R88 ;  /* 0x00000058b4587220 */ /* 0x040fe40000410000 */
[C---:B------:R-:W-:Y:S02]  /*a200*/  FMUL.FTZ R89, R180.reuse, R89 ;  /* 0x00000059b4597220 */ /* 0x040fe40000410000 */
[C---:B---3--:R-:W-:Y:S03]  /*a210*/  HMMA.16816.F32.BF16 R44, R176.reuse, R152, R44 ;  /* 0x00000098b02c723c */ /* 0x048fe6000004182c */
[C---:B------:R-:W-:Y:S02]  /*a220*/  FMUL.FTZ R90, R3.reuse, R90 ;  /* 0x0000005a035a7220 */ /* 0x040fe40000410000 */
[C---:B------:R-:W-:Y:S02]  /*a230*/  FMUL.FTZ R91, R3.reuse, R91 ;  /* 0x0000005b035b7220 */ /* 0x040fe40000410000 */
[C---:B------:R-:W-:Y:S01]  /*a240*/  FMUL.FTZ R92, R180.reuse, R92 ;  /* 0x0000005cb45c7220 */ /* 0x040fe20000410000 */
[C---:B------:R-:W-:Y:S04]  /*a250*/  HMMA.16816.F32.BF16 R48, R176.reuse, R154, R48 ;  /* 0x0000009ab030723c */ /* 0x040fe80000041830 */
[C---:B------:R-:W-:Y:S02]  /*a260*/  FMUL.FTZ R93, R180.reuse, R93 ;  /* 0x0000005db45d7220 */ /* 0x040fe40000410000 */
[C---:B------:R-:W-:Y:S02]  /*a270*/  FMUL.FTZ R94, R3.reuse, R94 ;  /* 0x0000005e035e7220 */ /* 0x040fe40000410000 */
[C---:B----4-:R-:W-:Y:S04]  /*a280*/  HMMA.16816.F32.BF16 R52, R176.reuse, R144, R52 ;  /* 0x00000090b034723c */ /* 0x050fe80000041834 */
[C---:B------:R-:W-:Y:S02]  /*a290*/  FMUL.FTZ R95, R3.reuse, R95 ;  /* 0x0000005f035f7220 */ /* 0x040fe40000410000 */
[C---:B------:R-:W-:Y:S02]  /*a2a0*/  FMUL.FTZ R96, R180.reuse, R96 ;  /* 0x00000060b4607220 */ /* 0x040fe40000410000 */
[C---:B------:R-:W-:Y:S01]  /*a2b0*/  HMMA.16816.F32.BF16 R56, R176.reuse, R146, R56 ;  /* 0x00000092b038723c */ /* 0x040fe20000041838 */
[----:B------:R-:W-:Y:S03]  /*a2c0*/  LDSM.16.MT88.4 R144, [R242+0x900] ;  /* 0x00090000f290783b */ /* 0x000fe60000004200 */
        /* <DEDUP_REMOVED lines=51> */
[----:B------:R-:W-:Y:S02]  /*a600*/  FMUL.FTZ R121, R180, R121 ;  /* 0x00000079b4797220 */ /* 0x000fe40000410000 */
[----:B------:R-:W-:Y:S01]  /*a610*/  FMUL.FTZ R122, R3, R122 ;  /* 0x0000007a037a7220 */ /* 0x000fe20000410000 */
[C---:B------:R-:W-:Y:S01]  /*a620*/  HMMA.16816.F32.BF16 R112, R176.reuse, R138, R112 ;  /* 0x0000008ab070723c */ /* 0x040fe20000041870 */
[----:B------:R-:W1:Y:S03]  /*a630*/  LDSM.16.MT88.4 R136, [R247+0x900] ;  /* 0x00090000f788783b */ /* 0x000e660000004200 */
[----:B------:R-:W-:Y:S02]  /*a640*/  FFMA.FTZ R192, R192, c[0x0][0x2d0], -R215 ;  /* 0x0000b400c0c07a23 */ /* 0x000fe400000108d7 */
[--C-:B------:R-:W-:Y:S02]  /*a650*/  FFMA.FTZ R193, R193, c[0x0][0x2d0], -R213.reuse ;  /* 0x0000b400c1c17a23 */ /* 0x100fe400000108d5 */
[C---:B---3--:R-:W-:Y:S02]  /*a660*/  HMMA.16816.F32.BF16 R116, R176.reuse, R132, R116 ;  /* 0x00000084b074723c */ /* 0x048fe40000041874 */
[----:B------:R-:W3:Y:S02]  /*a670*/  MUFU.EX2 R192, R192 ;  /* 0x000000c000c07308 */ /* 0x000ee40000000800 */
[----:B------:R-:W-:Y:S02]  /*a680*/  FFMA.FTZ R194, R194, c[0x0][0x2d0], -R213 ;  /* 0x0000b400c2c27a23 */ /* 0x000fe400000108d5 */
[--C-:B------:R-:W-:Y:S02]  /*a690*/  FFMA.FTZ R195, R195, c[0x0][0x2d0], -R215.reuse ;  /* 0x0000b400c3c37a23 */ /* 0x100fe400000108d7 */
[----:B------:R-:W-:Y:S04]  /*a6a0*/  FFMA.FTZ R196, R196, c[0x0][0x2d0], -R215 ;  /* 0x0000b400c4c47a23 */ /* 0x000fe800000108d7 */
[--C-:B------:R-:W-:Y:S01]  /*a6b0*/  FFMA.FTZ R197, R197, c[0x0][0x2d0], -R213.reuse ;  /* 0x0000b400c5c57a23 */ /* 0x100fe200000108d5 */
[----:B------:R-:W-:Y:S01]  /*a6c0*/  MUFU.EX2 R193, R193 ;  /* 0x000000c100c17308 */ /* 0x000fe20000000800 */
[----:B------:R-:W-:Y:S02]  /*a6d0*/  FFMA.FTZ R198, R198, c[0x0][0x2d0], -R213 ;  /* 0x0000b400c6c67a23 */ /* 0x000fe400000108d5 */
[C---:B------:R-:W-:Y:S02]  /*a6e0*/  FMUL.FTZ R123, R3.reuse, R123 ;  /* 0x0000007b037b7220 */ /* 0x040fe40000410000 */
[--C-:B------:R-:W-:Y:S02]  /*a6f0*/  FFMA.FTZ R148, R168, c[0x0][0x2d0], -R215.reuse ;  /* 0x0000b400a8947a23 */ /* 0x100fe400000108d7 */
[----:B------:R-:W-:Y:S02]  /*a700*/  FFMA.FTZ R152, R204, c[0x0][0x2d0], -R215 ;  /* 0x0000b400cc987a23 */ /* 0x000fe400000108d7 */
[----:B------:R-:W-:Y:S01]  /*a710*/  FFMA.FTZ R153, R200, c[0x0][0x2d0], -R213 ;  /* 0x0000b400c8997a23 */ /* 0x000fe200000108d5 */
[C---:B------:R-:W-:Y:S01]  /*a720*/  HMMA.16816.F32.BF16 R120, R176.reuse, R134, R120 ;  /* 0x00000086b078723c */ /* 0x040fe20000041878 */
[----:B------:R-:W5:Y:S02]  /*a730*/  MUFU.EX2 R194, R194 ;  /* 0x000000c200c27308 */ /* 0x000f640000000800 */
[----:B---3--:R-:W-:Y:S01]  /*a740*/  F2FP.BF16.PACK_AB R132, R192, R191 ;  /* 0x000000bfc084723e */ /* 0x008fe200000010ff */
[----:B------:R-:W-:Y:S02]  /*a750*/  FFMA.FTZ R190, R3, R183, R190 ;  /* 0x000000b703be7223 */ /* 0x000fe400000100be */
[--C-:B------:R-:W-:Y:S02]  /*a760*/  FFMA.FTZ R202, R202, c[0x0][0x2d0], -R215.reuse ;  /* 0x0000b400caca7a23 */ /* 0x100fe400000108d7 */
[C---:B----4-:R-:W-:Y:S03]  /*a770*/  HMMA.16816.F32.BF16 R124, R176.reuse, R140, R124 ;  /* 0x0000008cb07c723c */ /* 0x050fe6000004187c */
[----:B------:R-:W-:Y:S01]  /*a780*/  MUFU.EX2 R195, R195 ;  /* 0x000000c300c37308 */ /* 0x000fe20000000800 */
[----:B------:R-:W-:Y:S02]  /*a790*/  FADD.FTZ R190, R188, R190 ;  /* 0x000000bebcbe7221 */ /* 0x000fe40000010000 */
[----:B------:R-:W-:Y:S02]  /*a7a0*/  FFMA.FTZ R204, R203, c[0x0][0x2d0], -R215 ;  /* 0x0000b400cbcc7a23 */ /* 0x000fe400000108d7 */
[----:B------:R-:W-:Y:S01]  /*a7b0*/  HMMA.16816.F32.BF16 R128, R176, R142, R128 ;  /* 0x0000008eb080723c */ /* 0x000fe20000041880 */
[----:B------:R-:W3:Y:S03]  /*a7c0*/  LDSM.16.MT88.4 R140, [R241+0x900] ;  /* 0x00090000f18c783b */ /* 0x000ee60000004200 */
[----:B------:R-:W-:Y:S01]  /*a7d0*/  FADD.FTZ R186, R186, R190 ;  /* 0x000000bebaba7221 */ /* 0x000fe20000010000 */
[----:B------:R-:W4:Y:S01]  /*a7e0*/  MUFU.EX2 R196, R196 ;  /* 0x000000c400c47308 */ /* 0x000f220000000800 */
[----:B------:R-:W-:Y:S02]  /*a7f0*/  FFMA.FTZ R200, R201, c[0x0][0x2d0], -R213 ;  /* 0x0000b400c9c87a23 */ /* 0x000fe400000108d5 */
[----:B------:R-:W-:Y:S01]  /*a800*/  FADD.FTZ R186, R184, R186 ;  /* 0x000000bab8ba7221 */ /* 0x000fe20000010000 */
[C---:B-----5:R-:W-:Y:S03]  /*a810*/  F2FP.BF16.PACK_AB R133, R194.reuse, R193 ;  /* 0x000000c1c285723e */ /* 0x060fe600000010ff */
[----:B------:R-:W-:Y:S03]  /*a820*/  FADD.FTZ R186, R193, R186 ;  /* 0x000000bac1ba7221 */ /* 0x000fe60000010000 */
[----:B------:R-:W5:Y:S01]  /*a830*/  MUFU.EX2 R197, R197 ;  /* 0x000000c500c57308 */ /* 0x000f620000000800 */
[----:B------:R-:W-:Y:S02]  /*a840*/  FADD.FTZ R194, R194, R186 ;  /* 0x000000bac2c27221 */ /* 0x000fe40000010000 */
[----:B--2---:R-:W-:Y:S07]  /*a850*/  FFMA.FTZ R214, R180, R158, R214 ;  /* 0x0000009eb4d67223 */ /* 0x004fee00000100d6 */
[----:B------:R-:W2:Y:S01]  /*a860*/  MUFU.EX2 R198, R198 ;  /* 0x000000c600c67308 */ /* 0x000ea20000000800 */
[----:B------:R-:W-:Y:S01]  /*a870*/  FADD.FTZ R214, R189, R214 ;  /* 0x000000d6bdd67221 */ /* 0x000fe20000010000 */
[----:B----4-:R-:W-:Y:S03]  /*a880*/  F2FP.BF16.PACK_AB R134, R196, R195 ;  /* 0x000000c3c486723e */ /* 0x010fe600000010ff */
[----:B------:R-:W-:Y:S04]  /*a890*/  FADD.FTZ R187, R187, R214 ;  /* 0x000000d6bbbb7221 */ /* 0x000fe80000010000 */
[----:B------:R-:W-:Y:S01]  /*a8a0*/  FADD.FTZ R185, R185, R187 ;  /* 0x000000bbb9b97221 */ /* 0x000fe20000010000 */
[----:B------:R4:W-:Y:S03]  /*a8b0*/  MUFU.EX2 R168, R148 ;  /* 0x0000009400a87308 */ /* 0x0009e60000000800 */
[----:B------:R-:W-:Y:S02]  /*a8c0*/  FADD.FTZ R185, R191, R185 ;  /* 0x000000b9bfb97221 */ /* 0x000fe40000010000 */
[----:B-----5:R-:W-:Y:S02]  /*a8d0*/  FADD.FTZ R194, R197, R194 ;  /* 0x000000c2c5c27221 */ /* 0x020fe40000010000 */
[----:B------:R-:W-:Y:S03]  /*a8e0*/  FADD.FTZ R192, R192, R185 ;  /* 0x000000b9c0c07221 */ /* 0x000fe60000010000 */
[----:B------:R-:W-:Y:S01]  /*a8f0*/  MUFU.EX2 R203, R152 ;  /* 0x0000009800cb7308 */ /* 0x000fe20000000800 */
[----:B------:R-:W-:Y:S01]  /*a900*/  FADD.FTZ R192, R195, R192 ;  /* 0x000000c0c3c07221 */ /* 0x000fe20000010000 */
[----:B--2---:R-:W-:Y:S03]  /*a910*/  F2FP.BF16.PACK_AB R135, R198, R197 ;  /* 0x000000c5c687723e */ /* 0x004fe600000010ff */
[----:B------:R-:W-:Y:S02]  /*a920*/  FADD.FTZ R196, R196, R192 ;  /* 0x000000c0c4c47221 */ /* 0x000fe40000010000 */
[----:B------:R-:W-:Y:S03]  /*a930*/  FADD.FTZ R198, R198, R194 ;  /* 0x000000c2c6c67221 */ /* 0x000fe60000010000 */
[----:B------:R-:W2:Y:S01]  /*a940*/  MUFU.EX2 R202, R202 ;  /* 0x000000ca00ca7308 */ /* 0x000ea20000000800 */
[C---:B-1----:R-:W-:Y:S05]  /*a950*/  HMMA.16816.F32.BF16 R4, R132.reuse, R136, R4 ;  /* 0x000000888404723c */ /* 0x042fea0000041804 */
[----:B----4-:R-:W-:Y:S03]  /*a960*/  FFMA.FTZ R148, R170, c[0x0][0x2d0], -R213 ;  /* 0x0000b400aa947a23 */ /* 0x010fe600000108d5 */
[C---:B------:R-:W-:Y:S01]  /*a970*/  HMMA.16816.F32.BF16 R8, R132.reuse, R138, R8 ;  /* 0x0000008a8408723c */ /* 0x040fe20000041808 */
[----:B------:R-:W1:Y:S01]  /*a980*/  LDSM.16.MT88.4 R136, [R240+0x900] ;  /* 0x00090000f088783b */ /* 0x000e620000004200 */
[----:B------:R4:W-:Y:S06]  /*a990*/  MUFU.EX2 R170, R148 ;  /* 0x0000009400aa7308 */ /* 0x0009ec0000000800 */
[C---:B------:R-:W-:Y:S04]  /*a9a0*/  HMMA.16816.F32.BF16 R12, R132.reuse, R144, R12 ;  /* 0x00000090840c723c */ /* 0x040fe8000004180c */
[----:B------:R-:W-:Y:S01]  /*a9b0*/  MUFU.EX2 R201, R153 ;  /* 0x0000009900c97308 */ /* 0x000fe20000000800 */
[----:B--2---:R-:W-:Y:S03]  /*a9c0*/  F2FP.BF16.PACK_AB R180, R202, R203 ;  /* 0x000000cbcab4723e */ /* 0x004fe600000010ff */
[C---:B------:R-:W-:Y:S01]  /*a9d0*/  HMMA.16816.F32.BF16 R16, R132.reuse, R146, R16 ;  /* 0x000000928410723c */ /* 0x040fe20000041810 */
[----:B------:R-:W2:Y:S05]  /*a9e0*/  LDSM.16.MT88.4 R144, [R247+0x3900] ;  /* 0x00390000f790783b */ /* 0x000eaa0000004200 */
[----:B------:R-:W-:Y:S02]  /*a9f0*/  MUFU.EX2 R200, R200 ;  /* 0x000000c800c87308 */ /* 0x000fe40000000800 */
[C---:B---3--:R-:W-:Y:S04]  /*aa00*/  HMMA.16816.F32.BF16 R20, R132.reuse, R140, R20 ;  /* 0x0000008c8414723c */ /* 0x048fe80000041814 */
[--C-:B----4-:R-:W-:Y:S04]  /*aa10*/  FFMA.FTZ R148, R171, c[0x0][0x2d0], -R215.reuse ;  /* 0x0000b400ab947a23 */ /* 0x110fe800000108d7 */
[C---:B------:R-:W-:Y:S01]  /*aa20*/  HMMA.16816.F32.BF16 R24, R132.reuse, R142, R24 ;  /* 0x0000008e8418723c */ /* 0x040fe20000041818 */
[----:B------:R-:W3:Y:S01]  /*aa30*/  LDSM.16.MT88.4 R140, [R242+0x3900] ;  /* 0x00390000f28c783b */ /* 0x000ee20000004200 */
[----:B------:R4:W-:Y:S06]  /*aa40*/  MUFU.EX2 R171, R148 ;  /* 0x0000009400ab7308 */ /* 0x0009ec0000000800 */
[C---:B-1----:R-:W-:Y:S04]  /*aa50*/  HMMA.16816.F32.BF16 R28, R132.reuse, R136, R28 ;  /* 0x00000088841c723c */ /* 0x042fe8000004181c */
[----:B------:R-:W-:Y:S04]  /*aa60*/  MUFU.EX2 R204, R204 ;  /* 0x000000cc00cc7308 */ /* 0x000fe80000000800 */
[C---:B------:R-:W-:Y:S01]  /*aa70*/  HMMA.16816.F32.BF16 R32, R132.reuse, R138, R32 ;  /* 0x0000008a8420723c */ /* 0x040fe20000041820 */
[----:B------:R-:W1:Y:S07]  /*aa80*/  LDSM.16.MT88.4 R136, [R241+0x3900] ;  /* 0x00390000f188783b */ /* 0x000e6e0000004200 */
[C---:B--2---:R-:W-:Y:S04]  /*aa90*/  HMMA.16816.F32.BF16 R36, R132.reuse, R144, R36 ;  /* 0x000000908424723c */ /* 0x044fe80000041824 */
[--C-:B----4-:R-:W-:Y:S04]  /*aaa0*/  FFMA.FTZ R148, R167, c[0x0][0x2d0], -R215.reuse ;  /* 0x0000b400a7947a23 */ /* 0x110fe800000108d7 */
        /* <DEDUP_REMOVED lines=20> */
[C---:B---3--:R-:W-:Y:S07]  /*abf0*/  HMMA.16816.F32.BF16 R92, R132.reuse, R140, R92 ;  /* 0x0000008c845c723c */ /* 0x048fee000004185c */
[----:B------:R-:W-:Y:S01]  /*ac00*/  FFMA.FTZ R140, R163, c[0x0][0x2d0], -R215 ;  /* 0x0000b400a38c7a23 */ /* 0x000fe200000108d7 */
[C---:B------:R-:W-:Y:S03]  /*ac10*/  HMMA.16816.F32.BF16 R96, R132.reuse, R142, R96 ;  /* 0x0000008e8460723c */ /* 0x040fe60000041860 */
[----:B------:R3:W4:Y:S05]  /*ac20*/  MUFU.EX2 R178, R140 ;  /* 0x0000008c00b27308 */ /* 0x00072a0000000800 */
[C---:B-1----:R-:W-:Y:S07]  /*ac30*/  HMMA.16816.F32.BF16 R100, R132.reuse, R136, R100 ;  /* 0x000000888464723c */ /* 0x042fee0000041864 */
[----:B------:R-:W-:Y:S01]  /*ac40*/  FFMA.FTZ R136, R169, c[0x0][0x2d0], -R213 ;  /* 0x0000b400a9887a23 */ /* 0x000fe200000108d5 */
[C---:B------:R-:W-:Y:S03]  /*ac50*/  HMMA.16816.F32.BF16 R104, R132.reuse, R138, R104 ;  /* 0x0000008a8468723c */ /* 0x040fe60000041868 */
[----:B------:R1:W5:Y:S05]  /*ac60*/  MUFU.EX2 R169, R136 ;  /* 0x0000008800a97308 */ /* 0x00036a0000000800 */
[C---:B--2---:R-:W-:Y:S01]  /*ac70*/  HMMA.16816.F32.BF16 R108, R132.reuse, R144, R108 ;  /* 0x00000090846c723c */ /* 0x044fe2000004186c */
[----:B---3--:R-:W2:Y:S03]  /*ac80*/  LDSM.16.MT88.4 R140, [R241+0x9900] ;  /* 0x00990000f18c783b */ /* 0x008ea60000004200 */
[-C--:B----4-:R-:W-:Y:S03]  /*ac90*/  MOV R3, R178.reuse ;  /* 0x000000b200037202 */ /* 0x090fe60000000f00 */
[----:B------:R-:W-:Y:S01]  /*aca0*/  FFMA.FTZ R144, R162, c[0x0][0x2d0], -R215 ;  /* 0x0000b400a2907a23 */ /* 0x000fe200000108d7 */
[C---:B------:R-:W-:Y:S01]  /*acb0*/  HMMA.16816.F32.BF16 R112, R132.reuse, R146, R112 ;  /* 0x000000928470723c */ /* 0x040fe20000041870 */
[----:B------:R3:W-:Y:S03]  /*acc0*/  MUFU.EX2 R162, R148 ;  /* 0x0000009400a27308 */ /* 0x0007e60000000800 */
[----:B------:R-:W-:Y:S07]  /*acd0*/  FADD.FTZ R3, R3, R196 ;  /* 0x000000c403037221 */ /* 0x000fee0000010000 */
[----:B------:R4:W4:Y:S01]  /*ace0*/  MUFU.EX2 R177, R144 ;  /* 0x0000009000b17308 */ /* 0x0009220000000800 */
[----:B-1----:R-:W1:Y:S01]  /*acf0*/  LDSM.16.MT88.4 R136, [R240+0x9900] ;  /* 0x00990000f088783b */ /* 0x002e620000004200 */
[--C-:B---3--:R-:W-:Y:S08]  /*ad00*/  FFMA.FTZ R148, R165, c[0x0][0x2d0], -R213.reuse ;  /* 0x0000b400a5947a23 */ /* 0x108ff000000108d5 */
[----:B------:R3:W-:Y:S01]  /*ad10*/  MUFU.EX2 R154, R148 ;  /* 0x00000094009a7308 */ /* 0x0007e20000000800 */
[C---:B--2---:R-:W-:Y:S03]  /*ad20*/  HMMA.16816.F32.BF16 R116, R132.reuse, R140, R116 ;  /* 0x0000008c8474723c */ /* 0x044fe60000041874 */
[--C-:B----4-:R-:W-:Y:S06]  /*ad30*/  FFMA.FTZ R144, R161, c[0x0][0x2d0], -R213.reuse ;  /* 0x0000b400a1907a23 */ /* 0x110fec00000108d5 */
[----:B------:R2:W-:Y:S01]  /*ad40*/  MUFU.EX2 R176, R144 ;  /* 0x0000009000b07308 */ /* 0x0005e20000000800 */
[C---:B------:R-:W-:Y:S03]  /*ad50*/  HMMA.16816.F32.BF16 R120, R132.reuse, R142, R120 ;  /* 0x0000008e8478723c */ /* 0x040fe60000041878 */
[--C-:B------:R-:W-:Y:S06]  /*ad60*/  FFMA.FTZ R140, R160, c[0x0][0x2d0], -R213.reuse ;  /* 0x0000b400a08c7a23 */ /* 0x100fec00000108d5 */
[----:B------:R-:W4:Y:S01]  /*ad70*/  MUFU.EX2 R161, R140 ;  /* 0x0000008c00a17308 */ /* 0x000f220000000800 */
[C---:B-1----:R-:W-:Y:S03]  /*ad80*/  HMMA.16816.F32.BF16 R124, R132.reuse, R136, R124 ;  /* 0x00000088847c723c */ /* 0x042fe6000004187c */
[----:B---3--:R-:W-:Y:S05]  /*ad90*/  FFMA.FTZ R148, R164, c[0x0][0x2d0], -R213 ;  /* 0x0000b400a4947a23 */ /* 0x008fea00000108d5 */
[----:B------:R-:W-:Y:S01]  /*ada0*/  HMMA.16816.F32.BF16 R128, R132, R138, R128 ;  /* 0x0000008a8480723c */ /* 0x000fe20000041880 */
[----:B------:R-:W-:Y:S01]  /*adb0*/  LDSM.16.MT88.4 R136, [R241+0x1100] ;  /* 0x00110000f188783b */ /* 0x000fe20000004200 */
[----:B------:R1:W3:Y:S05]  /*adc0*/  MUFU.EX2 R160, R148 ;  /* 0x0000009400a07308 */ /* 0x0002ea0000000800 */
[----:B------:R-:W-:Y:S02]  /*add0*/  F2FP.BF16.PACK_AB R132, R168, R178 ;  /* 0x000000b2a884723e */ /* 0x000fe400000010ff */
[----:B--2---:R-:W2:Y:S03]  /*ade0*/  LDSM.16.MT88.4 R144, [R247+0x1100] ;  /* 0x00110000f790783b */ /* 0x004ea60000004200 */
[----:B-----5:R-:W-:Y:S02]  /*adf0*/  F2FP.BF16.PACK_AB R133, R170, R169 ;  /* 0x000000a9aa85723e */ /* 0x020fe400000010ff */
[----:B------:R-:W-:Y:S02]  /*ae00*/  F2FP.BF16.PACK_AB R134, R177, R171 ;  /* 0x000000abb186723e */ /* 0x000fe400000010ff */
[----:B----4-:R-:W-:Y:S01]  /*ae10*/  F2FP.BF16.PACK_AB R135, R161, R176 ;  /* 0x000000b0a187723e */ /* 0x010fe200000010ff */
[----:B------:R-:W4:Y:S01]  /*ae20*/  LDSM.16.MT88.4 R140, [R242+0x1100] ;  /* 0x00110000f28c783b */ /* 0x000f220000004200 */
[----:B-1----:R-:W-:Y:S01]  /*ae30*/  FFMA.FTZ R148, R174, c[0x0][0x2d0], -R215 ;  /* 0x0000b400ae947a23 */ /* 0x002fe200000108d7 */
[----:B---3--:R-:W-:Y:S03]  /*ae40*/  MOV R187, R160 ;  /* 0x000000a000bb7202 */ /* 0x008fe60000000f00 */
[----:B------:R1:W-:Y:S01]  /*ae50*/  MUFU.EX2 R157, R148 ;  /* 0x00000094009d7308 */ /* 0x0003e20000000800 */
[C---:B--2---:R-:W-:Y:S03]  /*ae60*/  HMMA.16816.F32.BF16 R4, R132.reuse, R144, R4 ;  /* 0x000000908404723c */ /* 0x044fe60000041804 */
[----:B-1----:R-:W-:Y:S05]  /*ae70*/  FFMA.FTZ R148, R172, c[0x0][0x2d0], -R213 ;  /* 0x0000b400ac947a23 */ /* 0x002fea00000108d5 */
[C---:B------:R-:W-:Y:S01]  /*ae80*/  HMMA.16816.F32.BF16 R8, R132.reuse, R146, R8 ;  /* 0x000000928408723c */ /* 0x040fe20000041808 */
[----:B------:R-:W1:Y:S01]  /*ae90*/  LDSM.16.MT88.4 R144, [R240+0x1100] ;  /* 0x00110000f090783b */ /* 0x000e620000004200 */
[----:B------:R2:W3:Y:S06]  /*aea0*/  MUFU.EX2 R156, R148 ;  /* 0x00000094009c7308 */ /* 0x0004ec0000000800 */
[C---:B----4-:R-:W-:Y:S08]  /*aeb0*/  HMMA.16816.F32.BF16 R12, R132.reuse, R140, R12 ;  /* 0x0000008c840c723c */ /* 0x050ff0000004180c */
[C---:B------:R-:W-:Y:S01]  /*aec0*/  HMMA.16816.F32.BF16 R16, R132.reuse, R142, R16 ;  /* 0x0000008e8410723c */ /* 0x040fe20000041810 */
[----:B------:R-:W4:Y:S07]  /*aed0*/  LDSM.16.MT88.4 R140, [R247+0x4100] ;  /* 0x00410000f78c783b */ /* 0x000f2e0000004200 */
[C---:B------:R-:W-:Y:S01]  /*aee0*/  HMMA.16816.F32.BF16 R20, R132.reuse, R136, R20 ;  /* 0x000000888414723c */ /* 0x040fe20000041814 */
[----:B--2---:R-:W-:Y:S03]  /*aef0*/  LDSM.16.MT88.4 R148, [R241+0x2100] ;  /* 0x00210000f194783b */ /* 0x004fe60000004200 */
[----:B---3--:R-:W-:Y:S04]  /*af00*/  MOV R189, R156 ;  /* 0x0000009c00bd7202 */ /* 0x008fe80000000f00 */
[C---:B------:R-:W-:Y:S01]  /*af10*/  HMMA.16816.F32.BF16 R24, R132.reuse, R138, R24 ;  /* 0x0000008a8418723c */ /* 0x040fe20000041818 */
[----:B------:R-:W2:Y:S07]  /*af20*/  LDSM.16.MT88.4 R136, [R242+0x4100] ;  /* 0x00410000f288783b */ /* 0x000eae0000004200 */
[C---:B-1----:R-:W-:Y:S08]  /*af30*/  HMMA.16816.F32.BF16 R28, R132.reuse, R144, R28 ;  /* 0x00000090841c723c */ /* 0x042ff0000004181c */
[C---:B------:R-:W-:Y:S01]  /*af40*/  HMMA.16816.F32.BF16 R32, R132.reuse, R146, R32 ;  /* 0x000000928420723c */ /* 0x040fe20000041820 */
[----:B------:R-:W1:Y:S07]  /*af50*/  LDSM.16.MT88.4 R144, [R241+0x4100] ;  /* 0x00410000f190783b */ /* 0x000e6e0000004200 */
[C---:B----4-:R-:W-:Y:S08]  /*af60*/  HMMA.16816.F32.BF16 R36, R132.reuse, R140, R36 ;  /* 0x0000008c8424723c */ /* 0x050ff00000041824 */
        /* <DEDUP_REMOVED lines=20> */
[C---:B--2---:R-:W-:Y:S07]  /*b0b0*/  HMMA.16816.F32.BF16 R92, R132.reuse, R136, R92 ;  /* 0x00000088845c723c */ /* 0x044fee000004185c */
[--C-:B------:R-:W-:Y:S01]  /*b0c0*/  FFMA.FTZ R136, R166, c[0x0][0x2d0], -R215.reuse ;  /* 0x0000b400a6887a23 */ /* 0x100fe200000108d7 */
[C---:B------:R-:W-:Y:S01]  /*b0d0*/  HMMA.16816.F32.BF16 R96, R132.reuse, R138, R96 ;  /* 0x0000008a8460723c */ /* 0x040fe20000041860 */
[----:B------:R-:W-:Y:S02]  /*b0e0*/  LDSM.16.MT88.4 R164, [R242+0x2900] ;  /* 0x00290000f2a4783b */ /* 0x000fe40000004200 */
[----:B------:R2:W-:Y:S05]  /*b0f0*/  MUFU.EX2 R155, R136 ;  /* 0x00000088009b7308 */ /* 0x0005ea0000000800 */
[C---:B-1----:R-:W-:Y:S07]  /*b100*/  HMMA.16816.F32.BF16 R100, R132.reuse, R144, R100 ;  /* 0x000000908464723c */ /* 0x042fee0000041864 */
[--C-:B------:R-:W-:Y:S01]  /*b110*/  FFMA.FTZ R144, R175, c[0x0][0x2d0], -R215.reuse ;  /* 0x0000b400af907a23 */ /* 0x100fe200000108d7 */
[C---:B------:R-:W-:Y:S03]  /*b120*/  HMMA.16816.F32.BF16 R104, R132.reuse, R146, R104 ;  /* 0x000000928468723c */ /* 0x040fe60000041868 */
[----:B------:R1:W4:Y:S01]  /*b130*/  MUFU.EX2 R163, R144 ;  /* 0x0000009000a37308 */ /* 0x0003220000000800 */
[----:B------:R-:W-:Y:S02]  /*b140*/  FFMA.FTZ R215, R211, c[0x0][0x2d0], -R215 ;  /* 0x0000b400d3d77a23 */ /* 0x000fe400000108d7 */
[--C-:B------:R-:W-:Y:S01]  /*b150*/  FFMA.FTZ R211, R182, c[0x0][0x2d0], -R213.reuse ;  /* 0x0000b400b6d37a23 */ /* 0x100fe200000108d5 */
[----:B------:R-:W-:Y:S01]  /*b160*/  MOV R182, R157 ;  /* 0x0000009d00b67202 */ /* 0x000fe20000000f00 */
[C---:B---3--:R-:W-:Y:S01]  /*b170*/  HMMA.16816.F32.BF16 R108, R132.reuse, R140, R108 ;  /* 0x0000008c846c723c */ /* 0x048fe2000004186c */
[----:B--2---:R-:W2:Y:S03]  /*b180*/  LDSM.16.MT88.4 R136, [R241+0xa100] ;  /* 0x00a10000f188783b */ /* 0x004ea60000004200 */
[----:B------:R-:W-:Y:S01]  /*b190*/  MOV R188, R182 ;  /* 0x000000b600bc7202 */ /* 0x000fe20000000f00 */
[----:B------:R-:W3:Y:S02]  /*b1a0*/  MUFU.EX2 R215, R215 ;  /* 0x000000d700d77308 */ /* 0x000ee40000000800 */
[--C-:B------:R-:W-:Y:S01]  /*b1b0*/  FFMA.FTZ R140, R173, c[0x0][0x2d0], -R213.reuse ;  /* 0x0000b400ad8c7a23 */ /* 0x100fe200000108d5 */
[C---:B------:R-:W-:Y:S01]  /*b1c0*/  HMMA.16816.F32.BF16 R112, R132.reuse, R142, R112 ;  /* 0x0000008e8470723c */ /* 0x040fe20000041870 */
[----:B------:R-:W-:Y:S03]  /*b1d0*/  LDSM.16.MT88.4 R172, [R247+0x2900] ;  /* 0x00290000f7ac783b */ /* 0x000fe60000004200 */
[----:B------:R-:W-:Y:S01]  /*b1e0*/  FFMA.FTZ R213, R181, c[0x0][0x2d0], -R213 ;  /* 0x0000b400b5d57a23 */ /* 0x000fe200000108d5 */
[----:B------:R-:W-:Y:S02]  /*b1f0*/  F2FP.BF16.PACK_AB R181, R200, R201 ;  /* 0x000000c9c8b5723e */ /* 0x000fe400000010ff */
[----:B------:R5:W5:Y:S02]  /*b200*/  MUFU.EX2 R179, R140 ;  /* 0x0000008c00b37308 */ /* 0x000b640000000800 */
[----:B-1----:R-:W1:Y:S03]  /*b210*/  LDSM.16.MT88.4 R144, [R240+0xa100] ;  /* 0x00a10000f090783b */ /* 0x002e660000004200 */
[----:B----4-:R-:W-:Y:S05]  /*b220*/  MOV R190, R163 ;  /* 0x000000a300be7202 */ /* 0x010fea0000000f00 */
[----:B------:R-:W-:Y:S01]  /*b230*/  MUFU.EX2 R211, R211 ;  /* 0x000000d300d37308 */ /* 0x000fe20000000800 */
[----:B---3--:R-:W-:Y:S09]  /*b240*/  F2FP.BF16.PACK_AB R182, R215, R204 ;  /* 0x000000ccd7b6723e */ /* 0x008ff200000010ff */
[----:B------:R-:W3:Y:S01]  /*b250*/  MUFU.EX2 R213, R213 ;  /* 0x000000d500d57308 */ /* 0x000ee20000000800 */
[----:B-----5:R-:W4:Y:S01]  /*b260*/  LDSM.16.MT88.4 R140, [R247+0x1900] ;  /* 0x00190000f78c783b */ /* 0x020f220000004200 */
[----:B------:R-:W-:Y:S01]  /*b270*/  MOV R214, R179 ;  /* 0x000000b300d67202 */ /* 0x000fe20000000f00 */
[C---:B--2---:R-:W-:Y:S08]  /*b280*/  HMMA.16816.F32.BF16 R116, R132.reuse, R136, R116 ;  /* 0x000000888474723c */ /* 0x044ff00000041874 */
[C---:B------:R-:W-:Y:S01]  /*b290*/  HMMA.16816.F32.BF16 R120, R132.reuse, R138, R120 ;  /* 0x0000008a8478723c */ /* 0x040fe20000041878 */
[----:B------:R-:W2:Y:S07]  /*b2a0*/  LDSM.16.MT88.4 R136, [R242+0x1900] ;  /* 0x00190000f288783b */ /* 0x000eae0000004200 */
[C---:B-1----:R-:W-:Y:S04]  /*b2b0*/  HMMA.16816.F32.BF16 R124, R132.reuse, R144, R124 ;  /* 0x00000090847c723c */ /* 0x042fe8000004187c */
[----:B---3--:R-:W-:Y:S04]  /*b2c0*/  F2FP.BF16.PACK_AB R183, R213, R211 ;  /* 0x000000d3d5b7723e */ /* 0x008fe800000010ff */
[----:B------:R-:W-:Y:S01]  /*b2d0*/  HMMA.16816.F32.BF16 R128, R132, R146, R128 ;  /* 0x000000928480723c */ /* 0x000fe20000041880 */
[----:B------:R-:W1:Y:S06]  /*b2e0*/  LDSM.16.MT88.4 R144, [R241+0x1900] ;  /* 0x00190000f190783b */ /* 0x000e6c0000004200 */
[----:B------:R-:W-:Y:S02]  /*b2f0*/  F2FP.BF16.PACK_AB R134, R157, R163 ;  /* 0x000000a39d86723e */ /* 0x000fe400000010ff */
[----:B------:R-:W-:Y:S02]  /*b300*/  F2FP.BF16.PACK_AB R135, R156, R179 ;  /* 0x000000b39c87723e */ /* 0x000fe400000010ff */
[----:B------:R-:W-:Y:S01]  /*b310*/  LDSM.16.MT88.4 R156, [R241+0x2900] ;  /* 0x00290000f19c783b */ /* 0x000fe20000004200 */
[----:B------:R-:W-:Y:S02]  /*b320*/  F2FP.BF16.PACK_AB R132, R155, R162 ;  /* 0x000000a29b84723e */ /* 0x000fe400000010ff */
[----:B------:R-:W-:Y:S07]  /*b330*/  F2FP.BF16.PACK_AB R133, R160, R154 ;  /* 0x0000009aa085723e */ /* 0x000fee00000010ff */
        /* <DEDUP_REMOVED lines=46> */
[----:B------:R-:W-:Y:S01]  /*b620*/  HMMA.16816.F32.BF16 R128, R132, R142, R128 ;  /* 0x0000008e8480723c */ /* 0x000fe20000041880 */
[----:B------:R-:W-:Y:S06]  /*b630*/  LDSM.16.MT88.4 R140, [R247+0x5100] ;  /* 0x00510000f78c783b */ /* 0x000fec0000004200 */
[----:B------:R-:W-:Y:S02]  /*b640*/  F2FP.BF16.PACK_AB R132, R212, R210 ;  /* 0x000000d2d484723e */ /* 0x000fe400000010ff */
[----:B------:R-:W-:Y:S03]  /*b650*/  F2FP.BF16.PACK_AB R133, R208, R206 ;  /* 0x000000ced085723e */ /* 0x000fe600000010ff */
[----:B------:R-:W-:Y:S02]  /*b660*/  F2FP.BF16.PACK_AB R134, R207, R209 ;  /* 0x000000d1cf86723e */ /* 0x000fe400000010ff */
[----:B------:R-:W-:Y:S07]  /*b670*/  F2FP.BF16.PACK_AB R135, R199, R205 ;  /* 0x000000cdc787723e */ /* 0x000fee00000010ff */
        /* <DEDUP_REMOVED lines=14> */
[----:B------:R-:W4:Y:S07]  /*b760*/  LDSM.16.MT88.4 R140, [R247+0x8100] ;  /* 0x00810000f78c783b */ /* 0x000f2e0000004200 */
        /* <DEDUP_REMOVED lines=23> */
[----:B------:R-:W-:Y:S07]  /*b8e0*/  LDSM.16.MT88.4 R140, [R247+0x5900] ;  /* 0x00590000f78c783b */ /* 0x000fee0000004200 */
[C---:B-1----:R-:W-:Y:S07]  /*b8f0*/  HMMA.16816.F32.BF16 R108, R132.reuse, R144, R108 ;  /* 0x00000090846c723c */ /* 0x042fee000004186c */
[----:B------:R-:W-:Y:S01]  /*b900*/  MOV R144, R171 ;  /* 0x000000ab00907202 */ /* 0x000fe20000000f00 */
[C---:B------:R-:W-:Y:S04]  /*b910*/  HMMA.16816.F32.BF16 R112, R132.reuse, R146, R112 ;  /* 0x000000928470723c */ /* 0x040fe80000041870 */
[----:B------:R-:W-:Y:S03]  /*b920*/  MOV R145, R170 ;  /* 0x000000aa00917202 */ /* 0x000fe60000000f00 */
[----:B------:R-:W-:Y:S01]  /*b930*/  MOV R146, R177 ;  /* 0x000000b100927202 */ /* 0x000fe20000000f00 */
[C---:B---3--:R-:W-:Y:S04]  /*b940*/  HMMA.16816.F32.BF16 R116, R132.reuse, R148, R116 ;  /* 0x000000948474723c */ /* 0x048fe80000041874 */
[----:B------:R-:W-:Y:S04]  /*b950*/  MOV R147, R176 ;  /* 0x000000b000937202 */ /* 0x000fe80000000f00 */
[C---:B------:R-:W-:Y:S01]  /*b960*/  HMMA.16816.F32.BF16 R120, R132.reuse, R150, R120 ;  /* 0x000000968478723c */ /* 0x040fe20000041878 */
[----:B------:R-:W1:Y:S07]  /*b970*/  LDSM.16.MT88.4 R148, [R240+0x2900] ;  /* 0x00290000f094783b */ /* 0x000e6e0000004200 */
[C---:B--2---:R-:W-:Y:S07]  /*b980*/  HMMA.16816.F32.BF16 R124, R132.reuse, R136, R124 ;  /* 0x00000088847c723c */ /* 0x044fee000004187c */
[----:B------:R-:W-:Y:S01]  /*b990*/  MOV R137, R169 ;  /* 0x000000a900897202 */ /* 0x000fe20000000f00 */
[----:B------:R-:W-:Y:S01]  /*b9a0*/  HMMA.16816.F32.BF16 R128, R132, R138, R128 ;  /* 0x0000008a8480723c */ /* 0x000fe20000041880 */
[----:B------:R-:W2:Y:S03]  /*b9b0*/  LDSM.16.MT88.4 R132, [R242+0x5900] ;  /* 0x00590000f284783b */ /* 0x000ea60000004200 */
[----:B------:R-:W-:Y:S03]  /*b9c0*/  MOV R136, R168 ;  /* 0x000000a800887202 */ /* 0x000fe60000000f00 */
[----:B------:R-:W-:Y:S01]  /*b9d0*/  MOV R138, R162 ;  /* 0x000000a2008a7202 */ /* 0x000fe20000000f00 */
[C---:B------:R-:W-:Y:S01]  /*b9e0*/  HMMA.16816.F32.BF16 R176, R180.reuse, R172, R4 ;  /* 0x000000acb4b0723c */ /* 0x040fe20000041804 */
[----:B------:R-:W3:Y:S04]  /*b9f0*/  LDSM.16.MT88.4 R4, [R241+0x5900] ;  /* 0x00590000f104783b */ /* 0x000ee80000004200 */
[----:B------:R-:W-:Y:S03]  /*ba00*/  MOV R139, R161 ;  /* 0x000000a1008b7202 */ /* 0x000fe60000000f00 */
[C---:B------:R-:W-:Y:S07]  /*ba10*/  HMMA.16816.F32.BF16 R172, R180.reuse, R174, R8 ;  /* 0x000000aeb4ac723c */ /* 0x040fee0000041808 */
[----:B------:R-:W-:Y:S01]  /*ba20*/  MOV R10, R155 ;  /* 0x0000009b000a7202 */ /* 0x000fe20000000f00 */
[C---:B------:R-:W-:Y:S01]  /*ba30*/  HMMA.16816.F32.BF16 R168, R180.reuse, R164, R12 ;  /* 0x000000a4b4a8723c */ /* 0x040fe2000004180c */
[----:B------:R-:W-:Y:S03]  /*ba40*/  LDSM.16.MT88.4 R12, [R247+0x8900] ;  /* 0x00890000f70c783b */ /* 0x000fe60000004200 */
[----:B------:R-:W-:Y:S04]  /*ba50*/  MOV R11, R154 ;  /* 0x0000009a000b7202 */ /* 0x000fe80000000f00 */
[C---:B------:R-:W-:Y:S01]  /*ba60*/  HMMA.16816.F32.BF16 R164, R180.reuse, R166, R16 ;  /* 0x000000a6b4a4723c */ /* 0x040fe20000041810 */
[----:B------:R-:W-:Y:S07]  /*ba70*/  LDSM.16.MT88.4 R16, [R242+0x8900] ;  /* 0x00890000f210783b */ /* 0x000fee0000004200 */
[C---:B------:R-:W-:Y:S01]  /*ba80*/  HMMA.16816.F32.BF16 R160, R180.reuse, R156, R20 ;  /* 0x0000009cb4a0723c */ /* 0x040fe20000041814 */
[----:B------:R-:W-:Y:S07]  /*ba90*/  LDSM.16.MT88.4 R20, [R241+0x8900] ;  /* 0x00890000f114783b */ /* 0x000fee0000004200 */
[C---:B------:R-:W-:Y:S01]  /*baa0*/  HMMA.16816.F32.BF16 R156, R180.reuse, R158, R24 ;  /* 0x0000009eb49c723c */ /* 0x040fe20000041818 */
[----:B------:R-:W-:Y:S07]  /*bab0*/  LDSM.16.MT88.4 R24, [R240+0x8900] ;  /* 0x00890000f018783b */ /* 0x000fee0000004200 */
[C---:B-1----:R-:W-:Y:S07]  /*bac0*/  HMMA.16816.F32.BF16 R152, R180.reuse, R148, R28 ;  /* 0x00000094b498723c */ /* 0x042fee000004181c */
[----:B------:R-:W-:Y:S01]  /*bad0*/  MOV R31, R10 ;  /* 0x0000000a001f7202 */ /* 0x000fe20000000f00 */
[C---:B------:R-:W-:Y:S04]  /*bae0*/  HMMA.16816.F32.BF16 R148, R180.reuse, R150, R32 ;  /* 0x00000096b494723c */ /* 0x040fe80000041820 */
[----:B------:R-:W-:Y:S02]  /*baf0*/  MOV R30, R11 ;  /* 0x0000000b001e7202 */ /* 0x000fe40000000f00 */
[----:B------:R-:W1:Y:S01]  /*bb00*/  LDSM.16.MT88.4 R8, [R240+0x5900] ;  /* 0x00590000f008783b */ /* 0x000e620000004200 */
[----:B------:R-:W-:Y:S02]  /*bb10*/  MOV R35, R146 ;  /* 0x0000009200237202 */ /* 0x000fe40000000f00 */
[----:B------:R-:W-:Y:S03]  /*bb20*/  MOV R34, R147 ;  /* 0x0000009300227202 */ /* 0x000fe60000000f00 */
[----:B------:R-:W-:Y:S02]  /*bb30*/  MOV R33, R144 ;  /* 0x0000009000217202 */ /* 0x000fe40000000f00 */
[----:B------:R-:W-:Y:S02]  /*bb40*/  MOV R32, R145 ;  /* 0x0000009100207202 */ /* 0x000fe40000000f00 */
[C---:B------:R-:W-:Y:S03]  /*bb50*/  HMMA.16816.F32.BF16 R144, R180.reuse, R140, R36 ;  /* 0x0000008cb490723c */ /* 0x040fe60000041824 */
[----:B------:R-:W-:Y:S02]  /*bb60*/  MOV R29, R138 ;  /* 0x0000008a001d7202 */ /* 0x000fe40000000f00 */
[----:B------:R-:W-:Y:S02]  /*bb70*/  MOV R28, R139 ;  /* 0x0000008b001c7202 */ /* 0x000fe40000000f00 */
[----:B------:R-:W-:Y:S01]  /*bb80*/  MOV R39, R136 ;  /* 0x0000008800277202 */ /* 0x000fe20000000f00 */
[C---:B------:R-:W-:Y:S04]  /*bb90*/  HMMA.16816.F32.BF16 R140, R180.reuse, R142, R40 ;  /* 0x0000008eb48c723c */ /* 0x040fe80000041828 */
[----:B------:R-:W-:Y:S01]  /*bba0*/  MOV R38, R137 ;  /* 0x0000008900267202 */ /* 0x000fe20000000f00 */
[----:B------:R-:W-:Y:S03]  /*bbb0*/  FADD.FTZ R3, R39, R3 ;  /* 0x0000000327037221 */ /* 0x000fe60000010000 */
[C---:B--2---:R-:W-:Y:S04]  /*bbc0*/  HMMA.16816.F32.BF16 R136, R180.reuse, R132, R44 ;  /* 0x00000084b488723c */ /* 0x044fe8000004182c */
[----:B------:R-:W-:Y:S04]  /*bbd0*/  FADD.FTZ R3, R33, R3 ;  /* 0x0000000321037221 */ /* 0x000fe80000010000 */
[C---:B------:R-:W-:Y:S04]  /*bbe0*/  HMMA.16816.F32.BF16 R132, R180.reuse, R134, R48 ;  /* 0x00000086b484723c */ /* 0x040fe80000041830 */
[----:B------:R-:W-:Y:S04]  /*bbf0*/  FADD.FTZ R3, R35, R3 ;  /* 0x0000000323037221 */ /* 0x000fe80000010000 */
[C---:B---3--:R-:W-:Y:S04]  /*bc00*/  HMMA.16816.F32.BF16 R52, R180.reuse, R4, R52 ;  /* 0x00000004b434723c */ /* 0x048fe80000041834 */
[----:B------:R-:W-:Y:S04]  /*bc10*/  FADD.FTZ R3, R29, R3 ;  /* 0x000000031d037221 */ /* 0x000fe80000010000 */
[C---:B------:R-:W-:Y:S01]  /*bc20*/  HMMA.16816.F32.BF16 R56, R180.reuse, R6, R56 ;  /* 0x00000006b438723c */ /* 0x040fe20000041838 */
[----:B------:R-:W2:Y:S03]  /*bc30*/  LDSM.16.MT88.4 R4, [R247+0xb900] ;  /* 0x00b90000f704783b */ /* 0x000ea60000004200 */
[----:B------:R-:W-:Y:S04]  /*bc40*/  FADD.FTZ R3, R31, R3 ;  /* 0x000000031f037221 */ /* 0x000fe80000010000 */
[C---:B-1----:R-:W-:Y:S04]  /*bc50*/  HMMA.16816.F32.BF16 R60, R180.reuse, R8, R60 ;  /* 0x00000008b43c723c */ /* 0x042fe8000004183c */
[----:B------:R-:W-:Y:S04]  /*bc60*/  FADD.FTZ R3, R190, R3 ;  /* 0x00000003be037221 */ /* 0x000fe80000010000 */
[C---:B------:R-:W-:Y:S01]  /*bc70*/  HMMA.16816.F32.BF16 R64, R180.reuse, R10, R64 ;  /* 0x0000000ab440723c */ /* 0x040fe20000041840 */
[----:B------:R-:W1:Y:S03]  /*bc80*/  LDSM.16.MT88.4 R8, [R242+0xb900] ;  /* 0x00b90000f208783b */ /* 0x000e660000004200 */
[----:B------:R-:W-:Y:S04]  /*bc90*/  FADD.FTZ R3, R188, R3 ;  /* 0x00000003bc037221 */ /* 0x000fe80000010000 */
[C---:B------:R-:W-:Y:S04]  /*bca0*/  HMMA.16816.F32.BF16 R68, R180.reuse, R12, R68 ;  /* 0x0000000cb444723c */ /* 0x040fe80000041844 */
[----:B------:R-:W-:Y:S04]  /*bcb0*/  FADD.FTZ R3, R210, R3 ;  /* 0x00000003d2037221 */ /* 0x000fe80000010000 */
[C---:B------:R-:W-:Y:S01]  /*bcc0*/  HMMA.16816.F32.BF16 R72, R180.reuse, R14, R72 ;  /* 0x0000000eb448723c */ /* 0x040fe20000041848 */
[----:B------:R-:W3:Y:S03]  /*bcd0*/  LDSM.16.MT88.4 R12, [R241+0xb900] ;  /* 0x00b90000f10c783b */ /* 0x000ee60000004200 */
[----:B------:R-:W-:Y:S04]  /*bce0*/  FADD.FTZ R212, R212, R3 ;  /* 0x00000003d4d47221 */ /* 0x000fe80000010000 */
[C---:B------:R-:W-:Y:S04]  /*bcf0*/  HMMA.16816.F32.BF16 R76, R180.reuse, R16, R76 ;  /* 0x00000010b44c723c */ /* 0x040fe8000004184c */
[----:B------:R-:W-:Y:S03]  /*bd00*/  FADD.FTZ R212, R209, R212 ;  /* 0x000000d4d1d47221 */ /* 0x000fe60000010000 */
[----:B------:R-:W-:Y:S01]  /*bd10*/  FADD.FTZ R16, R38, R198 ;  /* 0x000000c626107221 */ /* 0x000fe20000010000 */
[C---:B------:R-:W-:Y:S04]  /*bd20*/  HMMA.16816.F32.BF16 R80, R180.reuse, R18, R80 ;  /* 0x00000012b450723c */ /* 0x040fe80000041850 */
[----:B------:R-:W-:Y:S02]  /*bd30*/  FADD.FTZ R207, R207, R212 ;  /* 0x000000d4cfcf7221 */ /* 0x000fe40000010000 */
[----:B------:R-:W-:Y:S02]  /*bd40*/  FADD.FTZ R16, R32, R16 ;  /* 0x0000001020107221 */ /* 0x000fe40000010000 */
        /* <DEDUP_REMOVED lines=8> */
[C---:B--2---:R-:W-:Y:S01]  /*bdd0*/  HMMA.16816.F32.BF16 R100, R180.reuse, R4, R100 ;  /* 0x00000004b464723c */ /* 0x044fe20000041864 */
[----:B------:R2:W-:Y:S07]  /*bde0*/  STL [R1+0x2c], R3 ;  /* 0x00002c0301007387 */ /* 0x0005ee0000100800 */
[C---:B------:R-:W-:Y:S01]  /*bdf0*/  HMMA.16816.F32.BF16 R104, R180.reuse, R6, R104 ;  /* 0x00000006b468723c */ /* 0x040fe20000041868 */
[----:B------:R-:W4:Y:S07]  /*be00*/  LDSM.16.MT88.4 R4, [R240+0xb900] ;  /* 0x00b90000f004783b */ /* 0x000f2e0000004200 */
[C---:B-1----:R-:W-:Y:S07]  /*be10*/  HMMA.16816.F32.BF16 R108, R180.reuse, R8, R108 ;  /* 0x00000008b46c723c */ /* 0x042fee000004186c */
[----:B------:R-:W-:Y:S01]  /*be20*/  FADD.FTZ R8, R34, R16 ;  /* 0x0000001022087221 */ /* 0x000fe20000010000 */
[C---:B------:R-:W-:Y:S04]  /*be30*/  HMMA.16816.F32.BF16 R112, R180.reuse, R10, R112 ;  /* 0x0000000ab470723c */ /* 0x040fe80000041870 */
[----:B------:R-:W-:Y:S01]  /*be40*/  FADD.FTZ R8, R28, R8 ;  /* 0x000000081c087221 */ /* 0x000fe20000010000 */
[----:B--2---:R-:W-:Y:S03]  /*be50*/  MOV R3, R0 ;  /* 0x0000000000037202 */ /* 0x004fe60000000f00 */
[C---:B---3--:R-:W-:Y:S04]  /*be60*/  HMMA.16816.F32.BF16 R116, R180.reuse, R12, R116 ;  /* 0x0000000cb474723c */ /* 0x048fe80000041874 */
[----:B------:R-:W-:Y:S04]  /*be70*/  FADD.FTZ R8, R30, R8 ;  /* 0x000000081e087221 */ /* 0x000fe80000010000 */
[C---:B------:R-:W-:Y:S04]  /*be80*/  HMMA.16816.F32.BF16 R120, R180.reuse, R14, R120 ;  /* 0x0000000eb478723c */ /* 0x040fe80000041878 */
[----:B------:R-:W-:Y:S04]  /*be90*/  FADD.FTZ R8, R187, R8 ;  /* 0x00000008bb087221 */ /* 0x000fe80000010000 */
[----:B------:R-:W-:Y:S01]  /*bea0*/  FADD.FTZ R8, R214, R8 ;  /* 0x00000008d6087221 */ /* 0x000fe20000010000 */
[C---:B----4-:R-:W-:Y:S03]  /*beb0*/  HMMA.16816.F32.BF16 R124, R180.reuse, R4, R124 ;  /* 0x00000004b47c723c */ /* 0x050fe6000004187c */
[----:B------:R-:W-:Y:S04]  /*bec0*/  FADD.FTZ R8, R189, R8 ;  /* 0x00000008bd087221 */ /* 0x000fe80000010000 */
[----:B------:R-:W-:Y:S01]  /*bed0*/  FADD.FTZ R8, R206, R8 ;  /* 0x00000008ce087221 */ /* 0x000fe20000010000 */
[----:B------:R-:W-:Y:S04]  /*bee0*/  HMMA.16816.F32.BF16 R128, R180, R6, R128 ;  /* 0x00000006b480723c */ /* 0x000fe80000041880 */
[----:B------:R-:W-:Y:S03]  /*bef0*/  FADD.FTZ R208, R208, R8 ;  /* 0x00000008d0d07221 */ /* 0x000fe60000010000 */
[----:B------:R-:W-:Y:S01]  /*bf00*/  MOV R180, R2 ;  /* 0x0000000200b47202 */ /* 0x000fe20000000f00 */
[----:B------:R-:W-:Y:S04]  /*bf10*/  FADD.FTZ R208, R205, R208 ;  /* 0x000000d0cdd07221 */ /* 0x000fe80000010000 */
[----:B------:R-:W-:Y:S04]  /*bf20*/  FADD.FTZ R199, R199, R208 ;  /* 0x000000d0c7c77221 */ /* 0x000fe80000010000 */
[----:B------:R-:W-:Y:S04]  /*bf30*/  FADD.FTZ R199, R201, R199 ;  /* 0x000000c7c9c77221 */ /* 0x000fe80000010000 */
[----:B------:R-:W-:Y:S04]  /*bf40*/  FADD.FTZ R199, R200, R199 ;  /* 0x000000c7c8c77221 */ /* 0x000fe80000010000 */
[----:B------:R-:W-:Y:S04]  /*bf50*/  FADD.FTZ R199, R211, R199 ;  /* 0x000000c7d3c77221 */ /* 0x000fe80000010000 */
[----:B------:R-:W-:Y:S01]  /*bf60*/  FADD.FTZ R183, R213, R199 ;  /* 0x000000c7d5b77221 */ /* 0x000fe20000010000 */
[----:B------:R-:W-:-:S05]  /*bf70*/  @P0 BRA `(.L_x_802) ;  /* 0xffffb48000000947 */ /* 0x000fca000383ffff */
.L_x_801:
[----:B------:R-:W2:Y:S01]  /*bf80*/  LDL.LU R4, [R1+0x2c] ;  /* 0x00002c0001047983 */ /* 0x000ea20000300800 */
[----:B------:R-:W-:-:S02]  /*bf90*/  MOV R7, 0xff800000 ;  /* 0xff80000000077802 */ /* 0x000fc40000000f00 */
[----:B------:R-:W-:Y:S01]  /*bfa0*/  MOV R8, 0xff800000 ;  /* 0xff80000000087802 */ /* 0x000fe20000000f00 */
[----:B------:R-:W1:Y:S01]  /*bfb0*/  SHFL.BFLY PT, R3, R183, 0x2, 0x1f ;  /* 0x0c401f00b7037f89 */ /* 0x000e6200000e0000 */
[----:B------:R-:W-:Y:S01]  /*bfc0*/  PLOP3.LUT P2, PT, PT, PT, PT, 0x8, 0x0 ;  /* 0x000000000000781c */ /* 0x000fe20003f4e170 */
[----:B-1----:R-:W-:-:S05]  /*bfd0*/  FADD.FTZ R183, R3, R183 ;  /* 0x000000b703b77221 */ /* 0x002fca0000010000 */
[----:B------:R-:W1:Y:S02]  /*bfe0*/  SHFL.BFLY PT, R3, R183, 0x1, 0x1f ;  /* 0x0c201f00b7037f89 */ /* 0x000e6400000e0000 */
[----:B-1----:R-:W-:-:S05]  /*bff0*/  FADD.FTZ R3, R3, R183 ;  /* 0x000000b703037221 */ /* 0x002fca0000010000 */
[----:B------:R-:W-:-:S13]  /*c000*/  FSETP.NE.FTZ.AND P0, PT, R3, RZ, PT ;  /* 0x000000ff0300720b */ /* 0x000fda0003f15000 */
[----:B------:R-:W-:-:S05]  /*c010*/  @P0 MOV R9, 0x3f317218 ;  /* 0x3f31721800090802 */ /* 0x000fca0000000f00 */
[----:B------:R-:W-:Y:S01]  /*c020*/  @P0 FMUL.FTZ R9, R9, c[0x0][0x2d0] ;  /* 0x0000b40009090a20 */ /* 0x000fe20000410000 */
[----:B--2---:R-:W1:Y:S02]  /*c030*/  SHFL.BFLY PT, R6, R4, 0x2, 0x1f ;  /* 0x0c401f0004067f89 */ /* 0x004e6400000e0000 */
[----:B-1----:R-:W-:-:S05]  /*c040*/  FADD.FTZ R6, R6, R4 ;  /* 0x0000000406067221 */ /* 0x002fca0000010000 */
[----:B------:R-:W1:Y:S02]  /*c050*/  SHFL.BFLY PT, R4, R6, 0x1, 0x1f ;  /* 0x0c201f0006047f89 */ /* 0x000e6400000e0000 */
[----:B-1----:R-:W-:Y:S02]  /*c060*/  FADD.FTZ R6, R6, R4 ;  /* 0x0000000406067221 */ /* 0x002fe40000010000 */
[----:B------:R-:W-:-:S03]  /*c070*/  CS2R R4, SRZ ;  /* 0x0000000000047805 */ /* 0x000fc6000001ff00 */
[----:B------:R-:W-:-:S03]  /*c080*/  FSETP.NE.FTZ.AND P1, PT, R6, RZ, PT ;  /* 0x000000ff0600720b */ /* 0x000fc60003f35000 */
[----:B------:R-:W1:Y:S08]  /*c090*/  @P0 MUFU.RCP R4, R3 ;  /* 0x0000000300040308 */ /* 0x000e700000001000 */
[----:B------:R-:W2:Y:S02]  /*c0a0*/  @P0 MUFU.LG2 R3, R3 ;  /* 0x0000000300030308 */ /* 0x000ea40000000c00 */
[----:B------:R-:W-:-:S05]  /*c0b0*/  @P1 MOV R10, 0x3f317218 ;  /* 0x3f317218000a1802 */ /* 0x000fca0000000f00 */
[----:B------:R-:W-:Y:S01]  /*c0c0*/  @P1 FMUL.FTZ R10, R10, c[0x0][0x2d0] ;  /* 0x0000b4000a0a1a20 */ /* 0x000fe20000410000 */
[----:B------:R-:W3:Y:S01]  /*c0d0*/  @P1 MUFU.RCP R5, R6 ;  /* 0x0000000600051308 */ /* 0x000ee20000001000 */
[C---:B-1----:R-:W-:Y:S02]  /*c0e0*/  FMUL.FTZ R178, R4.reuse, R178 ;  /* 0x000000b204b27220 */ /* 0x042fe40000410000 */
[C---:B------:R-:W-:Y:S02]  /*c0f0*/  FMUL.FTZ R179, R4.reuse, R179 ;  /* 0x000000b304b37220 */ /* 0x040fe40000410000 */
[C---:B------:R-:W-:Y:S02]  /*c100*/  FMUL.FTZ R174, R4.reuse, R174 ;  /* 0x000000ae04ae7220 */ /* 0x040fe40000410000 */
[----:B------:R-:W-:Y:S01]  /*c110*/  FMUL.FTZ R175, R4, R175 ;  /* 0x000000af04af7220 */ /* 0x000fe20000410000 */
[----:B------:R-:W1:Y:S01]  /*c120*/  @P1 MUFU.LG2 R6, R6 ;  /* 0x0000000600061308 */ /* 0x000e620000000c00 */
[----:B--2---:R-:W-:-:S02]  /*c130*/  @P0 FMUL.FTZ R3, R3, 0.69314718246459960938 ;  /* 0x3f31721803030820 */ /* 0x004fc40000410000 */
[C---:B------:R-:W-:Y:S02]  /*c140*/  FMUL.FTZ R170, R4.reuse, R170 ;  /* 0x000000aa04aa7220 */ /* 0x040fe40000410000 */
[C---:B------:R-:W-:Y:S02]  /*c150*/  FMUL.FTZ R171, R4.reuse, R171 ;  /* 0x000000ab04ab7220 */ /* 0x040fe40000410000 */
[----:B------:R-:W-:Y:S02]  /*c160*/  FMUL.FTZ R166, R4, R166 ;  /* 0x000000a604a67220 */ /* 0x000fe40000410000 */
[C---:B---3--:R-:W-:Y:S02]  /*c170*/  FMUL.FTZ R176, R5.reuse, R176 ;  /* 0x000000b005b07220 */ /* 0x048fe40000410000 */
[C---:B------:R-:W-:Y:S02]  /*c180*/  FMUL.FTZ R177, R5.reuse, R177 ;  /* 0x000000b105b17220 */ /* 0x040fe40000410000 */
[----:B------:R-:W-:-:S02]  /*c190*/  FMUL.FTZ R172, R5, R172 ;  /* 0x000000ac05ac7220 */ /* 0x000fc40000410000 */
[C---:B------:R-:W-:Y:S02]  /*c1a0*/  FMUL.FTZ R173, R5.reuse, R173 ;  /* 0x000000ad05ad7220 */ /* 0x040fe40000410000 */
[----:B-1----:R-:W-:Y:S02]  /*c1b0*/  @P1 FMUL.FTZ R6, R6, 0.69314718246459960938 ;  /* 0x3f31721806061820 */ /* 0x002fe40000410000 */
        /* <DEDUP_REMOVED lines=58> */
[----:B------:R-:W-:Y:S02]  /*c560*/  FMUL.FTZ R128, R5, R128 ;  /* 0x0000008005807220 */ /* 0x000fe40000410000 */
        /* <DEDUP_REMOVED lines=57> */
[----:B------:R-:W-:Y:S02]  /*c900*/  FMUL.FTZ R4, R4, R131 ;  /* 0x0000008304047220 */ /* 0x000fe40000410000 */
[----:B------:R-:W-:-:S02]  /*c910*/  @P1 FFMA.FTZ R7, R10, R2, R6 ;  /* 0x000000020a071223 */ /* 0x000fc40000010006 */
[----:B------:R-:W-:Y:S02]  /*c920*/  @P0 FFMA.FTZ R8, R9, R0, R3 ;  /* 0x0000000009080223 */ /* 0x000fe40000010003 */
.L_x_793:
[----:B------:R-:W-:Y:S01]  /*c930*/  USHF.R.S32.HI UR8, URZ, 0x1f, UR9 ;  /* 0x0000001f3f087899 */ /* 0x000fe20008011409 */
[----:B------:R-:W-:Y:S05]  /*c940*/  @P2 BRA `(.L_x_805) ;  /* 0x00001be000002947 */ /* 0x000fea0003800000 */
[----:B-----5:R-:W1:Y:S01]  /*c950*/  S2R R0, SR_TID.X ;  /* 0x0000000000007919 */ /* 0x020e620000002100 */
        /* <DEDUP_REMOVED lines=194> */
.L_x_806:
[----:B-1----:R-:W-:Y:S01]  /*d580*/  SHF.R.S32.HI R9, RZ, 0x1f, R10 ;  /* 0x0000001fff097819 */ /* 0x002fe2000001140a */
[----:B------:R-:W1:Y:S01]  /*d590*/  S2R R73, SR_CTAID.X ;  /* 0x0000000000497919 */ /* 0x000e620000002500 */
[----:B------:R-:W-:Y:S01]  /*d5a0*/  LOP3.LUT R5, R6, 0xffffffe0, RZ, 0xc0, !PT ;  /* 0xffffffe006057812 */ /* 0x000fe200078ec0ff */
[----:B------:R-:W-:Y:S01]  /*d5b0*/  IMAD.MOV.U32 R6, RZ, RZ, c[0x0][0x4e8] ;  /* 0x00013a00ff067624 */ /* 0x000fe200078e00ff */
[----:B------:R-:W-:Y:S01]  /*d5c0*/  LEA.HI R9, R9, R10, RZ, 0x3 ;  /* 0x0000000a09097211 */ /* 0x000fe200078f18ff */
[----:B------:R-:W-:Y:S01]  /*d5d0*/  ULDC.64 UR4, c[0x0][0x3a0] ;  /* 0x0000e80000047ab9 */ /* 0x000fe20000000a00 */
[----:B------:R-:W-:Y:S01]  /*d5e0*/  BSSY B0, `(.L_x_807) ;  /* 0x0000097000007945 */ /* 0x000fe20003800000 */
[----:B------:R-:W-:Y:S01]  /*d5f0*/  IMAD.IADD R5, R0, 0x1, -R5 ;  /* 0x0000000100057824 */ /* 0x000fe200078e0a05 */
[----:B------:R-:W-:Y:S01]  /*d600*/  LOP3.LUT R9, R9, 0xffffff8, RZ, 0xc0, !PT ;  /* 0x0ffffff809097812 */ /* 0x000fe200078ec0ff */
[----:B------:R-:W-:Y:S01]  /*d610*/  UMOV UR15, UR17 ;  /* 0x00000011000f7c82 */ /* 0x000fe20008000000 */
[----:B------:R-:W-:Y:S01]  /*d620*/  ISETP.NE.AND P1, PT, R6, 0x1, PT ;  /* 0x000000010600780c */ /* 0x000fe20003f25270 */
        /* <DEDUP_REMOVED lines=16> */
[----:B------:R-:W-:Y:S01]  /*d730*/  LEA.HI R3, R2, R0, RZ, 0x3 ;  /* 0x0000000002037211 */ /* 0x000fe200078f18ff */
[----:B------:R-:W-:Y:S01]  /*d740*/  USEL UR16, UR16, URZ, !UP1 ;  /* 0x0000003f10107287 */ /* 0x000fe2000c800000 */
[--C-:B------:R-:W-:Y:S01]  /*d750*/  IMAD R9, R9, 0x8, R6.reuse ;  /* 0x0000000809097824 */ /* 0x100fe200078e0206 */
[----:B------:R-:W-:Y:S01]  /*d760*/  UIMAD.WIDE.U32 UR14, UR9, UR6, UR14 ;  /* 0x00000006090e72a5 */ /* 0x000fe2000f8e000e */
[----:B------:R-:W-:Y:S01]  /*d770*/  LOP3.LUT R10, R3, 0xfffffff8, RZ, 0xc0, !PT ;  /* 0xfffffff8030a7812 */ /* 0x000fe200078ec0ff */
[----:B------:R-:W-:Y:S01]  /*d780*/  UIMAD UR10, UR9, UR7, UR10 ;  /* 0x00000007090a72a4 */ /* 0x000fe2000f8e020a */
[----:B------:R-:W-:Y:S01]  /*d790*/  SHF.R.S32.HI R3, RZ, 0x3, R3 ;  /* 0x00000003ff037819 */ /* 0x000fe20000011403 */
[----:B------:R-:W-:Y:S01]  /*d7a0*/  USEL UR11, UR11, URZ, !UP1 ;  /* 0x0000003f0b0b7287 */ /* 0x000fe2000c800000 */
[C---:B-1----:R-:W-:Y:S01]  /*d7b0*/  LEA R9, R73.reuse, R9, 0x7 ;  /* 0x0000000949097211 */ /* 0x042fe200078e38ff */
[----:B------:R-:W-:Y:S01]  /*d7c0*/  ULDC.64 UR6, c[0x0][0x498] ;  /* 0x0001260000067ab9 */ /* 0x000fe20000000a00 */
[----:B------:R-:W-:Y:S01]  /*d7d0*/  IMAD R6, R73, 0x80, R6 ;  /* 0x0000008049067824 */ /* 0x000fe200078e0206 */
[----:B------:R-:W-:Y:S01]  /*d7e0*/  UIMAD UR20, UR16, UR6, URZ ;  /* 0x00000006101472a4 */ /* 0x000fe2000f8e023f */
[----:B------:R-:W-:Y:S01]  /*d7f0*/  IMAD.SHL.U32 R12, R3, 0x40, RZ ;  /* 0x00000040030c7824 */ /* 0x000fe200078e00ff */
[----:B------:R-:W-:Y:S01]  /*d800*/  UIADD3 UR15, UR15, UR10, URZ ;  /* 0x0000000a0f0f7290 */ /* 0x000fe2000fffe03f */
[----:B------:R-:W-:Y:S01]  /*d810*/  @P1 IMAD.HI.U32 R5, R9, c[0x0][0x4ec], RZ ;  /* 0x00013b0009051a27 */ /* 0x000fe200078e00ff */
[----:B------:R-:W-:-:S02]  /*d820*/  UIMAD UR7, UR11, UR7, UR20 ;  /* 0x000000070b0772a4 */ /* 0x000fc4000f8e0214 */
[----:B------:R-:W-:Y:S01]  /*d830*/  UIMAD.WIDE.U32 UR14, UR11, UR6, UR14 ;  /* 0x000000060b0e72a5 */ /* 0x000fe2000f8e000e */
[----:B------:R-:W-:Y:S01]  /*d840*/  IMAD.MOV.U32 R16, RZ, RZ, R9 ;  /* 0x000000ffff107224 */ /* 0x000fe200078e0009 */
[----:B------:R-:W-:Y:S01]  /*d850*/  @P1 SHF.R.U32.HI R16, RZ, c[0x0][0x4f0], R5 ;  /* 0x00013c00ff101a19 */ /* 0x000fe20000011605 */
[----:B------:R-:W-:Y:S01]  /*d860*/  ULDC.64 UR4, c[0x0][0x3e8] ;  /* 0x0000fa0000047ab9 */ /* 0x000fe20000000a00 */
[----:B------:R-:W-:Y:S01]  /*d870*/  LEA.HI R5, R2, R0, RZ, 0x6 ;  /* 0x0000000002057211 */ /* 0x000fe200078f30ff */
[----:B------:R-:W-:Y:S01]  /*d880*/  IMAD.IADD R0, R0, 0x1, -R10 ;  /* 0x0000000100007824 */ /* 0x000fe200078e0a0a */
[--C-:B------:R-:W-:Y:S01]  /*d890*/  SHF.R.S32.HI R10, RZ, 0x1f, R16.reuse ;  /* 0x0000001fff0a7819 */ /* 0x100fe20000011410 */
[----:B------:R-:W-:Y:S01]  /*d8a0*/  IMAD.MOV R2, RZ, RZ, -R16 ;  /* 0x000000ffff027224 */ /* 0x000fe200078e0a10 */
[----:B------:R-:W-:Y:S01]  /*d8b0*/  IADD3 R16, P0, R16, UR14, RZ ;  /* 0x0000000e10107c10 */ /* 0x000fe2000ff1e0ff */
[----:B------:R-:W-:Y:S01]  /*d8c0*/  UIMAD UR8, UR8, UR4, URZ ;  /* 0x00000004080872a4 */ /* 0x000fe2000f8e023f */
[----:B------:R-:W-:Y:S01]  /*d8d0*/  LOP3.LUT R12, R12, 0x1c0, RZ, 0xc0, !PT ;  /* 0x000001c00c0c7812 */ /* 0x000fe200078ec0ff */
[----:B------:R-:W-:Y:S01]  /*d8e0*/  IMAD R9, R2, c[0x0][0x4e8], R9 ;  /* 0x00013a0002097a24 */ /* 0x000fe200078e0209 */
[----:B------:R-:W-:Y:S01]  /*d8f0*/  UIADD3 UR19, UR19, UR17, URZ ;  /* 0x0000001113137290 */ /* 0x000fe2000fffe03f */
[----:B------:R-:W-:Y:S01]  /*d900*/  IMAD.U32 R2, RZ, RZ, UR7 ;  /* 0x00000007ff027e24 */ /* 0x000fe2000f8e00ff */
[----:B------:R-:W-:Y:S01]  /*d910*/  UIMAD UR5, UR9, UR5, UR8 ;  /* 0x00000005090572a4 */ /* 0x000fe2000f8e0208 */
[----:B------:R-:W-:Y:S01]  /*d920*/  IMAD.SHL.U32 R5, R5, 0x8, RZ ;  /* 0x0000000805057824 */ /* 0x000fe200078e00ff */
[----:B------:R-:W-:Y:S01]  /*d930*/  SHF.R.S32.HI R11, RZ, 0x1f, R9 ;  /* 0x0000001fff0b7819 */ /* 0x000fe20000011409 */
[----:B------:R-:W-:Y:S01]  /*d940*/  UIMAD.WIDE.U32 UR18, UR9, UR4, UR18 ;  /* 0x00000004091272a5 */ /* 0x000fe2000f8e0012 */
[----:B------:R-:W-:Y:S01]  /*d950*/  IADD3.X R17, R10, UR15, R2, P0, !PT ;  /* 0x0000000f0a117c10 */ /* 0x000fe200087fe402 */
[----:B------:R-:W-:Y:S01]  /*d960*/  ULDC.64 UR6, c[0x0][0x3f0] ;  /* 0x0000fc0000067ab9 */ /* 0x000fe20000000a00 */
[----:B------:R-:W-:Y:S01]  /*d970*/  LEA R2, R0, R3, 0x5 ;  /* 0x0000000300027211 */ /* 0x000fe200078e28ff */
[----:B------:R-:W-:Y:S01]  /*d980*/  IMAD R11, R11, c[0x0][0x488], RZ ;  /* 0x000122000b0b7a24 */ /* 0x000fe200078e02ff */
[----:B------:R-:W-:Y:S01]  /*d990*/  UIMAD UR16, UR16, UR6, URZ ;  /* 0x00000006101072a4 */ /* 0x000fe2000f8e023f */
[----:B------:R-:W-:Y:S01]  /*d9a0*/  IMAD.WIDE.U32 R16, R9, c[0x0][0x488], R16 ;  /* 0x0001220009107a25 */ /* 0x000fe200078e0010 */
[----:B------:R-:W-:-:S02]  /*d9b0*/  UIADD3 UR19, UR19, UR5, URZ ;  /* 0x0000000513137290 */ /* 0x000fc4000fffe03f */
[----:B------:R-:W-:Y:S01]  /*d9c0*/  UIMAD UR7, UR11, UR7, UR16 ;  /* 0x000000070b0772a4 */ /* 0x000fe2000f8e0210 */
[----:B------:R-:W-:Y:S01]  /*d9d0*/  IMAD R11, R9, c[0x0][0x48c], R11 ;  /* 0x00012300090b7a24 */ /* 0x000fe200078e020b */
[----:B------:R-:W-:Y:S01]  /*d9e0*/  LEA R10, P0, R16, c[0x0][0x450], 0x2 ;  /* 0x00011400100a7a11 */ /* 0x000fe200078010ff */
[----:B------:R-:W-:Y:S01]  /*d9f0*/  IMAD R2, R73, 0x80, R2 ;  /* 0x0000008049027824 */ /* 0x000fe200078e0202 */
[----:B------:R-:W-:Y:S01]  /*da00*/  SHF.R.U32.HI R9, RZ, 0x3, R12 ;  /* 0x00000003ff097819 */ /* 0x000fe2000001160c */
[----:B------:R-:W-:Y:S01]  /*da10*/  IMAD.SHL.U32 R0, R0, 0x8, RZ ;  /* 0x0000000800007824 */ /* 0x000fe200078e00ff */
[----:B------:R-:W-:Y:S01]  /*da20*/  UIMAD.WIDE.U32 UR18, UR11, UR6, UR18 ;  /* 0x000000060b1272a5 */ /* 0x000fe2000f8e0012 */
[----:B------:R-:W-:Y:S02]  /*da30*/  IMAD.IADD R11, R17, 0x1, R11 ;  /* 0x00000001110b7824 */ /* 0x000fe400078e020b */
[----:B------:R-:W-:Y:S01]  /*da40*/  @P1 IMAD.HI.U32 R13, R2, c[0x0][0x4ec], RZ ;  /* 0x00013b00020d1a27 */ /* 0x000fe200078e00ff */
[----:B------:R-:W-:Y:S01]  /*da50*/  LOP3.LUT R12, R12, 0x38, R0, 0xf8, !PT ;  /* 0x000000380c0c7812 */ /* 0x000fe200078ef800 */
[----:B------:R-:W-:Y:S01]  /*da60*/  UIADD3 UR7, UR19, UR7, URZ ;  /* 0x0000000713077290 */ /* 0x000fe2000fffe03f */
[----:B------:R-:W-:Y:S01]  /*da70*/  LEA.HI.X R11, R16, c[0x0][0x454], R11, 0x2, P0 ;  /* 0x00011500100b7a11 */ /* 0x000fe200000f140b */
[----:B------:R-:W-:Y:S01]  /*da80*/  IMAD.MOV.U32 R14, RZ, RZ, R2 ;  /* 0x000000ffff0e7224 */ /* 0x000fe200078e0002 */
[----:B------:R-:W-:Y:S01]  /*da90*/  @P1 SHF.R.U32.HI R14, RZ, c[0x0][0x4f0], R13 ;  /* 0x00013c00ff0e1a19 */ /* 0x000fe2000001160d */
[----:B------:R-:W-:Y:S01]  /*daa0*/  IMAD.U32 R19, RZ, RZ, UR19 ;  /* 0x00000013ff137e24 */ /* 0x000fe2000f8e00ff */
[----:B------:R-:W-:Y:S01]  /*dab0*/  LOP3.LUT R9, R12, R9, RZ, 0x3c, !PT ;  /* 0x000000090c097212 */ /* 0x000fe200078e3cff */
[----:B------:R-:W-:Y:S01]  /*dac0*/  SHFL.IDX PT, R13, R11, RZ, 0x1c1f ;  /* 0x001c1fff0b0d7589 */ /* 0x000fe200000e0000 */
[--C-:B------:R-:W-:Y:S01]  /*dad0*/  SHF.R.S32.HI R16, RZ, 0x1f, R14.reuse ;  /* 0x0000001fff107819 */ /* 0x100fe2000001140e */
[----:B------:R-:W-:Y:S01]  /*dae0*/  IMAD.MOV R15, RZ, RZ, -R14 ;  /* 0x000000ffff0f7224 */ /* 0x000fe200078e0a0e */
[----:B------:R-:W-:Y:S01]  /*daf0*/  MOV R18, UR18 ;  /* 0x0000001200127c02 */ /* 0x000fe20008000f00 */
[----:B------:R-:W1:Y:S01]  /*db00*/  SHFL.IDX PT, R12, R10, RZ, 0x1c1f ;  /* 0x001c1fff0a0c7589 */ /* 0x000e6200000e0000 */
[----:B------:R-:W-:Y:S01]  /*db10*/  IMAD.U32 R19, RZ, RZ, UR7 ;  /* 0x00000007ff137e24 */ /* 0x000fe2000f8e00ff */
[----:B------:R-:W-:Y:S01]  /*db20*/  LOP3.LUT R5, R9, 0x7ffffe00, R5, 0xf8, !PT ;  /* 0x7ffffe0009057812 */ /* 0x000fe200078ef805 */
[----:B------:R-:W-:Y:S01]  /*db30*/  IMAD R15, R15, c[0x0][0x4e8], R2 ;  /* 0x00013a000f0f7a24 */ /* 0x000fe200078e0202 */
[----:B------:R-:W-:Y:S01]  /*db40*/  SHFL.IDX PT, R10, R10, 0x1, 0x1c1f ;  /* 0x003c1f000a0a7f89 */ /* 0x000fe200000e0000 */
[----:B-----5:R-:W-:Y:S01]  /*db50*/  IMAD R2, R4, c[0x0][0x4e8], RZ ;  /* 0x00013a0004027a24 */ /* 0x020fe200078e02ff */
[----:B------:R-:W-:Y:S01]  /*db60*/  IADD3 R4, R6, 0x8, RZ ;  /* 0x0000000806047810 */ /* 0x000fe20007ffe0ff */
[----:B------:R-:W-:Y:S01]  /*db70*/  IMAD R16, R16, c[0x0][0x3e0], RZ ;  /* 0x0000f80010107a24 */ /* 0x000fe200078e02ff */
[----:B------:R-:W2:Y:S01]  /*db80*/  SHFL.IDX PT, R11, R11, 0x1, 0x1c1f ;  /* 0x003c1f000b0b7f89 */ /* 0x000ea200000e0000 */
[----:B------:R-:W-:Y:S01]  /*db90*/  IMAD.WIDE.U32 R18, R14, c[0x0][0x3e0], R18 ;  /* 0x0000f8000e127a25 */ /* 0x000fe200078e0012 */
[----:B------:R-:W-:-:S02]  /*dba0*/  ISETP.GE.OR P1, PT, R6, R2, P2 ;  /* 0x000000020600720c */ /* 0x000fc40001726670 */
[----:B------:R-:W-:Y:S01]  /*dbb0*/  ISETP.GE.OR P0, PT, R4, R2, P2 ;  /* 0x000000020400720c */ /* 0x000fe20001706670 */
[----:B------:R-:W-:Y:S01]  /*dbc0*/  IMAD R16, R14, c[0x0][0x3e4], R16 ;  /* 0x0000f9000e107a24 */ /* 0x000fe200078e0210 */
[----:B------:R-:W-:Y:S01]  /*dbd0*/  SHF.R.S32.HI R6, RZ, 0x1f, R15 ;  /* 0x0000001fff067819 */ /* 0x000fe2000001140f */
[----:B------:R-:W-:-:S03]  /*dbe0*/  IMAD R73, R73, 0x80, R3 ;  /* 0x0000008049497824 */ /* 0x000fc600078e0203 */
[----:B------:R-:W-:Y:S01]  /*dbf0*/  IADD3 R19, R19, R16, RZ ;  /* 0x0000001013137210 */ /* 0x000fe20007ffe0ff */
[----:B------:R-:W-:Y:S02]  /*dc00*/  IMAD R6, R6, c[0x0][0x3d8], RZ ;  /* 0x0000f60006067a24 */ /* 0x000fe400078e02ff */
[----:B------:R-:W-:Y:S02]  /*dc10*/  IMAD.SHL.U32 R16, R5, 0x2, RZ ;  /* 0x0000000205107824 */ /* 0x000fe400078e00ff */
[C---:B------:R-:W-:Y:S01]  /*dc20*/  IMAD R17, R15.reuse, c[0x0][0x3dc], R6 ;  /* 0x0000f7000f117a24 */ /* 0x040fe200078e0206 */
[----:B-1----:R1:W-:Y:S01]  /*dc30*/  @!P1 ST.E [R12.64], R7 ;  /* 0x000000070c009985 */ /* 0x0023e2000c10190c */
[----:B------:R-:W-:-:S04]  /*dc40*/  IMAD.WIDE.U32 R74, R15, c[0x0][0x3d8], R18 ;  /* 0x0000f6000f4a7a25 */ /* 0x000fc800078e0012 */
[----:B------:R-:W-:Y:S01]  /*dc50*/  IMAD.IADD R17, R75, 0x1, R17 ;  /* 0x000000014b117824 */ /* 0x000fe200078e0211 */
[----:B--2---:R1:W-:Y:S01]  /*dc60*/  @!P0 ST.E [R10.64], R8 ;  /* 0x000000080a008985 */ /* 0x0043e2000c10190c */
        /* <DEDUP_REMOVED lines=46> */
.L_x_808:
[----:B--234-:R-:W-:Y:S05]  /*df50*/  BSYNC B0 ;  /* 0x0000000000007941 */ /* 0x01cfea0003800000 */
.L_x_807:
        /* <DEDUP_REMOVED lines=30> */
.L_x_810:
[----:B------:R-:W-:Y:S05]  /*e140*/  BSYNC B0 ;  /* 0x0000000000007941 */ /* 0x000fea0003800000 */
.L_x_809:
        /* <DEDUP_REMOVED lines=30> */
.L_x_812:
[----:B------:R-:W-:Y:S05]  /*e330*/  BSYNC B0 ;  /* 0x0000000000007941 */ /* 0x000fea0003800000 */
.L_x_811:
        /* <DEDUP_REMOVED lines=31> */
.L_x_805:
        /* <DEDUP_REMOVED lines=10> */
[----:B-----5:R-:W2:Y:S01]  /*e5d0*/  @P0 LDG.E R0, [R6.64] ;  /* 0x0000000c06000981 */ /* 0x020ea2000c1e1900 */
        /* <DEDUP_REMOVED lines=20> */
.L_x_813:
        /* <DEDUP_REMOVED lines=43> */
.L_x_815:
[----:B------:R-:W-:Y:S05]  /*e9d0*/  BSYNC B0 ;  /* 0x0000000000007941 */ /* 0x000fea0003800000 */
.L_x_814:
        /* <DEDUP_REMOVED lines=20> */
[----:B------:R-:W-:Y:S01]  /*eb20*/  UIMAD UR7, UR9, UR5, UR7 ;  /* 0x00000005090772a4 */ /* 0x000fe2000f8e0207 */
[C---:B-1----:R-:W-:Y:S02]  /*eb30*/  IMAD R4, R0.reuse, 0x80, R4 ;  /* 0x0000008000047824 */ /* 0x042fe400078e0204 */
[----:B------:R-:W-:Y:S01]  /*eb40*/  IMAD R3, R0, 0x80, R3 ;  /* 0x0000008000037824 */ /* 0x000fe200078e0203 */
[----:B------:R-:W-:Y:S01]  /*eb50*/  ULDC.64 UR4, c[0x0][0x3f0] ;  /* 0x0000fc0000047ab9 */ /* 0x000fe20000000a00 */
[----:B------:R-:W-:Y:S01]  /*eb60*/  IADD3 R8, R9, 0x40, RZ ;  /* 0x0000004009087810 */ /* 0x000fe20007ffe0ff */
[----:B------:R-:W-:Y:S01]  /*eb70*/  UIMAD UR6, UR6, UR4, URZ ;  /* 0x00000004060672a4 */ /* 0x000fe2000f8e023f */
[----:B------:R-:W-:Y:S01]  /*eb80*/  @P0 IMAD.HI.U32 R2, R3, c[0x0][0x4ec], RZ ;  /* 0x00013b0003020a27 */ /* 0x000fe200078e00ff */
[----:B------:R-:W-:-:S02]  /*eb90*/  UIADD3 UR17, UR7, UR17, URZ ;  /* 0x0000001107117290 */ /* 0x000fc4000fffe03f */
        /* <DEDUP_REMOVED lines=49> */
.L_x_817:
[----:B------:R-:W-:Y:S05]  /*eeb0*/  BSYNC B0 ;  /* 0x0000000000007941 */ /* 0x000fea0003800000 */
.L_x_816:
        /* <DEDUP_REMOVED lines=27> */
.L_x_819:
[----:B------:R-:W-:Y:S05]  /*f070*/  BSYNC B0 ;  /* 0x0000000000007941 */ /* 0x000fea0003800000 */
.L_x_818:
        /* <DEDUP_REMOVED lines=27> */
.L_x_821:
[----:B------:R-:W-:Y:S05]  /*f230*/  BSYNC B0 ;  /* 0x0000000000007941 */ /* 0x000fea0003800000 */
.L_x_820:
        /* <DEDUP_REMOVED lines=28> */
.L_x_822:
        /* <DEDUP_REMOVED lines=16> */
.L_x_1780:


//--------------------- .text._ZN7cutlass13device_kernelIN5flash19enable_sm80_to_sm89INS1_16FlashAttnFwdSm80INS1_25CollectiveMainloopFwdSm80ILi8ELi1ELb0EN4cute5tupleIJNS5_1CILi128EEENS7_ILi48EEENS7_ILi256EEEEEELi256ENS_10bfloat16_tEfNS_4arch4Sm80ELb0ELb0ELb1ELb1ELb1ELb1ELb1ELb0EEENS1_21CollectiveEpilogueFwdINS6_IJS8_SA_S9_EEENS6_IJNS7_ILi1EEESI_SI_EEESC_SE_Li256ELb1ELb1ELb0ELb0EEENS1_19SingleTileSchedulerILb1ELb0ELb1ELi128EEEEEEEEEvNT_6ParamsE --------------------------
	.section	.text._ZN7cutlass13device_kernelIN5flash19enable_sm80_to_sm89INS1_16FlashAttnFwdSm80INS1_25CollectiveMainloopFwdSm80ILi8ELi1ELb0EN4cute5tupleIJNS5_1CILi128EEENS7_ILi48EEENS7_ILi256EEEEEELi256ENS_10bfloat16_tEfNS_4arch4Sm80ELb0ELb0ELb1ELb1ELb1ELb1ELb1ELb0EEENS1_21CollectiveEpilogueFwdINS6_IJS8_SA_S9_EEENS6_IJNS7_ILi1EEESI_SI_EEESC_SE_Li256ELb1ELb1ELb0ELb0EEENS1_19SingleTileSchedulerILb1ELb0ELb1ELi128EEEEEEEEEvNT_6ParamsE,"ax",@progbits
	.sectioninfo	@"SHI_REGISTERS=255"
	.align	128
.text._ZN7cutlass13device_kernelIN5flash19enable_sm80_to_sm89INS1_16FlashAttnFwdSm80INS1_25CollectiveMainloopFwdSm80ILi8ELi1ELb0EN4cute5tupleIJNS5_1CILi128EEENS7_ILi48EEENS7_ILi256EEEEEELi256ENS_10bfloat16_tEfNS_4arch4Sm80ELb0ELb0ELb1ELb1ELb1ELb1ELb1ELb0EEENS1_21CollectiveEpilogueFwdINS6_IJS8_SA_S9_EEENS6_IJNS7_ILi1EEESI_SI_EEESC_SE_Li256ELb1ELb1ELb0ELb0EEENS1_19SingleTileSchedulerILb1ELb0ELb1ELi128EEEEEEEEEvNT_6ParamsE:
        .type           _ZN7cutlass13device_kernelIN5flash19enable_sm80_to_sm89INS1_16FlashAttnFwdSm80INS1_25CollectiveMainloopFwdSm80ILi8ELi1ELb0EN4cute5tupleIJNS5_1CILi128EEENS7_ILi48EEENS7_ILi256EEEEEELi256ENS_10bfloat16_tEfNS_4arch4Sm80ELb0ELb0ELb1ELb1ELb1ELb1ELb1ELb0EEENS1_21CollectiveEpilogueFwdINS6_IJS8_SA_S9_EEENS6_IJNS7_ILi1EEESI_SI_EEESC_SE_Li256ELb1ELb1ELb0ELb0EEENS1_19SingleTileSchedulerILb1ELb0ELb1ELi128EEEEEEEEEvNT_6ParamsE,@function
        .size           _ZN7cutlass13device_kernelIN5flash19enable_sm80_to_sm89INS1_16FlashAttnFwdSm80INS1_25CollectiveMainloopFwdSm80ILi8ELi1ELb0EN4cute5tupleIJNS5_1CILi128EEENS7_ILi48EEENS7_ILi256EEEEEELi256ENS_10bfloat16_tEfNS_4arch4Sm80ELb0ELb0ELb1ELb1ELb1ELb1ELb1ELb0EEENS1_21CollectiveEpilogueFwdINS6_IJS8_SA_S9_EEENS6_IJNS7_ILi1EEESI_SI_EEESC_SE_Li256ELb1ELb1ELb0ELb0EEENS1_19SingleTileSchedulerILb1ELb0ELb1ELi128EEEEEEEEEvNT_6ParamsE,(.L_x_1781 - _ZN7cutlass13device_kernelIN5flash19enable_sm80_to_sm89INS1_16FlashAttnFwdSm80INS1_25CollectiveMainloopFwdSm80ILi8ELi1ELb0EN4cute5tupleIJNS5_1CILi128EEENS7_ILi48EEENS7_ILi256EEEEEELi256ENS_10bfloat16_tEfNS_4arch4Sm80ELb0ELb0ELb1ELb1ELb1ELb1ELb1ELb0EEENS1_21CollectiveEpilogueFwdINS6_IJS8_SA_S9_EEENS6_IJNS7_ILi1EEESI_SI_EEESC_SE_Li256ELb1ELb1ELb0ELb0EEENS1_19SingleTileSchedulerILb1ELb0ELb1ELi128EEEEEEEEEvNT_6ParamsE)
        .other          _ZN7cutlass13device_kernelIN5flash19enable_sm80_to_sm89INS1_16FlashAttnFwdSm80INS1_25CollectiveMainloopFwdSm80ILi8ELi1ELb0EN4cute5tupleIJNS5_1CILi128EEENS7_ILi48EEENS7_ILi256EEEEEELi256ENS_10bfloat16_tEfNS_4arch4Sm80ELb0ELb0ELb1ELb1ELb1ELb1ELb1ELb0EEENS1_21CollectiveEpilogueFwdINS6_IJS8_SA_S9_EEENS6_IJNS7_ILi1EEESI_SI_EEESC_SE_Li256ELb1ELb1ELb0ELb0EEENS1_19SingleTileSchedulerILb1ELb0ELb1ELi128EEEEEEEEEvNT_6ParamsE,@"STO_CUDA_ENTRY STV_DEFAULT"
_ZN7cutlass13device_kernelIN5flash19enable_sm80_to_sm89INS1_16FlashAttnFwdSm80INS1_25CollectiveMainloopFwdSm80ILi8ELi1ELb0EN4cute5tupleIJNS5_1CILi128EEENS7_ILi48EEENS7_ILi256EEEEEELi256ENS_10bfloat16_tEfNS_4arch4Sm80ELb0ELb0ELb1ELb1ELb1ELb1ELb1ELb0EEENS1_21CollectiveEpilogueFwdINS6_IJS8_SA_S9_EEENS6_IJNS7_ILi1EEESI_SI_EEESC_SE_Li256ELb1ELb1ELb0ELb0EEENS1_19SingleTileSchedulerILb1ELb0ELb1ELi128EEEEEEEEEvNT_6ParamsE:
[----:B------:R-:W-:Y:S02]  /*0000*/  MOV R1, c[0x0][0x28] ;  /* 0x00000a0000017a02 */ /* 0x000fe40000000f00 */
[----:B------:R-:W1:Y:S01]  /*0010*/  S2R R224, SR_TID.X ;  /* 0x0000000000e07919 */ /* 0x000e620000002100 */
[----:B------:R-:W-:Y:S01]  /*0020*/  MOV R7, 0x4 ;  /* 0x0000000400077802 */ /* 0x000fe20000000f00 */
[----:B------:R-:W-:Y:S02]  /*0030*/  ULDC.64 UR16, c[0x0][0x118] ;  /* 0x0000460000107ab9 */ /* 0x000fe40000000a00 */
[----:B------:R-:W2:Y:S04]  /*0040*/  S2R R226, SR_CTAID.Z ;  /* 0x0000000000e27919 */ /* 0x000ea80000002700 */
[----:B------:R-:W3:Y:S01]  /*0050*/  S2R R109, SR_CTAID.X ;  /* 0x00000000006d7919 */ /* 0x000ee20000002500 */
[----:B-1----:R-:W-:Y:S01]  /*0060*/  SHF.R.U32.HI R0, RZ, 0x5, R224 ;  /* 0x00000005ff007819 */ /* 0x002fe200000116e0 */
[----:B--2---:R-:W-:-:S05]  /*0070*/  IMAD.WIDE R2, R226, R7, c[0x0][0x568] ;  /* 0x00015a00e2027625 */ /* 0x004fca00078e0207 */
[----:B------:R-:W1:Y:S02]  /*0080*/  SHFL.IDX PT, R0, R0, RZ, 0x1f ;  /* 0x00001fff00007589 */ /* 0x000e6400000e0000 */
[----:B-1----:R-:W-:-:S13]  /*0090*/  ISETP.NE.AND P0, PT, R0, RZ, PT ;  /* 0x000000ff0000720c */ /* 0x002fda0003f05270 */
[----:B------:R-:W-:Y:S05]  /*00a0*/  @!P0 BRA `(.L_x_823) ;  /* 0x0000013000008947 */ /* 0x000fea0003800000 */
[----:B---3--:R-:W-:-:S04]  /*00b0*/  ISETP.NE.U32.AND P0, PT, RZ, c[0x0][0x568], PT ;  /* 0x00015a00ff007a0c */ /* 0x008fc80003f05070 */
[----:B------:R-:W-:-:S13]  /*00c0*/  ISETP.NE.AND.EX P0, PT, RZ, c[0x0][0x56c], PT, P0 ;  /* 0x00015b00ff007a0c */ /* 0x000fda0003f05300 */
[----:B------:R-:W-:Y:S05]  /*00d0*/  @!P0 BRA `(.L_x_824) ;  /* 0x0000002000008947 */ /* 0x000fea0003800000 */
[----:B------:R1:W5:Y:S01]  /*00e0*/  LDG.E R3, [R2.64] ;  /* 0x0000001002037981 */ /* 0x000362000c1e1900 */
[----:B------:R-:W-:Y:S05]  /*00f0*/  BRA `(.L_x_825) ;  /* 0x0000009000007947 */ /* 0x000fea0003800000 */
.L_x_824:
[----:B------:R-:W-:-:S04]  /*0100*/  ISETP.NE.U32.AND P0, PT, RZ, c[0x0][0x560], PT ;  /* 0x00015800ff007a0c */ /* 0x000fc80003f05070 */
[----:B------:R-:W-:-:S13]  /*0110*/  ISETP.NE.AND.EX P0, PT, RZ, c[0x0][0x564], PT, P0 ;  /* 0x00015900ff007a0c */ /* 0x000fda0003f05300 */
[----:B------:R-:W-:Y:S05]  /*0120*/  @!P0 BRA `(.L_x_826) ;  /* 0x0000005000008947 */ /* 0x000fea0003800000 */
[----:B------:R-:W-:-:S05]  /*0130*/  IMAD.WIDE R4, R226, R7, c[0x0][0x560] ;  /* 0x00015800e2047625 */ /* 0x000fca00078e0207 */
[----:B------:R-:W2:Y:S04]  /*0140*/  LDG.E R3, [R4.64] ;  /* 0x0000001004037981 */ /* 0x000ea8000c1e1900 */
[----:B------:R-:W2:Y:S02]  /*0150*/  LDG.E R0, [R4.64+0x4] ;  /* 0x0000041004007981 */ /* 0x000ea4000c1e1900 */
[----:B--2---:R-:W-:Y:S01]  /*0160*/  IADD3 R3, -R3, R0, RZ ;  /* 0x0000000003037210 */ /* 0x004fe20007ffe1ff */
[----:B------:R-:W-:Y:S05]  /*0170*/  BRA `(.L_x_825) ;  /* 0x0000001000007947 */ /* 0x000fea0003800000 */
.L_x_826:
[----:B------:R-:W-:-:S05]  /*0180*/  MOV R3, c[0x0][0x54c] ;  /* 0x0001530000037a02 */ /* 0x000fca0000000f00 */
.L_x_825:
[----:B-----5:R-:W-:Y:S01]  /*0190*/  IMAD R3, R3, c[0x0][0x548], RZ ;  /* 0x0001520003037a24 */ /* 0x020fe200078e02ff */
[----:B------:R-:W-:-:S04]  /*01a0*/  SHF.L.U32 R0, R109, 0x7, RZ ;  /* 0x000000076d007819 */ /* 0x000fc800000006ff */
[----:B------:R-:W-:-:S04]  /*01b0*/  ISETP.GE.AND P0, PT, R0, R3, PT ;  /* 0x000000030000720c */ /* 0x000fc80003f06270 */
[----:B------:R-:W-:Y:S01]  /*01c0*/  SEL R226, R226, 0xffffffff, !P0 ;  /* 0xffffffffe2e27807 */ /* 0x000fe20004000000 */
[----:B------:R-:W-:Y:S05]  /*01d0*/  BRA `(.L_x_827) ;  /* 0x0000012000007947 */ /* 0x000fea0003800000 */
.L_x_823:
[----:B---3--:R-:W-:-:S04]  /*01e0*/  ISETP.NE.U32.AND P0, PT, RZ, c[0x0][0x568], PT ;  /* 0x00015a00ff007a0c */ /* 0x008fc80003f05070 */
[----:B------:R-:W-:-:S13]  /*01f0*/  ISETP.NE.AND.EX P0, PT, RZ, c[0x0][0x56c], PT, P0 ;  /* 0x00015b00ff007a0c */ /* 0x000fda0003f05300 */
[----:B------:R-:W-:Y:S05]  /*0200*/  @!P0 BRA `(.L_x_828) ;  /* 0x0000002000008947 */ /* 0x000fea0003800000 */
[----:B------:R1:W5:Y:S01]  /*0210*/  LDG.E R3, [R2.64] ;  /* 0x0000001002037981 */ /* 0x000362000c1e1900 */
[----:B------:R-:W-:Y:S05]  /*0220*/  BRA `(.L_x_829) ;  /* 0x0000009000007947 */ /* 0x000fea0003800000 */
.L_x_828:
        /* <DEDUP_REMOVED lines=8> */
.L_x_830:
[----:B------:R-:W-:-:S05]  /*02b0*/  MOV R3, c[0x0][0x54c] ;  /* 0x0001530000037a02 */ /* 0x000fca0000000f00 */
.L_x_829:
[----:B-----5:R-:W-:Y:S01]  /*02c0*/  IMAD R3, R3, c[0x0][0x548], RZ ;  /* 0x0001520003037a24 */ /* 0x020fe200078e02ff */
[----:B------:R-:W-:-:S04]  /*02d0*/  SHF.L.U32 R0, R109, 0x7, RZ ;  /* 0x000000076d007819 */ /* 0x000fc800000006ff */
[----:B------:R-:W-:-:S04]  /*02e0*/  ISETP.GE.AND P0, PT, R0, R3, PT ;  /* 0x000000030000720c */ /* 0x000fc80003f06270 */
[----:B------:R-:W-:-:S04]  /*02f0*/  SEL R226, R226, 0xffffffff, !P0 ;  /* 0xffffffffe2e27807 */ /* 0x000fc80004000000 */
.L_x_827:
[----:B------:R-:W-:-:S13]  /*0300*/  ISETP.GE.AND P0, PT, R226, RZ, PT ;  /* 0x000000ffe200720c */ /* 0x000fda0003f06270 */
[----:B------:R-:W-:Y:S05]  /*0310*/  @!P0 EXIT ;  /* 0x000000000000894d */ /* 0x000fea0003800000 */
[----:B------:R-:W-:Y:S01]  /*0320*/  ISETP.NE.U32.AND P0, PT, RZ, c[0x0][0x370], PT ;  /* 0x0000dc00ff007a0c */ /* 0x000fe20003f05070 */
[----:B------:R-:W-:Y:S01]  /*0330*/  IMAD.MOV.U32 R225, RZ, RZ, RZ ;  /* 0x000000ffffe17224 */ /* 0x000fe200078e00ff */
[----:B------:R-:W-:Y:S01]  /*0340*/  ISETP.NE.U32.AND P1, PT, RZ, c[0x0][0x360], PT ;  /* 0x0000d800ff007a0c */ /* 0x000fe20003f25070 */
[----:B------:R-:W-:Y:S01]  /*0350*/  IMAD.MOV.U32 R111, RZ, RZ, c[0x0][0x168] ;  /* 0x00005a00ff6f7624 */ /* 0x000fe200078e00ff */
[----:B------:R-:W-:Y:S01]  /*0360*/  ISETP.NE.AND.EX P2, PT, RZ, c[0x0][0x374], PT, P0 ;  /* 0x0000dd00ff007a0c */ /* 0x000fe20003f45300 */
[----:B------:R-:W-:Y:S01]  /*0370*/  CS2R R112, SRZ ;  /* 0x0000000000707805 */ /* 0x000fe2000001ff00 */
[----:B------:R-:W-:Y:S01]  /*0380*/  ISETP.NE.AND.EX P0, PT, RZ, c[0x0][0x364], PT, P1 ;  /* 0x0000d900ff007a0c */ /* 0x000fe20003f05310 */
[----:B------:R-:W-:Y:S01]  /*0390*/  IMAD.MOV.U32 R4, RZ, RZ, RZ ;  /* 0x000000ffff047224 */ /* 0x000fe200078e00ff */
[----:B------:R-:W-:Y:S01]  /*03a0*/  ISETP.NE.U32.AND P1, PT, RZ, c[0x0][0x348], PT ;  /* 0x0000d200ff007a0c */ /* 0x000fe20003f25070 */
[----:B------:R-:W-:Y:S01]  /*03b0*/  IMAD.WIDE R12, R226, R7, c[0x0][0x348] ;  /* 0x0000d200e20c7625 */ /* 0x000fe200078e0207 */
[----:B------:R-:W-:-:S02]  /*03c0*/  ISETP.NE.U32.AND P3, PT, RZ, c[0x0][0x350], PT ;  /* 0x0000d400ff007a0c */ /* 0x000fc40003f65070 */
[----:B------:R-:W-:Y:S01]  /*03d0*/  ISETP.NE.U32.AND P4, PT, RZ, c[0x0][0x358], PT ;  /* 0x0000d600ff007a0c */ /* 0x000fe20003f85070 */
[CC--:B------:R-:W-:Y:S01]  /*03e0*/  IMAD.WIDE R8, R226.reuse, R7.reuse, c[0x0][0x350] ;  /* 0x0000d400e2087625 */ /* 0x0c0fe200078e0207 */
[----:B------:R-:W-:Y:S02]  /*03f0*/  ISETP.NE.AND.EX P1, PT, RZ, c[0x0][0x34c], PT, P1 ;  /* 0x0000d300ff007a0c */ /* 0x000fe40003f25310 */
[----:B------:R-:W-:Y:S01]  /*0400*/  ISETP.NE.AND.EX P3, PT, RZ, c[0x0][0x354], PT, P3 ;  /* 0x0000d500ff007a0c */ /* 0x000fe20003f65330 */
[----:B------:R-:W-:Y:S01]  /*0410*/  @P2 IMAD.WIDE R16, R226, R7, c[0x0][0x370] ;  /* 0x0000dc00e2102625 */ /* 0x000fe200078e0207 */
[----:B------:R-:W-:-:S03]  /*0420*/  ISETP.NE.AND.EX P4, PT, RZ, c[0x0][0x35c], PT, P4 ;  /* 0x0000d700ff007a0c */ /* 0x000fc60003f85340 */
[CC--:B------:R-:W-:Y:S01]  /*0430*/  @P0 IMAD.WIDE R14, R226.reuse, R7.reuse, c[0x0][0x360] ;  /* 0x0000d800e20e0625 */ /* 0x0c0fe200078e0207 */
[----:B------:R2:W5:Y:S03]  /*0440*/  @P2 LDG.E R225, [R16.64] ;  /* 0x0000001010e12981 */ /* 0x000566000c1e1900 */
[----:B------:R-:W-:Y:S01]  /*0450*/  IMAD.WIDE R10, R226, R7, c[0x0][0x358] ;  /* 0x0000d600e20a7625 */ /* 0x000fe200078e0207 */
[----:B------:R2:W5:Y:S04]  /*0460*/  @P0 LDG.E R111, [R14.64] ;  /* 0x000000100e6f0981 */ /* 0x000568000c1e1900 */
[----:B------:R2:W5:Y:S04]  /*0470*/  @P1 LDG.E R113, [R12.64] ;  /* 0x000000100c711981 */ /* 0x000568000c1e1900 */
[----:B------:R2:W5:Y:S04]  /*0480*/  @P3 LDG.E R112, [R8.64] ;  /* 0x0000001008703981 */ /* 0x000568000c1e1900 */
[----:B------:R2:W5:Y:S04]  /*0490*/  @P4 LDG.E R4, [R10.64] ;  /* 0x000000100a044981 */ /* 0x000568000c1e1900 */
[----:B------:R-:W3:Y:S01]  /*04a0*/  S2R R223, SR_CTAID.Y ;  /* 0x0000000000df7919 */ /* 0x000ee20000002600 */
[----:B------:R-:W-:-:S02]  /*04b0*/  IMAD.MOV.U32 R5, RZ, RZ, c[0x0][0x2ac] ;  /* 0x0000ab00ff057624 */ /* 0x000fc400078e00ff */
[----:B-1----:R-:W-:Y:S02]  /*04c0*/  IMAD.MOV.U32 R2, RZ, RZ, c[0x0][0x228] ;  /* 0x00008a00ff027624 */ /* 0x002fe400078e00ff */
[----:B------:R-:W-:Y:S01]  /*04d0*/  IMAD R5, R5, c[0x0][0x1d0], RZ ;  /* 0x0000740005057a24 */ /* 0x000fe200078e02ff */
[----:B---3--:R-:W-:Y:S01]  /*04e0*/  SHF.R.S32.HI R108, RZ, 0x1f, R223 ;  /* 0x0000001fff6c7819 */ /* 0x008fe200000114df */
[----:B------:R-:W-:Y:S05]  /*04f0*/  @P0 BRA `(.L_x_831) ;  /* 0x0000004000000947 */ /* 0x000fea0003800000 */
[----:B--2---:R-:W-:Y:S05]  /*0500*/  @!P1 BRA `(.L_x_831) ;  /* 0x0000003000009947 */ /* 0x004fea0003800000 */
[----:B-----5:R-:W2:Y:S04]  /*0510*/  LDG.E R111, [R12.64] ;  /* 0x000000100c6f7981 */ /* 0x020ea8000c1e1900 */
[----:B------:R-:W2:Y:S02]  /*0520*/  LDG.E R0, [R12.64+0x4] ;  /* 0x000004100c007981 */ /* 0x000ea4000c1e1900 */
[----:B--2---:R-:W-:-:S02]  /*0530*/  IADD3 R111, -R111, R0, RZ ;  /* 0x000000006f6f7210 */ /* 0x004fc40007ffe1ff */
.L_x_831:
[----:B--2---:R-:W-:-:S04]  /*0540*/  ISETP.NE.U32.AND P0, PT, RZ, c[0x0][0x368], PT ;  /* 0x0000da00ff007a0c */ /* 0x004fc80003f05070 */
[----:B------:R-:W-:-:S13]  /*0550*/  ISETP.NE.AND.EX P0, PT, RZ, c[0x0][0x36c], PT, P0 ;  /* 0x0000db00ff007a0c */ /* 0x000fda0003f05300 */
[----:B------:R-:W-:Y:S05]  /*0560*/  @!P0 BRA `(.L_x_832) ;  /* 0x0000003000008947 */ /* 0x000fea0003800000 */
[----:B------:R-:W-:-:S05]  /*0570*/  IMAD.WIDE R8, R226, R7, c[0x0][0x368] ;  /* 0x0000da00e2087625 */ /* 0x000fca00078e0207 */
[----:B------:R1:W5:Y:S01]  /*0580*/  LDG.E R5, [R8.64] ;  /* 0x0000001008057981 */ /* 0x000362000c1e1900 */
[----:B------:R-:W-:Y:S05]  /*0590*/  BRA `(.L_x_833) ;  /* 0x0000004000007947 */ /* 0x000fea0003800000 */
.L_x_832:
[----:B------:R-:W-:Y:S05]  /*05a0*/  @!P3 BRA `(.L_x_833) ;  /* 0x000000300000b947 */ /* 0x000fea0003800000 */
[----:B------:R-:W2:Y:S04]  /*05b0*/  LDG.E R5, [R8.64] ;  /* 0x0000001008057981 */ /* 0x000ea8000c1e1900 */
[----:B------:R-:W2:Y:S02]  /*05c0*/  LDG.E R0, [R8.64+0x4] ;  /* 0x0000041008007981 */ /* 0x000ea4000c1e1900 */
[----:B--2---:R-:W-:Y:S02]  /*05d0*/  IADD3 R5, -R5, R0, RZ ;  /* 0x0000000005057210 */ /* 0x004fe40007ffe1ff */
.L_x_833:
[----:B------:R-:W2:Y:S04]  /*05e0*/  @P4 LDG.E R0, [R10.64] ;  /* 0x000000100a004981 */ /* 0x000ea8000c1e1900 */
[----:B------:R-:W2:Y:S01]  /*05f0*/  @P4 LDG.E R3, [R10.64+0x4] ;  /* 0x000004100a034981 */ /* 0x000ea2000c1e1900 */
[----:B-1---5:R-:W-:Y:S01]  /*0600*/  IMAD.IADD R9, R5, 0x1, -R225 ;  /* 0x0000000105097824 */ /* 0x022fe200078e0ae1 */
[----:B------:R-:W-:Y:S01]  /*0610*/  ISETP.NE.U32.AND P0, PT, RZ, c[0x0][0x378], PT ;  /* 0x0000de00ff007a0c */ /* 0x000fe20003f05070 */
[----:B------:R-:W-:-:S03]  /*0620*/  IMAD.MOV.U32 R110, RZ, RZ, R5 ;  /* 0x000000ffff6e7224 */ /* 0x000fc600078e0005 */
[----:B------:R-:W-:Y:S01]  /*0630*/  ISETP.NE.AND.EX P0, PT, RZ, c[0x0][0x37c], PT, P0 ;  /* 0x0000df00ff007a0c */ /* 0x000fe20003f05300 */
[----:B------:R-:W-:-:S05]  /*0640*/  IMAD.MOV R114, RZ, RZ, -R9 ;  /* 0x000000ffff727224 */ /* 0x000fca00078e0a09 */
[----:B------:R-:W-:-:S07]  /*0650*/  IMNMX R114, RZ, R114, !PT ;  /* 0x00000072ff727217 */ /* 0x000fce0007800200 */
[----:B------:R-:W-:-:S05]  /*0660*/  @P0 IMAD.WIDE R12, R226, R7, c[0x0][0x378] ;  /* 0x0000de00e20c0625 */ /* 0x000fca00078e0207 */
[----:B------:R1:W5:Y:S01]  /*0670*/  @P0 LDG.E R110, [R12.64] ;  /* 0x000000100c6e0981 */ /* 0x000362000c1e1900 */
[----:B--2---:R-:W-:-:S04]  /*0680*/  @P4 IMAD.IADD R2, R3, 0x1, -R0 ;  /* 0x0000000103024824 */ /* 0x004fc800078e0a00 */
[----:B------:R-:W-:-:S05]  /*0690*/  IMAD.IADD R107, R9, 0x1, R2 ;  /* 0x00000001096b7824 */ /* 0x000fca00078e0202 */
[----:B------:R-:W-:-:S05]  /*06a0*/  IADD3 R3, R107, 0x2f, RZ ;  /* 0x0000002f6b037810 */ /* 0x000fca0007ffe0ff */
[----:B------:R-:W-:-:S05]  /*06b0*/  IMAD.HI R3, R3, 0x2aaaaaab, RZ ;  /* 0x2aaaaaab03037827 */ /* 0x000fca00078e02ff */
[----:B------:R-:W-:-:S04]  /*06c0*/  SHF.R.U32.HI R156, RZ, 0x1f, R3 ;  /* 0x0000001fff9c7819 */ /* 0x000fc80000011603 */
[----:B------:R-:W-:-:S05]  /*06d0*/  LEA.HI.SX32 R156, R3, R156, 0x1d ;  /* 0x0000009c039c7211 */ /* 0x000fca00078feaff */
[----:B------:R-:W-:-:S05]  /*06e0*/  IMAD R9, R156, 0x30, -R9 ;  /* 0x000000309c097824 */ /* 0x000fca00078e0a09 */
[----:B------:R-:W-:-:S04]  /*06f0*/  IMNMX R9, R9, R2, PT ;  /* 0x0000000209097217 */ /* 0x000fc80003800200 */
[----:B------:R-:W-:Y:S01]  /*0700*/  ISETP.GT.AND P0, PT, R9, R114, PT ;  /* 0x000000720900720c */ /* 0x000fe20003f04270 */
[----:B------:R-:W-:-:S05]  /*0710*/  IMAD.WIDE.U32 R114, R114, -0x55555555, RZ ;  /* 0xaaaaaaab72727825 */ /* 0x000fca00078e00ff */
[----:B------:R-:W-:-:S05]  /*0720*/  SHF.R.U32.HI R114, RZ, 0x5, R115 ;  /* 0x00000005ff727819 */ /* 0x000fca0000011673 */
[----:B------:R-:W-:Y:S02]  /*0730*/  IMAD.MOV.U32 R3, RZ, RZ, R114 ;  /* 0x000000ffff037224 */ /* 0x000fe400078e0072 */
[----:B------:R-:W-:-:S05]  /*0740*/  @P0 IADD3 R9, R9, 0x2f, RZ ;  /* 0x0000002f09090810 */ /* 0x000fca0007ffe0ff */
[----:B------:R-:W-:-:S05]  /*0750*/  @P0 IMAD.HI R9, R9, 0x2aaaaaab, RZ ;  /* 0x2aaaaaab09090827 */ /* 0x000fca00078e02ff */
[----:B------:R-:W-:-:S04]  /*0760*/  @P0 SHF.R.U32.HI R0, RZ, 0x1f, R9 ;  /* 0x0000001fff000819 */ /* 0x000fc80000011609 */
[----:B------:R-:W-:-:S04]  /*0770*/  @P0 LEA.HI.SX32 R3, R9, R0, 0x1d ;  /* 0x0000000009030211 */ /* 0x000fc800078feaff */
[----:B------:R-:W-:-:S13]  /*0780*/  ISETP.GT.AND P0, PT, R3, R114, PT ;  /* 0x000000720300720c */ /* 0x000fda0003f04270 */
[----:B------:R-:W-:Y:S05]  /*0790*/  @!P0 BRA `(.L_x_834) ;  /* 0x00006d6000008947 */ /* 0x000fea0003800000 */
[----:B-1----:R-:W-:Y:S01]  /*07a0*/  ISETP.NE.U32.AND P1, PT, RZ, c[0x0][0x340], PT ;  /* 0x0000d000ff007a0c */ /* 0x002fe20003f25070 */
[----:B------:R-:W-:Y:S01]  /*07b0*/  UMOV UR7, 0x30 ;  /* 0x0000003000077882 */ /* 0x000fe20000000000 */
[----:B------:R-:W-:Y:S01]  /*07c0*/  IADD3 R61, R3, -0x1, RZ ;  /* 0xffffffff033d7810 */ /* 0x000fe20007ffe0ff */
[----:B------:R-:W-:Y:S01]  /*07d0*/  ULDC.64 UR4, c[0x0][0x238] ;  /* 0x00008e0000047ab9 */ /* 0x000fe20000000a00 */
[----:B------:R-:W-:-:S13]  /*07e0*/  ISETP.NE.AND.EX P1, PT, RZ, c[0x0][0x344], PT, P1 ;  /* 0x0000d100ff007a0c */ /* 0x000fda0003f25310 */
[----:B------:R-:W-:-:S06]  /*07f0*/  @P1 IMAD.WIDE R174, R226, R7, c[0x0][0x340] ;  /* 0x0000d000e2ae1625 */ /* 0x000fcc00078e0207 */
[----:B------:R-:W2:Y:S01]  /*0800*/  @P1 LDG.E R174, [R174.64] ;  /* 0x00000010aeae1981 */ /* 0x000ea2000c1e1900 */
[----:B------:R-:W-:Y:S01]  /*0810*/  SHF.R.S32.HI R7, RZ, 0x1f, R224 ;  /* 0x0000001fff077819 */ /* 0x000fe200000114e0 */
[----:B------:R-:W-:Y:S01]  /*0820*/  IMAD R162, R108, c[0x0][0x240], RZ ;  /* 0x000090006ca27a24 */ /* 0x000fe200078e02ff */
[----:B------:R-:W-:Y:S01]  /*0830*/  SHF.R.S32.HI R139, RZ, 0x1f, R226 ;  /* 0x0000001fff8b7819 */ /* 0x000fe200000114e2 */
[----:B------:R-:W-:Y:S01]  /*0840*/  UIMAD.WIDE.U32 UR10, UR7, UR4, URZ ;  /* 0x00000004070a72a5 */ /* 0x000fe2000f8e003f */
[----:B------:R-:W-:Y:S01]  /*0850*/  LEA.HI R9, R7, R224, RZ, 0x3 ;  /* 0x000000e007097211 */ /* 0x000fe200078f18ff */
[----:B------:R-:W-:Y:S01]  /*0860*/  IMAD R162, R223, c[0x0][0x244], R162 ;  /* 0x00009100dfa27a24 */ /* 0x000fe200078e02a2 */
[----:B------:R-:W-:Y:S01]  /*0870*/  SEL R160, R226, RZ, !P4 ;  /* 0x000000ffe2a07207 */ /* 0x000fe20006000000 */
[----:B------:R-:W-:Y:S01]  /*0880*/  UIMAD UR8, UR7, UR5, URZ ;  /* 0x00000005070872a4 */ /* 0x000fe2000f8e023f */
[----:B------:R-:W-:Y:S01]  /*0890*/  SHF.R.S32.HI R17, RZ, 0x3, R9 ;  /* 0x00000003ff117819 */ /* 0x000fe20000011409 */
[----:B------:R-:W-:Y:S01]  /*08a0*/  IMAD.IADD R112, R112, 0x1, R5 ;  /* 0x0000000170707824 */ /* 0x000fe200078e0205 */
[----:B------:R-:W-:Y:S01]  /*08b0*/  LOP3.LUT R9, R9, 0xfffffff8, RZ, 0xc0, !PT ;  /* 0xfffffff809097812 */ /* 0x000fe200078ec0ff */
[----:B------:R-:W-:Y:S01]  /*08c0*/  UIADD3 UR8, UR11, UR8, URZ ;  /* 0x000000080b087290 */ /* 0x000fe2000fffe03f */
[----:B------:R-:W-:Y:S01]  /*08d0*/  SHF.R.S32.HI R170, RZ, 0x1f, R17 ;  /* 0x0000001fffaa7819 */ /* 0x000fe20000011411 */
[C---:B------:R-:W-:Y:S01]  /*08e0*/  IMAD.SHL.U32 R119, R17.reuse, 0x40, RZ ;  /* 0x0000004011777824 */ /* 0x040fe200078e00ff */
[----:B------:R-:W-:Y:S01]  /*08f0*/  IADD3 R158, P0, R17, R4, RZ ;  /* 0x00000004119e7210 */ /* 0x000fe20007f1e0ff */
[----:B------:R-:W-:Y:S01]  /*0900*/  IMAD.IADD R0, R224, 0x1, -R9 ;  /* 0x00000001e0007824 */ /* 0x000fe200078e0a09 */
[----:B------:R-:W-:Y:S01]  /*0910*/  LEA.HI R7, R7, R224, RZ, 0x6 ;  /* 0x000000e007077211 */ /* 0x000fe200078f30ff */
[C---:B------:R-:W-:Y:S01]  /*0920*/  IMAD R3, R61.reuse, UR8, RZ ;  /* 0x000000083d037c24 */ /* 0x040fe2000f8e02ff */
[----:B------:R-:W-:Y:S01]  /*0930*/  LEA.HI.X.SX32 R159, R4, R170, 0x1, P0 ;  /* 0x000000aa049f7211 */ /* 0x000fe200000f0eff */
[C---:B------:R-:W-:Y:S01]  /*0940*/  IMAD.SHL.U32 R18, R0.reuse, 0x8, RZ ;  /* 0x0000000800127824 */ /* 0x040fe200078e00ff */
[----:B------:R-:W-:Y:S01]  /*0950*/  SHF.R.S32.HI R6, RZ, 0x1f, R61 ;  /* 0x0000001fff067819 */ /* 0x000fe2000001143d */
[----:B------:R-:W-:Y:S01]  /*0960*/  IMAD R4, R61, -0x30, R2 ;  /* 0xffffffd03d047824 */ /* 0x000fe200078e0202 */
[----:B------:R-:W-:Y:S01]  /*0970*/  LOP3.LUT R119, R119, 0x1c0, RZ, 0xc0, !PT ;  /* 0x000001c077777812 */ /* 0x000fe200078ec0ff */
[----:B------:R-:W-:Y:S01]  /*0980*/  IMAD R9, R159, c[0x0][0x238], RZ ;  /* 0x00008e009f097a24 */ /* 0x000fe200078e02ff */
[--C-:B------:R-:W-:Y:S01]  /*0990*/  SHF.R.S32.HI R19, RZ, 0x1f, R18.reuse ;  /* 0x0000001fff137819 */ /* 0x100fe20000011412 */
[----:B------:R-:W-:Y:S01]  /*09a0*/  IMAD.SHL.U32 R20, R0, 0x4, RZ ;  /* 0x0000000400147824 */ /* 0x000fe200078e00ff */
[----:B------:R-:W-:Y:S01]  /*09b0*/  IMNMX R4, R4, 0x30, PT ;  /* 0x0000003004047817 */ /* 0x000fe20003800200 */
[----:B------:R-:W-:Y:S01]  /*09c0*/  IMAD R8, R158, c[0x0][0x23c], R9 ;  /* 0x00008f009e087a24 */ /* 0x000fe200078e0209 */
[----:B------:R-:W-:Y:S01]  /*09d0*/  IADD3 R121, R18, 0x80, RZ ;  /* 0x0000008012797810 */ /* 0x000fe20007ffe0ff */
[----:B------:R-:W-:Y:S01]  /*09e0*/  IMAD.WIDE.U32 R10, R158, c[0x0][0x238], R18 ;  /* 0x00008e009e0a7a25 */ /* 0x000fe200078e0012 */
[----:B------:R-:W-:Y:S01]  /*09f0*/  IADD3 R16, R20, 0x40, RZ ;  /* 0x0000004014107810 */ /* 0x000fe20007ffe0ff */
[----:B------:R-:W-:Y:S01]  /*0a00*/  USHF.L.U32 UR12, UR4, 0x5, URZ ;  /* 0x00000005040c7899 */ /* 0x000fe2000800063f */
[----:B------:R-:W-:Y:S01]  /*0a10*/  LOP3.LUT R117, R119, 0x38, R18, 0xf8, !PT ;  /* 0x0000003877757812 */ /* 0x000fe200078ef812 */
[----:B------:R-:W-:Y:S01]  /*0a20*/  IMAD.IADD R9, R11, 0x1, R8 ;  /* 0x000000010b097824 */ /* 0x000fe200078e0208 */
[----:B------:R-:W-:Y:S01]  /*0a30*/  SHF.R.U32.HI R118, RZ, 0x3, R119 ;  /* 0x00000003ff767819 */ /* 0x000fe20000011677 */
[----:B------:R-:W-:Y:S01]  /*0a40*/  IMAD.MOV.U32 R8, RZ, RZ, R10 ;  /* 0x000000ffff087224 */ /* 0x000fe200078e000a */
[----:B------:R-:W-:Y:S01]  /*0a50*/  IADD3 R120, R18, 0xc0, RZ ;  /* 0x000000c012787810 */ /* 0x000fe20007ffe0ff */
[----:B------:R-:W-:Y:S01]  /*0a60*/  IMAD.IADD R4, R4, 0x1, -R17 ;  /* 0x0000000104047824 */ /* 0x000fe200078e0a11 */
[----:B------:R-:W-:Y:S01]  /*0a70*/  ISETP.GE.AND P2, PT, R18, c[0x0][0x1d4], PT ;  /* 0x0000750012007a0c */ /* 0x000fe20003f46270 */
[----:B------:R-:W-:Y:S01]  /*0a80*/  IMAD.WIDE.U32 R8, R223, c[0x0][0x240], R8 ;  /* 0x00009000df087a25 */ /* 0x000fe200078e0008 */
[----:B------:R-:W-:Y:S01]  /*0a90*/  ISETP.GE.AND P6, PT, R121, c[0x0][0x1d4], PT ;  /* 0x0000750079007a0c */ /* 0x000fe20003fc6270 */
[----:B------:R-:W-:Y:S01]  /*0aa0*/  UMOV UR6, 0x5 ;  /* 0x0000000500067882 */ /* 0x000fe20000000000 */
[C---:B------:R-:W-:Y:S01]  /*0ab0*/  ISETP.GE.AND P0, PT, R4.reuse, 0x1, PT ;  /* 0x000000010400780c */ /* 0x040fe20003f06270 */
[----:B------:R-:W-:Y:S01]  /*0ac0*/  IMAD.IADD R163, R9, 0x1, R162 ;  /* 0x0000000109a37824 */ /* 0x000fe200078e02a2 */
[----:B------:R-:W-:Y:S01]  /*0ad0*/  ISETP.GT.AND P3, PT, R4, 0x20, PT ;  /* 0x000000200400780c */ /* 0x000fe20003f64270 */
[----:B------:R-:W-:Y:S01]  /*0ae0*/  IMAD.MOV.U32 R162, RZ, RZ, R8 ;  /* 0x000000ffffa27224 */ /* 0x000fe200078e0008 */
[----:B------:R-:W-:Y:S01]  /*0af0*/  ISETP.GE.AND P5, PT, R120, c[0x0][0x1d4], PT ;  /* 0x0000750078007a0c */ /* 0x000fe20003fa6270 */
[----:B------:R-:W-:Y:S01]  /*0b00*/  IMAD.SHL.U32 R7, R7, 0x8, RZ ;  /* 0x0000000807077824 */ /* 0x000fe200078e00ff */
[----:B------:R-:W-:Y:S01]  /*0b10*/  USHF.L.U64.HI UR9, UR4, UR6, UR5 ;  /* 0x0000000604097299 */ /* 0x000fe20008010205 */
[----:B------:R-:W-:Y:S01]  /*0b20*/  IMAD.WIDE.U32 R162, R160, c[0x0][0x248], R162 ;  /* 0x00009200a0a27a25 */ /* 0x000fe200078e00a2 */
[----:B------:R-:W-:Y:S01]  /*0b30*/  P2R R125, PR, RZ, 0x4 ;  /* 0x00000004ff7d7803 */ /* 0x000fe20000000000 */
[----:B------:R-:W-:Y:S01]  /*0b40*/  ULDC.64 UR4, c[0x0][0x280] ;  /* 0x0000a00000047ab9 */ /* 0x000fe20000000a00 */
[----:B------:R-:W-:Y:S01]  /*0b50*/  LOP3.LUT R7, R7, 0xfffffe00, RZ, 0xc0, !PT ;  /* 0xfffffe0007077812 */ /* 0x000fe200078ec0ff */
[----:B------:R-:W-:Y:S01]  /*0b60*/  IMAD.IADD R15, R20, 0x1, R16 ;  /* 0x00000001140f7824 */ /* 0x000fe200078e0210 */
[----:B------:R-:W-:Y:S01]  /*0b70*/  MOV R164, R162 ;  /* 0x000000a200a47202 */ /* 0x000fe20000000f00 */
[----:B------:R-:W-:Y:S01]  /*0b80*/  IMAD R3, R6, UR10, R3 ;  /* 0x0000000a06037c24 */ /* 0x000fe2000f8e0203 */
[----:B------:R-:W-:Y:S01]  /*0b90*/  LOP3.LUT R117, R7, R117, R118, 0xf6, !PT ;  /* 0x0000007507757212 */ /* 0x000fe200078ef676 */
[----:B------:R-:W-:Y:S01]  /*0ba0*/  IMAD R22, R108, c[0x0][0x260], RZ ;  /* 0x000098006c167a24 */ /* 0x000fe200078e02ff */
[----:B------:R-:W-:Y:S01]  /*0bb0*/  SHF.R.S32.HI R21, RZ, 0x1f, R20 ;  /* 0x0000001fff157819 */ /* 0x000fe20000011414 */
[----:B------:R-:W-:Y:S01]  /*0bc0*/  IMAD.WIDE.U32 R10, R223, c[0x0][0x260], R18 ;  /* 0x00009800df0a7a25 */ /* 0x000fe200078e0012 */
[----:B------:R-:W-:Y:S01]  /*0bd0*/  IADD3 R116, R17, 0x20, RZ ;  /* 0x0000002011747810 */ /* 0x000fe20007ffe0ff */
[----:B------:R-:W-:Y:S01]  /*0be0*/  USHF.L.U64.HI UR13, UR4, UR6, UR5 ;  /* 0x00000006040d7299 */ /* 0x000fe20008010205 */
[----:B------:R-:W-:Y:S01]  /*0bf0*/  P2R R123, PR, RZ, 0x40 ;  /* 0x00000040ff7b7803 */ /* 0x000fe20000000000 */
[----:B------:R-:W-:Y:S01]  /*0c00*/  IMAD.SHL.U32 R117, R117, 0x2, RZ ;  /* 0x0000000275757824 */ /* 0x000fe200078e00ff */
[----:B------:R-:W-:Y:S01]  /*0c10*/  USHF.L.U32 UR14, UR4, 0x5, URZ ;  /* 0x00000005040e7899 */ /* 0x000fe2000800063f */
[----:B------:R-:W-:Y:S01]  /*0c20*/  IMAD R22, R223, c[0x0][0x264], R22 ;  /* 0x00009900df167a24 */ /* 0x000fe200078e0216 */
[----:B------:R-:W-:Y:S01]  /*0c30*/  UIMAD.WIDE.U32 UR20, UR4, 0x30, URZ ;  /* 0x00000030041478a5 */ /* 0x000fe2000f8e003f */
[C---:B------:R-:W-:Y:S01]  /*0c40*/  IMAD R172, R170.reuse, c[0x0][0x280], RZ ;  /* 0x0000a000aaac7a24 */ /* 0x040fe200078e02ff */
[----:B------:R-:W-:Y:S01]  /*0c50*/  UIMAD UR15, UR7, UR5, URZ ;  /* 0x00000005070f72a4 */ /* 0x000fe2000f8e023f */
[----:B------:R-:W-:Y:S01]  /*0c60*/  IMAD.IADD R23, R11, 0x1, R22 ;  /* 0x000000010b177824 */ /* 0x000fe200078e0216 */
[----:B------:R-:W-:Y:S01]  /*0c70*/  P2R R122, PR, RZ, 0x20 ;  /* 0x00000020ff7a7803 */ /* 0x000fe20000000000 */
[----:B------:R-:W-:Y:S01]  /*0c80*/  IMAD.MOV.U32 R22, RZ, RZ, R10 ;  /* 0x000000ffff167224 */ /* 0x000fe200078e000a */
[----:B------:R-:W-:Y:S01]  /*0c90*/  ULDC.64 UR4, c[0x0][0x290] ;  /* 0x0000a40000047ab9 */ /* 0x000fe20000000a00 */
[----:B------:R-:W-:Y:S01]  /*0ca0*/  IMAD R170, R170, c[0x0][0x290], RZ ;  /* 0x0000a400aaaa7a24 */ /* 0x000fe200078e02ff */
[----:B------:R-:W-:Y:S01]  /*0cb0*/  USHF.L.U64.HI UR6, UR4, UR6, UR5 ;  /* 0x0000000604067299 */ /* 0x000fe20008010205 */
[C---:B------:R-:W-:Y:S01]  /*0cc0*/  IMAD.WIDE.U32 R8, R17.reuse, c[0x0][0x290], R18 ;  /* 0x0000a40011087a25 */ /* 0x040fe200078e0012 */
[----:B------:R-:W-:Y:S01]  /*0cd0*/  UIMAD.WIDE.U32 UR22, UR4, 0x30, URZ ;  /* 0x00000030041678a5 */ /* 0x000fe2000f8e003f */
[C---:B------:R-:W-:Y:S01]  /*0ce0*/  IADD3 R129, -R17.reuse, 0x30, RZ ;  /* 0x0000003011817810 */ /* 0x040fe20007ffe1ff */
[----:B------:R-:W-:Y:S01]  /*0cf0*/  UIMAD UR5, UR7, UR5, URZ ;  /* 0x00000005070572a4 */ /* 0x000fe2000f8e023f */
[C---:B------:R-:W-:Y:S01]  /*0d00*/  IMAD R170, R17.reuse, c[0x0][0x294], R170 ;  /* 0x0000a50011aa7a24 */ /* 0x040fe200078e02aa */
[----:B------:R-:W-:Y:S01]  /*0d10*/  IADD3 R14, R20, 0x20, RZ ;  /* 0x00000020140e7810 */ /* 0x000fe20007ffe0ff */
[C---:B------:R-:W-:Y:S01]  /*0d20*/  IMAD R172, R17.reuse, c[0x0][0x284], R172 ;  /* 0x0000a10011ac7a24 */ /* 0x040fe200078e02ac */
[----:B------:R-:W-:Y:S01]  /*0d30*/  USHF.L.U32 UR18, UR4, 0x5, URZ ;  /* 0x0000000504127899 */ /* 0x000fe2000800063f */
[----:B------:R-:W-:Y:S01]  /*0d40*/  IMAD.WIDE.U32 R12, R17, c[0x0][0x280], R18 ;  /* 0x0000a000110c7a25 */ /* 0x000fe200078e0012 */
[----:B------:R-:W-:-:S02]  /*0d50*/  UIADD3 UR15, UR21, UR15, URZ ;  /* 0x0000000f150f7290 */ /* 0x000fc4000fffe03f */
[----:B------:R-:W-:Y:S01]  /*0d60*/  UIADD3 UR5, UR23, UR5, URZ ;  /* 0x0000000517057290 */ /* 0x000fe2000fffe03f */
[----:B------:R-:W-:Y:S01]  /*0d70*/  IMAD.IADD R171, R170, 0x1, R9 ;  /* 0x00000001aaab7824 */ /* 0x000fe200078e0209 */
[----:B------:R-:W-:Y:S01]  /*0d80*/  ULDC.U8 UR4, c[0x0][0x298] ;  /* 0x0000a60000047ab9 */ /* 0x000fe20000000000 */
[----:B------:R-:W-:-:S04]  /*0d90*/  IMAD.WIDE.U32 R178, R17, c[0x0][0x280], R20 ;  /* 0x0000a00011b27a25 */ /* 0x000fc800078e0014 */
[----:B------:R-:W-:Y:S01]  /*0da0*/  IMAD.IADD R173, R172, 0x1, R13 ;  /* 0x00000001acad7824 */ /* 0x000fe200078e020d */
[----:B------:R-:W-:Y:S01]  /*0db0*/  SHF.R.S32.HI R13, RZ, 0x1f, R116 ;  /* 0x0000001fff0d7819 */ /* 0x000fe20000011474 */
[----:B------:R-:W-:Y:S02]  /*0dc0*/  IMAD.IADD R179, R179, 0x1, R172 ;  /* 0x00000001b3b37824 */ /* 0x000fe400078e02ac */
[----:B------:R-:W-:Y:S01]  /*0dd0*/  IMAD.MOV.U32 R172, RZ, RZ, R12 ;  /* 0x000000ffffac7224 */ /* 0x000fe200078e000c */
[----:B------:R-:W-:Y:S01]  /*0de0*/  LEA.HI R12, R13, R116, RZ, 0x3 ;  /* 0x000000740d0c7211 */ /* 0x000fe200078f18ff */
[----:B------:R-:W-:Y:S02]  /*0df0*/  IMAD.SHL.U32 R115, R116, 0x40, RZ ;  /* 0x0000004074737824 */ /* 0x000fe400078e00ff */
[----:B------:R-:W-:Y:S01]  /*0e00*/  IMAD.WIDE.U32 R166, R223, c[0x0][0x210], RZ ;  /* 0x00008400dfa67a25 */ /* 0x000fe200078e00ff */
[----:B------:R-:W-:Y:S02]  /*0e10*/  SHF.L.U32 R12, R12, 0x6, RZ ;  /* 0x000000060c0c7819 */ /* 0x000fe400000006ff */
[----:B------:R-:W-:Y:S01]  /*0e20*/  LOP3.LUT R115, R115, 0x1c0, RZ, 0xc0, !PT ;  /* 0x000001c073737812 */ /* 0x000fe200078ec0ff */
[----:B------:R-:W-:Y:S01]  /*0e30*/  IMAD.WIDE.U32 R176, R17, c[0x0][0x290], R20 ;  /* 0x0000a40011b07a25 */ /* 0x000fe200078e0014 */
[----:B------:R-:W-:-:S02]  /*0e40*/  LOP3.LUT R12, R12, 0xfffffe00, RZ, 0xc0, !PT ;  /* 0xfffffe000c0c7812 */ /* 0x000fc400078ec0ff */
[----:B------:R-:W-:Y:S01]  /*0e50*/  SHF.R.U32.HI R126, RZ, 0x3, R115 ;  /* 0x00000003ff7e7819 */ /* 0x000fe20000011673 */
[----:B------:R-:W-:Y:S02]  /*0e60*/  IMAD.MOV.U32 R146, RZ, RZ, c[0x0][0x27c] ;  /* 0x00009f00ff927624 */ /* 0x000fe400078e00ff */
[----:B------:R-:W-:Y:S02]  /*0e70*/  IMAD.IADD R177, R177, 0x1, R170 ;  /* 0x00000001b1b17824 */ /* 0x000fe400078e02aa */
[----:B------:R-:W-:Y:S02]  /*0e80*/  IMAD.MOV.U32 R147, RZ, RZ, c[0x0][0x2b8] ;  /* 0x0000ae00ff937624 */ /* 0x000fe400078e00ff */
[----:B------:R-:W-:Y:S02]  /*0e90*/  IMAD.MOV.U32 R170, RZ, RZ, R8 ;  /* 0x000000ffffaa7224 */ /* 0x000fe400078e0008 */
[----:B-----5:R-:W-:-:S04]  /*0ea0*/  IMAD.WIDE.U32 R178, R110, c[0x0][0x280], R178 ;  /* 0x0000a0006eb27a25 */ /* 0x020fc800078e00b2 */
[----:B------:R-:W-:Y:S02]  /*0eb0*/  IMAD.MOV.U32 R74, RZ, RZ, c[0x0][0x27c] ;  /* 0x00009f00ff4a7624 */ /* 0x000fe400078e00ff */
[----:B------:R-:W-:-:S04]  /*0ec0*/  IMAD.WIDE.U32 R168, R223, c[0x0][0x1e8], RZ ;  /* 0x00007a00dfa87a25 */ /* 0x000fc800078e00ff */
[----:B------:R-:W-:-:S04]  /*0ed0*/  IMAD.WIDE.U32 R176, R110, c[0x0][0x290], R176 ;  /* 0x0000a4006eb07a25 */ /* 0x000fc800078e00b0 */
[----:B------:R-:W-:-:S04]  /*0ee0*/  IMAD.WIDE.U32 R172, R110, c[0x0][0x280], R172 ;  /* 0x0000a0006eac7a25 */ /* 0x000fc800078e00ac */
[----:B------:R-:W-:-:S04]  /*0ef0*/  IMAD.WIDE.U32 R170, R110, c[0x0][0x290], R170 ;  /* 0x0000a4006eaa7a25 */ /* 0x000fc800078e00aa */
[----:B------:R-:W-:Y:S02]  /*0f00*/  IMAD.SHL.U32 R74, R74, 0x2, RZ ;  /* 0x000000024a4a7824 */ /* 0x000fe400078e00ff */
[----:B------:R-:W-:Y:S01]  /*0f10*/  IMAD R0, R0, 0x20, R17 ;  /* 0x0000002000007824 */ /* 0x000fe200078e0211 */
[----:B--2---:R-:W-:Y:S01]  /*0f20*/  @P1 SHF.R.S32.HI R175, RZ, 0x1f, R174 ;  /* 0x0000001fffaf1819 */ /* 0x004fe200000114ae */
[----:B------:R-:W-:Y:S01]  /*0f30*/  @!P1 IMAD.MOV.U32 R175, RZ, RZ, R139 ;  /* 0x000000ffffaf9224 */ /* 0x000fe200078e008b */
[----:B------:R-:W-:Y:S01]  /*0f40*/  SEL R139, R139, RZ, !P4 ;  /* 0x000000ff8b8b7207 */ /* 0x000fe20006000000 */
[----:B------:R-:W-:Y:S01]  /*0f50*/  @!P1 IMAD.MOV.U32 R174, RZ, RZ, R226 ;  /* 0x000000ffffae9224 */ /* 0x000fe200078e00e2 */
[----:B------:R-:W-:-:S03]  /*0f60*/  ISETP.GE.AND P4, PT, R15, c[0x0][0x1d4], PT ;  /* 0x000075000f007a0c */ /* 0x000fc60003f86270 */
[C---:B------:R-:W-:Y:S01]  /*0f70*/  IMAD R165, R139.reuse, c[0x0][0x248], RZ ;  /* 0x000092008ba57a24 */ /* 0x040fe200078e02ff */
[----:B------:R-:W-:Y:S01]  /*0f80*/  P2R R124, PR, RZ, 0x10 ;  /* 0x00000010ff7c7803 */ /* 0x000fe20000000000 */
[----:B------:R-:W-:Y:S02]  /*0f90*/  IMAD R139, R139, c[0x0][0x268], RZ ;  /* 0x00009a008b8b7a24 */ /* 0x000fe400078e02ff */
[C---:B------:R-:W-:Y:S02]  /*0fa0*/  IMAD R165, R160.reuse, c[0x0][0x24c], R165 ;  /* 0x00009300a0a57a24 */ /* 0x040fe400078e02a5 */
[C---:B------:R-:W-:Y:S02]  /*0fb0*/  IMAD R139, R160.reuse, c[0x0][0x26c], R139 ;  /* 0x00009b00a08b7a24 */ /* 0x040fe400078e028b */
[----:B------:R-:W-:Y:S02]  /*0fc0*/  IMAD.IADD R165, R163, 0x1, R165 ;  /* 0x00000001a3a57824 */ /* 0x000fe400078e02a5 */
[----:B------:R-:W-:-:S04]  /*0fd0*/  IMAD.WIDE.U32 R160, R160, c[0x0][0x268], R22 ;  /* 0x00009a00a0a07a25 */ /* 0x000fc800078e0016 */
[----:B------:R-:W-:-:S04]  /*0fe0*/  IMAD.WIDE.U32 R4, R61, UR10, R164 ;  /* 0x0000000a3d047c25 */ /* 0x000fc8000f8e00a4 */
[----:B------:R-:W-:Y:S01]  /*0ff0*/  IMAD.IADD R3, R5, 0x1, R3 ;  /* 0x0000000105037824 */ /* 0x000fe200078e0203 */
[----:B------:R-:W-:Y:S01]  /*1000*/  @P0 LEA R24, P1, R4, c[0x0][0x220], 0x1 ;  /* 0x0000880004180a11 */ /* 0x000fe200078208ff */
[----:B------:R-:W-:-:S03]  /*1010*/  IMAD.IADD R139, R161, 0x1, R139 ;  /* 0x00000001a18b7824 */ /* 0x000fc600078e028b */
[C---:B------:R-:W-:Y:S02]  /*1020*/  @P0 LEA.HI.X R25, R4.reuse, c[0x0][0x224], R3, 0x1, P1 ;  /* 0x0000890004190a11 */ /* 0x040fe400008f0c03 */
[----:B------:R-:W-:-:S03]  /*1030*/  @P3 IADD3 R4, P1, R4, UR12, RZ ;  /* 0x0000000c04043c10 */ /* 0x000fc6000ff3e0ff */
[----:B------:R-:W-:Y:S01]  /*1040*/  @!PT LDS RZ, [RZ] ;  /* 0x00000000fffff984 */ /* 0x000fe20000000800 */
[----:B------:R-:W-:Y:S01]  /*1050*/  @!PT LDS RZ, [RZ] ;  /* 0x00000000fffff984 */ /* 0x000fe20000000800 */
[----:B------:R-:W-:Y:S01]  /*1060*/  @!PT LDS RZ, [RZ] ;  /* 0x00000000fffff984 */ /* 0x000fe20000000800 */
[----:B------:R1:W-:Y:S01]  /*1070*/  @P0 LDGSTS.E.BYPASS.LTC128B.128 [R117+0xa080], [R24.64], !P2 ;  /* 0x0a08000018750fae */ /* 0x0003e2000d101d50 */
[----:B------:R-:W-:Y:S02]  /*1080*/  @P3 IADD3.X R3, R3, UR9, RZ, P1, !PT ;  /* 0x0000000903033c10 */ /* 0x000fe40008ffe4ff */
[----:B------:R-:W-:Y:S01]  /*1090*/  ISETP.GE.AND P1, PT, R18, c[0x0][0x27c], PT ;  /* 0x00009f0012007a0c */ /* 0x000fe20003f26270 */
[----:B------:R1:W-:Y:S01]  /*10a0*/  @P0 LDGSTS.E.BYPASS.LTC128B.128 [R117+0xb880], [R24.64+0x80], !P4 ;  /* 0x0b88008018750fae */ /* 0x0003e2000e101d50 */
[----:B------:R-:W-:Y:S02]  /*10b0*/  ISETP.GE.AND P2, PT, R15, c[0x0][0x27c], PT ;  /* 0x00009f000f007a0c */ /* 0x000fe40003f46270 */
[----:B------:R-:W-:Y:S01]  /*10c0*/  SEL R5, RZ, c[0x0][0x27c], !P1 ;  /* 0x00009f00ff057a07 */ /* 0x000fe20004800000 */
[----:B------:R1:W-:Y:S01]  /*10d0*/  @P0 LDGSTS.E.BYPASS.LTC128B.128 [R117+0xd080], [R24.64+0x100], !P6 ;  /* 0x0d08010018750fae */ /* 0x0003e2000f101d50 */
[----:B------:R-:W-:-:S03]  /*10e0*/  SEL R6, RZ, c[0x0][0x27c], !P2 ;  /* 0x00009f00ff067a07 */ /* 0x000fc60005000000 */
[----:B------:R1:W-:Y:S01]  /*10f0*/  @P0 LDGSTS.E.BYPASS.LTC128B.128 [R117+0xe880], [R24.64+0x180], !P5 ;  /* 0x0e88018018750fae */ /* 0x0003e2000e901d50 */
[----:B------:R-:W-:Y:S01]  /*1100*/  @P3 LEA R10, P0, R4, c[0x0][0x220], 0x1 ;  /* 0x00008800040a3a11 */ /* 0x000fe200078008ff */
[----:B------:R-:W-:-:S03]  /*1110*/  IMAD.IADD R9, R15, 0x1, R6 ;  /* 0x000000010f097824 */ /* 0x000fc600078e0206 */
[----:B------:R-:W-:Y:S01]  /*1120*/  @P3 LEA.HI.X R11, R4, c[0x0][0x224], R3, 0x1, P0 ;  /* 0x00008900040b3a11 */ /* 0x000fe200000f0c03 */
[----:B------:R-:W-:Y:S01]  /*1130*/  IMAD.IADD R4, R18, 0x1, R5 ;  /* 0x0000000112047824 */ /* 0x000fe200078e0205 */
[----:B------:R-:W-:-:S04]  /*1140*/  ISETP.NE.AND P0, PT, R125, RZ, PT ;  /* 0x000000ff7d00720c */ /* 0x000fc80003f05270 */
[----:B------:R-:W-:-:S04]  /*1150*/  SHF.R.S32.HI R5, RZ, 0x1f, R4 ;  /* 0x0000001fff057819 */ /* 0x000fc80000011404 */
[CC--:B------:R-:W-:Y:S02]  /*1160*/  LEA.HI R3, R5.reuse, R4.reuse, RZ, 0x3 ;  /* 0x0000000405037211 */ /* 0x0c0fe400078f18ff */
[----:B------:R-:W-:Y:S02]  /*1170*/  LEA.HI R5, R5, R4, RZ, 0x6 ;  /* 0x0000000405057211 */ /* 0x000fe400078f30ff */
[----:B------:R-:W-:Y:S01]  /*1180*/  SHF.R.S32.HI R4, RZ, 0x1f, R9 ;  /* 0x0000001fff047819 */ /* 0x000fe20000011409 */
[----:B------:R2:W-:Y:S01]  /*1190*/  @P3 LDGSTS.E.BYPASS.LTC128B.128 [R117+0xb080], [R10.64], !P0 ;  /* 0x0b0800000a753fae */ /* 0x0005e2000c101d50 */
[----:B------:R-:W-:Y:S02]  /*11a0*/  SHF.R.S32.HI R5, RZ, 0x6, R5 ;  /* 0x00000006ff057819 */ /* 0x000fe40000011405 */
[CC--:B------:R-:W-:Y:S01]  /*11b0*/  LEA.HI R76, R4.reuse, R9.reuse, RZ, 0x3 ;  /* 0x00000009044c7211 */ /* 0x0c0fe200078f18ff */
[----:B------:R2:W-:Y:S01]  /*11c0*/  @P3 LDGSTS.E.BYPASS.LTC128B.128 [R117+0xc880], [R10.64+0x80], !P4 ;  /* 0x0c8800800a753fae */ /* 0x0005e2000e101d50 */
[----:B------:R-:W-:Y:S01]  /*11d0*/  LEA.HI R4, R4, R9, RZ, 0x6 ;  /* 0x0000000904047211 */ /* 0x000fe200078f30ff */
[----:B------:R-:W-:Y:S01]  /*11e0*/  IMAD R9, R5, 0xc00, R7 ;  /* 0x00000c0005097824 */ /* 0x000fe200078e0207 */
[----:B------:R-:W-:Y:S01]  /*11f0*/  LOP3.LUT R149, R115, 0x38, R76, 0xf8, !PT ;  /* 0x0000003873957812 */ /* 0x000fe200078ef84c */
[----:B------:R2:W-:Y:S01]  /*1200*/  @P3 LDGSTS.E.BYPASS.LTC128B.128 [R117+0xe080], [R10.64+0x100], !P6 ;  /* 0x0e0801000a753fae */ /* 0x0005e2000f101d50 */
[----:B------:R-:W-:Y:S01]  /*1210*/  SHF.R.S32.HI R4, RZ, 0x6, R4 ;  /* 0x00000006ff047819 */ /* 0x000fe20000011404 */
[--C-:B------:R-:W-:Y:S01]  /*1220*/  IMAD R5, R5, 0xc00, R12.reuse ;  /* 0x00000c0005057824 */ /* 0x100fe200078e020c */
[----:B------:R-:W-:Y:S01]  /*1230*/  LOP3.LUT R23, R119, 0x38, R3, 0xf8, !PT ;  /* 0x0000003877177812 */ /* 0x000fe200078ef803 */
[----:B------:R2:W-:Y:S01]  /*1240*/  @P3 LDGSTS.E.BYPASS.LTC128B.128 [R117+0xf880], [R10.64+0x180], !P5 ;  /* 0x0f8801800a753fae */ /* 0x0005e2000e901d50 */
[----:B------:R-:W-:Y:S01]  /*1250*/  LOP3.LUT R149, R149, R126, RZ, 0x3c, !PT ;  /* 0x0000007e95957212 */ /* 0x000fe200078e3cff */
[C---:B------:R-:W-:Y:S01]  /*1260*/  IMAD R6, R4.reuse, 0xc00, R7 ;  /* 0x00000c0004067824 */ /* 0x040fe200078e0207 */
[----:B------:R-:W-:Y:S01]  /*1270*/  LOP3.LUT R13, R115, 0x38, R3, 0xf8, !PT ;  /* 0x00000038730d7812 */ /* 0x000fe200078ef803 */
[----:B------:R-:W-:Y:S01]  /*1280*/  IMAD R4, R4, 0xc00, R12 ;  /* 0x00000c0004047824 */ /* 0x000fe200078e020c */
[----:B------:R-:W-:Y:S01]  /*1290*/  LOP3.LUT R152, R23, R118, RZ, 0x3c, !PT ;  /* 0x0000007617987212 */ /* 0x000fe200078e3cff */
[----:B------:R-:W0:Y:S01]  /*12a0*/  LDGDEPBAR ;  /* 0x00000000000079af */ /* 0x000e220000000000 */
[----:B------:R-:W-:Y:S01]  /*12b0*/  LOP3.LUT R150, R13, R126, RZ, 0x3c, !PT ;  /* 0x0000007e0d967212 */ /* 0x000fe200078e3cff */
[----:B------:R-:W-:Y:S01]  /*12c0*/  IMAD.IADD R149, R4, 0x1, R149 ;  /* 0x0000000104957824 */ /* 0x000fe200078e0295 */
[----:B------:R-:W-:Y:S01]  /*12d0*/  LOP3.LUT R151, R119, 0x38, R76, 0xf8, !PT ;  /* 0x0000003877977812 */ /* 0x000fe200078ef84c */
[----:B------:R-:W-:Y:S01]  /*12e0*/  IMAD R4, R108, c[0x0][0x210], RZ ;  /* 0x000084006c047a24 */ /* 0x000fe200078e02ff */
[----:B------:R-:W-:Y:S01]  /*12f0*/  ISETP.GE.AND P0, PT, R146, 0x1, PT ;  /* 0x000000019200780c */ /* 0x000fe20003f06270 */
[----:B------:R-:W-:Y:S01]  /*1300*/  IMAD.IADD R152, R9, 0x1, R152 ;  /* 0x0000000109987824 */ /* 0x000fe200078e0298 */
[----:B------:R-:W-:Y:S01]  /*1310*/  LOP3.LUT R151, R151, R118, RZ, 0x3c, !PT ;  /* 0x0000007697977212 */ /* 0x000fe200078e3cff */
[----:B------:R-:W-:Y:S01]  /*1320*/  IMAD R9, R223, c[0x0][0x214], R4 ;  /* 0x00008500df097a24 */ /* 0x000fe200078e0204 */
[----:B------:R-:W-:Y:S01]  /*1330*/  SHF.R.S32.HI R4, RZ, 0x1f, R121 ;  /* 0x0000001fff047819 */ /* 0x000fe20000011479 */
[----:B------:R-:W-:Y:S01]  /*1340*/  IMAD.IADD R150, R5, 0x1, R150 ;  /* 0x0000000105967824 */ /* 0x000fe200078e0296 */
[----:B------:R-:W-:Y:S01]  /*1350*/  SHF.R.S32.HI R5, RZ, 0x1f, R110 ;  /* 0x0000001fff057819 */ /* 0x000fe2000001146e */
[----:B------:R-:W-:Y:S01]  /*1360*/  IMAD.IADD R128, R167, 0x1, R9 ;  /* 0x00000001a7807824 */ /* 0x000fe200078e0209 */
[----:B------:R-:W-:Y:S01]  /*1370*/  LEA.HI R133, R4, R121, RZ, 0x3 ;  /* 0x0000007904857211 */ /* 0x000fe200078f18ff */
[----:B------:R-:W-:Y:S01]  /*1380*/  IMAD.IADD R151, R6, 0x1, R151 ;  /* 0x0000000106977824 */ /* 0x000fe200078e0297 */
[----:B------:R-:W-:Y:S01]  /*1390*/  SHF.R.S32.HI R4, RZ, 0x1f, R15 ;  /* 0x0000001fff047819 */ /* 0x000fe2000001140f */
[----:B------:R-:W-:Y:S01]  /*13a0*/  IMAD R137, R5, c[0x0][0x280], RZ ;  /* 0x0000a00005897a24 */ /* 0x000fe200078e02ff */
[----:B------:R-:W-:Y:S01]  /*13b0*/  LOP3.LUT R133, R133, 0xfffffff8, RZ, 0xc0, !PT ;  /* 0xfffffff885857812 */ /* 0x000fe200078ec0ff */
[----:B------:R-:W-:Y:S01]  /*13c0*/  IMAD R9, R175, c[0x0][0x2b0], RZ ;  /* 0x0000ac00af097a24 */ /* 0x000fe200078e02ff */
[----:B------:R-:W-:Y:S01]  /*13d0*/  LEA.HI R135, R4, R15, RZ, 0x3 ;  /* 0x0000000f04877211 */ /* 0x000fe200078f18ff */
[----:B------:R-:W-:Y:S01]  /*13e0*/  IMAD R6, R108, c[0x0][0x1e8], RZ ;  /* 0x00007a006c067a24 */ /* 0x000fe200078e02ff */
[----:B--2---:R-:W-:Y:S01]  /*13f0*/  SHF.R.S32.HI R11, RZ, 0x1f, R120 ;  /* 0x0000001fff0b7819 */ /* 0x004fe20000011478 */
[----:B------:R-:W-:Y:S01]  /*1400*/  IMAD R5, R5, c[0x0][0x290], RZ ;  /* 0x0000a40005057a24 */ /* 0x000fe200078e02ff */
[----:B------:R-:W-:Y:S01]  /*1410*/  LOP3.LUT R135, R135, 0xfffffff8, RZ, 0xc0, !PT ;  /* 0xfffffff887877812 */ /* 0x000fe200078ec0ff */
[----:B------:R-:W-:Y:S01]  /*1420*/  IMAD R137, R110, c[0x0][0x284], R137 ;  /* 0x0000a1006e897a24 */ /* 0x000fe200078e0289 */
[----:B------:R-:W-:Y:S01]  /*1430*/  LEA.HI R134, R11, R120, RZ, 0x3 ;  /* 0x000000780b867211 */ /* 0x000fe200078f18ff */
[----:B------:R-:W-:Y:S01]  /*1440*/  IMAD R9, R174, c[0x0][0x2b4], R9 ;  /* 0x0000ad00ae097a24 */ /* 0x000fe200078e0209 */
[----:B------:R-:W-:Y:S01]  /*1450*/  LOP3.LUT R145, R3, 0xfffffff8, RZ, 0xc0, !PT ;  /* 0xfffffff803917812 */ /* 0x000fe200078ec0ff */
[----:B------:R-:W-:Y:S01]  /*1460*/  IMAD R127, R223, c[0x0][0x1ec], R6 ;  /* 0x00007b00df7f7a24 */ /* 0x000fe200078e0206 */
[----:B------:R-:W-:Y:S01]  /*1470*/  LOP3.LUT R134, R134, 0xfffffff8, RZ, 0xc0, !PT ;  /* 0xfffffff886867812 */ /* 0x000fe200078ec0ff */
[----:B------:R-:W-:Y:S01]  /*1480*/  IMAD R5, R110, c[0x0][0x294], R5 ;  /* 0x0000a5006e057a24 */ /* 0x000fe200078e0205 */
[----:B------:R-:W-:Y:S01]  /*1490*/  LOP3.LUT R143, R76, 0xfffffff8, RZ, 0xc0, !PT ;  /* 0xfffffff84c8f7812 */ /* 0x000fe200078ec0ff */
[----:B------:R-:W-:Y:S01]  /*14a0*/  IMAD.WIDE.U32 R174, R174, c[0x0][0x2b0], RZ ;  /* 0x0000ac00aeae7a25 */ /* 0x000fe200078e00ff */
[----:B------:R-:W-:-:S02]  /*14b0*/  ISETP.NE.AND P3, PT, R147, 0x1, PT ;  /* 0x000000019300780c */ /* 0x000fc40003f65270 */
[----:B------:R-:W-:Y:S01]  /*14c0*/  SHF.R.S32.HI R77, RZ, 0x3, R3 ;  /* 0x00000003ff4d7819 */ /* 0x000fe20000011403 */
[----:B------:R-:W-:Y:S01]  /*14d0*/  IMAD.IADD R127, R169, 0x1, R127 ;  /* 0x00000001a97f7824 */ /* 0x000fe200078e027f */
[----:B------:R-:W-:Y:S01]  /*14e0*/  IADD3 R141, R179, R137, RZ ;  /* 0x00000089b38d7210 */ /* 0x000fe20007ffe0ff */
[----:B------:R-:W-:Y:S01]  /*14f0*/  IMAD.IADD R130, R175, 0x1, R9 ;  /* 0x00000001af827824 */ /* 0x000fe200078e0209 */
[----:B------:R-:W-:Y:S01]  /*1500*/  P2R R3, PR, RZ, 0x1 ;  /* 0x00000001ff037803 */ /* 0x000fe20000000000 */
[----:B------:R-:W-:Y:S01]  /*1510*/  IMAD.IADD R137, R137, 0x1, R173 ;  /* 0x0000000189897824 */ /* 0x000fe200078e02ad */
[----:B------:R-:W-:Y:S01]  /*1520*/  IADD3 R13, R20, 0x60, RZ ;  /* 0x00000060140d7810 */ /* 0x000fe20007ffe0ff */
[----:B------:R-:W-:Y:S01]  /*1530*/  IMAD.IADD R140, R177, 0x1, R5 ;  /* 0x00000001b18c7824 */ /* 0x000fe200078e0205 */
[----:B------:R-:W-:Y:S01]  /*1540*/  SHF.R.S32.HI R132, RZ, 0x1f, R133 ;  /* 0x0000001fff847819 */ /* 0x000fe20000011485 */
[----:B------:R-:W-:Y:S01]  /*1550*/  IMAD.IADD R136, R5, 0x1, R171 ;  /* 0x0000000105887824 */ /* 0x000fe200078e02ab */
[----:B------:R-:W-:Y:S01]  /*1560*/  SHF.R.S32.HI R131, RZ, 0x1f, R134 ;  /* 0x0000001fff837819 */ /* 0x000fe20000011486 */
[----:B------:R-:W-:Y:S01]  /*1570*/  IMAD.SHL.U32 R152, R152, 0x2, RZ ;  /* 0x0000000298987824 */ /* 0x000fe200078e00ff */
[----:B------:R-:W-:Y:S01]  /*1580*/  SHF.R.S32.HI R144, RZ, 0x1f, R135 ;  /* 0x0000001fff907819 */ /* 0x000fe20000011487 */
[----:B------:R-:W-:Y:S01]  /*1590*/  IMAD.SHL.U32 R150, R150, 0x2, RZ ;  /* 0x0000000296967824 */ /* 0x000fe200078e00ff */
[----:B------:R-:W-:Y:S01]  /*15a0*/  SHF.R.S32.HI R142, RZ, 0x1f, R145 ;  /* 0x0000001fff8e7819 */ /* 0x000fe20000011491 */
[----:B------:R-:W-:Y:S01]  /*15b0*/  IMAD.SHL.U32 R151, R151, 0x2, RZ ;  /* 0x0000000297977824 */ /* 0x000fe200078e00ff */
[----:B------:R-:W-:Y:S01]  /*15c0*/  SHF.R.S32.HI R76, RZ, 0x3, R76 ;  /* 0x00000003ff4c7819 */ /* 0x000fe2000001144c */
[----:B------:R-:W-:Y:S01]  /*15d0*/  IMAD.SHL.U32 R149, R149, 0x2, RZ ;  /* 0x0000000295957824 */ /* 0x000fe200078e00ff */
[----:B------:R-:W-:-:S02]  /*15e0*/  SHF.R.S32.HI R148, RZ, 0x1f, R143 ;  /* 0x0000001fff947819 */ /* 0x000fc4000001148f */
[----:B------:R-:W-:Y:S01]  /*15f0*/  P2R R3, PR, RZ, 0x8 ;  /* 0x00000008ff037803 */ /* 0x000fe20000000000 */
[----:B-1----:R-:W-:Y:S06]  /*1600*/  BAR.SYNC.DEFER_BLOCKING 0x0 ;  /* 0x0000000000007b1d */ /* 0x002fec0000010000 */
.L_x_874:
[----:B-1----:R-:W-:Y:S01]  /*1610*/  IMAD R3, R61, 0x30, R0 ;  /* 0x000000303d037824 */ /* 0x002fe200078e0200 */
[----:B------:R-:W-:Y:S01]  /*1620*/  ISETP.NE.AND P3, PT, R147, 0x1, PT ;  /* 0x000000019300780c */ /* 0x000fe20003f65270 */
[----:B------:R-:W-:Y:S01]  /*1630*/  IMAD.MOV.U32 R157, RZ, RZ, RZ ;  /* 0x000000ffff9d7224 */ /* 0x000fe200078e00ff */
[----:B------:R-:W-:Y:S04]  /*1640*/  DEPBAR.LE SB0, 0x0 ;  /* 0x000080000000791a */ /* 0x000fe80000000000 */
[----:B------:R-:W-:Y:S01]  /*1650*/  IMAD.IADD R155, R112, 0x1, R3 ;  /* 0x00000001709b7824 */ /* 0x000fe200078e0203 */
[----:B------:R-:W-:Y:S01]  /*1660*/  ISETP.GE.AND P0, PT, R3, R2, PT ;  /* 0x000000020300720c */ /* 0x000fe20003f06270 */
[----:B------:R-:W-:Y:S01]  /*1670*/  BSSY B2, `(.L_x_835) ;  /* 0x0000553000027945 */ /* 0x000fe20003800000 */
[----:B------:R-:W-:Y:S01]  /*1680*/  ISETP.GE.AND P4, PT, R146, 0x1, PT ;  /* 0x000000019200780c */ /* 0x000fe20003f86270 */
[----:B------:R-:W-:Y:S01]  /*1690*/  IMAD.MOV.U32 R5, RZ, RZ, R155 ;  /* 0x000000ffff057224 */ /* 0x000fe200078e009b */
[----:B------:R-:W-:Y:S02]  /*16a0*/  ISETP.GT.OR P0, PT, R0, 0x2f, P0 ;  /* 0x0000002f0000780c */ /* 0x000fe40000704670 */
[----:B--2---:R-:W-:Y:S05]  /*16b0*/  @P3 IMAD.HI.U32 R4, R155, c[0x0][0x2bc], RZ ;  /* 0x0000af009b043a27 */ /* 0x004fea00078e00ff */
[----:B------:R-:W-:Y:S06]  /*16c0*/  @P3 SHF.R.U32.HI R5, RZ, c[0x0][0x2c0], R4 ;  /* 0x0000b000ff053a19 */ /* 0x000fec0000011604 */
[C---:B------:R-:W-:Y:S04]  /*16d0*/  @!P0 IADD3 R9, P3, R5.reuse, R174, RZ ;  /* 0x000000ae05098210 */ /* 0x040fe80007f7e0ff */
[----:B------:R-:W-:Y:S02]  /*16e0*/  @!P0 LEA.HI.X.SX32 R4, R5, R130, 0x1, P3 ;  /* 0x0000008205048211 */ /* 0x000fe400018f0eff */
[C---:B------:R-:W-:Y:S04]  /*16f0*/  @!P0 LEA R10, P3, R9.reuse, c[0x0][0x2a0], 0x2 ;  /* 0x0000a800090a8a11 */ /* 0x040fe800078610ff */
[----:B------:R-:W-:Y:S01]  /*1700*/  @!P0 LEA.HI.X R11, R9, c[0x0][0x2a4], R4, 0x2, P3 ;  /* 0x0000a900090b8a11 */ /* 0x000fe200018f1404 */
[----:B------:R-:W-:Y:S04]  /*1710*/  IMAD.MOV R4, RZ, RZ, -R5 ;  /* 0x000000ffff047224 */ /* 0x000fe800078e0a05 */
[----:B------:R-:W-:Y:S01]  /*1720*/  IMAD R155, R4, c[0x0][0x2b8], R155 ;  /* 0x0000ae00049b7a24 */ /* 0x000fe200078e029b */
[----:B------:R-:W2:Y:S03]  /*1730*/  @!P0 LDG.E R157, [R10.64] ;  /* 0x000000100a9d8981 */ /* 0x000ea6000c1e1900 */
[C---:B------:R-:W-:Y:S01]  /*1740*/  IMAD.WIDE.U32 R8, R155.reuse, c[0x0][0x1e0], RZ ;  /* 0x000078009b087a25 */ /* 0x040fe200078e00ff */
[----:B------:R-:W-:Y:S01]  /*1750*/  SHF.R.S32.HI R154, RZ, 0x1f, R155 ;  /* 0x0000001fff9a7819 */ /* 0x000fe2000001149b */
[----:B------:R-:W-:Y:S04]  /*1760*/  BAR.SYNC.DEFER_BLOCKING 0x0 ;  /* 0x0000000000007b1d */ /* 0x000fe80000010000 */
[----:B------:R-:W-:Y:S04]  /*1770*/  IMAD R4, R154, c[0x0][0x1e0], RZ ;  /* 0x000078009a047a24 */ /* 0x000fe800078e02ff */
[----:B------:R-:W-:Y:S04]  /*1780*/  IMAD R4, R155, c[0x0][0x1e4], R4 ;  /* 0x000079009b047a24 */ /* 0x000fe800078e0204 */
[----:B------:R-:W-:Y:S01]  /*1790*/  IMAD.IADD R9, R9, 0x1, R4 ;  /* 0x0000000109097824 */ /* 0x000fe200078e0204 */
[----:B--2---:R-:W-:Y:S03]  /*17a0*/  SHF.R.S32.HI R153, RZ, 0x1f, R157 ;  /* 0x0000001fff997819 */ /* 0x004fe6000001149d */
[----:B------:R-:W-:Y:S04]  /*17b0*/  IMAD.WIDE.U32 R8, R157, c[0x0][0x1f0], R8 ;  /* 0x00007c009d087a25 */ /* 0x000fe800078e0008 */
[----:B------:R-:W-:Y:S01]  /*17c0*/  IMAD R180, R153, c[0x0][0x1f0], RZ ;  /* 0x00007c0099b47a24 */ /* 0x000fe200078e02ff */
[----:B------:R-:W-:Y:S03]  /*17d0*/  IADD3 R5, P0, R168, R8, RZ ;  /* 0x00000008a8057210 */ /* 0x000fe60007f1e0ff */
[----:B------:R-:W-:Y:S05]  /*17e0*/  IMAD R180, R157, c[0x0][0x1f4], R180 ;  /* 0x00007d009db47a24 */ /* 0x000fea00078e02b4 */
[----:B------:R-:W-:Y:S02]  /*17f0*/  IADD3.X R180, R127, R9, R180, P0, !PT ;  /* 0x000000097fb47210 */ /* 0x000fe400007fe4b4 */
[C---:B----4-:R-:W-:Y:S04]  /*1800*/  LEA R181, P0, R5.reuse, c[0x0][0x1c8], 0x1 ;  /* 0x0000720005b57a11 */ /* 0x050fe800078008ff */
[----:B------:R-:W-:Y:S01]  /*1810*/  LEA.HI.X R180, R5, c[0x0][0x1cc], R180, 0x1, P0 ;  /* 0x0000730005b47a11 */ /* 0x000fe200000f0cb4 */
[----:B------:R-:W-:-:S05]  /*1820*/  @!P4 BRA `(.L_x_836) ;  /* 0x00004ff00000c947 */ /* 0x000fca0003800000 */
[C---:B------:R-:W-:Y:S01]  /*1830*/  IMAD R5, R61.reuse, UR15, RZ ;  /* 0x0000000f3d057c24 */ /* 0x040fe2000f8e02ff */
[----:B------:R-:W-:Y:S01]  /*1840*/  ISETP.NE.AND P0, PT, RZ, UR4, PT ;  /* 0x00000004ff007c0c */ /* 0x000fe2000bf05270 */
[C---:B------:R-:W-:Y:S01]  /*1850*/  IMAD R71, R61.reuse, UR5, RZ ;  /* 0x000000053d477c24 */ /* 0x040fe2000f8e02ff */
[----:B------:R-:W-:Y:S01]  /*1860*/  SHF.R.S32.HI R4, RZ, 0x1f, R61 ;  /* 0x0000001fff047819 */ /* 0x000fe2000001143d */
[C---:B------:R-:W-:Y:S02]  /*1870*/  IMAD R3, R61.reuse, -0x30, R2 ;  /* 0xffffffd03d037824 */ /* 0x040fe400078e0202 */
[----:B------:R-:W-:Y:S03]  /*1880*/  IMAD.WIDE.U32 R98, R61, UR20, RZ ;  /* 0x000000143d627c25 */ /* 0x000fe6000f8e00ff */
[----:B------:R-:W-:Y:S01]  /*1890*/  IMNMX R138, R3, 0x30, PT ;  /* 0x00000030038a7817 */ /* 0x000fe20003800200 */
[C---:B------:R-:W-:Y:S02]  /*18a0*/  IMAD R5, R4.reuse, UR20, R5 ;  /* 0x0000001404057c24 */ /* 0x040fe4000f8e0205 */
        /* <DEDUP_REMOVED lines=15> */
[----:B------:R-:W-:Y:S03]  /*19a0*/  CS2R R56, SRZ ;  /* 0x0000000000387805 */ /* 0x000fe6000001ff00 */
[----:B------:R-:W-:-:S05]  /*19b0*/  @P4 BRA `(.L_x_839) ;  /* 0x0000020000004947 */ /* 0x000fca0003800000 */
[----:B------:R-:W-:Y:S01]  /*19c0*/  IADD3 R4, P0, R178, R98, RZ ;  /* 0x00000062b2047210 */ /* 0x000fe20007f1e0ff */
[----:B------:R-:W-:Y:S01]  /*19d0*/  CS2R R48, SRZ ;  /* 0x0000000000307805 */ /* 0x000fe2000001ff00 */
[----:B------:R-:W-:Y:S01]  /*19e0*/  CS2R R56, SRZ ;  /* 0x0000000000387805 */ /* 0x000fe2000001ff00 */
[----:B------:R-:W-:Y:S01]  /*19f0*/  CS2R R54, SRZ ;  /* 0x0000000000367805 */ /* 0x000fe2000001ff00 */
[----:B------:R-:W-:Y:S01]  /*1a00*/  CS2R R92, SRZ ;  /* 0x00000000005c7805 */ /* 0x000fe2000001ff00 */
[----:B------:R-:W-:Y:S01]  /*1a10*/  IMAD.X R3, R58, 0x1, R141, P0 ;  /* 0x000000013a037824 */ /* 0x000fe200000e068d */
[----:B------:R-:W-:Y:S01]  /*1a20*/  IADD3 R6, P0, R176, R96, RZ ;  /* 0x00000060b0067210 */ /* 0x000fe20007f1e0ff */
[----:B------:R-:W-:Y:S01]  /*1a30*/  CS2R R50, SRZ ;  /* 0x0000000000327805 */ /* 0x000fe2000001ff00 */
[----:B------:R-:W-:Y:S01]  /*1a40*/  CS2R R88, SRZ ;  /* 0x0000000000587805 */ /* 0x000fe2000001ff00 */
[----:B------:R-:W-:Y:S01]  /*1a50*/  CS2R R42, SRZ ;  /* 0x00000000002a7805 */ /* 0x000fe2000001ff00 */
[----:B------:R-:W-:Y:S01]  /*1a60*/  CS2R R84, SRZ ;  /* 0x0000000000547805 */ /* 0x000fe2000001ff00 */
[----:B------:R-:W-:Y:S01]  /*1a70*/  IMAD.X R5, R71, 0x1, R140, P0 ;  /* 0x0000000147057824 */ /* 0x000fe200000e068c */
[C---:B------:R-:W-:Y:S04]  /*1a80*/  LEA R8, P0, R4.reuse, c[0x0][0x270], 0x1 ;  /* 0x00009c0004087a11 */ /* 0x040fe800078008ff */
[----:B------:R-:W-:Y:S02]  /*1a90*/  LEA.HI.X R9, R4, c[0x0][0x274], R3, 0x1, P0 ;  /* 0x00009d0004097a11 */ /* 0x000fe400000f0c03 */
[C---:B------:R-:W-:Y:S04]  /*1aa0*/  LEA R22, P0, R6.reuse, c[0x0][0x288], 0x1 ;  /* 0x0000a20006167a11 */ /* 0x040fe800078008ff */
[----:B------:R-:W-:Y:S02]  /*1ab0*/  LEA.HI.X R23, R6, c[0x0][0x28c], R5, 0x1, P0 ;  /* 0x0000a30006177a11 */ /* 0x000fe400000f0c05 */
[----:B------:R-:W-:Y:S11]  /*1ac0*/  ISETP.GE.AND P0, PT, R20, c[0x0][0x27c], PT ;  /* 0x00009f0014007a0c */ /* 0x000ff60003f06270 */
[----:B------:R-:W-:Y:S02]  /*1ad0*/  @!UPT UIADD3 URZ, URZ, URZ, URZ ;  /* 0x0000003f3f3ff290 */ /* 0x000fe4000fffe03f */
[----:B------:R1:W5:Y:S04]  /*1ae0*/  @!P0 LDG.E.64 R48, [R8.64] ;  /* 0x0000001008308981 */ /* 0x000368000c1e1b00 */
[----:B------:R1:W5:Y:S01]  /*1af0*/  @!P0 LDG.E.64 R56, [R22.64] ;  /* 0x0000001016388981 */ /* 0x000362000c1e1b00 */
[----:B------:R-:W-:Y:S11]  /*1b00*/  ISETP.GE.AND P0, PT, R14, c[0x0][0x27c], PT ;  /* 0x00009f000e007a0c */ /* 0x000ff60003f06270 */
[----:B------:R-:W-:Y:S02]  /*1b10*/  @!UPT UIADD3 URZ, URZ, URZ, URZ ;  /* 0x0000003f3f3ff290 */ /* 0x000fe4000fffe03f */
[----:B------:R1:W5:Y:S04]  /*1b20*/  @!P0 LDG.E.64 R54, [R8.64+0x40] ;  /* 0x0000401008368981 */ /* 0x000368000c1e1b00 */
[----:B------:R1:W5:Y:S01]  /*1b30*/  @!P0 LDG.E.64 R92, [R22.64+0x40] ;  /* 0x00004010165c8981 */ /* 0x000362000c1e1b00 */
[----:B------:R-:W-:Y:S11]  /*1b40*/  ISETP.GE.AND P0, PT, R16, c[0x0][0x27c], PT ;  /* 0x00009f0010007a0c */ /* 0x000ff60003f06270 */
[----:B------:R-:W-:Y:S02]  /*1b50*/  @!UPT UIADD3 URZ, URZ, URZ, URZ ;  /* 0x0000003f3f3ff290 */ /* 0x000fe4000fffe03f */
[----:B------:R1:W5:Y:S04]  /*1b60*/  @!P0 LDG.E.64 R50, [R8.64+0x80] ;  /* 0x0000801008328981 */ /* 0x000368000c1e1b00 */
[----:B------:R1:W5:Y:S01]  /*1b70*/  @!P0 LDG.E.64 R88, [R22.64+0x80] ;  /* 0x0000801016588981 */ /* 0x000362000c1e1b00 */
[----:B------:R-:W-:Y:S11]  /*1b80*/  ISETP.GE.AND P0, PT, R13, c[0x0][0x27c], PT ;  /* 0x00009f000d007a0c */ /* 0x000ff60003f06270 */
[----:B------:R-:W-:Y:S02]  /*1b90*/  @!UPT UIADD3 URZ, URZ, URZ, URZ ;  /* 0x0000003f3f3ff290 */ /* 0x000fe4000fffe03f */
[----:B------:R1:W5:Y:S04]  /*1ba0*/  @!P0 LDG.E.64 R42, [R8.64+0xc0] ;  /* 0x0000c010082a8981 */ /* 0x000368000c1e1b00 */
[----:B------:R1:W5:Y:S02]  /*1bb0*/  @!P0 LDG.E.64 R84, [R22.64+0xc0] ;  /* 0x0000c01016548981 */ /* 0x000364000c1e1b00 */
.L_x_839:
[----:B------:R-:W-:Y:S05]  /*1bc0*/  BSYNC B0 ;  /* 0x0000000000007941 */ /* 0x000fea0003800000 */
.L_x_838:
[----:B------:R-:W-:Y:S01]  /*1bd0*/  ISETP.GE.AND P5, PT, R116, R138, PT ;  /* 0x0000008a7400720c */ /* 0x000fe20003fa6270 */
[----:B-----5:R-:W-:Y:S01]  /*1be0*/  IMAD.MOV.U32 R6, RZ, RZ, R42 ;  /* 0x000000ffff067224 */ /* 0x020fe200078e002a */
[----:B------:R-:W-:Y:S01]  /*1bf0*/  BSSY B0, `(.L_x_840) ;  /* 0x0000048000007945 */ /* 0x000fe20003800000 */
[----:B------:R-:W-:Y:S01]  /*1c00*/  IMAD.MOV.U32 R5, RZ, RZ, R43 ;  /* 0x000000ffff057224 */ /* 0x000fe200078e002b */
[----:B------:R-:W-:Y:S01]  /*1c10*/  CS2R R34, SRZ ;  /* 0x0000000000227805 */ /* 0x000fe2000001ff00 */
[----:B------:R-:W-:Y:S01]  /*1c20*/  IMAD.MOV.U32 R4, RZ, RZ, R50 ;  /* 0x000000ffff047224 */ /* 0x000fe200078e0032 */
[----:B------:R-:W-:Y:S01]  /*1c30*/  PRMT R33, R6, 0x7610, R33 ;  /* 0x0000761006217816 */ /* 0x000fe20000000021 */
[----:B------:R-:W-:Y:S01]  /*1c40*/  IMAD.MOV.U32 R3, RZ, RZ, R51 ;  /* 0x000000ffff037224 */ /* 0x000fe200078e0033 */
[----:B------:R-:W-:Y:S01]  /*1c50*/  PRMT R32, R5, 0x7610, R32 ;  /* 0x0000761005207816 */ /* 0x000fe20000000020 */
        /* <DEDUP_REMOVED lines=29> */
[----:B------:R-:W-:Y:S01]  /*1e30*/  CS2R R68, SRZ ;  /* 0x0000000000447805 */ /* 0x000fe2000001ff00 */
[----:B------:R-:W-:Y:S01]  /*1e40*/  CS2R R72, SRZ ;  /* 0x0000000000487805 */ /* 0x000fe2000001ff00 */
[----:B------:R-:W-:Y:S01]  /*1e50*/  CS2R R80, SRZ ;  /* 0x0000000000507805 */ /* 0x000fe2000001ff00 */
[----:B------:R-:W-:-:S05]  /*1e60*/  @P5 BRA `(.L_x_841) ;  /* 0x0000020000005947 */ /* 0x000fca0003800000 */
[----:B------:R-:W-:Y:S01]  /*1e70*/  IADD3 R98, P3, P0, R178, UR14, R98 ;  /* 0x0000000eb2627c10 */ /* 0x000fe2000f87e062 */
[----:B------:R-:W-:Y:S01]  /*1e80*/  CS2R R40, SRZ ;  /* 0x0000000000287805 */ /* 0x000fe2000001ff00 */
[----:B------:R-:W-:Y:S01]  /*1e90*/  CS2R R80, SRZ ;  /* 0x0000000000507805 */ /* 0x000fe2000001ff00 */
[----:B------:R-:W-:Y:S01]  /*1ea0*/  CS2R R36, SRZ ;  /* 0x0000000000247805 */ /* 0x000fe2000001ff00 */
[----:B------:R-:W-:Y:S01]  /*1eb0*/  IADD3.X R3, R141, UR13, R58, P3, P0 ;  /* 0x0000000d8d037c10 */ /* 0x000fe20009fe043a */
[----:B------:R-:W-:Y:S01]  /*1ec0*/  CS2R R72, SRZ ;  /* 0x0000000000487805 */ /* 0x000fe2000001ff00 */
[----:B------:R-:W-:Y:S01]  /*1ed0*/  IADD3 R96, P3, P0, R176, UR18, R96 ;  /* 0x00000012b0607c10 */ /* 0x000fe2000f87e060 */
[----:B------:R-:W-:Y:S01]  /*1ee0*/  CS2R R34, SRZ ;  /* 0x0000000000227805 */ /* 0x000fe2000001ff00 */
[----:B------:R-:W-:Y:S01]  /*1ef0*/  CS2R R68, SRZ ;  /* 0x0000000000447805 */ /* 0x000fe2000001ff00 */
[----:B------:R-:W-:Y:S01]  /*1f00*/  CS2R R10, SRZ ;  /* 0x00000000000a7805 */ /* 0x000fe2000001ff00 */
[----:B------:R-:W-:Y:S01]  /*1f10*/  IADD3.X R71, R140, UR6, R71, P3, P0 ;  /* 0x000000068c477c10 */ /* 0x000fe20009fe0447 */
[----:B------:R-:W-:Y:S01]  /*1f20*/  CS2R R64, SRZ ;  /* 0x0000000000407805 */ /* 0x000fe2000001ff00 */
        /* <DEDUP_REMOVED lines=20> */
.L_x_841:
[----:B------:R-:W-:Y:S05]  /*2070*/  BSYNC B0 ;  /* 0x0000000000007941 */ /* 0x000fea0003800000 */
.L_x_840:
[----:B------:R2:W3:Y:S01]  /*2080*/  SHFL.IDX PT, R95, R180, RZ, 0x181f ;  /* 0x00181fffb45f7589 */ /* 0x0004e200000e0000 */
[----:B-1---5:R-:W-:Y:S01]  /*2090*/  IMAD.MOV.U32 R4, RZ, RZ, R11 ;  /* 0x000000ffff047224 */ /* 0x022fe200078e000b */
[----:B------:R-:W-:Y:S01]  /*20a0*/  BSSY B1, `(.L_x_842) ;  /* 0x000010c000017945 */ /* 0x000fe20003800000 */
[----:B------:R-:W-:Y:S02]  /*20b0*/  IMAD.MOV.U32 R3, RZ, RZ, R34 ;  /* 0x000000ffff037224 */ /* 0x000fe400078e0022 */
[----:B------:R-:W-:Y:S01]  /*20c0*/  IMAD.MOV.U32 R5, RZ, RZ, R10 ;  /* 0x000000ffff057224 */ /* 0x000fe200078e000a */
[----:B------:R-:W-:Y:S01]  /*20d0*/  PRMT R8, R4, 0x7610, R8 ;  /* 0x0000761004087816 */ /* 0x000fe20000000008 */
[----:B------:R-:W-:Y:S01]  /*20e0*/  IMAD.MOV.U32 R4, RZ, RZ, R35 ;  /* 0x000000ffff047224 */ /* 0x000fe200078e0023 */
[----:B------:R-:W-:Y:S01]  /*20f0*/  PRMT R23, R3, 0x7610, R23 ;  /* 0x0000761003177816 */ /* 0x000fe20000000017 */
[----:B------:R2:W1:Y:S01]  /*2100*/  SHFL.IDX PT, R91, R181, RZ, 0x181f ;  /* 0x00181fffb55b7589 */ /* 0x00046200000e0000 */
[----:B------:R-:W-:Y:S01]  /*2110*/  PRMT R9, R5, 0x7610, R9 ;  /* 0x0000761005097816 */ /* 0x000fe20000000009 */
[----:B------:R-:W-:Y:S01]  /*2120*/  IMAD.MOV.U32 R3, RZ, RZ, R37 ;  /* 0x000000ffff037224 */ /* 0x000fe200078e0025 */
[----:B------:R-:W-:Y:S01]  /*2130*/  PRMT R22, R4, 0x7610, R22 ;  /* 0x0000761004167816 */ /* 0x000fe20000000016 */
        /* <DEDUP_REMOVED lines=24> */
[----:B-123--:R-:W-:Y:S01]  /*22c0*/  ISETP.GE.AND P0, PT, R18, c[0x0][0x1d4], PT ;  /* 0x0000750012007a0c */ /* 0x00efe20003f06270 */
[----:B------:R-:W-:Y:S01]  /*22d0*/  @!UPT UIADD3 URZ, URZ, URZ, URZ ;  /* 0x0000003f3f3ff290 */ /* 0x000fe2000fffe03f */
[----:B------:R-:W-:Y:S11]  /*22e0*/  BSSY B0, `(.L_x_844) ;  /* 0x0000038000007945 */ /* 0x000ff60003800000 */
[----:B------:R-:W-:-:S05]  /*22f0*/  @P0 BRA `(.L_x_845) ;  /* 0x0000036000000947 */ /* 0x000fca0003800000 */
[C---:B------:R-:W-:Y:S01]  /*2300*/  LEA R100, P0, R18.reuse, R91, 0x1 ;  /* 0x0000005b12647211 */ /* 0x040fe200078008ff */
[----:B------:R-:W1:Y:S03]  /*2310*/  LDS.128 R24, [R117+0xa080] ;  /* 0x00a0800075187984 */ /* 0x000e660000000c00 */
[----:B------:R-:W-:Y:S02]  /*2320*/  LEA.HI.X R101, R18, R95, R19, 0x1, P0 ;  /* 0x0000005f12657211 */ /* 0x000fe400000f0c13 */
[----:B------:R-:W-:Y:S11]  /*2330*/  ISETP.GE.AND P0, PT, R20, c[0x0][0x27c], PT ;  /* 0x00009f0014007a0c */ /* 0x000ff60003f06270 */
[----:B------:R-:W-:Y:S02]  /*2340*/  @!UPT UIADD3 URZ, URZ, URZ, URZ ;  /* 0x0000003f3f3ff290 */ /* 0x000fe4000fffe03f */
[----:B------:R-:W-:Y:S02]  /*2350*/  @!P0 SHF.R.U64 R58, R56, 0x10, R57 ;  /* 0x00000010383a8819 */ /* 0x000fe40000001239 */
[----:B------:R-:W-:Y:S02]  /*2360*/  @!P0 SHF.R.U64 R48, R48, 0x10, R49 ;  /* 0x0000001030308819 */ /* 0x000fe40000001231 */
[----:B------:R-:W-:Y:S02]  /*2370*/  @!P0 SHF.R.U32.HI R56, RZ, 0x10, R57 ;  /* 0x00000010ff388819 */ /* 0x000fe40000011639 */
[----:B------:R-:W-:Y:S02]  /*2380*/  @!P0 PRMT R57, R53, 0x5410, R58 ;  /* 0x0000541035398816 */ /* 0x000fe4000000003a */
[----:B------:R-:W-:Y:S02]  /*2390*/  @!P0 SHF.R.U32.HI R49, RZ, 0x10, R49 ;  /* 0x00000010ff318819 */ /* 0x000fe40000011631 */
[----:B------:R-:W-:Y:S02]  /*23a0*/  @!P0 PRMT R47, R47, 0x5410, R48 ;  /* 0x000054102f2f8816 */ /* 0x000fe40000000030 */
[----:B------:R-:W-:Y:S02]  /*23b0*/  @!P0 PRMT R46, R46, 0x5410, R49 ;  /* 0x000054102e2e8816 */ /* 0x000fe40000000031 */
[----:B------:R-:W-:Y:S01]  /*23c0*/  @!P0 PRMT R59, R59, 0x5410, R56 ;  /* 0x000054103b3b8816 */ /* 0x000fe20000000038 */
[C---:B------:R-:W-:Y:S01]  /*23d0*/  @!P0 IMAD.U32 R56, R57.reuse, 0x10000, RZ ;  /* 0x0001000039388824 */ /* 0x040fe200078e00ff */
[----:B------:R-:W-:Y:S01]  /*23e0*/  @!P0 LOP3.LUT R57, R57, 0xffff0000, RZ, 0xc0, !PT ;  /* 0xffff000039398812 */ /* 0x000fe200078ec0ff */
[C---:B------:R-:W-:Y:S01]  /*23f0*/  @!P0 IMAD.U32 R48, R47.reuse, 0x10000, RZ ;  /* 0x000100002f308824 */ /* 0x040fe200078e00ff */
        /* <DEDUP_REMOVED lines=17> */
[C---:B------:R-:W-:Y:S01]  /*2510*/  @!P0 IMAD.U32 R53, R59.reuse, 0x10000, RZ ;  /* 0x000100003b358824 */ /* 0x040fe200078e00ff */
[----:B------:R-:W-:Y:S01]  /*2520*/  @!P0 LOP3.LUT R59, R59, 0xffff0000, RZ, 0xc0, !PT ;  /* 0xffff00003b3b8812 */ /* 0x000fe200078ec0ff */
        /* <DEDUP_REMOVED lines=19> */
.L_x_845:
[----:B------:R-:W-:Y:S05]  /*2660*/  BSYNC B0 ;  /* 0x0000000000007941 */ /* 0x000fea0003800000 */
.L_x_844:
[----:B------:R-:W-:Y:S01]  /*2670*/  ISETP.GE.AND P0, PT, R15, c[0x0][0x1d4], PT ;  /* 0x000075000f007a0c */ /* 0x000fe20003f06270 */
[----:B------:R-:W-:Y:S01]  /*2680*/  @!UPT UIADD3 URZ, URZ, URZ, URZ ;  /* 0x0000003f3f3ff290 */ /* 0x000fe2000fffe03f */
[----:B------:R-:W-:Y:S11]  /*2690*/  BSSY B0, `(.L_x_846) ;  /* 0x0000038000007945 */ /* 0x000ff60003800000 */
[----:B------:R-:W-:-:S05]  /*26a0*/  @P0 BRA `(.L_x_847) ;  /* 0x0000036000000947 */ /* 0x000fca0003800000 */
[C---:B------:R-:W-:Y:S01]  /*26b0*/  LEA R98, P0, R135.reuse, R91, 0x1 ;  /* 0x0000005b87627211 */ /* 0x040fe200078008ff */
[----:B-1----:R-:W1:Y:S03]  /*26c0*/  LDS.128 R24, [R117+0xb880] ;  /* 0x00b8800075187984 */ /* 0x002e660000000c00 */
[----:B------:R-:W-:Y:S02]  /*26d0*/  LEA.HI.X R99, R135, R95, R144, 0x1, P0 ;  /* 0x0000005f87637211 */ /* 0x000fe400000f0c90 */
[----:B------:R-:W-:Y:S11]  /*26e0*/  ISETP.GE.AND P0, PT, R14, c[0x0][0x27c], PT ;  /* 0x00009f000e007a0c */ /* 0x000ff60003f06270 */
[----:B------:R-:W-:Y:S02]  /*26f0*/  @!UPT UIADD3 URZ, URZ, URZ, URZ ;  /* 0x0000003f3f3ff290 */ /* 0x000fe4000fffe03f */
        /* <DEDUP_REMOVED lines=11> */
[----:B------:R-:W-:Y:S01]  /*27b0*/  @!P0 PRMT R87, R87, 0x5410, R92 ;  /* 0x0000541057578816 */ /* 0x000fe2000000005c */
[C---:B-1----:R-:W-:Y:S01]  /*27c0*/  @!P0 IMAD.U32 R49, R24.reuse, 0x10000, RZ ;  /* 0x0001000018318824 */ /* 0x042fe200078e00ff */
[----:B------:R-:W-:Y:S01]  /*27d0*/  @!P0 LOP3.LUT R47, R24, 0xffff0000, RZ, 0xc0, !PT ;  /* 0xffff0000182f8812 */ /* 0x000fe200078ec0ff */
[----:B------:R-:W-:Y:S01]  /*27e0*/  @!P0 IMAD.U32 R59, R27, 0x10000, RZ ;  /* 0x000100001b3b8824 */ /* 0x000fe200078e00ff */
[C---:B------:R-:W-:Y:S02]  /*27f0*/  @!P0 LOP3.LUT R48, R25.reuse, 0xffff0000, RZ, 0xc0, !PT ;  /* 0xffff000019308812 */ /* 0x040fe400078ec0ff */
[----:B------:R-:W-:Y:S01]  /*2800*/  @!P0 SHF.L.U32 R56, R25, 0x10, RZ ;  /* 0x0000001019388819 */ /* 0x000fe200000006ff */
[----:B------:R-:W-:Y:S01]  /*2810*/  @!P0 FMUL.FTZ R58, R47, R52 ;  /* 0x000000342f3a8220 */ /* 0x000fe20000410000 */
[----:B------:R-:W-:Y:S01]  /*2820*/  @!P0 LOP3.LUT R57, R87, 0xffff0000, RZ, 0xc0, !PT ;  /* 0xffff000057398812 */ /* 0x000fe200078ec0ff */
        /* <DEDUP_REMOVED lines=30> */
.L_x_847:
[----:B------:R-:W-:Y:S05]  /*2a10*/  BSYNC B0 ;  /* 0x0000000000007941 */ /* 0x000fea0003800000 */
.L_x_846:
        /* <DEDUP_REMOVED lines=58> */
.L_x_849:
[----:B------:R-:W-:Y:S05]  /*2dc0*/  BSYNC B0 ;  /* 0x0000000000007941 */ /* 0x000fea0003800000 */
.L_x_848:
[----:B------:R-:W-:Y:S11]  /*2dd0*/  ISETP.GE.AND P0, PT, R120, c[0x0][0x1d4], PT ;  /* 0x0000750078007a0c */ /* 0x000ff60003f06270 */
[----:B------:R-:W-:Y:S02]  /*2de0*/  @!UPT UIADD3 URZ, URZ, URZ, URZ ;  /* 0x0000003f3f3ff290 */ /* 0x000fe4000fffe03f */
        /* <DEDUP_REMOVED lines=21> */
[----:B------:R-:W-:Y:S01]  /*2f40*/  @!P0 LOP3.LUT R42, R25, 0xffff0000, RZ, 0xc0, !PT ;  /* 0xffff0000192a8812 */ /* 0x000fe200078ec0ff */
[----:B------:R-:W-:Y:S01]  /*2f50*/  @!P0 IMAD.U32 R49, R27, 0x10000, RZ ;  /* 0x000100001b318824 */ /* 0x000fe200078e00ff */
        /* <DEDUP_REMOVED lines=11> */
[C---:B------:R-:W-:Y:S01]  /*3010*/  @!P0 LOP3.LUT R45, R79.reuse, 0xffff0000, RZ, 0xc0, !PT ;  /* 0xffff00004f2d8812 */ /* 0x040fe200078ec0ff */
[----:B------:R-:W-:Y:S01]  /*3020*/  @!P0 IMAD.U32 R44, R79, 0x10000, RZ ;  /* 0x000100004f2c8824 */ /* 0x000fe200078e00ff */
[----:B------:R-:W-:Y:S01]  /*3030*/  @!P0 LOP3.LUT R32, R32, 0xffff0000, RZ, 0xc0, !PT ;  /* 0xffff000020208812 */ /* 0x000fe200078ec0ff */
[C---:B------:R-:W-:Y:S01]  /*3040*/  @!P0 FMUL.FTZ R5, R38.reuse, R33 ;  /* 0x0000002126058220 */ /* 0x040fe20000410000 */
[----:B------:R-:W-:Y:S01]  /*3050*/  @!P0 F2FP.BF16.PACK_AB R50, R3, R50 ;  /* 0x000000320332823e */ /* 0x000fe200000010ff */
        /* <DEDUP_REMOVED lines=16> */
.L_x_843:
[----:B-123--:R-:W-:Y:S05]  /*3160*/  BSYNC B1 ;  /* 0x0000000000017941 */ /* 0x00efea0003800000 */
.L_x_842:
[----:B------:R1:W2:Y:S04]  /*3170*/  SHFL.IDX PT, R49, R180, 0x1, 0x181f ;  /* 0x00381f00b4317f89 */ /* 0x0002a800000e0000 */
[----:B------:R-:W3:Y:S01]  /*3180*/  SHFL.IDX PT, R181, R181, 0x1, 0x181f ;  /* 0x00381f00b5b57f89 */ /* 0x000ee200000e0000 */
[----:B------:R-:W-:-:S05]  /*3190*/  @P5 BRA `(.L_x_850) ;  /* 0x00003a0000005947 */ /* 0x000fca0003800000 */
[----:B------:R-:W-:Y:S01]  /*31a0*/  ISETP.GE.AND P0, PT, R18, c[0x0][0x1d4], PT ;  /* 0x0000750012007a0c */ /* 0x000fe20003f06270 */
[----:B------:R-:W-:Y:S01]  /*31b0*/  @!UPT UIADD3 URZ, URZ, URZ, URZ ;  /* 0x0000003f3f3ff290 */ /* 0x000fe2000fffe03f */
[----:B------:R-:W-:Y:S11]  /*31c0*/  BSSY B0, `(.L_x_851) ;  /* 0x0000038000007945 */ /* 0x000ff60003800000 */
[----:B------:R-:W-:-:S05]  /*31d0*/  @P0 BRA `(.L_x_852) ;  /* 0x0000036000000947 */ /* 0x000fca0003800000 */
[C---:B---3--:R-:W-:Y:S01]  /*31e0*/  LEA R52, P0, R18.reuse, R181, 0x1 ;  /* 0x000000b512347211 */ /* 0x048fe200078008ff */
[----:B------:R-:W3:Y:S03]  /*31f0*/  LDS.128 R24, [R117+0xb080] ;  /* 0x00b0800075187984 */ /* 0x000ee60000000c00 */
[----:B--2---:R-:W-:Y:S02]  /*3200*/  LEA.HI.X R53, R18, R49, R19, 0x1, P0 ;  /* 0x0000003112357211 */ /* 0x004fe400000f0c13 */
        /* <DEDUP_REMOVED lines=14> */
[C---:B---3--:R-:W-:Y:S01]  /*32f0*/  @!P0 IMAD.U32 R39, R24.reuse, 0x10000, RZ ;  /* 0x0001000018278824 */ /* 0x048fe200078e00ff */
        /* <DEDUP_REMOVED lines=36> */
.L_x_852:
[----:B------:R-:W-:Y:S05]  /*3540*/  BSYNC B0 ;  /* 0x0000000000007941 */ /* 0x000fea0003800000 */
.L_x_851:
[----:B------:R-:W-:Y:S01]  /*3550*/  ISETP.GE.AND P0, PT, R15, c[0x0][0x1d4], PT ;  /* 0x000075000f007a0c */ /* 0x000fe20003f06270 */
[----:B------:R-:W-:Y:S01]  /*3560*/  @!UPT UIADD3 URZ, URZ, URZ, URZ ;  /* 0x0000003f3f3ff290 */ /* 0x000fe2000fffe03f */
[----:B------:R-:W-:Y:S11]  /*3570*/  BSSY B0, `(.L_x_853) ;  /* 0x0000038000007945 */ /* 0x000ff60003800000 */
[----:B------:R-:W-:-:S05]  /*3580*/  @P0 BRA `(.L_x_854) ;  /* 0x0000036000000947 */ /* 0x000fca0003800000 */
[C---:B---3--:R-:W-:Y:S01]  /*3590*/  LEA R46, P0, R135.reuse, R181, 0x1 ;  /* 0x000000b5872e7211 */ /* 0x048fe200078008ff */
[----:B--2---:R-:W2:Y:S03]  /*35a0*/  LDS.128 R24, [R117+0xc880] ;  /* 0x00c8800075187984 */ /* 0x004ea60000000c00 */
[----:B------:R-:W-:Y:S02]  /*35b0*/  LEA.HI.X R47, R135, R49, R144, 0x1, P0 ;  /* 0x00000031872f7211 */ /* 0x000fe400000f0c90 */
[----:B------:R-:W-:Y:S11]  /*35c0*/  ISETP.GE.AND P0, PT, R14, c[0x0][0x27c], PT ;  /* 0x00009f000e007a0c */ /* 0x000ff60003f06270 */
[----:B------:R-:W-:Y:S02]  /*35d0*/  @!UPT UIADD3 URZ, URZ, URZ, URZ ;  /* 0x0000003f3f3ff290 */ /* 0x000fe4000fffe03f */
[----:B------:R-:W-:Y:S02]  /*35e0*/  @!P0 SHF.R.U64 R38, R72, 0x10, R73 ;  /* 0x0000001048268819 */ /* 0x000fe40000001249 */
[--C-:B------:R-:W-:Y:S02]  /*35f0*/  @!P0 SHF.R.U64 R30, R36, 0x10, R37.reuse ;  /* 0x00000010241e8819 */ /* 0x100fe40000001225 */
        /* <DEDUP_REMOVED lines=10> */
[C---:B--2---:R-:W-:Y:S01]  /*36a0*/  @!P0 IMAD.U32 R33, R24.reuse, 0x10000, RZ ;  /* 0x0001000018218824 */ /* 0x044fe200078e00ff */
[----:B------:R-:W-:Y:S01]  /*36b0*/  @!P0 LOP3.LUT R31, R24, 0xffff0000, RZ, 0xc0, !PT ;  /* 0xffff0000181f8812 */ /* 0x000fe200078ec0ff */
[----:B------:R-:W-:Y:S01]  /*36c0*/  @!P0 IMAD.U32 R43, R27, 0x10000, RZ ;  /* 0x000100001b2b8824 */ /* 0x000fe200078e00ff */
[C---:B------:R-:W-:Y:S02]  /*36d0*/  @!P0 LOP3.LUT R32, R25.reuse, 0xffff0000, RZ, 0xc0, !PT ;  /* 0xffff000019208812 */ /* 0x040fe400078ec0ff */
[----:B------:R-:W-:Y:S01]  /*36e0*/  @!P0 SHF.L.U32 R40, R25, 0x10, RZ ;  /* 0x0000001019288819 */ /* 0x000fe200000006ff */
[C---:B------:R-:W-:Y:S01]  /*36f0*/  @!P0 FMUL.FTZ R42, R31.reuse, R38 ;  /* 0x000000261f2a8220 */ /* 0x040fe20000410000 */
        /* <DEDUP_REMOVED lines=31> */
.L_x_854:
[----:B------:R-:W-:Y:S05]  /*38f0*/  BSYNC B0 ;  /* 0x0000000000007941 */ /* 0x000fea0003800000 */
.L_x_853:
        /* <DEDUP_REMOVED lines=58> */
.L_x_856:
[----:B------:R-:W-:Y:S05]  /*3ca0*/  BSYNC B0 ;  /* 0x0000000000007941 */ /* 0x000fea0003800000 */
.L_x_855:
[----:B------:R-:W-:Y:S11]  /*3cb0*/  ISETP.GE.AND P0, PT, R120, c[0x0][0x1d4], PT ;  /* 0x0000750078007a0c */ /* 0x000ff60003f06270 */
[----:B------:R-:W-:Y:S02]  /*3cc0*/  @!UPT UIADD3 URZ, URZ, URZ, URZ ;  /* 0x0000003f3f3ff290 */ /* 0x000fe4000fffe03f */
        /* <DEDUP_REMOVED lines=8> */
[----:B------:R-:W-:Y:S02]  /*3d50*/  @!P0 SHF.R.U32.HI R11, RZ, 0x10, R11 ;  /* 0x00000010ff0b8819 */ /* 0x000fe4000001160b */
[----:B------:R-:W-:Y:S02]  /*3d60*/  @!P0 PRMT R62, R62, 0x5410, R23 ;  /* 0x000054103e3e8816 */ /* 0x000fe40000000017 */
[----:B------:R-:W-:Y:S02]  /*3d70*/  @!P0 PRMT R9, R9, 0x5410, R10 ;  /* 0x0000541009098816 */ /* 0x000fe4000000000a */
[----:B------:R-:W-:Y:S01]  /*3d80*/  @!P0 PRMT R8, R8, 0x5410, R11 ;  /* 0x0000541008088816 */ /* 0x000fe2000000000b */
[C---:B------:R-:W-:Y:S01]  /*3d90*/  @!P0 IMAD.U32 R28, R62.reuse, 0x10000, RZ ;  /* 0x000100003e1c8824 */ /* 0x040fe200078e00ff */
[----:B------:R-:W-:Y:S01]  /*3da0*/  @!P0 LOP3.LUT R29, R62, 0xffff0000, RZ, 0xc0, !PT ;  /* 0xffff00003e1d8812 */ /* 0x000fe200078ec0ff */
[C---:B------:R-:W-:Y:S01]  /*3db0*/  @!P0 IMAD.U32 R10, R9.reuse, 0x10000, RZ ;  /* 0x00010000090a8824 */ /* 0x040fe200078e00ff */
[----:B------:R-:W-:Y:S02]  /*3dc0*/  @!P0 SHF.R.U32.HI R65, RZ, 0x10, R65 ;  /* 0x00000010ff418819 */ /* 0x000fe40000011641 */
[----:B------:R-:W-:Y:S02]  /*3dd0*/  @!P0 LOP3.LUT R9, R9, 0xffff0000, RZ, 0xc0, !PT ;  /* 0xffff000009098812 */ /* 0x000fe400078ec0ff */
        /* <DEDUP_REMOVED lines=39> */
.L_x_837:
        /* <DEDUP_REMOVED lines=30> */
[----:B------:R1:W5:Y:S04]  /*4230*/  @!P0 LDG.E.128 R48, [R8.64] ;  /* 0x0000001008308981 */ /* 0x000368000c1e1d00 */
[----:B------:R1:W5:Y:S01]  /*4240*/  @!P0 LDG.E.128 R64, [R4.64] ;  /* 0x0000001004408981 */ /* 0x000362000c1e1d00 */
[----:B------:R-:W-:Y:S11]  /*4250*/  ISETP.GE.AND P0, PT, R15, c[0x0][0x27c], PT ;  /* 0x00009f000f007a0c */ /* 0x000ff60003f06270 */
[----:B------:R-:W-:Y:S02]  /*4260*/  @!UPT UIADD3 URZ, URZ, URZ, URZ ;  /* 0x0000003f3f3ff290 */ /* 0x000fe4000fffe03f */
[----:B------:R1:W5:Y:S04]  /*4270*/  @!P0 LDG.E.128 R36, [R8.64+0x80] ;  /* 0x0000801008248981 */ /* 0x000368000c1e1d00 */
[----:B------:R1:W5:Y:S02]  /*4280*/  @!P0 LDG.E.128 R92, [R4.64+0x80] ;  /* 0x00008010045c8981 */ /* 0x000364000c1e1d00 */
.L_x_858:
[----:B------:R-:W-:Y:S05]  /*4290*/  BSYNC B0 ;  /* 0x0000000000007941 */ /* 0x000fea0003800000 */
.L_x_857:
[----:B------:R-:W-:Y:S01]  /*42a0*/  ISETP.GE.AND P5, PT, R116, R138, PT ;  /* 0x0000008a7400720c */ /* 0x000fe20003fa6270 */
[----:B-----5:R-:W-:Y:S01]  /*42b0*/  IMAD.MOV.U32 R6, RZ, RZ, R38 ;  /* 0x000000ffff067224 */ /* 0x020fe200078e0026 */
[----:B------:R-:W-:Y:S01]  /*42c0*/  BSSY B0, `(.L_x_859) ;  /* 0x0000040000007945 */ /* 0x000fe20003800000 */
[----:B-1----:R-:W-:Y:S01]  /*42d0*/  IMAD.MOV.U32 R5, RZ, RZ, R39 ;  /* 0x000000ffff057224 */ /* 0x002fe200078e0027 */
[----:B------:R-:W-:Y:S01]  /*42e0*/  CS2R R24, SRZ ;  /* 0x0000000000187805 */ /* 0x000fe2000001ff00 */
        /* <DEDUP_REMOVED lines=61> */
.L_x_860:
[----:B------:R-:W-:Y:S05]  /*46c0*/  BSYNC B0 ;  /* 0x0000000000007941 */ /* 0x000fea0003800000 */
.L_x_859:
[----:B------:R-:W-:Y:S01]  /*46d0*/  IADD3 R91, -R74, c[0x0][0x1d4], RZ ;  /* 0x000075004a5b7a10 */ /* 0x000fe20007ffe1ff */
[----:B------:R2:W3:Y:S01]  /*46e0*/  SHFL.IDX PT, R183, R180, RZ, 0x181f ;  /* 0x00181fffb4b77589 */ /* 0x0004e200000e0000 */
[----:B-----5:R-:W-:Y:S01]  /*46f0*/  IMAD.MOV.U32 R6, RZ, RZ, R26 ;  /* 0x000000ffff067224 */ /* 0x020fe200078e001a */
[----:B------:R-:W-:Y:S01]  /*4700*/  BSSY B1, `(.L_x_861) ;  /* 0x0000116000017945 */ /* 0x000fe20003800000 */
[----:B-1----:R-:W-:Y:S02]  /*4710*/  IMAD.MOV.U32 R5, RZ, RZ, R27 ;  /* 0x000000ffff057224 */ /* 0x002fe400078e001b */
        /* <DEDUP_REMOVED lines=36> */
[----:B------:R-:W-:Y:S01]  /*4960*/  SEL R69, R74, R91, !P1 ;  /* 0x0000005b4a457207 */ /* 0x000fe20004800000 */
[----:B------:R-:W1:Y:S01]  /*4970*/  LDS.128 R96, [R152+0xa080] ;  /* 0x00a0800098607984 */ /* 0x000e620000000c00 */
[----:B------:R-:W-:Y:S02]  /*4980*/  ISETP.GE.AND P0, PT, R18, c[0x0][0x27c], PT ;  /* 0x00009f0012007a0c */ /* 0x000fe40003f06270 */
[----:B------:R-:W-:Y:S04]  /*4990*/  SHF.R.S32.HI R60, RZ, 0x1f, R69 ;  /* 0x0000001fff3c7819 */ /* 0x000fe80000011445 */
[----:B------:R-:W-:Y:S04]  /*49a0*/  LEA.HI R60, R60, R69, RZ, 0x4 ;  /* 0x000000453c3c7211 */ /* 0x000fe800078f20ff */
[----:B------:R-:W-:Y:S03]  /*49b0*/  LEA.HI.SX32 R69, R60, R77, 0x1c ;  /* 0x0000004d3c457211 */ /* 0x000fe600078fe2ff */
[----:B------:R-:W-:Y:S02]  /*49c0*/  @!P0 SHF.R.U64 R48, R48, 0x10, R49 ;  /* 0x0000001030308819 */ /* 0x000fe40000001231 */
[----:B------:R-:W-:Y:S01]  /*49d0*/  IMAD.SHL.U32 R184, R69, 0x8, RZ ;  /* 0x0000000845b87824 */ /* 0x000fe200078e00ff */
[----:B------:R-:W-:Y:S02]  /*49e0*/  SHF.R.S32.HI R60, RZ, 0x1f, R69 ;  /* 0x0000001fff3c7819 */ /* 0x000fe40000011445 */
[----:B------:R-:W-:Y:S02]  /*49f0*/  @!P0 SHF.R.U32.HI R49, RZ, 0x10, R49 ;  /* 0x00000010ff318819 */ /* 0x000fe40000011631 */
[----:B------:R-:W-:Y:S02]  /*4a00*/  LEA.HI R60, R60, R69, RZ, 0x3 ;  /* 0x000000453c3c7211 */ /* 0x000fe400078f18ff */
[----:B------:R-:W-:Y:S02]  /*4a10*/  LOP3.LUT R187, R119, 0x38, R184, 0xf8, !PT ;  /* 0x0000003877bb7812 */ /* 0x000fe400078ef8b8 */
[----:B------:R-:W-:Y:S02]  /*4a20*/  SHF.R.S32.HI R60, RZ, 0x3, R60 ;  /* 0x00000003ff3c7819 */ /* 0x000fe4000001143c */
[----:B------:R-:W-:Y:S02]  /*4a30*/  LOP3.LUT R187, R187, R118, RZ, 0x3c, !PT ;  /* 0x00000076bbbb7212 */ /* 0x000fe400078e3cff */
[----:B------:R-:W-:Y:S01]  /*4a40*/  @!P0 SHF.R.U32.HI R71, RZ, 0x10, R67 ;  /* 0x00000010ff478819 */ /* 0x000fe20000011643 */
[----:B------:R-:W-:Y:S01]  /*4a50*/  IMAD R58, R60, 0xc00, R7 ;  /* 0x00000c003c3a7824 */ /* 0x000fe200078e0207 */
[--C-:B------:R-:W-:Y:S02]  /*4a60*/  @!P0 SHF.R.U64 R60, R64, 0x10, R65.reuse ;  /* 0x00000010403c8819 */ /* 0x100fe40000001241 */
[----:B------:R-:W-:Y:S01]  /*4a70*/  @!P0 SHF.R.U32.HI R65, RZ, 0x10, R65 ;  /* 0x00000010ff418819 */ /* 0x000fe20000011641 */
[----:B------:R-:W-:Y:S01]  /*4a80*/  IMAD.IADD R187, R58, 0x1, R187 ;  /* 0x000000013abb7824 */ /* 0x000fe200078e02bb */
[----:B------:R-:W-:Y:S02]  /*4a90*/  @!P0 SHF.R.U64 R69, R66, 0x10, R67 ;  /* 0x0000001042458819 */ /* 0x000fe40000001243 */
[----:B------:R-:W-:Y:S01]  /*4aa0*/  @!P0 PRMT R67, R62, 0x5410, R65 ;  /* 0x000054103e438816 */ /* 0x000fe20000000041 */
[----:B------:R-:W-:Y:S01]  /*4ab0*/  IMAD.SHL.U32 R185, R187, 0x2, RZ ;  /* 0x00000002bbb97824 */ /* 0x000fe200078e00ff */
[----:B------:R-:W-:Y:S01]  /*4ac0*/  @!P0 SHF.R.U64 R50, R50, 0x10, R51 ;  /* 0x0000001032328819 */ /* 0x000fe20000001233 */
[----:B-1----:R-:W-:Y:S01]  /*4ad0*/  @!P0 IMAD.U32 R62, R96, 0x10000, RZ ;  /* 0x00010000603e8824 */ /* 0x002fe200078e00ff */
[----:B------:R-:W-:Y:S01]  /*4ae0*/  @!P0 PRMT R63, R63, 0x5410, R60 ;  /* 0x000054103f3f8816 */ /* 0x000fe2000000003c */
[----:B------:R-:W-:Y:S01]  /*4af0*/  @!P0 IMAD.U32 R64, R67, 0x10000, RZ ;  /* 0x0001000043408824 */ /* 0x000fe200078e00ff */
[----:B------:R-:W1:Y:S01]  /*4b00*/  LDS.128 R32, [R185+0xa080] ;  /* 0x00a08000b9207984 */ /* 0x000e620000000c00 */
[----:B------:R-:W-:Y:S01]  /*4b10*/  @!P0 IMAD.U32 R70, R99, 0x10000, RZ ;  /* 0x0001000063468824 */ /* 0x000fe200078e00ff */
[----:B------:R-:W-:Y:S01]  /*4b20*/  @!P0 PRMT R55, R55, 0x5410, R48 ;  /* 0x0000541037378816 */ /* 0x000fe20000000030 */
[----:B------:R-:W-:Y:S01]  /*4b30*/  @!P0 IMAD.U32 R60, R63, 0x10000, RZ ;  /* 0x000100003f3c8824 */ /* 0x000fe200078e00ff */
[----:B------:R-:W-:Y:S02]  /*4b40*/  @!P0 PRMT R54, R54, 0x5410, R49 ;  /* 0x0000541036368816 */ /* 0x000fe40000000031 */
[----:B------:R-:W-:Y:S01]  /*4b50*/  @!P0 SHF.R.U32.HI R59, RZ, 0x10, R51 ;  /* 0x00000010ff3b8819 */ /* 0x000fe20000011633 */
[----:B------:R-:W-:Y:S01]  /*4b60*/  @!P0 IMAD.U32 R49, R55, 0x10000, RZ ;  /* 0x0001000037318824 */ /* 0x000fe200078e00ff */
[----:B------:R-:W-:Y:S01]  /*4b70*/  @!P0 PRMT R57, R57, 0x5410, R50 ;  /* 0x0000541039398816 */ /* 0x000fe20000000032 */
[----:B------:R-:W-:Y:S01]  /*4b80*/  @!P0 IMAD.U32 R48, R54, 0x10000, RZ ;  /* 0x0001000036308824 */ /* 0x000fe200078e00ff */
[----:B------:R-:W-:Y:S02]  /*4b90*/  @!P0 SHF.L.U32 R65, R97, 0x10, RZ ;  /* 0x0000001061418819 */ /* 0x000fe400000006ff */
[----:B------:R-:W-:Y:S02]  /*4ba0*/  @!P0 LOP3.LUT R63, R63, 0xffff0000, RZ, 0xc0, !PT ;  /* 0xffff00003f3f8812 */ /* 0x000fe400078ec0ff */
[----:B------:R-:W-:Y:S02]  /*4bb0*/  @!P0 PRMT R72, R72, 0x5410, R71 ;  /* 0x0000541048488816 */ /* 0x000fe40000000047 */
[----:B------:R-:W-:Y:S02]  /*4bc0*/  @!P0 LOP3.LUT R67, R67, 0xffff0000, RZ, 0xc0, !PT ;  /* 0xffff000043438812 */ /* 0x000fe400078ec0ff */
[----:B------:R-:W-:Y:S01]  /*4bd0*/  @!P0 PRMT R56, R56, 0x5410, R59 ;  /* 0x0000541038388816 */ /* 0x000fe2000000003b */
[C---:B------:R-:W-:Y:S01]  /*4be0*/  @!P0 IMAD.U32 R73, R72.reuse, 0x10000, RZ ;  /* 0x0001000048498824 */ /* 0x040fe200078e00ff */
[----:B------:R-:W-:Y:S02]  /*4bf0*/  @!P0 LOP3.LUT R72, R72, 0xffff0000, RZ, 0xc0, !PT ;  /* 0xffff000048488812 */ /* 0x000fe400078ec0ff */
[----:B------:R-:W-:Y:S02]  /*4c00*/  @!P0 LOP3.LUT R75, R99, 0xffff0000, RZ, 0xc0, !PT ;  /* 0xffff0000634b8812 */ /* 0x000fe400078ec0ff */
[----:B------:R-:W-:Y:S02]  /*4c10*/  @!P0 PRMT R68, R68, 0x5410, R69 ;  /* 0x0000541044448816 */ /* 0x000fe40000000045 */
[C---:B------:R-:W-:Y:S02]  /*4c20*/  @!P0 SHF.L.U32 R66, R98.reuse, 0x10, RZ ;  /* 0x0000001062428819 */ /* 0x040fe400000006ff */
[----:B------:R-:W-:Y:S01]  /*4c30*/  @!P0 LOP3.LUT R71, R98, 0xffff0000, RZ, 0xc0, !PT ;  /* 0xffff000062478812 */ /* 0x000fe200078ec0ff */
[C---:B------:R-:W-:Y:S01]  /*4c40*/  @!P0 IMAD.U32 R69, R68.reuse, 0x10000, RZ ;  /* 0x0001000044458824 */ /* 0x040fe200078e00ff */
[----:B------:R-:W-:Y:S01]  /*4c50*/  @!P0 LOP3.LUT R68, R68, 0xffff0000, RZ, 0xc0, !PT ;  /* 0xffff000044448812 */ /* 0x000fe200078ec0ff */
[----:B-1----:R-:W-:Y:S01]  /*4c60*/  @!P0 IMAD.U32 R51, R33, 0x10000, RZ ;  /* 0x0001000021338824 */ /* 0x002fe200078e00ff */
[----:B------:R-:W-:Y:S03]  /*4c70*/  @!P0 SHF.L.U32 R50, R32, 0x10, RZ ;  /* 0x0000001020328819 */ /* 0x000fe600000006ff */
[----:B------:R-:W-:Y:S02]  /*4c80*/  @!P0 FMUL.FTZ R186, R51, R64 ;  /* 0x0000004033ba8220 */ /* 0x000fe40000410000 */
[C---:B------:R-:W-:Y:S02]  /*4c90*/  @!P0 FMUL.FTZ R185, R50.reuse, R60 ;  /* 0x0000003c32b98220 */ /* 0x040fe40000410000 */
[-C--:B------:R-:W-:Y:S01]  /*4ca0*/  @!P0 FMUL.FTZ R3, R50, R49.reuse ;  /* 0x0000003132038220 */ /* 0x080fe20000410000 */
[----:B------:R-:W-:Y:S01]  /*4cb0*/  @!P0 LOP3.LUT R50, R33, 0xffff0000, RZ, 0xc0, !PT ;  /* 0xffff000021328812 */ /* 0x000fe200078ec0ff */
[-C--:B------:R-:W-:Y:S01]  /*4cc0*/  @!P0 FMUL.FTZ R5, R51, R48.reuse ;  /* 0x0000003033058220 */ /* 0x080fe20000410000 */
[----:B------:R-:W-:Y:S01]  /*4cd0*/  @!P0 LOP3.LUT R51, R55, 0xffff0000, RZ, 0xc0, !PT ;  /* 0xffff000037338812 */ /* 0x000fe200078ec0ff */
[----:B------:R-:W-:Y:S01]  /*4ce0*/  @!P0 FFMA.FTZ R186, R65, R48, -R186 ;  /* 0x0000003041ba8223 */ /* 0x000fe200000108ba */
[----:B------:R-:W-:Y:S01]  /*4cf0*/  @!P0 LOP3.LUT R48, R32, 0xffff0000, RZ, 0xc0, !PT ;  /* 0xffff000020308812 */ /* 0x000fe200078ec0ff */
[----:B------:R-:W-:Y:S01]  /*4d00*/  @!P0 FFMA.FTZ R185, R62, R49, -R185 ;  /* 0x000000313eb98223 */ /* 0x000fe200000108b9 */
[----:B------:R-:W-:Y:S01]  /*4d10*/  @!P0 LOP3.LUT R49, R54, 0xffff0000, RZ, 0xc0, !PT ;  /* 0xffff000036318812 */ /* 0x000fe200078ec0ff */
[----:B------:R-:W-:Y:S01]  /*4d20*/  @!P0 FFMA.FTZ R3, R60, R62, R3 ;  /* 0x0000003e3c038223 */ /* 0x000fe20000010003 */
[----:B------:R-:W-:Y:S01]  /*4d30*/  @!P0 LOP3.LUT R60, R96, 0xffff0000, RZ, 0xc0, !PT ;  /* 0xffff0000603c8812 */ /* 0x000fe200078ec0ff */
[----:B------:R-:W-:Y:S01]  /*4d40*/  @!P0 FMUL.FTZ R188, R48, R63 ;  /* 0x0000003f30bc8220 */ /* 0x000fe20000410000 */
[----:B------:R-:W-:Y:S01]  /*4d50*/  @!P0 LOP3.LUT R62, R97, 0xffff0000, RZ, 0xc0, !PT ;  /* 0xffff0000613e8812 */ /* 0x000fe200078ec0ff */
[C---:B------:R-:W-:Y:S02]  /*4d60*/  @!P0 FMUL.FTZ R187, R50.reuse, R67 ;  /* 0x0000004332bb8220 */ /* 0x040fe40000410000 */
[----:B------:R-:W-:Y:S02]  /*4d70*/  @!P0 FMUL.FTZ R6, R50, R49 ;  /* 0x0000003132068220 */ /* 0x000fe40000410000 */
[-C--:B------:R-:W-:Y:S01]  /*4d80*/  @!P0 FMUL.FTZ R4, R48, R51.reuse ;  /* 0x0000003330048220 */ /* 0x080fe20000410000 */
[----:B------:R-:W-:Y:S01]  /*4d90*/  @!P0 LOP3.LUT R48, R56, 0xffff0000, RZ, 0xc0, !PT ;  /* 0xffff000038308812 */ /* 0x000fe200078ec0ff */
[----:B------:R-:W-:Y:S01]  /*4da0*/  @!P0 FFMA.FTZ R188, R60, R51, -R188 ;  /* 0x000000333cbc8223 */ /* 0x000fe200000108bc */
[C---:B------:R-:W-:Y:S01]  /*4db0*/  @!P0 LOP3.LUT R51, R35.reuse, 0xffff0000, RZ, 0xc0, !PT ;  /* 0xffff000023338812 */ /* 0x040fe200078ec0ff */
[----:B------:R-:W-:Y:S02]  /*4dc0*/  @!P0 IMAD.U32 R50, R35, 0x10000, RZ ;  /* 0x0001000023328824 */ /* 0x000fe400078e00ff */
[----:B------:R-:W-:Y:S01]  /*4dd0*/  @!P0 FFMA.FTZ R187, R62, R49, -R187 ;  /* 0x000000313ebb8223 */ /* 0x000fe200000108bb */
[----:B------:R-:W-:Y:S01]  /*4de0*/  @!P0 F2FP.BF16.PACK_AB R185, R188, R185 ;  /* 0x000000b9bcb9823e */ /* 0x000fe200000010ff */
[----:B------:R-:W-:Y:S02]  /*4df0*/  @!P0 IMAD.U32 R49, R56, 0x10000, RZ ;  /* 0x0001000038318824 */ /* 0x000fe400078e00ff */
[C---:B------:R-:W-:Y:S01]  /*4e00*/  @!P0 FMUL.FTZ R189, R50.reuse, R73 ;  /* 0x0000004932bd8220 */ /* 0x040fe20000410000 */
[----:B------:R-:W-:Y:S01]  /*4e10*/  @!P0 F2FP.BF16.PACK_AB R186, R187, R186 ;  /* 0x000000babbba823e */ /* 0x000fe200000010ff */
[----:B------:R-:W-:Y:S02]  /*4e20*/  @!P0 FMUL.FTZ R192, R51, R72 ;  /* 0x0000004833c08220 */ /* 0x000fe40000410000 */
[-C--:B------:R-:W-:Y:S01]  /*4e30*/  @!P0 FMUL.FTZ R10, R50, R49.reuse ;  /* 0x00000031320a8220 */ /* 0x080fe20000410000 */
[----:B------:R-:W-:Y:S01]  /*4e40*/  @!P0 MOV R97, R186 ;  /* 0x000000ba00618202 */ /* 0x000fe20000000f00 */
[----:B------:R-:W-:Y:S02]  /*4e50*/  @!P0 FFMA.FTZ R189, R70, R49, -R189 ;  /* 0x0000003146bd8223 */ /* 0x000fe400000108bd */
[C---:B------:R-:W-:Y:S02]  /*4e60*/  @!P0 IMAD.U32 R50, R34.reuse, 0x10000, RZ ;  /* 0x0001000022328824 */ /* 0x040fe400078e00ff */
[----:B------:R-:W-:Y:S02]  /*4e70*/  @!P0 IMAD.U32 R49, R57, 0x10000, RZ ;  /* 0x0001000039318824 */ /* 0x000fe400078e00ff */
[-C--:B------:R-:W-:Y:S01]  /*4e80*/  @!P0 FMUL.FTZ R11, R51, R48.reuse ;  /* 0x00000030330b8220 */ /* 0x080fe20000410000 */
[----:B------:R-:W-:Y:S01]  /*4e90*/  @!P0 LOP3.LUT R51, R34, 0xffff0000, RZ, 0xc0, !PT ;  /* 0xffff000022338812 */ /* 0x000fe200078ec0ff */
[----:B------:R-:W-:Y:S01]  /*4ea0*/  @!P0 FFMA.FTZ R192, R75, R48, -R192 ;  /* 0x000000304bc08223 */ /* 0x000fe200000108c0 */
[----:B------:R-:W-:Y:S01]  /*4eb0*/  @!P0 LOP3.LUT R48, R57, 0xffff0000, RZ, 0xc0, !PT ;  /* 0xffff000039308812 */ /* 0x000fe200078ec0ff */
[----:B------:R-:W-:Y:S02]  /*4ec0*/  @!P0 FFMA.FTZ R4, R63, R60, R4 ;  /* 0x0000003c3f048223 */ /* 0x000fe40000010004 */
[----:B------:R-:W-:Y:S01]  /*4ed0*/  @!P0 FMUL.FTZ R8, R50, R49 ;  /* 0x0000003132088220 */ /* 0x000fe20000410000 */
[----:B------:R-:W-:Y:S01]  /*4ee0*/  @!P0 F2FP.BF16.PACK_AB R189, R192, R189 ;  /* 0x000000bdc0bd823e */ /* 0x000fe200000010ff */
[----:B------:R-:W-:Y:S01]  /*4ef0*/  @!P0 FFMA.FTZ R5, R64, R65, R5 ;  /* 0x0000004140058223 */ /* 0x000fe20000010005 */
[----:B------:R-:W-:Y:S01]  /*4f00*/  @!P0 F2FP.BF16.PACK_AB R187, R4, R3 ;  /* 0x0000000304bb823e */ /* 0x000fe200000010ff */
[----:B------:R-:W-:Y:S02]  /*4f10*/  @!P0 FMUL.FTZ R9, R51, R48 ;  /* 0x0000003033098220 */ /* 0x000fe40000410000 */
[----:B------:R-:W-:Y:S02]  /*4f20*/  @!P0 FFMA.FTZ R6, R67, R62, R6 ;  /* 0x0000003e43068223 */ /* 0x000fe40000010006 */
[----:B------:R-:W-:Y:S02]  /*4f30*/  @!P0 FFMA.FTZ R8, R69, R66, R8 ;  /* 0x0000004245088223 */ /* 0x000fe40000010008 */
[----:B------:R-:W-:Y:S01]  /*4f40*/  @!P0 FMUL.FTZ R190, R50, R69 ;  /* 0x0000004532be8220 */ /* 0x000fe20000410000 */
[----:B------:R-:W-:Y:S01]  /*4f50*/  @!P0 F2FP.BF16.PACK_AB R188, R6, R5 ;  /* 0x0000000506bc823e */ /* 0x000fe200000010ff */
[----:B------:R-:W-:Y:S02]  /*4f60*/  @!P0 FMUL.FTZ R191, R51, R68 ;  /* 0x0000004433bf8220 */ /* 0x000fe40000410000 */
[----:B------:R-:W-:Y:S01]  /*4f70*/  @!P0 FFMA.FTZ R9, R68, R71, R9 ;  /* 0x0000004744098223 */ /* 0x000fe20000010009 */
[----:B------:R-:W-:Y:S01]  /*4f80*/  @!P0 MOV R33, R188 ;  /* 0x000000bc00218202 */ /* 0x000fe20000000f00 */
[----:B------:R-:W-:Y:S02]  /*4f90*/  @!P0 FFMA.FTZ R10, R73, R70, R10 ;  /* 0x00000046490a8223 */ /* 0x000fe4000001000a */
[----:B------:R-:W-:Y:S02]  /*4fa0*/  @!P0 FFMA.FTZ R190, R66, R49, -R190 ;  /* 0x0000003142be8223 */ /* 0x000fe400000108be */
[----:B------:R-:W-:Y:S02]  /*4fb0*/  @!P0 FFMA.FTZ R191, R71, R48, -R191 ;  /* 0x0000003047bf8223 */ /* 0x000fe400000108bf */
[----:B------:R-:W-:Y:S02]  /*4fc0*/  @!P0 FFMA.FTZ R11, R72, R75, R11 ;  /* 0x0000004b480b8223 */ /* 0x000fe4000001000b */
[----:B------:R-:W-:Y:S01]  /*4fd0*/  @!P0 IMAD.MOV.U32 R96, RZ, RZ, R185 ;  /* 0x000000ffff608224 */ /* 0x000fe200078e00b9 */
[----:B------:R-:W-:Y:S01]  /*4fe0*/  @!P0 F2FP.BF16.PACK_AB R190, R191, R190 ;  /* 0x000000bebfbe823e */ /* 0x000fe200000010ff */
[----:B------:R-:W-:Y:S01]  /*4ff0*/  @!P0 IMAD.MOV.U32 R99, RZ, RZ, R189 ;  /* 0x000000ffff638224 */ /* 0x000fe200078e00bd */
[----:B------:R-:W-:Y:S01]  /*5000*/  @!P0 F2FP.BF16.PACK_AB R191, R9, R8 ;  /* 0x0000000809bf823e */ /* 0x000fe200000010ff */
[----:B------:R-:W-:Y:S01]  /*5010*/  @!P0 IMAD.MOV.U32 R32, RZ, RZ, R187 ;  /* 0x000000ffff208224 */ /* 0x000fe200078e00bb */
[----:B------:R-:W-:Y:S01]  /*5020*/  @!P0 F2FP.BF16.PACK_AB R192, R11, R10 ;  /* 0x0000000a0bc0823e */ /* 0x000fe200000010ff */
[----:B------:R-:W-:Y:S02]  /*5030*/  @!P0 IMAD.MOV.U32 R98, RZ, RZ, R190 ;  /* 0x000000ffff628224 */ /* 0x000fe400078e00be */
[----:B------:R-:W-:Y:S02]  /*5040*/  @!P0 IMAD.MOV.U32 R34, RZ, RZ, R191 ;  /* 0x000000ffff228224 */ /* 0x000fe400078e00bf */
[----:B------:R-:W-:Y:S01]  /*5050*/  @!P0 IMAD.MOV.U32 R35, RZ, RZ, R192 ;  /* 0x000000ffff238224 */ /* 0x000fe200078e00c0 */
[C---:B------:R-:W-:Y:S04]  /*5060*/  LEA R186, P0, R145.reuse, R182, 0x1 ;  /* 0x000000b691ba7211 */ /* 0x040fe800078008ff */
[----:B------:R-:W-:Y:S02]  /*5070*/  LEA.HI.X R187, R145, R183, R142, 0x1, P0 ;  /* 0x000000b791bb7211 */ /* 0x000fe400000f0c8e */
[C---:B------:R-:W-:Y:S03]  /*5080*/  ISETP.GE.AND P0, PT, R184.reuse, c[0x0][0x1d4], PT ;  /* 0x00007500b8007a0c */ /* 0x040fe60003f06270 */
[----:B------:R1:W-:Y:S10]  /*5090*/  ST.E.128 [R186.64], R96 ;  /* 0x00000060ba007985 */ /* 0x0003f4000c101d10 */
[----:B------:R-:W-:Y:S05]  /*50a0*/  @!P0 IMAD.WIDE R184, R184, 0x2, R182 ;  /* 0x00000002b8b88825 */ /* 0x000fea00078e02b6 */
[----:B------:R1:W-:Y:S02]  /*50b0*/  @!P0 ST.E.128 [R184.64], R32 ;  /* 0x00000020b8008985 */ /* 0x0003e4000c101d10 */
.L_x_864:
[----:B------:R-:W-:Y:S05]  /*50c0*/  BSYNC B0 ;  /* 0x0000000000007941 */ /* 0x000fea0003800000 */
.L_x_863:
        /* <DEDUP_REMOVED lines=17> */
[----:B------:R-:W-:Y:S01]  /*51e0*/  @!P0 SHF.R.U64 R51, R92, 0x10, R93 ;  /* 0x000000105c338819 */ /* 0x000fe2000000125d */
[----:B------:R-:W-:Y:S01]  /*51f0*/  IMAD R48, R50, 0xc00, R7 ;  /* 0x00000c0032307824 */ /* 0x000fe200078e0207 */
[----:B------:R-:W-:Y:S02]  /*5200*/  @!P0 SHF.R.U32.HI R92, RZ, 0x10, R93 ;  /* 0x00000010ff5c8819 */ /* 0x000fe4000001165d */
[----:B------:R-:W-:Y:S01]  /*5210*/  @!P0 SHF.R.U32.HI R55, RZ, 0x10, R95 ;  /* 0x00000010ff378819 */ /* 0x000fe2000001165f */
[----:B------:R-:W-:Y:S01]  /*5220*/  IMAD.IADD R73, R48, 0x1, R73 ;  /* 0x0000000130497824 */ /* 0x000fe200078e0249 */
[----:B------:R-:W-:Y:S02]  /*5230*/  @!P0 PRMT R105, R105, 0x5410, R92 ;  /* 0x0000541069698816 */ /* 0x000fe4000000005c */
[----:B------:R-:W-:Y:S01]  /*5240*/  @!P0 SHF.R.U64 R38, R38, 0x10, R39 ;  /* 0x0000001026268819 */ /* 0x000fe20000001227 */
[----:B------:R-:W-:Y:S01]  /*5250*/  IMAD.SHL.U32 R72, R73, 0x2, RZ ;  /* 0x0000000249487824 */ /* 0x000fe200078e00ff */
[----:B------:R-:W-:Y:S01]  /*5260*/  @!P0 PRMT R106, R106, 0x5410, R51 ;  /* 0x000054106a6a8816 */ /* 0x000fe20000000033 */
[----:B------:R-:W-:Y:S01]  /*5270*/  @!P0 IMAD.U32 R56, R105, 0x10000, RZ ;  /* 0x0001000069388824 */ /* 0x000fe200078e00ff */
[----:B------:R-:W-:Y:S01]  /*5280*/  @!P0 PRMT R47, R47, 0x5410, R36 ;  /* 0x000054102f2f8816 */ /* 0x000fe20000000024 */
[----:B--2---:R-:W-:Y:S01]  /*5290*/  @!P0 IMAD.U32 R54, R68, 0x10000, RZ ;  /* 0x0001000044368824 */ /* 0x004fe200078e00ff */
[----:B-1----:R-:W1:Y:S01]  /*52a0*/  LDS.128 R32, [R72+0xa080] ;  /* 0x00a0800048207984 */ /* 0x002e620000000c00 */
[----:B------:R-:W-:Y:S01]  /*52b0*/  @!P0 IMAD.U32 R50, R106, 0x10000, RZ ;  /* 0x000100006a328824 */ /* 0x000fe200078e00ff */
[----:B------:R-:W-:Y:S01]  /*52c0*/  @!P0 PRMT R46, R46, 0x5410, R37 ;  /* 0x000054102e2e8816 */ /* 0x000fe20000000025 */
[----:B------:R-:W-:Y:S01]  /*52d0*/  @!P0 IMAD.U32 R37, R47, 0x10000, RZ ;  /* 0x000100002f258824 */ /* 0x000fe200078e00ff */
[----:B------:R-:W-:Y:S01]  /*52e0*/  @!P0 SHF.R.U32.HI R49, RZ, 0x10, R39 ;  /* 0x00000010ff318819 */ /* 0x000fe20000011627 */
[----:B------:R-:W-:Y:S01]  /*52f0*/  @!P0 IMAD.U32 R62, R71, 0x10000, RZ ;  /* 0x00010000473e8824 */ /* 0x000fe200078e00ff */
[----:B------:R-:W-:Y:S01]  /*5300*/  @!P0 PRMT R104, R104, 0x5410, R55 ;  /* 0x0000541068688816 */ /* 0x000fe20000000037 */
[----:B------:R-:W-:Y:S01]  /*5310*/  @!P0 IMAD.U32 R36, R46, 0x10000, RZ ;  /* 0x000100002e248824 */ /* 0x000fe200078e00ff */
[----:B------:R-:W-:Y:S02]  /*5320*/  @!P0 PRMT R53, R53, 0x5410, R38 ;  /* 0x0000541035358816 */ /* 0x000fe40000000026 */
[----:B------:R-:W-:Y:S01]  /*5330*/  @!P0 SHF.L.U32 R55, R69, 0x10, RZ ;  /* 0x0000001045378819 */ /* 0x000fe200000006ff */
[----:B------:R-:W-:Y:S01]  /*5340*/  @!P0 IMAD.U32 R65, R104, 0x10000, RZ ;  /* 0x0001000068418824 */ /* 0x000fe200078e00ff */
[----:B------:R-:W-:Y:S02]  /*5350*/  @!P0 LOP3.LUT R51, R106, 0xffff0000, RZ, 0xc0, !PT ;  /* 0xffff00006a338812 */ /* 0x000fe400078ec0ff */
[----:B------:R-:W-:Y:S02]  /*5360*/  @!P0 LOP3.LUT R57, R105, 0xffff0000, RZ, 0xc0, !PT ;  /* 0xffff000069398812 */ /* 0x000fe400078ec0ff */
[----:B------:R-:W-:Y:S02]  /*5370*/  @!P0 PRMT R52, R52, 0x5410, R49 ;  /* 0x0000541034348816 */ /* 0x000fe40000000031 */
[----:B------:R-:W-:Y:S02]  /*5380*/  @!P0 LOP3.LUT R64, R104, 0xffff0000, RZ, 0xc0, !PT ;  /* 0xffff000068408812 */ /* 0x000fe400078ec0ff */
[----:B------:R-:W-:Y:S02]  /*5390*/  @!P0 SHF.R.U64 R94, R94, 0x10, R95 ;  /* 0x000000105e5e8819 */ /* 0x000fe4000000125f */
[----:B------:R-:W-:Y:S02]  /*53a0*/  @!P0 LOP3.LUT R67, R71, 0xffff0000, RZ, 0xc0, !PT ;  /* 0xffff000047438812 */ /* 0x000fe400078ec0ff */
[----:B------:R-:W-:Y:S02]  /*53b0*/  @!P0 PRMT R103, R103, 0x5410, R94 ;  /* 0x0000541067678816 */ /* 0x000fe4000000005e */
[C---:B------:R-:W-:Y:S02]  /*53c0*/  @!P0 SHF.L.U32 R58, R70.reuse, 0x10, RZ ;  /* 0x00000010463a8819 */ /* 0x040fe400000006ff */
[C---:B------:R-:W-:Y:S01]  /*53d0*/  @!P0 LOP3.LUT R60, R103.reuse, 0xffff0000, RZ, 0xc0, !PT ;  /* 0xffff0000673c8812 */ /* 0x040fe200078ec0ff */
[----:B------:R-:W-:Y:S01]  /*53e0*/  @!P0 IMAD.U32 R59, R103, 0x10000, RZ ;  /* 0x00010000673b8824 */ /* 0x000fe200078e00ff */
        /* <DEDUP_REMOVED lines=27> */
[----:B------:R-:W-:Y:S01]  /*55a0*/  @!P0 FMUL.FTZ R97, R38, R65 ;  /* 0x0000004126618220 */ /* 0x000fe20000410000 */
[----:B------:R-:W-:Y:S01]  /*55b0*/  @!P0 F2FP.BF16.PACK_AB R73, R96, R73 ;  /* 0x000000496049823e */ /* 0x000fe200000010ff */
[----:B------:R-:W-:Y:S02]  /*55c0*/  @!P0 FMUL.FTZ R184, R39, R64 ;  /* 0x0000004027b88220 */ /* 0x000fe40000410000 */
[----:B------:R-:W-:Y:S01]  /*55d0*/  @!P0 FMUL.FTZ R10, R38, R37 ;  /* 0x00000025260a8220 */ /* 0x000fe20000410000 */
        /* <DEDUP_REMOVED lines=40> */
.L_x_862:
[----:B-123--:R-:W-:Y:S05]  /*5860*/  BSYNC B1 ;  /* 0x0000000000017941 */ /* 0x00efea0003800000 */
.L_x_861:
[----:B------:R1:W2:Y:S04]  /*5870*/  SHFL.IDX PT, R59, R180, 0x1, 0x181f ;  /* 0x00381f00b43b7f89 */ /* 0x0002a800000e0000 */
[----:B------:R1:W3:Y:S01]  /*5880*/  SHFL.IDX PT, R58, R181, 0x1, 0x181f ;  /* 0x00381f00b53a7f89 */ /* 0x0002e200000e0000 */
[----:B------:R-:W-:-:S05]  /*5890*/  @P5 BRA `(.L_x_850) ;  /* 0x0000130000005947 */ /* 0x000fca0003800000 */
[----:B------:R-:W-:Y:S01]  /*58a0*/  ISETP.GE.AND P0, PT, R18, c[0x0][0x1d4], PT ;  /* 0x0000750012007a0c */ /* 0x000fe20003f06270 */
[----:B------:R-:W-:Y:S01]  /*58b0*/  @!UPT UIADD3 URZ, URZ, URZ, URZ ;  /* 0x0000003f3f3ff290 */ /* 0x000fe2000fffe03f */
[----:B------:R-:W-:Y:S11]  /*58c0*/  BSSY B0, `(.L_x_865) ;  /* 0x0000078000007945 */ /* 0x000ff60003800000 */
[----:B------:R-:W-:-:S05]  /*58d0*/  @P0 BRA `(.L_x_866) ;  /* 0x0000076000000947 */ /* 0x000fca0003800000 */
[----:B------:R-:W-:Y:S01]  /*58e0*/  SEL R39, R74, R91, !P1 ;  /* 0x0000005b4a277207 */ /* 0x000fe20004800000 */
[----:B------:R-:W4:Y:S01]  /*58f0*/  LDS.128 R64, [R150+0xa080] ;  /* 0x00a0800096407984 */ /* 0x000f220000000c00 */
[----:B------:R-:W-:Y:S02]  /*5900*/  ISETP.GE.AND P0, PT, R18, c[0x0][0x27c], PT ;  /* 0x00009f0012007a0c */ /* 0x000fe40003f06270 */
[----:B------:R-:W-:Y:S04]  /*5910*/  SHF.R.S32.HI R38, RZ, 0x1f, R39 ;  /* 0x0000001fff267819 */ /* 0x000fe80000011427 */
[----:B------:R-:W-:Y:S04]  /*5920*/  LEA.HI R38, R38, R39, RZ, 0x4 ;  /* 0x0000002726267211 */ /* 0x000fe800078f20ff */
[----:B------:R-:W-:Y:S03]  /*5930*/  LEA.HI.SX32 R38, R38, R77, 0x1c ;  /* 0x0000004d26267211 */ /* 0x000fe600078fe2ff */
[--C-:B------:R-:W-:Y:S02]  /*5940*/  @!P0 SHF.R.U64 R28, R28, 0x10, R29.reuse ;  /* 0x000000101c1c8819 */ /* 0x100fe4000000121d */
        /* <DEDUP_REMOVED lines=15> */
[----:B------:R-:W-:Y:S01]  /*5a40*/  @!P0 PRMT R102, R102, 0x5410, R39 ;  /* 0x0000541066668816 */ /* 0x000fe20000000027 */
[----:B----4-:R-:W-:Y:S01]  /*5a50*/  @!P0 IMAD.U32 R46, R64, 0x10000, RZ ;  /* 0x00010000402e8824 */ /* 0x010fe200078e00ff */
[----:B------:R-:W-:Y:S01]  /*5a60*/  @!P0 PRMT R43, R43, 0x5410, R28 ;  /* 0x000054102b2b8816 */ /* 0x000fe2000000001c */
[----:B------:R-:W-:Y:S01]  /*5a70*/  @!P0 IMAD.U32 R48, R101, 0x10000, RZ ;  /* 0x0001000065308824 */ /* 0x000fe200078e00ff */
[----:B------:R-:W4:Y:S01]  /*5a80*/  LDS.128 R32, [R62+0xa080] ;  /* 0x00a080003e207984 */ /* 0x000f220000000c00 */
        /* <DEDUP_REMOVED lines=17> */
[----:B------:R-:W-:Y:S02]  /*5ba0*/  @!P0 SHF.L.U32 R50, R66, 0x10, RZ ;  /* 0x0000001042328819 */ /* 0x000fe400000006ff */
[C---:B------:R-:W-:Y:S01]  /*5bb0*/  @!P0 LOP3.LUT R52, R90.reuse, 0xffff0000, RZ, 0xc0, !PT ;  /* 0xffff00005a348812 */ /* 0x040fe200078ec0ff */
[----:B------:R-:W-:Y:S01]  /*5bc0*/  @!P0 IMAD.U32 R51, R90, 0x10000, RZ ;  /* 0x000100005a338824 */ /* 0x000fe200078e00ff */
[----:B------:R-:W-:Y:S01]  /*5bd0*/  @!P0 LOP3.LUT R53, R66, 0xffff0000, RZ, 0xc0, !PT ;  /* 0xffff000042358812 */ /* 0x000fe200078ec0ff */
[----:B----4-:R-:W-:Y:S01]  /*5be0*/  @!P0 IMAD.U32 R31, R33, 0x10000, RZ ;  /* 0x00010000211f8824 */ /* 0x010fe200078e00ff */
        /* <DEDUP_REMOVED lines=63> */
[C---:B---3--:R-:W-:Y:S04]  /*5fe0*/  LEA R62, P0, R145.reuse, R58, 0x1 ;  /* 0x0000003a913e7211 */ /* 0x048fe800078008ff */
[----:B--2---:R-:W-:Y:S02]  /*5ff0*/  LEA.HI.X R63, R145, R59, R142, 0x1, P0 ;  /* 0x0000003b913f7211 */ /* 0x004fe400000f0c8e */
[C---:B------:R-:W-:Y:S03]  /*6000*/  ISETP.GE.AND P0, PT, R60.reuse, c[0x0][0x1d4], PT ;  /* 0x000075003c007a0c */ /* 0x040fe60003f06270 */
[----:B------:R2:W-:Y:S10]  /*6010*/  ST.E.128 [R62.64], R64 ;  /* 0x000000403e007985 */ /* 0x0005f4000c101d10 */
[----:B------:R-:W-:Y:S05]  /*6020*/  @!P0 IMAD.WIDE R68, R60, 0x2, R58 ;  /* 0x000000023c448825 */ /* 0x000fea00078e023a */
[----:B------:R2:W-:Y:S02]  /*6030*/  @!P0 ST.E.128 [R68.64], R32 ;  /* 0x0000002044008985 */ /* 0x0005e4000c101d10 */
.L_x_866:
[----:B------:R-:W-:Y:S05]  /*6040*/  BSYNC B0 ;  /* 0x0000000000007941 */ /* 0x000fea0003800000 */
.L_x_865:
[----:B------:R-:W-:Y:S11]  /*6050*/  ISETP.GE.AND P0, PT, R15, c[0x0][0x1d4], PT ;  /* 0x000075000f007a0c */ /* 0x000ff60003f06270 */
[----:B------:R-:W-:Y:S02]  /*6060*/  @!UPT UIADD3 URZ, URZ, URZ, URZ ;  /* 0x0000003f3f3ff290 */ /* 0x000fe4000fffe03f */
[----:B------:R-:W-:-:S05]  /*6070*/  @P0 BRA `(.L_x_850) ;  /* 0x00000b2000000947 */ /* 0x000fca0003800000 */
[----:B------:R-:W-:Y:S01]  /*6080*/  SEL R91, R74, R91, !P2 ;  /* 0x0000005b4a5b7207 */ /* 0x000fe20005000000 */
[----:B------:R-:W4:Y:S01]  /*6090*/  LDS.128 R52, [R149+0xa080] ;  /* 0x00a0800095347984 */ /* 0x000f220000000c00 */
[C---:B---3--:R-:W-:Y:S02]  /*60a0*/  LEA R56, P0, R143.reuse, R58, 0x1 ;  /* 0x0000003a8f387211 */ /* 0x048fe400078008ff */
[----:B--2---:R-:W-:Y:S02]  /*60b0*/  SHF.R.S32.HI R34, RZ, 0x1f, R91 ;  /* 0x0000001fff227819 */ /* 0x004fe4000001145b */
[----:B------:R-:W-:Y:S02]  /*60c0*/  LEA.HI.X R57, R143, R59, R148, 0x1, P0 ;  /* 0x0000003b8f397211 */ /* 0x000fe400000f0c94 */
[----:B------:R-:W-:Y:S02]  /*60d0*/  LEA.HI R91, R34, R91, RZ, 0x4 ;  /* 0x0000005b225b7211 */ /* 0x000fe400078f20ff */
[----:B------:R-:W-:Y:S02]  /*60e0*/  ISETP.GE.AND P0, PT, R15, c[0x0][0x27c], PT ;  /* 0x00009f000f007a0c */ /* 0x000fe40003f06270 */
[----:B------:R-:W-:Y:S04]  /*60f0*/  LEA.HI.SX32 R34, R91, R76, 0x1c ;  /* 0x0000004c5b227211 */ /* 0x000fe800078fe2ff */
[----:B------:R-:W-:Y:S01]  /*6100*/  SHF.R.S32.HI R35, RZ, 0x1f, R34 ;  /* 0x0000001fff237819 */ /* 0x000fe20000011422 */
[----:B------:R-:W-:Y:S03]  /*6110*/  IMAD.SHL.U32 R51, R34, 0x8, RZ ;  /* 0x0000000822337824 */ /* 0x000fe600078e00ff */
[----:B------:R-:W-:Y:S02]  /*6120*/  LEA.HI R35, R35, R34, RZ, 0x3 ;  /* 0x0000002223237211 */ /* 0x000fe400078f18ff */
[----:B------:R-:W-:Y:S02]  /*6130*/  LOP3.LUT R63, R115, 0x38, R51, 0xf8, !PT ;  /* 0x00000038733f7812 */ /* 0x000fe400078ef833 */
[----:B------:R-:W-:Y:S02]  /*6140*/  SHF.R.S32.HI R35, RZ, 0x3, R35 ;  /* 0x00000003ff237819 */ /* 0x000fe40000011423 */
[----:B------:R-:W-:Y:S02]  /*6150*/  LOP3.LUT R63, R63, R126, RZ, 0x3c, !PT ;  /* 0x0000007e3f3f7212 */ /* 0x000fe400078e3cff */
[----:B------:R-:W-:Y:S01]  /*6160*/  @!P0 SHF.R.U32.HI R36, RZ, 0x10, R83 ;  /* 0x00000010ff248819 */ /* 0x000fe20000011653 */
[----:B------:R-:W-:Y:S01]  /*6170*/  IMAD R32, R35, 0xc00, R12 ;  /* 0x00000c0023207824 */ /* 0x000fe200078e020c */
[----:B------:R-:W-:Y:S02]  /*6180*/  @!P0 SHF.R.U64 R34, R80, 0x10, R81 ;  /* 0x0000001050228819 */ /* 0x000fe40000001251 */
[----:B------:R-:W-:Y:S01]  /*6190*/  @!P0 PRMT R79, R79, 0x5410, R36 ;  /* 0x000054104f4f8816 */ /* 0x000fe20000000024 */
[----:B------:R-:W-:Y:S01]  /*61a0*/  IMAD.IADD R63, R32, 0x1, R63 ;  /* 0x00000001203f7824 */ /* 0x000fe200078e023f */
[----:B------:R-:W-:Y:S02]  /*61b0*/  @!P0 PRMT R89, R89, 0x5410, R34 ;  /* 0x0000541059598816 */ /* 0x000fe40000000022 */
[----:B------:R-:W-:Y:S01]  /*61c0*/  @!P0 SHF.R.U64 R24, R24, 0x10, R25 ;  /* 0x0000001018188819 */ /* 0x000fe20000001219 */
[----:B------:R-:W-:Y:S01]  /*61d0*/  IMAD.SHL.U32 R50, R63, 0x2, RZ ;  /* 0x000000023f327824 */ /* 0x000fe200078e00ff */
[----:B------:R-:W-:Y:S01]  /*61e0*/  @!P0 SHF.R.U64 R26, R26, 0x10, R27 ;  /* 0x000000101a1a8819 */ /* 0x000fe2000000121b */
[----:B------:R-:W-:Y:S01]  /*61f0*/  @!P0 IMAD.U32 R34, R89, 0x10000, RZ ;  /* 0x0001000059228824 */ /* 0x000fe200078e00ff */
[----:B------:R-:W-:Y:S01]  /*6200*/  @!P0 PRMT R23, R23, 0x5410, R24 ;  /* 0x0000541017178816 */ /* 0x000fe20000000018 */
[----:B----4-:R-:W-:Y:S01]  /*6210*/  @!P0 IMAD.U32 R36, R52, 0x10000, RZ ;  /* 0x0001000034248824 */ /* 0x010fe200078e00ff */
[----:B------:R-:W2:Y:S01]  /*6220*/  LDS.128 R28, [R50+0xa080] ;  /* 0x00a08000321c7984 */ /* 0x000ea20000000c00 */
[----:B------:R-:W-:Y:S01]  /*6230*/  @!P0 IMAD.U32 R47, R79, 0x10000, RZ ;  /* 0x000100004f2f8824 */ /* 0x000fe200078e00ff */
[----:B------:R-:W-:Y:S01]  /*6240*/  @!P0 SHF.L.U32 R37, R53, 0x10, RZ ;  /* 0x0000001035258819 */ /* 0x000fe200000006ff */
[----:B------:R-:W-:Y:S01]  /*6250*/  @!P0 IMAD.U32 R46, R55, 0x10000, RZ ;  /* 0x00010000372e8824 */ /* 0x000fe200078e00ff */
[----:B------:R-:W-:Y:S02]  /*6260*/  @!P0 LOP3.LUT R39, R53, 0xffff0000, RZ, 0xc0, !PT ;  /* 0xffff000035278812 */ /* 0x000fe400078ec0ff */
[----:B------:R-:W-:Y:S02]  /*6270*/  @!P0 LOP3.LUT R49, R55, 0xffff0000, RZ, 0xc0, !PT ;  /* 0xffff000037318812 */ /* 0x000fe400078ec0ff */
[C---:B------:R-:W-:Y:S02]  /*6280*/  @!P0 SHF.L.U32 R42, R54.reuse, 0x10, RZ ;  /* 0x00000010362a8819 */ /* 0x040fe400000006ff */
[----:B------:R-:W-:Y:S02]  /*6290*/  @!P0 LOP3.LUT R45, R54, 0xffff0000, RZ, 0xc0, !PT ;  /* 0xffff0000362d8812 */ /* 0x000fe400078ec0ff */
[----:B------:R-:W-:Y:S02]  /*62a0*/  @!P0 SHF.R.U32.HI R25, RZ, 0x10, R25 ;  /* 0x00000010ff198819 */ /* 0x000fe40000011619 */
[----:B------:R-:W-:Y:S02]  /*62b0*/  @!P0 PRMT R41, R41, 0x5410, R26 ;  /* 0x0000541029298816 */ /* 0x000fe4000000001a */
[----:B------:R-:W-:Y:S01]  /*62c0*/  @!P0 PRMT R22, R22, 0x5410, R25 ;  /* 0x0000541016168816 */ /* 0x000fe20000000019 */
[C---:B------:R-:W-:Y:S01]  /*62d0*/  @!P0 IMAD.U32 R25, R23.reuse, 0x10000, RZ ;  /* 0x0001000017198824 */ /* 0x040fe200078e00ff */
[----:B------:R-:W-:Y:S02]  /*62e0*/  @!P0 LOP3.LUT R23, R23, 0xffff0000, RZ, 0xc0, !PT ;  /* 0xffff000017178812 */ /* 0x000fe400078ec0ff */
[----:B------:R-:W-:Y:S01]  /*62f0*/  @!P0 LOP3.LUT R35, R89, 0xffff0000, RZ, 0xc0, !PT ;  /* 0xffff000059238812 */ /* 0x000fe200078ec0ff */
[C---:B------:R-:W-:Y:S01]  /*6300*/  @!P0 IMAD.U32 R24, R22.reuse, 0x10000, RZ ;  /* 0x0001000016188824 */ /* 0x040fe200078e00ff */
[----:B------:R-:W-:Y:S02]  /*6310*/  @!P0 LOP3.LUT R22, R22, 0xffff0000, RZ, 0xc0, !PT ;  /* 0xffff000016168812 */ /* 0x000fe400078ec0ff */
[----:B------:R-:W-:Y:S02]  /*6320*/  @!P0 LOP3.LUT R48, R79, 0xffff0000, RZ, 0xc0, !PT ;  /* 0xffff00004f308812 */ /* 0x000fe400078ec0ff */
[----:B------:R-:W-:Y:S02]  /*6330*/  @!P0 SHF.R.U32.HI R33, RZ, 0x10, R27 ;  /* 0x00000010ff218819 */ /* 0x000fe4000001161b */
[----:B------:R-:W-:Y:S02]  /*6340*/  @!P0 SHF.R.U32.HI R81, RZ, 0x10, R81 ;  /* 0x00000010ff518819 */ /* 0x000fe40000011651 */
[----:B------:R-:W-:Y:S02]  /*6350*/  @!P0 PRMT R40, R40, 0x5410, R33 ;  /* 0x0000541028288816 */ /* 0x000fe40000000021 */
[----:B------:R-:W-:Y:S02]  /*6360*/  @!P0 PRMT R88, R88, 0x5410, R81 ;  /* 0x0000541058588816 */ /* 0x000fe40000000051 */
[----:B------:R-:W-:Y:S03]  /*6370*/  @!P0 SHF.R.U64 R83, R82, 0x10, R83 ;  /* 0x0000001052538819 */ /* 0x000fe60000001253 */
[----:B------:R-:W-:Y:S01]  /*6380*/  @!P0 IMAD.U32 R38, R88, 0x10000, RZ ;  /* 0x0001000058268824 */ /* 0x000fe200078e00ff */
[----:B------:R-:W-:Y:S01]  /*6390*/  @!P0 PRMT R78, R78, 0x5410, R83 ;  /* 0x000054104e4e8816 */ /* 0x000fe20000000053 */
[----:B--2---:R-:W-:Y:S01]  /*63a0*/  @!P0 IMAD.U32 R27, R29, 0x10000, RZ ;  /* 0x000100001d1b8824 */ /* 0x004fe200078e00ff */
[----:B------:R-:W-:Y:S03]  /*63b0*/  @!P0 SHF.L.U32 R26, R28, 0x10, RZ ;  /* 0x000000101c1a8819 */ /* 0x000fe600000006ff */
[C---:B------:R-:W-:Y:S01]  /*63c0*/  @!P0 IMAD.U32 R43, R78.reuse, 0x10000, RZ ;  /* 0x000100004e2b8824 */ /* 0x040fe200078e00ff */
[----:B------:R-:W-:Y:S01]  /*63d0*/  @!P0 LOP3.LUT R44, R78, 0xffff0000, RZ, 0xc0, !PT ;  /* 0xffff00004e2c8812 */ /* 0x000fe200078ec0ff */
[----:B------:R-:W-:Y:S02]  /*63e0*/  @!P0 FMUL.FTZ R60, R27, R38 ;  /* 0x000000261b3c8220 */ /* 0x000fe40000410000 */
[C---:B------:R-:W-:Y:S02]  /*63f0*/  @!P0 FMUL.FTZ R50, R26.reuse, R34 ;  /* 0x000000221a328220 */ /* 0x040fe40000410000 */
[-C--:B------:R-:W-:Y:S02]  /*6400*/  @!P0 FMUL.FTZ R3, R26, R25.reuse ;  /* 0x000000191a038220 */ /* 0x080fe40000410000 */
[----:B------:R-:W-:Y:S01]  /*6410*/  @!P0 FFMA.FTZ R50, R36, R25, -R50 ;  /* 0x0000001924328223 */ /* 0x000fe20000010832 */
[----:B------:R-:W-:Y:S01]  /*6420*/  @!P0 LOP3.LUT R25, R29, 0xffff0000, RZ, 0xc0, !PT ;  /* 0xffff00001d198812 */ /* 0x000fe200078ec0ff */
[----:B------:R-:W-:Y:S01]  /*6430*/  @!P0 FFMA.FTZ R3, R34, R36, R3 ;  /* 0x0000002422038223 */ /* 0x000fe20000010003 */
[----:B------:R-:W-:Y:S01]  /*6440*/  @!P0 LOP3.LUT R34, R52, 0xffff0000, RZ, 0xc0, !PT ;  /* 0xffff000034228812 */ /* 0x000fe200078ec0ff */
[-C--:B------:R-:W-:Y:S01]  /*6450*/  @!P0 FMUL.FTZ R5, R27, R24.reuse ;  /* 0x000000181b058220 */ /* 0x080fe20000410000 */
[----:B------:R-:W-:Y:S01]  /*6460*/  @!P0 LOP3.LUT R36, R88, 0xffff0000, RZ, 0xc0, !PT ;  /* 0xffff000058248812 */ /* 0x000fe200078ec0ff */
[----:B------:R-:W-:Y:S01]  /*6470*/  @!P0 FFMA.FTZ R60, R37, R24, -R60 ;  /* 0x00000018253c8223 */ /* 0x000fe2000001083c */
[----:B------:R-:W-:Y:S01]  /*6480*/  @!P0 LOP3.LUT R24, R28, 0xffff0000, RZ, 0xc0, !PT ;  /* 0xffff00001c188812 */ /* 0x000fe200078ec0ff */
[C---:B------:R-:W-:Y:S02]  /*6490*/  @!P0 FMUL.FTZ R6, R25.reuse, R22 ;  /* 0x0000001619068220 */ /* 0x040fe40000410000 */
[----:B------:R-:W-:Y:S01]  /*64a0*/  @!P0 FMUL.FTZ R63, R25, R36 ;  /* 0x00000024193f8220 */ /* 0x000fe20000410000 */
[----:B------:R-:W-:Y:S01]  /*64b0*/  @!P0 LOP3.LUT R25, R31, 0xffff0000, RZ, 0xc0, !PT ;  /* 0xffff00001f198812 */ /* 0x000fe200078ec0ff */
[----:B------:R-:W-:Y:S02]  /*64c0*/  @!P0 FMUL.FTZ R65, R24, R35 ;  /* 0x0000002318418220 */ /* 0x000fe40000410000 */
[----:B------:R-:W-:Y:S01]  /*64d0*/  @!P0 FFMA.FTZ R63, R39, R22, -R63 ;  /* 0x00000016273f8223 */ /* 0x000fe2000001083f */
[----:B------:R-:W-:Y:S01]  /*64e0*/  @!P0 LOP3.LUT R22, R40, 0xffff0000, RZ, 0xc0, !PT ;  /* 0xffff000028168812 */ /* 0x000fe200078ec0ff */
[-C--:B------:R-:W-:Y:S02]  /*64f0*/  @!P0 FMUL.FTZ R4, R24, R23.reuse ;  /* 0x0000001718048220 */ /* 0x080fe40000410000 */
[----:B------:R-:W-:Y:S01]  /*6500*/  @!P0 FFMA.FTZ R65, R34, R23, -R65 ;  /* 0x0000001722418223 */ /* 0x000fe20000010841 */
[----:B------:R-:W-:Y:S01]  /*6510*/  @!P0 F2FP.BF16.PACK_AB R60, R63, R60 ;  /* 0x0000003c3f3c823e */ /* 0x000fe200000010ff */
[----:B------:R-:W-:Y:S02]  /*6520*/  @!P0 IMAD.U32 R24, R31, 0x10000, RZ ;  /* 0x000100001f188824 */ /* 0x000fe400078e00ff */
[----:B------:R-:W-:Y:S01]  /*6530*/  @!P0 IMAD.U32 R23, R40, 0x10000, RZ ;  /* 0x0001000028178824 */ /* 0x000fe200078e00ff */
[----:B------:R-:W-:Y:S01]  /*6540*/  @!P0 MOV R53, R60 ;  /* 0x0000003c00358202 */ /* 0x000fe20000000f00 */
[----:B------:R-:W-:Y:S01]  /*6550*/  @!P0 FMUL.FTZ R67, R25, R48 ;  /* 0x0000003019438220 */ /* 0x000fe20000410000 */
[----:B------:R-:W-:Y:S01]  /*6560*/  @!P0 F2FP.BF16.PACK_AB R65, R65, R50 ;  /* 0x000000324141823e */ /* 0x000fe200000010ff */
[-C--:B------:R-:W-:Y:S01]  /*6570*/  @!P0 FMUL.FTZ R11, R25, R22.reuse ;  /* 0x00000016190b8220 */ /* 0x080fe20000410000 */
[----:B------:R-:W-:Y:S01]  /*6580*/  @!P0 LOP3.LUT R25, R30, 0xffff0000, RZ, 0xc0, !PT ;  /* 0xffff00001e198812 */ /* 0x000fe200078ec0ff */
[C---:B------:R-:W-:Y:S02]  /*6590*/  @!P0 FMUL.FTZ R62, R24.reuse, R47 ;  /* 0x0000002f183e8220 */ /* 0x040fe40000410000 */
[-C--:B------:R-:W-:Y:S02]  /*65a0*/  @!P0 FMUL.FTZ R10, R24, R23.reuse ;  /* 0x00000017180a8220 */ /* 0x080fe40000410000 */
[----:B------:R-:W-:Y:S02]  /*65b0*/  @!P0 IMAD.U32 R24, R30, 0x10000, RZ ;  /* 0x000100001e188824 */ /* 0x000fe400078e00ff */
[----:B------:R-:W-:Y:S01]  /*65c0*/  @!P0 FFMA.FTZ R67, R49, R22, -R67 ;  /* 0x0000001631438223 */ /* 0x000fe20000010843 */
[C---:B------:R-:W-:Y:S01]  /*65d0*/  @!P0 LOP3.LUT R22, R41.reuse, 0xffff0000, RZ, 0xc0, !PT ;  /* 0xffff000029168812 */ /* 0x040fe200078ec0ff */
[----:B------:R-:W-:Y:S02]  /*65e0*/  @!P0 FFMA.FTZ R62, R46, R23, -R62 ;  /* 0x000000172e3e8223 */ /* 0x000fe4000001083e */
[----:B------:R-:W-:Y:S02]  /*65f0*/  @!P0 IMAD.U32 R23, R41, 0x10000, RZ ;  /* 0x0001000029178824 */ /* 0x000fe400078e00ff */
[C---:B------:R-:W-:Y:S01]  /*6600*/  @!P0 FMUL.FTZ R64, R24.reuse, R43 ;  /* 0x0000002b18408220 */ /* 0x040fe20000410000 */
[----:B------:R-:W-:Y:S01]  /*6610*/  @!P0 F2FP.BF16.PACK_AB R62, R67, R62 ;  /* 0x0000003e433e823e */ /* 0x000fe200000010ff */
[----:B------:R-:W-:Y:S02]  /*6620*/  @!P0 FMUL.FTZ R69, R25, R44 ;  /* 0x0000002c19458220 */ /* 0x000fe40000410000 */
[----:B------:R-:W-:Y:S02]  /*6630*/  @!P0 FFMA.FTZ R4, R35, R34, R4 ;  /* 0x0000002223048223 */ /* 0x000fe40000010004 */
[-C--:B------:R-:W-:Y:S02]  /*6640*/  @!P0 FMUL.FTZ R8, R24, R23.reuse ;  /* 0x0000001718088220 */ /* 0x080fe40000410000 */
[----:B------:R-:W-:Y:S01]  /*6650*/  @!P0 FFMA.FTZ R64, R42, R23, -R64 ;  /* 0x000000172a408223 */ /* 0x000fe20000010840 */
[----:B------:R-:W-:Y:S01]  /*6660*/  @!P0 F2FP.BF16.PACK_AB R50, R4, R3 ;  /* 0x000000030432823e */ /* 0x000fe200000010ff */
[-C--:B------:R-:W-:Y:S02]  /*6670*/  @!P0 FFMA.FTZ R69, R45, R22.reuse, -R69 ;  /* 0x000000162d458223 */ /* 0x080fe40000010845 */
[----:B------:R-:W-:Y:S02]  /*6680*/  @!P0 FFMA.FTZ R5, R38, R37, R5 ;  /* 0x0000002526058223 */ /* 0x000fe40000010005 */
[----:B------:R-:W-:Y:S01]  /*6690*/  @!P0 FMUL.FTZ R9, R25, R22 ;  /* 0x0000001619098220 */ /* 0x000fe20000410000 */
[----:B------:R-:W-:Y:S01]  /*66a0*/  @!P0 F2FP.BF16.PACK_AB R69, R69, R64 ;  /* 0x000000404545823e */ /* 0x000fe200000010ff */
[----:B------:R-:W-:Y:S02]  /*66b0*/  @!P0 FFMA.FTZ R6, R36, R39, R6 ;  /* 0x0000002724068223 */ /* 0x000fe40000010006 */
[----:B------:R-:W-:Y:S02]  /*66c0*/  @!P0 FFMA.FTZ R8, R43, R42, R8 ;  /* 0x0000002a2b088223 */ /* 0x000fe40000010008 */
[----:B------:R-:W-:Y:S01]  /*66d0*/  @!P0 FFMA.FTZ R9, R44, R45, R9 ;  /* 0x0000002d2c098223 */ /* 0x000fe20000010009 */
[----:B------:R-:W-:Y:S01]  /*66e0*/  @!P0 F2FP.BF16.PACK_AB R63, R6, R5 ;  /* 0x00000005063f823e */ /* 0x000fe200000010ff */
[----:B------:R-:W-:Y:S02]  /*66f0*/  @!P0 FFMA.FTZ R10, R47, R46, R10 ;  /* 0x0000002e2f0a8223 */ /* 0x000fe4000001000a */
[----:B------:R-:W-:Y:S01]  /*6700*/  @!P0 FFMA.FTZ R11, R48, R49, R11 ;  /* 0x00000031300b8223 */ /* 0x000fe2000001000b */
[----:B------:R-:W-:Y:S01]  /*6710*/  @!P0 F2FP.BF16.PACK_AB R64, R9, R8 ;  /* 0x000000080940823e */ /* 0x000fe200000010ff */
[----:B------:R-:W-:Y:S01]  /*6720*/  @!P0 IMAD.MOV.U32 R52, RZ, RZ, R65 ;  /* 0x000000ffff348224 */ /* 0x000fe200078e0041 */
[----:B------:R-:W-:Y:S01]  /*6730*/  @!P0 MOV R29, R63 ;  /* 0x0000003f001d8202 */ /* 0x000fe20000000f00 */
[----:B------:R-:W-:Y:S01]  /*6740*/  @!P0 IMAD.MOV.U32 R54, RZ, RZ, R69 ;  /* 0x000000ffff368224 */ /* 0x000fe200078e0045 */
[----:B------:R-:W-:Y:S01]  /*6750*/  @!P0 F2FP.BF16.PACK_AB R67, R11, R10 ;  /* 0x0000000a0b43823e */ /* 0x000fe200000010ff */
[----:B------:R-:W-:Y:S02]  /*6760*/  @!P0 IMAD.MOV.U32 R55, RZ, RZ, R62 ;  /* 0x000000ffff378224 */ /* 0x000fe400078e003e */
[----:B------:R-:W-:Y:S02]  /*6770*/  @!P0 IMAD.MOV.U32 R28, RZ, RZ, R50 ;  /* 0x000000ffff1c8224 */ /* 0x000fe400078e0032 */
[----:B------:R-:W-:Y:S01]  /*6780*/  @!P0 IMAD.MOV.U32 R30, RZ, RZ, R64 ;  /* 0x000000ffff1e8224 */ /* 0x000fe200078e0040 */
[----:B------:R2:W-:Y:S01]  /*6790*/  ST.E.128 [R56.64], R52 ;  /* 0x0000003438007985 */ /* 0x0005e2000c101d10 */
[----:B------:R-:W-:Y:S01]  /*67a0*/  @!P0 IMAD.MOV.U32 R31, RZ, RZ, R67 ;  /* 0x000000ffff1f8224 */ /* 0x000fe200078e0043 */
[----:B------:R-:W-:Y:S11]  /*67b0*/  ISETP.GE.AND P0, PT, R51, c[0x0][0x1d4], PT ;  /* 0x0000750033007a0c */ /* 0x000ff60003f06270 */
[----:B------:R-:W-:Y:S02]  /*67c0*/  @!UPT UIADD3 URZ, URZ, URZ, URZ ;  /* 0x0000003f3f3ff290 */ /* 0x000fe4000fffe03f */
[----:B------:R-:W-:-:S05]  /*67d0*/  @P0 BRA `(.L_x_850) ;  /* 0x000003c000000947 */ /* 0x000fca0003800000 */
[C---:B------:R-:W-:Y:S04]  /*67e0*/  LEA R4, P0, R51.reuse, R58, 0x1 ;  /* 0x0000003a33047211 */ /* 0x040fe800078008ff */
[----:B------:R-:W-:Y:S05]  /*67f0*/  LEA.HI.X.SX32 R5, R51, R59, 0x1, P0 ;  /* 0x0000003b33057211 */ /* 0x000fea00000f0eff */
[----:B------:R3:W-:Y:S01]  /*6800*/  ST.E.128 [R4.64], R28 ;  /* 0x0000001c04007985 */ /* 0x0007e2000c101d10 */
[----:B------:R-:W-:-:S05]  /*6810*/  BRA `(.L_x_850) ;  /* 0x0000038000007947 */ /* 0x000fca0003800000 */
.L_x_836:
[----:B------:R1:W2:Y:S01]  /*6820*/  SHFL.IDX PT, R9, R180, RZ, 0x181f ;  /* 0x00181fffb4097589 */ /* 0x0002a200000e0000 */
[----:B------:R-:W-:Y:S01]  /*6830*/  IMAD R3, R61, -0x30, R2 ;  /* 0xffffffd03d037824 */ /* 0x000fe200078e0202 */
[----:B------:R-:W-:Y:S02]  /*6840*/  BSSY B0, `(.L_x_867) ;  /* 0x000001c000007945 */ /* 0x000fe40003800000 */
[----:B------:R1:W3:Y:S02]  /*6850*/  SHFL.IDX PT, R5, R181, RZ, 0x181f ;  /* 0x00181fffb5057589 */ /* 0x0002e400000e0000 */
[----:B------:R-:W-:Y:S04]  /*6860*/  IMNMX R138, R3, 0x30, PT ;  /* 0x00000030038a7817 */ /* 0x000fe80003800200 */
[----:B------:R-:W-:Y:S04]  /*6870*/  IADD3 R4, -R17, R138, RZ ;  /* 0x0000008a11047210 */ /* 0x000fe80007ffe1ff */
[----:B------:R-:W-:Y:S11]  /*6880*/  ISETP.GE.AND P0, PT, R4, 0x1, PT ;  /* 0x000000010400780c */ /* 0x000ff60003f06270 */
[----:B------:R-:W-:Y:S02]  /*6890*/  @!UPT UIADD3 URZ, URZ, URZ, URZ ;  /* 0x0000003f3f3ff290 */ /* 0x000fe4000fffe03f */
[----:B------:R-:W-:-:S05]  /*68a0*/  @!P0 BRA `(.L_x_868) ;  /* 0x0000015000008947 */ /* 0x000fca0003800000 */
[C---:B-12---:R-:W-:Y:S02]  /*68b0*/  ISETP.GE.AND P0, PT, R18.reuse, c[0x0][0x1d4], PT ;  /* 0x0000750012007a0c */ /* 0x046fe40003f06270 */
[----:B------:R-:W-:Y:S11]  /*68c0*/  ISETP.GE.AND P4, PT, R15, c[0x0][0x1d4], PT ;  /* 0x000075000f007a0c */ /* 0x000ff60003f86270 */
[----:B------:R-:W1:Y:S01]  /*68d0*/  @!P0 LDS.128 R32, [R117+0xa080] ;  /* 0x00a0800075208984 */ /* 0x000e620000000c00 */
[C---:B---3--:R-:W-:Y:S04]  /*68e0*/  @!P0 LEA R40, P3, R18.reuse, R5, 0x1 ;  /* 0x0000000512288211 */ /* 0x048fe800078608ff */
[----:B------:R-:W-:Y:S02]  /*68f0*/  @!P0 LEA.HI.X R41, R18, R9, R19, 0x1, P3 ;  /* 0x0000000912298211 */ /* 0x000fe400018f0c13 */
[C---:B------:R-:W-:Y:S04]  /*6900*/  @!P4 LEA R38, P3, R135.reuse, R5, 0x1 ;  /* 0x000000058726c211 */ /* 0x040fe800078608ff */
[----:B------:R-:W-:Y:S02]  /*6910*/  @!P4 LEA.HI.X R39, R135, R9, R144, 0x1, P3 ;  /* 0x000000098727c211 */ /* 0x000fe400018f0c90 */
[----:B------:R-:W-:Y:S11]  /*6920*/  ISETP.GE.AND P3, PT, R121, c[0x0][0x1d4], PT ;  /* 0x0000750079007a0c */ /* 0x000ff60003f66270 */
[----:B------:R-:W-:Y:S02]  /*6930*/  @!UPT UIADD3 URZ, URZ, URZ, URZ ;  /* 0x0000003f3f3ff290 */ /* 0x000fe4000fffe03f */
[C---:B------:R-:W-:Y:S04]  /*6940*/  @!P3 LEA R22, P5, R133.reuse, R5, 0x1 ;  /* 0x000000058516b211 */ /* 0x040fe800078a08ff */
[----:B------:R-:W-:Y:S01]  /*6950*/  @!P3 LEA.HI.X R23, R133, R9, R132, 0x1, P5 ;  /* 0x000000098517b211 */ /* 0x000fe200028f0c84 */
[----:B-1----:R-:W-:Y:S01]  /*6960*/  @!P0 ST.E.128 [R40.64], R32 ;  /* 0x0000002028008985 */ /* 0x002fe2000c101d10 */
[----:B------:R-:W-:Y:S03]  /*6970*/  ISETP.GE.AND P0, PT, R120, c[0x0][0x1d4], PT ;  /* 0x0000750078007a0c */ /* 0x000fe60003f06270 */
[----:B------:R-:W1:Y:S10]  /*6980*/  @!P4 LDS.128 R28, [R117+0xb880] ;  /* 0x00b88000751cc984 */ /* 0x000e740000000c00 */
[C---:B------:R-:W-:Y:S04]  /*6990*/  @!P0 LEA R36, P5, R134.reuse, R5, 0x1 ;  /* 0x0000000586248211 */ /* 0x040fe800078a08ff */
[----:B------:R-:W-:Y:S01]  /*69a0*/  @!P0 LEA.HI.X R37, R134, R9, R131, 0x1, P5 ;  /* 0x0000000986258211 */ /* 0x000fe200028f0c83 */
[----:B-1----:R-:W-:Y:S04]  /*69b0*/  @!P4 ST.E.128 [R38.64], R28 ;  /* 0x0000001c2600c985 */ /* 0x002fe8000c101d10 */
[----:B------:R-:W1:Y:S04]  /*69c0*/  @!P3 LDS.128 R24, [R117+0xd080] ;  /* 0x00d080007518b984 */ /* 0x000e680000000c00 */
[----:B-1----:R-:W-:Y:S04]  /*69d0*/  @!P3 ST.E.128 [R22.64], R24 ;  /* 0x000000181600b985 */ /* 0x002fe8000c101d10 */
[----:B------:R-:W1:Y:S04]  /*69e0*/  @!P0 LDS.128 R8, [R117+0xe880] ;  /* 0x00e8800075088984 */ /* 0x000e680000000c00 */
[----:B-1----:R1:W-:Y:S02]  /*69f0*/  @!P0 ST.E.128 [R36.64], R8 ;  /* 0x0000000824008985 */ /* 0x0023e4000c101d10 */
.L_x_868:
[----:B-12---:R-:W-:Y:S05]  /*6a00*/  BSYNC B0 ;  /* 0x0000000000007941 */ /* 0x006fea0003800000 */
.L_x_867:
[----:B------:R1:W2:Y:S01]  /*6a10*/  SHFL.IDX PT, R3, R180, 0x1, 0x181f ;  /* 0x00381f00b4037f89 */ /* 0x0002a200000e0000 */
[----:B------:R-:W-:Y:S03]  /*6a20*/  ISETP.GE.AND P0, PT, R4, 0x21, PT ;  /* 0x000000210400780c */ /* 0x000fe60003f06270 */
[----:B------:R-:W4:Y:S10]  /*6a30*/  SHFL.IDX PT, R181, R181, 0x1, 0x181f ;  /* 0x00381f00b5b57f89 */ /* 0x000f3400000e0000 */
[----:B------:R-:W-:-:S05]  /*6a40*/  @!P0 BRA `(.L_x_850) ;  /* 0x0000015000008947 */ /* 0x000fca0003800000 */
[C---:B------:R-:W-:Y:S02]  /*6a50*/  ISETP.GE.AND P0, PT, R18.reuse, c[0x0][0x1d4], PT ;  /* 0x0000750012007a0c */ /* 0x040fe40003f06270 */
[----:B------:R-:W-:Y:S11]  /*6a60*/  ISETP.GE.AND P4, PT, R15, c[0x0][0x1d4], PT ;  /* 0x000075000f007a0c */ /* 0x000ff60003f86270 */
[----:B------:R-:W5:Y:S01]  /*6a70*/  @!P0 LDS.128 R32, [R117+0xb080] ;  /* 0x00b0800075208984 */ /* 0x000f620000000c00 */
[C---:B----4-:R-:W-:Y:S04]  /*6a80*/  @!P0 LEA R38, P3, R18.reuse, R181, 0x1 ;  /* 0x000000b512268211 */ /* 0x050fe800078608ff */
[----:B--2---:R-:W-:Y:S02]  /*6a90*/  @!P0 LEA.HI.X R39, R18, R3, R19, 0x1, P3 ;  /* 0x0000000312278211 */ /* 0x004fe400018f0c13 */
[C---:B------:R-:W-:Y:S04]  /*6aa0*/  @!P4 LEA R36, P3, R135.reuse, R181, 0x1 ;  /* 0x000000b58724c211 */ /* 0x040fe800078608ff */
[----:B------:R-:W-:Y:S02]  /*6ab0*/  @!P4 LEA.HI.X R37, R135, R3, R144, 0x1, P3 ;  /* 0x000000038725c211 */ /* 0x000fe400018f0c90 */
[----:B------:R-:W-:Y:S11]  /*6ac0*/  ISETP.GE.AND P3, PT, R121, c[0x0][0x1d4], PT ;  /* 0x0000750079007a0c */ /* 0x000ff60003f66270 */
[----:B------:R-:W-:Y:S02]  /*6ad0*/  @!UPT UIADD3 URZ, URZ, URZ, URZ ;  /* 0x0000003f3f3ff290 */ /* 0x000fe4000fffe03f */
[C---:B------:R-:W-:Y:S04]  /*6ae0*/  @!P3 LEA R4, P5, R133.reuse, R181, 0x1 ;  /* 0x000000b58504b211 */ /* 0x040fe800078a08ff */
[----:B---3--:R-:W-:Y:S01]  /*6af0*/  @!P3 LEA.HI.X R5, R133, R3, R132, 0x1, P5 ;  /* 0x000000038505b211 */ /* 0x008fe200028f0c84 */
[----:B-----5:R-:W-:Y:S01]  /*6b00*/  @!P0 ST.E.128 [R38.64], R32 ;  /* 0x0000002026008985 */ /* 0x020fe2000c101d10 */
[----:B------:R-:W-:Y:S03]  /*6b10*/  ISETP.GE.AND P0, PT, R120, c[0x0][0x1d4], PT ;  /* 0x0000750078007a0c */ /* 0x000fe60003f06270 */
[----:B------:R-:W2:Y:S10]  /*6b20*/  @!P4 LDS.128 R28, [R117+0xc880] ;  /* 0x00c88000751cc984 */ /* 0x000eb40000000c00 */
[C---:B------:R-:W-:Y:S04]  /*6b30*/  @!P0 LEA R22, P5, R134.reuse, R181, 0x1 ;  /* 0x000000b586168211 */ /* 0x040fe800078a08ff */
[----:B------:R-:W-:Y:S01]  /*6b40*/  @!P0 LEA.HI.X R23, R134, R3, R131, 0x1, P5 ;  /* 0x0000000386178211 */ /* 0x000fe200028f0c83 */
[----:B--2---:R-:W-:Y:S04]  /*6b50*/  @!P4 ST.E.128 [R36.64], R28 ;  /* 0x0000001c2400c985 */ /* 0x004fe8000c101d10 */
[----:B------:R-:W2:Y:S04]  /*6b60*/  @!P3 LDS.128 R24, [R117+0xe080] ;  /* 0x00e080007518b984 */ /* 0x000ea80000000c00 */
[----:B--2---:R-:W-:Y:S04]  /*6b70*/  @!P3 ST.E.128 [R4.64], R24 ;  /* 0x000000180400b985 */ /* 0x004fe8000c101d10 */
[----:B------:R-:W2:Y:S04]  /*6b80*/  @!P0 LDS.128 R8, [R117+0xf880] ;  /* 0x00f8800075088984 */ /* 0x000ea80000000c00 */
[----:B--2---:R2:W-:Y:S02]  /*6b90*/  @!P0 ST.E.128 [R22.64], R8 ;  /* 0x0000000816008985 */ /* 0x0045e4000c101d10 */
.L_x_850:
[----:B------:R-:W-:Y:S05]  /*6ba0*/  BSYNC B2 ;  /* 0x0000000000027941 */ /* 0x000fea0003800000 */
.L_x_835:
[----:B------:R-:W-:Y:S01]  /*6bb0*/  IMAD.IADD R138, R138, 0x1, -R17 ;  /* 0x000000018a8a7824 */ /* 0x000fe200078e0a11 */
[----:B---3--:R-:W-:Y:S01]  /*6bc0*/  P2R R5, PR, RZ, 0x2 ;  /* 0x00000002ff057803 */ /* 0x008fe20000000000 */
[----:B--2---:R-:W-:Y:S01]  /*6bd0*/  IMAD.WIDE R22, R61, 0x30, R158 ;  /* 0x000000303d167825 */ /* 0x004fe200078e029e */
[----:B------:R-:W-:Y:S01]  /*6be0*/  ISETP.NE.AND P1, PT, R125, RZ, PT ;  /* 0x000000ff7d00720c */ /* 0x000fe20003f25270 */
[----:B------:R-:W-:Y:S01]  /*6bf0*/  BSSY B0, `(.L_x_869) ;  /* 0x0000049000007945 */ /* 0x000fe20003800000 */
[----:B------:R-:W-:Y:S01]  /*6c00*/  ISETP.GE.AND P3, PT, R138, 0x21, PT ;  /* 0x000000218a00780c */ /* 0x000fe20003f66270 */
[----:B------:R-:W-:Y:S01]  /*6c10*/  IMAD.WIDE.U32 R24, R155, c[0x0][0x208], RZ ;  /* 0x000082009b187a25 */ /* 0x000fe200078e00ff */
[----:B------:R-:W-:Y:S02]  /*6c20*/  ISETP.NE.AND P6, PT, R123, RZ, PT ;  /* 0x000000ff7b00720c */ /* 0x000fe40003fc5270 */
[----:B------:R-:W-:Y:S09]  /*6c30*/  ISETP.NE.AND P5, PT, R122, RZ, PT ;  /* 0x000000ff7a00720c */ /* 0x000ff20003fa5270 */
[----:B------:R-:W-:Y:S05]  /*6c40*/  @P3 IADD3 R9, P0, R22, 0x20, RZ ;  /* 0x0000002016093810 */ /* 0x000fea0007f1e0ff */
[----:B------:R-:W-:Y:S01]  /*6c50*/  @P3 IMAD.X R3, RZ, RZ, R23, P0 ;  /* 0x000000ffff033224 */ /* 0x000fe200000e0617 */
[----:B------:R-:W-:Y:S11]  /*6c60*/  ISETP.GE.AND P0, PT, R138, 0x1, PT ;  /* 0x000000018a00780c */ /* 0x000ff60003f06270 */
[----:B------:R-:W-:Y:S02]  /*6c70*/  @!UPT UIADD3 URZ, URZ, URZ, URZ ;  /* 0x0000003f3f3ff290 */ /* 0x000fe4000fffe03f */
[----:B------:R-:W-:Y:S01]  /*6c80*/  @P0 MOV R138, R160 ;  /* 0x000000a0008a0202 */ /* 0x000fe20000000f00 */
[----:B------:R-:W-:Y:S04]  /*6c90*/  @P0 IMAD R4, R23, c[0x0][0x258], RZ ;  /* 0x0000960017040a24 */ /* 0x000fe800078e02ff */
[C---:B------:R-:W-:Y:S04]  /*6ca0*/  @P0 IMAD.WIDE.U32 R10, R22.reuse, c[0x0][0x258], R138 ;  /* 0x00009600160a0a25 */ /* 0x040fe800078e008a */
[----:B------:R-:W-:Y:S01]  /*6cb0*/  @P0 IMAD R4, R22, c[0x0][0x25c], R4 ;  /* 0x0000970016040a24 */ /* 0x000fe200078e0204 */
[C---:B------:R-:W-:Y:S01]  /*6cc0*/  @P0 LEA R22, P4, R10.reuse, c[0x0][0x250], 0x1 ;  /* 0x000094000a160a11 */ /* 0x040fe200078808ff */
[----:B------:R-:W-:Y:S02]  /*6cd0*/  @P3 IMAD.MOV.U32 R138, RZ, RZ, R160 ;  /* 0x000000ffff8a3224 */ /* 0x000fe400078e00a0 */
[----:B------:R-:W-:Y:S05]  /*6ce0*/  @P0 IMAD.IADD R4, R11, 0x1, R4 ;  /* 0x000000010b040824 */ /* 0x000fea00078e0204 */
[----:B------:R-:W-:Y:S01]  /*6cf0*/  @P0 LEA.HI.X R23, R10, c[0x0][0x254], R4, 0x1, P4 ;  /* 0x000095000a170a11 */ /* 0x000fe200020f0c04 */
[----:B------:R-:W-:Y:S04]  /*6d00*/  IMAD R4, R154, c[0x0][0x208], RZ ;  /* 0x000082009a047a24 */ /* 0x000fe800078e02ff */
[----:B------:R-:W-:Y:S01]  /*6d10*/  @!PT LDS RZ, [RZ] ;  /* 0x00000000fffff984 */ /* 0x000fe20000000800 */
[----:B------:R-:W-:Y:S01]  /*6d20*/  @!PT LDS RZ, [RZ] ;  /* 0x00000000fffff984 */ /* 0x000fe20000000800 */
[----:B------:R-:W-:Y:S01]  /*6d30*/  @!PT LDS RZ, [RZ] ;  /* 0x00000000fffff984 */ /* 0x000fe20000000800 */
[----:B------:R2:W-:Y:S01]  /*6d40*/  @P0 LDGSTS.E.BYPASS.LTC128B.128 [R117+0x4080], [R22.64], !P1 ;  /* 0x0408000016750fae */ /* 0x0005e2000c901d50 */
[----:B------:R-:W-:Y:S05]  /*6d50*/  IMAD R4, R155, c[0x0][0x20c], R4 ;  /* 0x000083009b047a24 */ /* 0x000fea00078e0204 */
[----:B------:R-:W-:Y:S01]  /*6d60*/  IADD3 R25, R25, R4, RZ ;  /* 0x0000000419197210 */ /* 0x000fe20007ffe0ff */
[----:B------:R-:W-:Y:S04]  /*6d70*/  IMAD R4, R153, c[0x0][0x218], RZ ;  /* 0x0000860099047a24 */ /* 0x000fe800078e02ff */
[C---:B------:R-:W-:Y:S04]  /*6d80*/  IMAD.WIDE.U32 R24, R157.reuse, c[0x0][0x218], R24 ;  /* 0x000086009d187a25 */ /* 0x040fe800078e0018 */
[----:B------:R-:W-:Y:S01]  /*6d90*/  IMAD R157, R157, c[0x0][0x21c], R4 ;  /* 0x000087009d9d7a24 */ /* 0x000fe200078e0204 */
[----:B------:R-:W-:Y:S01]  /*6da0*/  IADD3 R11, P4, R166, R24, RZ ;  /* 0x00000018a60b7210 */ /* 0x000fe20007f9e0ff */
[----:B------:R-:W-:Y:S03]  /*6db0*/  @P3 IMAD R4, R3, c[0x0][0x258], RZ ;  /* 0x0000960003043a24 */ /* 0x000fe600078e02ff */
[----:B------:R-:W-:Y:S01]  /*6dc0*/  IADD3.X R6, R128, R25, R157, P4, !PT ;  /* 0x0000001980067210 */ /* 0x000fe200027fe49d */
[C---:B------:R-:W-:Y:S04]  /*6dd0*/  @P3 IMAD.WIDE.U32 R24, R9.reuse, c[0x0][0x258], R138 ;  /* 0x0000960009183a25 */ /* 0x040fe800078e008a */
[----:B------:R-:W-:Y:S01]  /*6de0*/  @P3 IMAD R4, R9, c[0x0][0x25c], R4 ;  /* 0x0000970009043a24 */ /* 0x000fe200078e0204 */
[C---:B------:R-:W-:Y:S04]  /*6df0*/  @P3 LEA R26, P4, R24.reuse, c[0x0][0x250], 0x1 ;  /* 0x00009400181a3a11 */ /* 0x040fe800078808ff */
[----:B------:R-:W-:Y:S04]  /*6e00*/  @P3 IADD3 R4, R25, R4, RZ ;  /* 0x0000000419043210 */ /* 0x000fe80007ffe0ff */
[----:B------:R-:W-:Y:S02]  /*6e10*/  @P3 LEA.HI.X R27, R24, c[0x0][0x254], R4, 0x1, P4 ;  /* 0x00009500181b3a11 */ /* 0x000fe400020f0c04 */
[C---:B------:R-:W-:Y:S04]  /*6e20*/  LEA R4, P4, R11.reuse, c[0x0][0x1f8], 0x1 ;  /* 0x00007e000b047a11 */ /* 0x040fe800078808ff */
[----:B------:R-:W-:Y:S02]  /*6e30*/  LEA.HI.X R3, R11, c[0x0][0x1fc], R6, 0x1, P4 ;  /* 0x00007f000b037a11 */ /* 0x000fe400020f0c06 */
[----:B------:R-:W-:Y:S03]  /*6e40*/  ISETP.NE.AND P4, PT, R124, RZ, PT ;  /* 0x000000ff7c00720c */ /* 0x000fe60003f85270 */
[----:B------:R2:W3:Y:S10]  /*6e50*/  SHFL.IDX PT, R9, R3, RZ, 0x181f ;  /* 0x00181fff03097589 */ /* 0x0004f400000e0000 */
[----:B------:R2:W-:Y:S04]  /*6e60*/  @P0 LDGSTS.E.BYPASS.LTC128B.128 [R117+0x5880], [R22.64+0x80], !P4 ;  /* 0x0588008016750fae */ /* 0x0005e8000e101d50 */
[----:B------:R2:W-:Y:S04]  /*6e70*/  @P0 LDGSTS.E.BYPASS.LTC128B.128 [R117+0x7080], [R22.64+0x100], !P6 ;  /* 0x0708010016750fae */ /* 0x0005e8000f101d50 */
[----:B------:R2:W-:Y:S04]  /*6e80*/  @P0 LDGSTS.E.BYPASS.LTC128B.128 [R117+0x8880], [R22.64+0x180], !P5 ;  /* 0x0888018016750fae */ /* 0x0005e8000e901d50 */
[----:B------:R2:W-:Y:S01]  /*6e90*/  @P3 LDGSTS.E.BYPASS.LTC128B.128 [R117+0x5080], [R26.64], !P1 ;  /* 0x050800001a753fae */ /* 0x0005e2000c901d50 */
[----:B------:R-:W-:Y:S03]  /*6ea0*/  ISETP.NE.AND P1, PT, R5, RZ, PT ;  /* 0x000000ff0500720c */ /* 0x000fe60003f25270 */
[----:B------:R2:W-:Y:S04]  /*6eb0*/  @P3 LDGSTS.E.BYPASS.LTC128B.128 [R117+0x6880], [R26.64+0x80], !P4 ;  /* 0x068800801a753fae */ /* 0x0005e8000e101d50 */
[----:B------:R2:W-:Y:S04]  /*6ec0*/  @P3 LDGSTS.E.BYPASS.LTC128B.128 [R117+0x8080], [R26.64+0x100], !P6 ;  /* 0x080801001a753fae */ /* 0x0005e8000f101d50 */
[----:B------:R2:W-:Y:S04]  /*6ed0*/  @P3 LDGSTS.E.BYPASS.LTC128B.128 [R117+0x9880], [R26.64+0x180], !P5 ;  /* 0x098801801a753fae */ /* 0x0005e8000e901d50 */
[----:B------:R-:W0:Y:S04]  /*6ee0*/  LDGDEPBAR ;  /* 0x00000000000079af */ /* 0x000e280000000000 */
[----:B------:R2:W1:Y:S01]  /*6ef0*/  SHFL.IDX PT, R5, R4, RZ, 0x181f ;  /* 0x00181fff04057589 */ /* 0x00046200000e0000 */
[----:B------:R-:W-:Y:S04]  /*6f00*/  DEPBAR.LE SB0, 0x0 ;  /* 0x000080000000791a */ /* 0x000fe80000000000 */
[----:B------:R-:W-:Y:S06]  /*6f10*/  BAR.SYNC.DEFER_BLOCKING 0x0 ;  /* 0x0000000000007b1d */ /* 0x000fec0000010000 */
[----:B------:R-:W-:-:S05]  /*6f20*/  @!P0 BRA `(.L_x_870) ;  /* 0x0000015000008947 */ /* 0x000fca0003800000 */
[C---:B-123--:R-:W-:Y:S02]  /*6f30*/  ISETP.GE.AND P0, PT, R18.reuse, c[0x0][0x1d4], PT ;  /* 0x0000750012007a0c */ /* 0x04efe40003f06270 */
[----:B------:R-:W-:Y:S11]  /*6f40*/  ISETP.GE.AND P5, PT, R15, c[0x0][0x1d4], PT ;  /* 0x000075000f007a0c */ /* 0x000ff60003fa6270 */
[----:B------:R-:W1:Y:S01]  /*6f50*/  @!P0 LDS.128 R32, [R117+0x4080] ;  /* 0x0040800075208984 */ /* 0x000e620000000c00 */
[C---:B------:R-:W-:Y:S04]  /*6f60*/  @!P0 LEA R40, P4, R18.reuse, R5, 0x1 ;  /* 0x0000000512288211 */ /* 0x040fe800078808ff */
        /* <DEDUP_REMOVED lines=17> */
.L_x_870:
[----:B-123--:R-:W-:Y:S05]  /*7080*/  BSYNC B0 ;  /* 0x0000000000007941 */ /* 0x00efea0003800000 */
.L_x_869:
[----:B------:R-:W1:Y:S01]  /*7090*/  SHFL.IDX PT, R3, R3, 0x1, 0x181f ;  /* 0x00381f0003037f89 */ /* 0x000e6200000e0000 */
[----:B------:R-:W-:Y:S03]  /*70a0*/  BSSY B0, `(.L_x_871) ;  /* 0x0000018000007945 */ /* 0x000fe60003800000 */
[----:B------:R-:W2:Y:S01]  /*70b0*/  SHFL.IDX PT, R4, R4, 0x1, 0x181f ;  /* 0x00381f0004047f89 */ /* 0x000ea200000e0000 */
[----:B------:R-:W-:-:S05]  /*70c0*/  @!P3 BRA `(.L_x_872) ;  /* 0x000001500000b947 */ /* 0x000fca0003800000 */
[C---:B------:R-:W-:Y:S02]  /*70d0*/  ISETP.GE.AND P0, PT, R18.reuse, c[0x0][0x1d4], PT ;  /* 0x0000750012007a0c */ /* 0x040fe40003f06270 */
[----:B------:R-:W-:Y:S11]  /*70e0*/  ISETP.GE.AND P4, PT, R15, c[0x0][0x1d4], PT ;  /* 0x000075000f007a0c */ /* 0x000ff60003f86270 */
[----:B------:R-:W3:Y:S01]  /*70f0*/  @!P0 LDS.128 R32, [R117+0x5080] ;  /* 0x0050800075208984 */ /* 0x000ee20000000c00 */
[CC--:B--2---:R-:W-:Y:S04]  /*7100*/  @!P0 LEA R38, P3, R18.reuse, R4.reuse, 0x1 ;  /* 0x0000000412268211 */ /* 0x0c4fe800078608ff */
[-C--:B-1----:R-:W-:Y:S02]  /*7110*/  @!P0 LEA.HI.X R39, R18, R3.reuse, R19, 0x1, P3 ;  /* 0x0000000312278211 */ /* 0x082fe400018f0c13 */
[CC--:B------:R-:W-:Y:S04]  /*7120*/  @!P4 LEA R36, P3, R135.reuse, R4.reuse, 0x1 ;  /* 0x000000048724c211 */ /* 0x0c0fe800078608ff */
[-C--:B------:R-:W-:Y:S02]  /*7130*/  @!P4 LEA.HI.X R37, R135, R3.reuse, R144, 0x1, P3 ;  /* 0x000000038725c211 */ /* 0x080fe400018f0c90 */
[----:B------:R-:W-:Y:S11]  /*7140*/  ISETP.GE.AND P3, PT, R121, c[0x0][0x1d4], PT ;  /* 0x0000750079007a0c */ /* 0x000ff60003f66270 */
[----:B------:R-:W-:Y:S02]  /*7150*/  @!UPT UIADD3 URZ, URZ, URZ, URZ ;  /* 0x0000003f3f3ff290 */ /* 0x000fe4000fffe03f */
[CC--:B------:R-:W-:Y:S04]  /*7160*/  @!P3 LEA R22, P5, R133.reuse, R4.reuse, 0x1 ;  /* 0x000000048516b211 */ /* 0x0c0fe800078a08ff */
[-C--:B------:R-:W-:Y:S01]  /*7170*/  @!P3 LEA.HI.X R23, R133, R3.reuse, R132, 0x1, P5 ;  /* 0x000000038517b211 */ /* 0x080fe200028f0c84 */
[----:B---3--:R-:W-:Y:S01]  /*7180*/  @!P0 ST.E.128 [R38.64], R32 ;  /* 0x0000002026008985 */ /* 0x008fe2000c101d10 */
        /* <DEDUP_REMOVED lines=9> */
.L_x_872:
[----:B------:R-:W-:Y:S05]  /*7220*/  BSYNC B0 ;  /* 0x0000000000007941 */ /* 0x000fea0003800000 */
.L_x_871:
[----:B------:R-:W-:Y:S11]  /*7230*/  ISETP.GT.AND P5, PT, R61, R114, PT ;  /* 0x000000723d00720c */ /* 0x000ff60003fa4270 */
[----:B------:R-:W-:Y:S02]  /*7240*/  @!UPT UIADD3 URZ, URZ, URZ, URZ ;  /* 0x0000003f3f3ff290 */ /* 0x000fe4000fffe03f */
[----:B------:R-:W-:-:S05]  /*7250*/  @!P5 BRA `(.L_x_873) ;  /* 0x000002600000d947 */ /* 0x000fca0003800000 */
[----:B-1----:R-:W-:Y:S01]  /*7260*/  IADD3 R5, R61, -0x1, RZ ;  /* 0xffffffff3d057810 */ /* 0x002fe20007ffe0ff */
[----:B------:R-:W-:Y:S01]  /*7270*/  IMAD.MOV.U32 R10, RZ, RZ, R162 ;  /* 0x000000ffff0a7224 */ /* 0x000fe200078e00a2 */
[----:B------:R-:W-:Y:S01]  /*7280*/  ISETP.GE.AND P3, PT, R129, 0x1, PT ;  /* 0x000000018100780c */ /* 0x000fe20003f66270 */
[----:B------:R-:W-:Y:S01]  /*7290*/  IMAD.MOV.U32 R11, RZ, RZ, R165 ;  /* 0x000000ffff0b7224 */ /* 0x000fe200078e00a5 */
[----:B--2---:R-:W-:Y:S01]  /*72a0*/  SHF.R.S32.HI R4, RZ, 0x1f, R5 ;  /* 0x0000001fff047819 */ /* 0x004fe20000011405 */
[C---:B------:R-:W-:Y:S01]  /*72b0*/  IMAD R3, R5.reuse, UR8, RZ ;  /* 0x0000000805037c24 */ /* 0x040fe2000f8e02ff */
[----:B------:R-:W-:Y:S01]  /*72c0*/  P2R R8, PR, RZ, 0x4 ;  /* 0x00000004ff087803 */ /* 0x000fe20000000000 */
[----:B------:R-:W-:Y:S01]  /*72d0*/  IMAD.WIDE.U32 R10, R5, UR10, R10 ;  /* 0x0000000a050a7c25 */ /* 0x000fe2000f8e000a */
[----:B------:R-:W-:Y:S02]  /*72e0*/  ISETP.NE.AND P2, PT, R125, RZ, PT ;  /* 0x000000ff7d00720c */ /* 0x000fe40003f45270 */
[----:B------:R-:W-:Y:S01]  /*72f0*/  P2R R6, PR, RZ, 0x2 ;  /* 0x00000002ff067803 */ /* 0x000fe20000000000 */
[----:B------:R-:W-:Y:S01]  /*7300*/  IMAD R3, R4, UR10, R3 ;  /* 0x0000000a04037c24 */ /* 0x000fe2000f8e0203 */
[----:B------:R-:W-:Y:S02]  /*7310*/  ISETP.NE.AND P1, PT, R124, RZ, PT ;  /* 0x000000ff7c00720c */ /* 0x000fe40003f25270 */
[----:B------:R-:W-:Y:S01]  /*7320*/  ISETP.NE.AND P6, PT, R122, RZ, PT ;  /* 0x000000ff7a00720c */ /* 0x000fe20003fc5270 */
[----:B------:R-:W-:Y:S01]  /*7330*/  IMAD.IADD R3, R11, 0x1, R3 ;  /* 0x000000010b037824 */ /* 0x000fe200078e0203 */
[C---:B------:R-:W-:Y:S04]  /*7340*/  @P3 LEA R22, P0, R10.reuse, c[0x0][0x220], 0x1 ;  /* 0x000088000a163a11 */ /* 0x040fe800078008ff */
[----:B------:R-:W-:Y:S02]  /*7350*/  @P3 LEA.HI.X R23, R10, c[0x0][0x224], R3, 0x1, P0 ;  /* 0x000089000a173a11 */ /* 0x000fe400000f0c03 */
[----:B------:R-:W-:Y:S03]  /*7360*/  ISETP.GE.AND P0, PT, R129, 0x21, PT ;  /* 0x000000218100780c */ /* 0x000fe60003f06270 */
[----:B------:R-:W-:Y:S01]  /*7370*/  @!PT LDS RZ, [RZ] ;  /* 0x00000000fffff984 */ /* 0x000fe20000000800 */
[----:B------:R-:W-:Y:S01]  /*7380*/  @!PT LDS RZ, [RZ] ;  /* 0x00000000fffff984 */ /* 0x000fe20000000800 */
[----:B------:R-:W-:Y:S01]  /*7390*/  @!PT LDS RZ, [RZ] ;  /* 0x00000000fffff984 */ /* 0x000fe20000000800 */
[----:B------:R1:W-:Y:S01]  /*73a0*/  @P3 LDGSTS.E.BYPASS.LTC128B.128 [R117+0xa080], [R22.64], !P2 ;  /* 0x0a08000016753fae */ /* 0x0003e2000d101d50 */
[----:B------:R-:W-:Y:S03]  /*73b0*/  ISETP.NE.AND P2, PT, R8, RZ, PT ;  /* 0x000000ff0800720c */ /* 0x000fe60003f45270 */
[----:B------:R1:W-:Y:S06]  /*73c0*/  @P3 LDGSTS.E.BYPASS.LTC128B.128 [R117+0xb880], [R22.64+0x80], !P1 ;  /* 0x0b88008016753fae */ /* 0x0003ec000c901d50 */
[----:B------:R-:W-:Y:S04]  /*73d0*/  @P0 IADD3 R4, P4, R10, UR12, RZ ;  /* 0x0000000c0a040c10 */ /* 0x000fe8000ff9e0ff */
[----:B------:R-:W-:Y:S02]  /*73e0*/  @P0 IADD3.X R3, R3, UR9, RZ, P4, !PT ;  /* 0x0000000903030c10 */ /* 0x000fe4000a7fe4ff */
[C---:B------:R-:W-:Y:S04]  /*73f0*/  @P0 LEA R10, P4, R4.reuse, c[0x0][0x220], 0x1 ;  /* 0x00008800040a0a11 */ /* 0x040fe800078808ff */
[----:B------:R-:W-:Y:S02]  /*7400*/  @P0 LEA.HI.X R11, R4, c[0x0][0x224], R3, 0x1, P4 ;  /* 0x00008900040b0a11 */ /* 0x000fe400020f0c03 */
[----:B------:R-:W-:Y:S11]  /*7410*/  ISETP.NE.AND P4, PT, R123, RZ, PT ;  /* 0x000000ff7b00720c */ /* 0x000ff60003f85270 */
[----:B------:R-:W-:Y:S02]  /*7420*/  @!UPT UIADD3 URZ, URZ, URZ, URZ ;  /* 0x0000003f3f3ff290 */ /* 0x000fe4000fffe03f */
[----:B------:R1:W-:Y:S04]  /*7430*/  @P3 LDGSTS.E.BYPASS.LTC128B.128 [R117+0xd080], [R22.64+0x100], !P4 ;  /* 0x0d08010016753fae */ /* 0x0003e8000e101d50 */
[----:B------:R1:W-:Y:S01]  /*7440*/  @P3 LDGSTS.E.BYPASS.LTC128B.128 [R117+0xe880], [R22.64+0x180], !P6 ;  /* 0x0e88018016753fae */ /* 0x0003e2000f101d50 */
[----:B------:R-:W-:Y:S11]  /*7450*/  ISETP.NE.AND P3, PT, R125, RZ, PT ;  /* 0x000000ff7d00720c */ /* 0x000ff60003f65270 */
[----:B------:R-:W-:Y:S02]  /*7460*/  @!UPT UIADD3 URZ, URZ, URZ, URZ ;  /* 0x0000003f3f3ff290 */ /* 0x000fe4000fffe03f */
[----:B------:R1:W-:Y:S04]  /*7470*/  @P0 LDGSTS.E.BYPASS.LTC128B.128 [R117+0xb080], [R10.64], !P3 ;  /* 0x0b0800000a750fae */ /* 0x0003e8000d901d50 */
[----:B------:R1:W-:Y:S01]  /*7480*/  @P0 LDGSTS.E.BYPASS.LTC128B.128 [R117+0xc880], [R10.64+0x80], !P1 ;  /* 0x0c8800800a750fae */ /* 0x0003e2000c901d50 */
[----:B------:R-:W-:Y:S03]  /*7490*/  ISETP.NE.AND P1, PT, R6, RZ, PT ;  /* 0x000000ff0600720c */ /* 0x000fe60003f25270 */
[----:B------:R1:W-:Y:S04]  /*74a0*/  @P0 LDGSTS.E.BYPASS.LTC128B.128 [R117+0xe080], [R10.64+0x100], !P4 ;  /* 0x0e0801000a750fae */ /* 0x0003e8000e101d50 */
[----:B------:R1:W-:Y:S04]  /*74b0*/  @P0 LDGSTS.E.BYPASS.LTC128B.128 [R117+0xf880], [R10.64+0x180], !P6 ;  /* 0x0f8801800a750fae */ /* 0x0003e8000f101d50 */
.L_x_873:
[----:B------:R-:W0:Y:S01]  /*74c0*/  LDGDEPBAR ;  /* 0x00000000000079af */ /* 0x000e220000000000 */
[----:B------:R-:W-:Y:S01]  /*74d0*/  IADD3 R61, R61, -0x1, RZ ;  /* 0xffffffff3d3d7810 */ /* 0x000fe20007ffe0ff */
[----:B------:R-:W-:-:S05]  /*74e0*/  @P5 BRA `(.L_x_874) ;  /* 0xffffa12000005947 */ /* 0x000fca000383ffff */
[----:B------:R-:W-:Y:S06]  /*74f0*/  BAR.SYNC.DEFER_BLOCKING 0x0 ;  /* 0x0000000000007b1d */ /* 0x000fec0000010000 */
.L_x_834:
[----:B-1----:R-:W-:Y:S01]  /*7500*/  ISETP.GE.AND P0, PT, R107, 0x1, PT ;  /* 0x000000016b00780c */ /* 0x002fe20003f06270 */
[----:B------:R-:W-:Y:S01]  /*7510*/  CS2R R2, SRZ ;  /* 0x0000000000027805 */ /* 0x000fe2000001ff00 */
[----:B------:R-:W-:Y:S01]  /*7520*/  PLOP3.LUT P2, PT, PT, PT, PT, 0x80, 0x0 ;  /* 0x000000000000781c */ /* 0x000fe20003f4f070 */
        /* <DEDUP_REMOVED lines=11> */
[----:B------:R-:W-:Y:S01]  /*75e0*/  MOV R13, RZ ;  /* 0x000000ff000d7202 */ /* 0x000fe20000000f00 */
[----:B--2---:R-:W-:Y:S01]  /*75f0*/  IMAD.MOV.U32 R4, RZ, RZ, RZ ;  /* 0x000000ffff047224 */ /* 0x004fe200078e00ff */
[----:B------:R-:W-:Y:S01]  /*7600*/  CS2R R6, SRZ ;  /* 0x0000000000067805 */ /* 0x000fe2000001ff00 */
[----:B------:R-:W-:Y:S01]  /*7610*/  MOV R11, RZ ;  /* 0x000000ff000b7202 */ /* 0x000fe20000000f00 */
        /* <DEDUP_REMOVED lines=52> */
[----:B------:R-:W-:Y:S05]  /*7960*/  @!P0 BRA `(.L_x_875) ;  /* 0x0000e5d000008947 */ /* 0x000fea0003800000 */
[----:B------:R-:W-:-:S04]  /*7970*/  ISETP.NE.U32.AND P0, PT, RZ, c[0x0][0x340], PT ;  /* 0x0000d000ff007a0c */ /* 0x000fc80003f05070 */
[----:B------:R-:W-:-:S13]  /*7980*/  ISETP.NE.AND.EX P2, PT, RZ, c[0x0][0x344], PT, P0 ;  /* 0x0000d100ff007a0c */ /* 0x000fda0003f45300 */
[----:B------:R-:W-:-:S04]  /*7990*/  @P2 IMAD.MOV.U32 R237, RZ, RZ, 0x4 ;  /* 0x00000004ffed2424 */ /* 0x000fc800078e00ff */
[----:B------:R-:W-:-:S06]  /*79a0*/  @P2 IMAD.WIDE R236, R226, R237, c[0x0][0x340] ;  /* 0x0000d000e2ec2625 */ /* 0x000fcc00078e02ed */
[----:B------:R1:W5:Y:S01]  /*79b0*/  @P2 LDG.E R236, [R236.64] ;  /* 0x00000010ecec2981 */ /* 0x000362000c1e1900 */
[----:B------:R-:W-:Y:S01]  /*79c0*/  SHF.R.S32.HI R0, RZ, 0x1f, R113 ;  /* 0x0000001fff007819 */ /* 0x000fe20000011471 */
[----:B------:R-:W-:Y:S01]  /*79d0*/  IMAD.WIDE.U32 R2, R113, c[0x0][0x178], RZ ;  /* 0x00005e0071027a25 */ /* 0x000fe200078e00ff */
[----:B------:R-:W-:Y:S01]  /*79e0*/  SHF.R.S32.HI R15, RZ, 0x1f, R224 ;  /* 0x0000001fff0f7819 */ /* 0x000fe200000114e0 */
[----:B------:R-:W-:Y:S01]  /*79f0*/  BSSY B0, `(.L_x_876) ;  /* 0x0000064000007945 */ /* 0x000fe20003800000 */
[----:B------:R-:W-:Y:S01]  /*7a00*/  ISETP.NE.U32.AND P0, PT, RZ, c[0x0][0x348], PT ;  /* 0x0000d200ff007a0c */ /* 0x000fe20003f05070 */
[----:B------:R-:W-:Y:S01]  /*7a10*/  IMAD R0, R0, c[0x0][0x178], RZ ;  /* 0x00005e0000007a24 */ /* 0x000fe200078e02ff */
[-C--:B------:R-:W-:Y:S01]  /*7a20*/  LEA.HI R80, R15, R224.reuse, RZ, 0x3 ;  /* 0x000000e00f507211 */ /* 0x080fe200078f18ff */
[----:B------:R-:W-:Y:S01]  /*7a30*/  IMAD R26, R111, c[0x0][0x2c4], RZ ;  /* 0x0000b1006f1a7a24 */ /* 0x000fe200078e02ff */
[----:B------:R-:W-:Y:S01]  /*7a40*/  SHF.R.S32.HI R9, RZ, 0x1f, R226 ;  /* 0x0000001fff097819 */ /* 0x000fe200000114e2 */
[----:B------:R-:W-:Y:S01]  /*7a50*/  IMAD R113, R113, c[0x0][0x17c], R0 ;  /* 0x00005f0071717a24 */ /* 0x000fe200078e0200 */
[----:B------:R-:W-:Y:S01]  /*7a60*/  LOP3.LUT R13, R80, 0xfffffff8, RZ, 0xc0, !PT ;  /* 0xfffffff8500d7812 */ /* 0x000fe200078ec0ff */
[----:B------:R-:W-:Y:S01]  /*7a70*/  IMAD.MOV.U32 R0, RZ, RZ, c[0x0][0x2c4] ;  /* 0x0000b100ff007624 */ /* 0x000fe200078e00ff */
[----:B------:R-:W-:Y:S01]  /*7a80*/  SHF.R.S32.HI R80, RZ, 0x3, R80 ;  /* 0x00000003ff507819 */ /* 0x000fe20000011450 */
[----:B------:R-:W-:Y:S01]  /*7a90*/  IMAD.IADD R3, R3, 0x1, R113 ;  /* 0x0000000103037824 */ /* 0x000fe200078e0271 */
[----:B------:R-:W-:Y:S01]  /*7aa0*/  ISETP.NE.AND.EX P0, PT, RZ, c[0x0][0x34c], PT, P0 ;  /* 0x0000d300ff007a0c */ /* 0x000fe20003f05300 */
[----:B------:R-:W-:Y:S01]  /*7ab0*/  IMAD.IADD R13, R224, 0x1, -R13 ;  /* 0x00000001e00d7824 */ /* 0x000fe200078e0a0d */
[----:B------:R-:W-:Y:S01]  /*7ac0*/  ISETP.NE.AND P1, PT, R0, 0x1, PT ;  /* 0x000000010000780c */ /* 0x000fe20003f25270 */
[----:B------:R-:W-:Y:S01]  /*7ad0*/  IMAD R0, R108, c[0x0][0x1b8], RZ ;  /* 0x00006e006c007a24 */ /* 0x000fe200078e02ff */
[----:B------:R-:W-:Y:S01]  /*7ae0*/  SEL R9, R9, RZ, !P0 ;  /* 0x000000ff09097207 */ /* 0x000fe20004000000 */
[----:B------:R-:W-:Y:S01]  /*7af0*/  IMAD R228, R13, 0x20, R80 ;  /* 0x000000200de47824 */ /* 0x000fe200078e0250 */
[----:B------:R-:W-:Y:S01]  /*7b00*/  SEL R4, R226, RZ, !P0 ;  /* 0x000000ffe2047207 */ /* 0x000fe20004000000 */
[----:B------:R-:W-:Y:S01]  /*7b10*/  IMAD R5, R223, c[0x0][0x1bc], R0 ;  /* 0x00006f00df057a24 */ /* 0x000fe200078e0200 */
[-C--:B------:R-:W-:Y:S01]  /*7b20*/  LEA.HI R14, R15, R224.reuse, RZ, 0x4 ;  /* 0x000000e00f0e7211 */ /* 0x080fe200078f20ff */
[----:B------:R-:W-:Y:S01]  /*7b30*/  IMAD R7, R109, 0x80, R228 ;  /* 0x000000806d077824 */ /* 0x000fe200078e02e4 */
[----:B------:R-:W-:Y:S01]  /*7b40*/  LEA.HI R42, R15, R224, RZ, 0x6 ;  /* 0x000000e00f2a7211 */ /* 0x000fe200078f30ff */
[----:B------:R-:W-:-:S04]  /*7b50*/  IMAD.WIDE.U32 R2, R223, c[0x0][0x1b8], R2 ;  /* 0x00006e00df027a25 */ /* 0x000fc800078e0002 */
[----:B------:R-:W-:-:S04]  /*7b60*/  @P1 IMAD.HI.U32 R0, R7, c[0x0][0x2c8], RZ ;  /* 0x0000b20007001a27 */ /* 0x000fc800078e00ff */
[----:B------:R-:W-:Y:S02]  /*7b70*/  IMAD R9, R9, c[0x0][0x1c0], RZ ;  /* 0x0000700009097a24 */ /* 0x000fe400078e02ff */
[----:B------:R-:W-:Y:S02]  /*7b80*/  IMAD.IADD R3, R3, 0x1, R5 ;  /* 0x0000000103037824 */ /* 0x000fe400078e0205 */
[----:B------:R-:W-:Y:S01]  /*7b90*/  IMAD.MOV.U32 R8, RZ, RZ, R7 ;  /* 0x000000ffff087224 */ /* 0x000fe200078e0007 */
[----:B------:R-:W-:Y:S01]  /*7ba0*/  @P1 SHF.R.U32.HI R8, RZ, c[0x0][0x2cc], R0 ;  /* 0x0000b300ff081a19 */ /* 0x000fe20000011600 */
[C---:B------:R-:W-:Y:S02]  /*7bb0*/  IMAD R9, R4.reuse, c[0x0][0x1c4], R9 ;  /* 0x0000710004097a24 */ /* 0x040fe400078e0209 */
[----:B------:R-:W-:Y:S01]  /*7bc0*/  IMAD.WIDE.U32 R4, R4, c[0x0][0x1c0], R2 ;  /* 0x0000700004047a25 */ /* 0x000fe200078e0002 */
[----:B------:R-:W-:-:S03]  /*7bd0*/  SHF.R.S32.HI R3, RZ, 0x1f, R8 ;  /* 0x0000001fff037819 */ /* 0x000fc60000011408 */
[----:B------:R-:W-:Y:S02]  /*7be0*/  IMAD.IADD R5, R5, 0x1, R9 ;  /* 0x0000000105057824 */ /* 0x000fe400078e0209 */
[----:B------:R-:W-:Y:S02]  /*7bf0*/  IMAD R3, R3, c[0x0][0x1b0], RZ ;  /* 0x00006c0003037a24 */ /* 0x000fe400078e02ff */
[----:B------:R-:W-:Y:S02]  /*7c00*/  IMAD.MOV R2, RZ, RZ, -R8 ;  /* 0x000000ffff027224 */ /* 0x000fe400078e0a08 */
[C---:B------:R-:W-:Y:S02]  /*7c10*/  IMAD R3, R8.reuse, c[0x0][0x1b4], R3 ;  /* 0x00006d0008037a24 */ /* 0x040fe400078e0203 */
[----:B------:R-:W-:Y:S01]  /*7c20*/  IMAD.WIDE.U32 R8, R8, c[0x0][0x1b0], R4 ;  /* 0x00006c0008087a25 */ /* 0x000fe200078e0004 */
[----:B------:R-:W-:-:S03]  /*7c30*/  LOP3.LUT R5, R14, 0xfffffff0, RZ, 0xc0, !PT ;  /* 0xfffffff00e057812 */ /* 0x000fc600078ec0ff */
[----:B------:R-:W-:Y:S02]  /*7c40*/  IMAD R2, R2, c[0x0][0x2c4], R7 ;  /* 0x0000b10002027a24 */ /* 0x000fe400078e0207 */
[----:B------:R-:W-:Y:S02]  /*7c50*/  IMAD.IADD R5, R224, 0x1, -R5 ;  /* 0x00000001e0057824 */ /* 0x000fe400078e0a05 */
[----:B------:R-:W-:Y:S01]  /*7c60*/  IMAD.IADD R9, R9, 0x1, R3 ;  /* 0x0000000109097824 */ /* 0x000fe200078e0203 */
[----:B------:R-:W-:Y:S01]  /*7c70*/  SHF.R.S32.HI R7, RZ, 0x1f, R2 ;  /* 0x0000001fff077819 */ /* 0x000fe20000011402 */
[----:B------:R-:W-:Y:S01]  /*7c80*/  IMAD.SHL.U32 R44, R80, 0x40, RZ ;  /* 0x00000040502c7824 */ /* 0x000fe200078e00ff */
[----:B------:R-:W-:Y:S01]  /*7c90*/  SHF.R.S32.HI R0, RZ, 0x1f, R5 ;  /* 0x0000001fff007819 */ /* 0x000fe20000011405 */
[----:B------:R-:W-:Y:S02]  /*7ca0*/  IMAD.SHL.U32 R42, R42, 0x8, RZ ;  /* 0x000000082a2a7824 */ /* 0x000fe400078e00ff */
[----:B------:R-:W-:Y:S01]  /*7cb0*/  IMAD R7, R7, c[0x0][0x1a8], RZ ;  /* 0x00006a0007077a24 */ /* 0x000fe200078e02ff */
[----:B------:R-:W-:Y:S01]  /*7cc0*/  LEA.HI R0, R0, R5, RZ, 0x3 ;  /* 0x0000000500007211 */ /* 0x000fe200078f18ff */
[----:B------:R-:W-:Y:S01]  /*7cd0*/  IMAD.MOV.U32 R221, RZ, RZ, 0x10 ;  /* 0x00000010ffdd7424 */ /* 0x000fe200078e00ff */
[----:B------:R-:W-:Y:S01]  /*7ce0*/  LOP3.LUT R44, R44, 0x1c0, RZ, 0xc0, !PT ;  /* 0x000001c02c2c7812 */ /* 0x000fe200078ec0ff */
[----:B------:R-:W-:Y:S01]  /*7cf0*/  IMAD R7, R2, c[0x0][0x1ac], R7 ;  /* 0x00006b0002077a24 */ /* 0x000fe200078e0207 */
[----:B------:R-:W-:Y:S01]  /*7d00*/  LOP3.LUT R12, R0, 0xfffffff8, RZ, 0xc0, !PT ;  /* 0xfffffff8000c7812 */ /* 0x000fe200078ec0ff */
[----:B------:R-:W-:Y:S01]  /*7d10*/  IMAD.WIDE.U32 R2, R2, c[0x0][0x1a8], R8 ;  /* 0x00006a0002027a25 */ /* 0x000fe200078e0008 */
[----:B------:R-:W-:-:S02]  /*7d20*/  SHF.R.U32.HI R43, RZ, 0x3, R44 ;  /* 0x00000003ff2b7819 */ /* 0x000fc4000001162c */
[----:B------:R-:W-:Y:S01]  /*7d30*/  LOP3.LUT R42, R42, 0xfffffe00, RZ, 0xc0, !PT ;  /* 0xfffffe002a2a7812 */ /* 0x000fe200078ec0ff */
[----:B------:R-:W-:Y:S01]  /*7d40*/  IMAD.IADD R12, R5, 0x1, -R12 ;  /* 0x00000001050c7824 */ /* 0x000fe200078e0a0c */
[----:B------:R-:W-:Y:S01]  /*7d50*/  IADD3 R7, R3, R7, RZ ;  /* 0x0000000703077210 */ /* 0x000fe20007ffe0ff */
[----:B------:R-:W-:Y:S01]  /*7d60*/  IMAD R5, R109, 0x80, R80 ;  /* 0x000000806d057824 */ /* 0x000fe200078e0250 */
[C---:B------:R-:W-:Y:S01]  /*7d70*/  LEA R6, P0, R2.reuse, c[0x0][0x160], 0x1 ;  /* 0x0000580002067a11 */ /* 0x040fe200078008ff */
[----:B------:R-:W-:Y:S02]  /*7d80*/  IMAD.SHL.U32 R3, R13, 0x8, RZ ;  /* 0x000000080d037824 */ /* 0x000fe400078e00ff */
[----:B------:R-:W-:Y:S01]  /*7d90*/  IMAD.MOV.U32 R219, RZ, RZ, 0x20 ;  /* 0x00000020ffdb7424 */ /* 0x000fe200078e00ff */
[----:B------:R-:W-:Y:S01]  /*7da0*/  LEA.HI.X R7, R2, c[0x0][0x164], R7, 0x1, P0 ;  /* 0x0000590002077a11 */ /* 0x000fe200000f0c07 */
[----:B------:R1:W2:Y:S01]  /*7db0*/  SHFL.IDX PT, R8, R6, RZ, 0x181f ;  /* 0x00181fff06087589 */ /* 0x0002a200000e0000 */
[----:B------:R-:W-:Y:S01]  /*7dc0*/  ISETP.GE.AND P0, PT, R5, R26, PT ;  /* 0x0000001a0500720c */ /* 0x000fe20003f06270 */
[----:B------:R-:W-:Y:S01]  /*7dd0*/  IMAD.MOV.U32 R230, RZ, RZ, 0x181f ;  /* 0x0000181fffe67424 */ /* 0x000fe200078e00ff */
[C---:B------:R-:W-:Y:S01]  /*7de0*/  IADD3 R229, R3.reuse, 0x40, RZ ;  /* 0x0000004003e57810 */ /* 0x040fe20007ffe0ff */
[----:B------:R1:W3:Y:S01]  /*7df0*/  SHFL.IDX PT, R9, R7, RZ, 0x181f ;  /* 0x00181fff07097589 */ /* 0x0002e200000e0000 */
[C---:B------:R-:W-:Y:S01]  /*7e00*/  IADD3 R19, R3.reuse, 0x80, RZ ;  /* 0x0000008003137810 */ /* 0x040fe20007ffe0ff */
[----:B------:R-:W-:Y:S01]  /*7e10*/  IMAD.MOV.U32 R227, RZ, RZ, -0x1 ;  /* 0xffffffffffe37424 */ /* 0x000fe200078e00ff */
[----:B------:R-:W-:-:S02]  /*7e20*/  IADD3 R18, R3, 0xc0, RZ ;  /* 0x000000c003127810 */ /* 0x000fc40007ffe0ff */
[----:B------:R-:W-:Y:S02]  /*7e30*/  ISETP.GE.AND P3, PT, R3, c[0x0][0x198], PT ;  /* 0x0000660003007a0c */ /* 0x000fe40003f66270 */
[----:B------:R-:W-:Y:S02]  /*7e40*/  LOP3.LUT R2, R44, 0x38, R3, 0xf8, !PT ;  /* 0x000000382c027812 */ /* 0x000fe400078ef803 */
[----:B------:R-:W-:Y:S02]  /*7e50*/  ISETP.GE.AND P4, PT, R229, c[0x0][0x198], PT ;  /* 0x00006600e5007a0c */ /* 0x000fe40003f86270 */
[----:B------:R-:W-:Y:S02]  /*7e60*/  ISETP.GE.AND P6, PT, R18, c[0x0][0x198], PT ;  /* 0x0000660012007a0c */ /* 0x000fe40003fc6270 */
[----:B------:R-:W-:Y:S02]  /*7e70*/  ISETP.GE.AND P5, PT, R19, c[0x0][0x198], PT ;  /* 0x0000660013007a0c */ /* 0x000fe40003fa6270 */
[----:B------:R-:W-:-:S02]  /*7e80*/  LOP3.LUT R11, R2, R43, RZ, 0x3c, !PT ;  /* 0x0000002b020b7212 */ /* 0x000fc400078e3cff */
[----:B------:R-:W-:-:S03]  /*7e90*/  P2R R4, PR, RZ, 0x1 ;  /* 0x00000001ff047803 */ /* 0x000fc60000000000 */
[----:B------:R-:W-:Y:S01]  /*7ea0*/  IMAD.IADD R2, R11, 0x1, R42 ;  /* 0x000000010b027824 */ /* 0x000fe200078e022a */
[----:B------:R-:W-:Y:S02]  /*7eb0*/  @!P2 MOV R236, R226 ;  /* 0x000000e200eca202 */ /* 0x000fe40000000f00 */
[----:B------:R-:W-:-:S05]  /*7ec0*/  R2P PR, R12, 0x6 ;  /* 0x000000060c007804 */ /* 0x000fca0000000000 */
[----:B------:R-:W-:Y:S02]  /*7ed0*/  SEL R221, R221, 0xfffffff0, !P1 ;  /* 0xfffffff0dddd7807 */ /* 0x000fe40004800000 */
[----:B------:R-:W-:Y:S01]  /*7ee0*/  SEL R219, R219, 0xffffffe0, !P2 ;  /* 0xffffffe0dbdb7807 */ /* 0x000fe20005000000 */
[----:B------:R-:W-:Y:S05]  /*7ef0*/  @P0 BRA `(.L_x_877) ;  /* 0x0000013000000947 */ /* 0x000fea0003800000 */
[----:B-123--:R-:W-:Y:S01]  /*7f00*/  SHF.R.S32.HI R16, RZ, 0x1f, R229 ;  /* 0x0000001fff107819 */ /* 0x00efe200000114e5 */
[----:B------:R-:W-:Y:S01]  /*7f10*/  IMAD.WIDE R22, R3, 0x2, R8 ;  /* 0x0000000203167825 */ /* 0x000fe200078e0208 */
[----:B------:R-:W-:Y:S02]  /*7f20*/  SHF.R.S32.HI R10, RZ, 0x1f, R19 ;  /* 0x0000001fff0a7819 */ /* 0x000fe40000011413 */
[----:B------:R-:W-:Y:S02]  /*7f30*/  SHF.R.S32.HI R11, RZ, 0x1f, R18 ;  /* 0x0000001fff0b7819 */ /* 0x000fe40000011412 */
[----:B------:R-:W-:Y:S02]  /*7f40*/  LEA.HI R21, R16, R229, RZ, 0x3 ;  /* 0x000000e510157211 */ /* 0x000fe400078f18ff */
[----:B------:R-:W-:Y:S01]  /*7f50*/  LEA.HI R17, R10, R19, RZ, 0x3 ;  /* 0x000000130a117211 */ /* 0x000fe200078f18ff */
[----:B------:R-:W-:Y:S01]  /*7f60*/  IMAD.SHL.U32 R10, R2, 0x2, RZ ;  /* 0x00000002020a7824 */ /* 0x000fe200078e00ff */
[----:B------:R-:W-:-:S02]  /*7f70*/  LEA.HI R11, R11, R18, RZ, 0x3 ;  /* 0x000000120b0b7211 */ /* 0x000fc400078f18ff */
[----:B------:R-:W-:Y:S02]  /*7f80*/  LOP3.LUT R21, R21, 0xfffffff8, RZ, 0xc0, !PT ;  /* 0xfffffff815157812 */ /* 0x000fe400078ec0ff */
[----:B------:R-:W-:Y:S01]  /*7f90*/  LOP3.LUT R17, R17, 0xfffffff8, RZ, 0xc0, !PT ;  /* 0xfffffff811117812 */ /* 0x000fe200078ec0ff */
[----:B------:R-:W-:Y:S01]  /*7fa0*/  @!PT LDS RZ, [RZ] ;  /* 0x00000000fffff984 */ /* 0x000fe20000000800 */
[----:B------:R1:W-:Y:S01]  /*7fb0*/  LDGSTS.E.BYPASS.LTC128B.128 [R10+0x10080], [R22.64], !P3 ;  /* 0x10080000160a7fae */ /* 0x0003e2000d901d50 */
[----:B------:R-:W-:Y:S01]  /*7fc0*/  LOP3.LUT R11, R11, 0xfffffff8, RZ, 0xc0, !PT ;  /* 0xfffffff80b0b7812 */ /* 0x000fe200078ec0ff */
[----:B------:R-:W-:-:S04]  /*7fd0*/  IMAD.WIDE R20, R21, 0x2, R8 ;  /* 0x0000000215147825 */ /* 0x000fc800078e0208 */
[--C-:B------:R-:W-:Y:S01]  /*7fe0*/  IMAD.WIDE R16, R17, 0x2, R8.reuse ;  /* 0x0000000211107825 */ /* 0x100fe200078e0208 */
[----:B------:R1:W-:Y:S03]  /*7ff0*/  LDGSTS.E.BYPASS.LTC128B.128 [R10+0x14080], [R20.64], !P4 ;  /* 0x14080000140a7fae */ /* 0x0003e6000e101d50 */
[----:B------:R-:W-:Y:S01]  /*8000*/  IMAD.WIDE R8, R11, 0x2, R8 ;  /* 0x000000020b087825 */ /* 0x000fe200078e0208 */
[----:B------:R1:W-:Y:S04]  /*8010*/  LDGSTS.E.BYPASS.LTC128B.128 [R10+0x18080], [R16.64], !P5 ;  /* 0x18080000100a7fae */ /* 0x0003e8000e901d50 */
[----:B------:R1:W-:Y:S02]  /*8020*/  LDGSTS.E.BYPASS.LTC128B.128 [R10+0x1c080], [R8.64], !P6 ;  /* 0x1c080000080a7fae */ /* 0x0003e4000f101d50 */
.L_x_877:
[----:B-123--:R-:W-:Y:S05]  /*8030*/  BSYNC B0 ;  /* 0x0000000000007941 */ /* 0x00efea0003800000 */
.L_x_876:
[----:B------:R-:W-:Y:S01]  /*8040*/  IADD3 R9, R5, 0x20, RZ ;  /* 0x0000002005097810 */ /* 0x000fe20007ffe0ff */
[----:B------:R1:W2:Y:S01]  /*8050*/  SHFL.IDX PT, R17, R7, 0x1, 0x181f ;  /* 0x00381f0007117f89 */ /* 0x0002a200000e0000 */
[----:B------:R-:W-:Y:S02]  /*8060*/  BSSY B0, `(.L_x_878) ;  /* 0x0000017000007945 */ /* 0x000fe40003800000 */
[----:B------:R-:W-:Y:S01]  /*8070*/  ISETP.GE.AND P0, PT, R9, R26, PT ;  /* 0x0000001a0900720c */ /* 0x000fe20003f06270 */
[----:B------:R1:W3:-:S12]  /*8080*/  SHFL.IDX PT, R16, R6, 0x1, 0x181f ;  /* 0x00381f0006107f89 */ /* 0x0002d800000e0000 */
        /* <DEDUP_REMOVED lines=20> */
.L_x_879:
[----:B------:R-:W-:Y:S05]  /*81d0*/  BSYNC B0 ;  /* 0x0000000000007941 */ /* 0x000fea0003800000 */
.L_x_878:
[----:B--2---:R-:W-:Y:S01]  /*81e0*/  IADD3 R9, R5, 0x40, RZ ;  /* 0x0000004005097810 */ /* 0x004fe20007ffe0ff */
[----:B------:R2:W1:Y:S01]  /*81f0*/  SHFL.IDX PT, R17, R7, 0x2, 0x181f ;  /* 0x00581f0007117f89 */ /* 0x00046200000e0000 */
[----:B------:R-:W-:Y:S02]  /*8200*/  BSSY B0, `(.L_x_880) ;  /* 0x0000017000007945 */ /* 0x000fe40003800000 */
[----:B------:R-:W-:Y:S01]  /*8210*/  ISETP.GE.AND P0, PT, R9, R26, PT ;  /* 0x0000001a0900720c */ /* 0x000fe20003f06270 */
[----:B---3--:R2:W3:-:S12]  /*8220*/  SHFL.IDX PT, R16, R6, 0x2, 0x181f ;  /* 0x00581f0006107f89 */ /* 0x0084d800000e0000 */
[----:B------:R-:W-:Y:S05]  /*8230*/  @P0 BRA `(.L_x_881) ;  /* 0x0000013000000947 */ /* 0x000fea0003800000 */
[----:B------:R-:W-:Y:S01]  /*8240*/  SHF.R.S32.HI R10, RZ, 0x1f, R229 ;  /* 0x0000001fff0a7819 */ /* 0x000fe200000114e5 */
[----:B-1-3--:R-:W-:Y:S01]  /*8250*/  IMAD.WIDE R20, R3, 0x2, R16 ;  /* 0x0000000203147825 */ /* 0x00afe200078e0210 */
        /* <DEDUP_REMOVED lines=17> */
.L_x_881:
[----:B------:R-:W-:Y:S05]  /*8370*/  BSYNC B0 ;  /* 0x0000000000007941 */ /* 0x000fea0003800000 */
.L_x_880:
[----:B-1----:R1:W-:Y:S01]  /*8380*/  SHFL.IDX PT, R20, R6, 0x3, 0x181f ;  /* 0x00781f0006147f89 */ /* 0x0023e200000e0000 */
[----:B------:R-:W-:Y:S01]  /*8390*/  IADD3 R5, R5, 0x60, RZ ;  /* 0x0000006005057810 */ /* 0x000fe20007ffe0ff */
[----:B------:R-:W-:Y:S01]  /*83a0*/  IMAD.MOV.U32 R85, RZ, RZ, 0x30 ;  /* 0x00000030ff557424 */ /* 0x000fe200078e00ff */
[----:B-----5:R-:W-:Y:S01]  /*83b0*/  SHF.R.S32.HI R9, RZ, 0x1f, R236 ;  /* 0x0000001fff097819 */ /* 0x020fe200000114ec */
[----:B------:R-:W2:Y:S01]  /*83c0*/  SHFL.IDX PT, R21, R7, 0x3, 0x181f ;  /* 0x00781f0007157f89 */ /* 0x000ea200000e0000 */
[----:B------:R-:W-:Y:S01]  /*83d0*/  ISETP.GE.AND P0, PT, R5, R26, PT ;  /* 0x0000001a0500720c */ /* 0x000fe20003f06270 */
[----:B------:R-:W-:Y:S01]  /*83e0*/  IMAD.MOV.U32 R231, RZ, RZ, c[0x0][0x2b8] ;  /* 0x0000ae00ffe77624 */ /* 0x000fe200078e00ff */
[----:B---3--:R-:W-:Y:S01]  /*83f0*/  LOP3.LUT R16, R16, 0xffffffef, RZ, 0xc0, !PT ;  /* 0xffffffef10107812 */ /* 0x008fe200078ec0ff */
[----:B------:R-:W-:-:S02]  /*8400*/  IMAD R85, R156, R85, -0x30 ;  /* 0xffffffd09c557424 */ /* 0x000fc400078e0255 */
[----:B------:R-:W-:Y:S01]  /*8410*/  IMAD R9, R9, c[0x0][0x2b0], RZ ;  /* 0x0000ac0009097a24 */ /* 0x000fe200078e02ff */
[----:B------:R-:W-:Y:S01]  /*8420*/  ISETP.NE.AND P2, PT, R231, 0x1, PT ;  /* 0x00000001e700780c */ /* 0x000fe20003f45270 */
[----:B------:R-:W-:Y:S02]  /*8430*/  IMAD.IADD R234, R228, 0x1, R85 ;  /* 0x00000001e4ea7824 */ /* 0x000fe400078e0255 */
[C---:B------:R-:W-:Y:S02]  /*8440*/  IMAD R9, R236.reuse, c[0x0][0x2b4], R9 ;  /* 0x0000ad00ec097a24 */ /* 0x040fe400078e0209 */
[----:B------:R-:W-:Y:S01]  /*8450*/  IMAD.WIDE.U32 R236, R236, c[0x0][0x2b0], RZ ;  /* 0x0000ac00ecec7a25 */ /* 0x000fe200078e00ff */
[----:B------:R-:W-:-:S03]  /*8460*/  ISETP.GE.AND P1, PT, R234, R107, PT ;  /* 0x0000006bea00720c */ /* 0x000fc60003f26270 */
[----:B------:R-:W-:Y:S01]  /*8470*/  @!P0 IMAD.SHL.U32 R5, R2, 0x2, RZ ;  /* 0x0000000202058824 */ /* 0x000fe200078e00ff */
[----:B------:R-:W-:Y:S01]  /*8480*/  ISETP.GT.OR P1, PT, R228, 0x2f, P1 ;  /* 0x0000002fe400780c */ /* 0x000fe20000f24670 */
[----:B------:R-:W-:Y:S01]  /*8490*/  IMAD.IADD R234, R234, 0x1, R225 ;  /* 0x00000001eaea7824 */ /* 0x000fe200078e02e1 */
[----:B-12---:R-:W-:Y:S01]  /*84a0*/  @!P0 SHF.R.S32.HI R6, RZ, 0x1f, R229 ;  /* 0x0000001fff068819 */ /* 0x006fe200000114e5 */
[----:B------:R-:W-:Y:S01]  /*84b0*/  IMAD.IADD R232, R237, 0x1, R9 ;  /* 0x00000001ede87824 */ /* 0x000fe200078e0209 */
[----:B------:R-:W-:Y:S01]  /*84c0*/  @P2 LOP3.LUT R16, R16, 0x10, RZ, 0xfc, !PT ;  /* 0x0000001010102812 */ /* 0x000fe200078efcff */
[----:B------:R-:W-:Y:S01]  /*84d0*/  @P2 IMAD.HI.U32 R8, R234, c[0x0][0x2bc], RZ ;  /* 0x0000af00ea082a27 */ /* 0x000fe200078e00ff */
[----:B------:R-:W-:Y:S02]  /*84e0*/  @!P0 LEA.HI R23, R6, R229, RZ, 0x3 ;  /* 0x000000e506178211 */ /* 0x000fe400078f18ff */
[----:B------:R-:W-:Y:S01]  /*84f0*/  @!P0 SHF.R.S32.HI R6, RZ, 0x1f, R19 ;  /* 0x0000001fff068819 */ /* 0x000fe20000011413 */
[----:B------:R-:W-:Y:S01]  /*8500*/  @!P0 IMAD.WIDE R10, R3, 0x2, R20 ;  /* 0x00000002030a8825 */ /* 0x000fe200078e0214 */
[----:B------:R-:W-:-:S02]  /*8510*/  @!P0 LOP3.LUT R23, R23, 0xfffffff8, RZ, 0xc0, !PT ;  /* 0xfffffff817178812 */ /* 0x000fc400078ec0ff */
[----:B------:R-:W-:Y:S01]  /*8520*/  @!P0 LEA.HI R6, R6, R19, RZ, 0x3 ;  /* 0x0000001306068211 */ /* 0x000fe200078f18ff */
[----:B------:R-:W-:Y:S01]  /*8530*/  IMAD.MOV.U32 R7, RZ, RZ, R234 ;  /* 0x000000ffff077224 */ /* 0x000fe200078e00ea */
[----:B------:R-:W-:Y:S01]  /*8540*/  @!PT LDS RZ, [RZ] ;  /* 0x00000000fffff984 */ /* 0x000fe20000000800 */
[----:B------:R1:W-:Y:S01]  /*8550*/  @!P0 LDGSTS.E.BYPASS.LTC128B.128 [R5+0x13080], [R10.64], !P3 ;  /* 0x130800000a058fae */ /* 0x0003e2000d901d50 */
[----:B------:R-:W-:Y:S01]  /*8560*/  @!P0 IMAD.WIDE R22, R23, 0x2, R20 ;  /* 0x0000000217168825 */ /* 0x000fe200078e0214 */
[----:B------:R-:W-:Y:S02]  /*8570*/  @!P0 LOP3.LUT R17, R6, 0xfffffff8, RZ, 0xc0, !PT ;  /* 0xfffffff806118812 */ /* 0x000fe400078ec0ff */
[----:B------:R-:W-:Y:S01]  /*8580*/  @P2 SHF.R.U32.HI R7, RZ, c[0x0][0x2c0], R8 ;  /* 0x0000b000ff072a19 */ /* 0x000fe20000011608 */
[----:B------:R-:W-:Y:S01]  /*8590*/  IMAD.MOV.U32 R233, RZ, RZ, RZ ;  /* 0x000000ffffe97224 */ /* 0x000fe200078e00ff */
[----:B------:R2:W-:Y:S01]  /*85a0*/  @!P0 LDGSTS.E.BYPASS.LTC128B.128 [R5+0x17080], [R22.64], !P4 ;  /* 0x1708000016058fae */ /* 0x0005e2000e101d50 */
[----:B------:R-:W-:Y:S01]  /*85b0*/  @!P0 IMAD.WIDE R24, R17, 0x2, R20 ;  /* 0x0000000211188825 */ /* 0x000fe200078e0214 */
[----:B------:R-:W-:-:S04]  /*85c0*/  @!P1 IADD3 R6, P2, R7, R236, RZ ;  /* 0x000000ec07069210 */ /* 0x000fc80007f5e0ff */
[----:B------:R3:W-:Y:S01]  /*85d0*/  @!P0 LDGSTS.E.BYPASS.LTC128B.128 [R5+0x1b080], [R24.64], !P5 ;  /* 0x1b08000018058fae */ /* 0x0007e2000e901d50 */
[----:B------:R-:W-:Y:S02]  /*85e0*/  @!P1 LEA.HI.X.SX32 R9, R7, R232, 0x1, P2 ;  /* 0x000000e807099211 */ /* 0x000fe400010f0eff */
[----:B------:R-:W-:-:S04]  /*85f0*/  @!P1 LEA R8, P2, R6, c[0x0][0x2a0], 0x2 ;  /* 0x0000a80006089a11 */ /* 0x000fc800078410ff */
[----:B------:R-:W-:Y:S02]  /*8600*/  @!P1 LEA.HI.X R9, R6, c[0x0][0x2a4], R9, 0x2, P2 ;  /* 0x0000a90006099a11 */ /* 0x000fe400010f1409 */
[----:B-1----:R-:W-:-:S04]  /*8610*/  @!P0 SHF.R.S32.HI R11, RZ, 0x1f, R18 ;  /* 0x0000001fff0b8819 */ /* 0x002fc80000011412 */
[----:B------:R-:W-:-:S04]  /*8620*/  @!P0 LEA.HI R11, R11, R18, RZ, 0x3 ;  /* 0x000000120b0b8211 */ /* 0x000fc800078f18ff */
[----:B------:R-:W-:-:S05]  /*8630*/  @!P0 LOP3.LUT R11, R11, 0xfffffff8, RZ, 0xc0, !PT ;  /* 0xfffffff80b0b8812 */ /* 0x000fca00078ec0ff */
[----:B------:R-:W-:-:S05]  /*8640*/  @!P0 IMAD.WIDE R28, R11, 0x2, R20 ;  /* 0x000000020b1c8825 */ /* 0x000fca00078e0214 */
[----:B------:R3:W-:Y:S04]  /*8650*/  @!P0 LDGSTS.E.BYPASS.LTC128B.128 [R5+0x1f080], [R28.64], !P6 ;  /* 0x1f0800001c058fae */ /* 0x0007e8000f101d50 */
[----:B------:R-:W0:Y:S04]  /*8660*/  LDGDEPBAR ;  /* 0x00000000000079af */ /* 0x000e280000000000 */
[----:B------:R-:W-:Y:S06]  /*8670*/  BAR.SYNC.DEFER_BLOCKING 0x0 ;  /* 0x0000000000007b1d */ /* 0x000fec0000010000 */
[----:B----4-:R1:W4:Y:S01]  /*8680*/  @!P1 LDG.E R233, [R8.64] ;  /* 0x0000001008e99981 */ /* 0x010322000c1e1900 */
[----:B------:R-:W-:Y:S01]  /*8690*/  IMAD.MOV R7, RZ, RZ, -R7 ;  /* 0x000000ffff077224 */ /* 0x000fe200078e0a07 */
[----:B------:R-:W-:Y:S01]  /*86a0*/  ISETP.GE.AND P6, PT, R3, c[0x0][0x1d4], PT ;  /* 0x0000750003007a0c */ /* 0x000fe20003fc6270 */
[----:B------:R-:W-:Y:S01]  /*86b0*/  IMAD R6, R108, c[0x0][0x1e8], RZ ;  /* 0x00007a006c067a24 */ /* 0x000fe200078e02ff */
[----:B------:R-:W-:Y:S01]  /*86c0*/  ISETP.GE.AND P3, PT, R229, c[0x0][0x1d4], PT ;  /* 0x00007500e5007a0c */ /* 0x000fe20003f66270 */
[----:B------:R-:W-:Y:S01]  /*86d0*/  IMAD R234, R7, c[0x0][0x2b8], R234 ;  /* 0x0000ae0007ea7a24 */ /* 0x000fe200078e02ea */
[----:B------:R-:W-:Y:S01]  /*86e0*/  ISETP.GE.AND P5, PT, R19, c[0x0][0x1d4], PT ;  /* 0x0000750013007a0c */ /* 0x000fe20003fa6270 */
[----:B------:R-:W-:Y:S01]  /*86f0*/  IMAD R81, R223, c[0x0][0x1ec], R6 ;  /* 0x00007b00df517a24 */ /* 0x000fe200078e0206 */
[----:B------:R-:W-:Y:S01]  /*8700*/  ISETP.GE.AND P4, PT, R18, c[0x0][0x1d4], PT ;  /* 0x0000750012007a0c */ /* 0x000fe20003f86270 */
[----:B--2---:R-:W-:Y:S01]  /*8710*/  IMAD.WIDE.U32 R22, R234, c[0x0][0x1e0], RZ ;  /* 0x00007800ea167a25 */ /* 0x004fe200078e00ff */
[----:B------:R-:W-:-:S02]  /*8720*/  SHF.R.S32.HI R21, RZ, 0x1f, R234 ;  /* 0x0000001fff157819 */ /* 0x000fc400000114ea */
[----:B------:R-:W-:Y:S01]  /*8730*/  LOP3.LUT R16, R16, 0xfffffffe, RZ, 0xc0, !PT ;  /* 0xfffffffe10107812 */ /* 0x000fe200078ec0ff */
[----:B------:R-:W-:-:S04]  /*8740*/  IMAD.WIDE.U32 R86, R223, c[0x0][0x1e8], RZ ;  /* 0x00007a00df567a25 */ /* 0x000fc800078e00ff */
[----:B------:R-:W-:Y:S01]  /*8750*/  IMAD R7, R21, c[0x0][0x1e0], RZ ;  /* 0x0000780015077a24 */ /* 0x000fe200078e02ff */
[----:B------:R-:W-:Y:S01]  /*8760*/  @P3 LOP3.LUT R16, R16, 0x1, RZ, 0xfc, !PT ;  /* 0x0000000110103812 */ /* 0x000fe200078efcff */
[----:B------:R-:W-:Y:S02]  /*8770*/  IMAD.IADD R81, R87, 0x1, R81 ;  /* 0x0000000157517824 */ /* 0x000fe400078e0251 */
[----:B------:R-:W-:Y:S02]  /*8780*/  IMAD R10, R234, c[0x0][0x1e4], R7 ;  /* 0x00007900ea0a7a24 */ /* 0x000fe400078e0207 */
[----:B------:R-:W-:Y:S02]  /*8790*/  IMAD R108, R108, c[0x0][0x210], RZ ;  /* 0x000084006c6c7a24 */ /* 0x000fe400078e02ff */
[----:B------:R-:W-:Y:S01]  /*87a0*/  IMAD.IADD R11, R23, 0x1, R10 ;  /* 0x00000001170b7824 */ /* 0x000fe200078e020a */
[----:B-1----:R-:W-:Y:S01]  /*87b0*/  IADD3 R8, R156, -0x1, RZ ;  /* 0xffffffff9c087810 */ /* 0x002fe20007ffe0ff */
[----:B------:R-:W-:-:S04]  /*87c0*/  IMAD.MOV.U32 R10, RZ, RZ, R22 ;  /* 0x000000ffff0a7224 */ /* 0x000fc800078e0016 */
[----:B------:R-:W-:-:S05]  /*87d0*/  IMAD R83, R8, -0x30, R107 ;  /* 0xffffffd008537824 */ /* 0x000fca00078e026b */
[----:B------:R-:W-:-:S05]  /*87e0*/  IMNMX R9, R83, 0x30, PT ;  /* 0x0000003053097817 */ /* 0x000fca0003800200 */
[----:B------:R-:W-:Y:S01]  /*87f0*/  IMAD.IADD R9, R9, 0x1, -R80 ;  /* 0x0000000109097824 */ /* 0x000fe200078e0a50 */
[----:B----4-:R-:W-:Y:S01]  /*8800*/  SHF.R.S32.HI R20, RZ, 0x1f, R233 ;  /* 0x0000001fff147819 */ /* 0x010fe200000114e9 */
[----:B------:R-:W-:-:S04]  /*8810*/  IMAD.WIDE.U32 R6, R233, c[0x0][0x1f0], R10 ;  /* 0x00007c00e9067a25 */ /* 0x000fc800078e000a */
[----:B------:R-:W-:Y:S01]  /*8820*/  IMAD R10, R20, c[0x0][0x1f0], RZ ;  /* 0x00007c00140a7a24 */ /* 0x000fe200078e02ff */
[----:B---3--:R-:W-:-:S03]  /*8830*/  IADD3 R5, P0, R86, R6, RZ ;  /* 0x0000000656057210 */ /* 0x008fc60007f1e0ff */
[----:B------:R-:W-:-:S05]  /*8840*/  IMAD R10, R233, c[0x0][0x1f4], R10 ;  /* 0x00007d00e90a7a24 */ /* 0x000fca00078e020a */
[----:B------:R-:W-:Y:S02]  /*8850*/  IADD3.X R10, R81, R7, R10, P0, !PT ;  /* 0x00000007510a7210 */ /* 0x000fe400007fe40a */
[----:B------:R-:W-:-:S04]  /*8860*/  LEA R11, P0, R5, c[0x0][0x1c8], 0x1 ;  /* 0x00007200050b7a11 */ /* 0x000fc800078008ff */
[----:B------:R-:W-:Y:S01]  /*8870*/  LEA.HI.X R10, R5, c[0x0][0x1cc], R10, 0x1, P0 ;  /* 0x00007300050a7a11 */ /* 0x000fe200000f0c0a */
[----:B------:R-:W-:Y:S01]  /*8880*/  SHFL.IDX PT, R22, R11, RZ, 0x181f ;  /* 0x00181fff0b167589 */ /* 0x000fe200000e0000 */
[----:B------:R-:W-:-:S03]  /*8890*/  ISETP.GE.AND P0, PT, R9, 0x1, PT ;  /* 0x000000010900780c */ /* 0x000fc60003f06270 */
[----:B------:R-:W1:Y:S10]  /*88a0*/  SHFL.IDX PT, R23, R10, RZ, 0x181f ;  /* 0x00181fff0a177589 */ /* 0x000e7400000e0000 */
[----:B------:R-:W-:-:S02]  /*88b0*/  @P0 SHF.R.S32.HI R8, RZ, 0x1f, R229 ;  /* 0x0000001fff080819 */ /* 0x000fc400000114e5 */
[----:B------:R-:W-:Y:S02]  /*88c0*/  @P0 SHF.R.S32.HI R6, RZ, 0x1f, R19 ;  /* 0x0000001fff060819 */ /* 0x000fe40000011413 */
[----:B------:R-:W-:Y:S02]  /*88d0*/  @P0 SHF.R.S32.HI R5, RZ, 0x1f, R18 ;  /* 0x0000001fff050819 */ /* 0x000fe40000011412 */
[----:B------:R-:W-:Y:S01]  /*88e0*/  @P0 LEA.HI R7, R8, R229, RZ, 0x3 ;  /* 0x000000e508070211 */ /* 0x000fe200078f18ff */
[----:B------:R-:W-:Y:S01]  /*88f0*/  @P0 IMAD.SHL.U32 R8, R2, 0x2, RZ ;  /* 0x0000000202080824 */ /* 0x000fe200078e00ff */
[----:B------:R-:W-:Y:S02]  /*8900*/  @P0 LEA.HI R6, R6, R19, RZ, 0x3 ;  /* 0x0000001306060211 */ /* 0x000fe400078f18ff */
[----:B------:R-:W-:Y:S02]  /*8910*/  @P0 LEA.HI R5, R5, R18, RZ, 0x3 ;  /* 0x0000001205050211 */ /* 0x000fe400078f18ff */
[----:B------:R-:W-:-:S02]  /*8920*/  @P0 LOP3.LUT R7, R7, 0xfffffff8, RZ, 0xc0, !PT ;  /* 0xfffffff807070812 */ /* 0x000fc400078ec0ff */
[----:B------:R-:W-:Y:S01]  /*8930*/  @P0 LOP3.LUT R6, R6, 0xfffffff8, RZ, 0xc0, !PT ;  /* 0xfffffff806060812 */ /* 0x000fe200078ec0ff */
[----:B-1----:R-:W-:Y:S01]  /*8940*/  @P0 IMAD.WIDE R24, R3, 0x2, R22 ;  /* 0x0000000203180825 */ /* 0x002fe200078e0216 */
[----:B------:R-:W-:-:S03]  /*8950*/  @P0 LOP3.LUT R5, R5, 0xfffffff8, RZ, 0xc0, !PT ;  /* 0xfffffff805050812 */ /* 0x000fc600078ec0ff */
        /* <DEDUP_REMOVED lines=8> */
[----:B------:R-:W-:-:S03]  /*89e0*/  ISETP.GE.AND P0, PT, R9, 0x21, PT ;  /* 0x000000210900780c */ /* 0x000fc60003f06270 */
[----:B------:R-:W-:Y:S04]  /*89f0*/  SHFL.IDX PT, R22, R11, 0x1, 0x181f ;  /* 0x00381f000b167f89 */ /* 0x000fe800000e0000 */
[----:B------:R-:W1:Y:S06]  /*8a00*/  SHFL.IDX PT, R23, R10, 0x1, 0x181f ;  /* 0x00381f000a177f89 */ /* 0x000e6c00000e0000 */
[----:B------:R-:W-:Y:S01]  /*8a10*/  @P0 SHF.R.S32.HI R34, RZ, 0x1f, R229 ;  /* 0x0000001fff220819 */ /* 0x000fe200000114e5 */
[----:B------:R-:W-:Y:S01]  /*8a20*/  @P0 IMAD.SHL.U32 R9, R2, 0x2, RZ ;  /* 0x0000000202090824 */ /* 0x000fe200078e00ff */
[----:B------:R-:W-:-:S02]  /*8a30*/  @P0 SHF.R.S32.HI R32, RZ, 0x1f, R19 ;  /* 0x0000001fff200819 */ /* 0x000fc40000011413 */
[----:B------:R-:W-:Y:S02]  /*8a40*/  @P0 SHF.R.S32.HI R5, RZ, 0x1f, R18 ;  /* 0x0000001fff050819 */ /* 0x000fe40000011412 */
[----:B------:R-:W-:Y:S02]  /*8a50*/  @P0 LEA.HI R27, R34, R229, RZ, 0x3 ;  /* 0x000000e5221b0211 */ /* 0x000fe400078f18ff */
[----:B------:R-:W-:Y:S02]  /*8a60*/  @P0 LEA.HI R17, R32, R19, RZ, 0x3 ;  /* 0x0000001320110211 */ /* 0x000fe400078f18ff */
[----:B------:R-:W-:Y:S02]  /*8a70*/  @P0 LEA.HI R5, R5, R18, RZ, 0x3 ;  /* 0x0000001205050211 */ /* 0x000fe400078f18ff */
[----:B---3--:R-:W-:Y:S02]  /*8a80*/  @P0 LOP3.LUT R7, R27, 0xfffffff8, RZ, 0xc0, !PT ;  /* 0xfffffff81b070812 */ /* 0x008fe400078ec0ff */
[----:B------:R-:W-:Y:S01]  /*8a90*/  @P0 LOP3.LUT R6, R17, 0xfffffff8, RZ, 0xc0, !PT ;  /* 0xfffffff811060812 */ /* 0x000fe200078ec0ff */
[----:B------:R-:W-:Y:S01]  /*8aa0*/  IMAD R17, R223, c[0x0][0x214], R108 ;  /* 0x00008500df117a24 */ /* 0x000fe200078e026c */
[----:B------:R-:W-:Y:S01]  /*8ab0*/  @P0 LOP3.LUT R5, R5, 0xfffffff8, RZ, 0xc0, !PT ;  /* 0xfffffff805050812 */ /* 0x000fe200078ec0ff */
[----:B-1----:R-:W-:-:S04]  /*8ac0*/  @P0 IMAD.WIDE R10, R3, 0x2, R22 ;  /* 0x00000002030a0825 */ /* 0x002fc800078e0216 */
[--C-:B------:R-:W-:Y:S01]  /*8ad0*/  @P0 IMAD.WIDE R24, R7, 0x2, R22.reuse ;  /* 0x0000000207180825 */ /* 0x100fe200078e0216 */
[----:B------:R4:W-:Y:S03]  /*8ae0*/  @P0 LDGSTS.E.BYPASS.LTC128B.128 [R9+0xb080], [R10.64], !P6 ;  /* 0x0b0800000a090fae */ /* 0x0009e6000f101d50 */
[--C-:B------:R-:W-:Y:S01]  /*8af0*/  @P0 IMAD.WIDE R6, R6, 0x2, R22.reuse ;  /* 0x0000000206060825 */ /* 0x100fe200078e0216 */
[----:B------:R4:W-:Y:S01]  /*8b00*/  @P0 LDGSTS.E.BYPASS.LTC128B.128 [R9+0xc880], [R24.64], !P3 ;  /* 0x0c88000018090fae */ /* 0x0009e2000d901d50 */
[----:B------:R-:W-:Y:S02]  /*8b10*/  ISETP.GT.AND P3, PT, R228, 0x2f, PT ;  /* 0x0000002fe400780c */ /* 0x000fe40003f64270 */
[----:B--2---:R-:W-:Y:S01]  /*8b20*/  @P0 IMAD.WIDE R28, R5, 0x2, R22 ;  /* 0x00000002051c0825 */ /* 0x004fe200078e0216 */
[----:B------:R4:W-:Y:S03]  /*8b30*/  @P0 LDGSTS.E.BYPASS.LTC128B.128 [R9+0xe080], [R6.64], !P5 ;  /* 0x0e08000006090fae */ /* 0x0009e6000e901d50 */
[----:B------:R-:W-:Y:S01]  /*8b40*/  IMAD.WIDE.U32 R22, R223, c[0x0][0x210], RZ ;  /* 0x00008400df167a25 */ /* 0x000fe200078e00ff */
[----:B------:R4:W-:Y:S01]  /*8b50*/  @P0 LDGSTS.E.BYPASS.LTC128B.128 [R9+0xf880], [R28.64], !P4 ;  /* 0x0f8800001c090fae */ /* 0x0009e2000e101d50 */
[----:B------:R-:W-:-:S02]  /*8b60*/  ISETP.LT.AND P0, PT, RZ, c[0x0][0x27c], PT ;  /* 0x00009f00ff007a0c */ /* 0x000fc40003f01270 */
[----:B------:R-:W-:Y:S01]  /*8b70*/  IMAD.IADD R17, R23, 0x1, R17 ;  /* 0x0000000117117824 */ /* 0x000fe200078e0211 */
[----:B------:R-:W0:Y:S10]  /*8b80*/  LDGDEPBAR ;  /* 0x00000000000079af */ /* 0x000e340000000000 */
[----:B------:R-:W-:Y:S05]  /*8b90*/  @P0 BRA `(.L_x_882) ;  /* 0x0000002000000947 */ /* 0x000fea0003800000 */
[----:B------:R-:W-:-:S04]  /*8ba0*/  DEPBAR.LE SB0, 0x1 ;  /* 0x000080400000791a */ /* 0x000fc80000000000 */
[----:B------:R-:W-:Y:S05]  /*8bb0*/  BRA `(.L_x_883) ;  /* 0x00006bf000007947 */ /* 0x000fea0003800000 */
.L_x_882:
[----:B------:R-:W-:Y:S01]  /*8bc0*/  SHF.R.S32.HI R5, RZ, 0x1f, R110 ;  /* 0x0000001fff057819 */ /* 0x000fe2000001146e */
[----:B----4-:R-:W-:Y:S01]  /*8bd0*/  IMAD.WIDE.U32 R8, R110, c[0x0][0x280], RZ ;  /* 0x0000a0006e087a25 */ /* 0x010fe200078e00ff */
[----:B------:R-:W-:Y:S01]  /*8be0*/  ULDC.U8 UR4, c[0x0][0x298] ;  /* 0x0000a60000047ab9 */ /* 0x000fe20000000000 */
[----:B------:R-:W-:Y:S01]  /*8bf0*/  BSSY B2, `(.L_x_883) ;  /* 0x00006bb000027945 */ /* 0x000fe20003800000 */
[----:B------:R-:W-:Y:S01]  /*8c00*/  SHF.L.U32 R24, R2, 0x1, RZ ;  /* 0x0000000102187819 */ /* 0x000fe200000006ff */
[C---:B------:R-:W-:Y:S01]  /*8c10*/  IMAD R7, R5.reuse, c[0x0][0x280], RZ ;  /* 0x0000a00005077a24 */ /* 0x040fe200078e02ff */
[----:B------:R-:W-:Y:S01]  /*8c20*/  LEA R36, P0, R8, c[0x0][0x270], 0x1 ;  /* 0x00009c0008247a11 */ /* 0x000fe200078008ff */
[----:B------:R-:W-:Y:S02]  /*8c30*/  IMAD R5, R5, c[0x0][0x290], RZ ;  /* 0x0000a40005057a24 */ /* 0x000fe400078e02ff */
[C---:B------:R-:W-:Y:S02]  /*8c40*/  IMAD R6, R110.reuse, c[0x0][0x284], R7 ;  /* 0x0000a1006e067a24 */ /* 0x040fe400078e0207 */
[----:B------:R-:W-:-:S03]  /*8c50*/  IMAD R5, R110, c[0x0][0x294], R5 ;  /* 0x0000a5006e057a24 */ /* 0x000fc600078e0205 */
[----:B------:R-:W-:-:S04]  /*8c60*/  IADD3 R6, R6, R9, RZ ;  /* 0x0000000906067210 */ /* 0x000fc80007ffe0ff */
[----:B------:R-:W-:Y:S01]  /*8c70*/  LEA.HI.X R37, R8, c[0x0][0x274], R6, 0x1, P0 ;  /* 0x00009d0008257a11 */ /* 0x000fe200000f0c06 */
[----:B------:R-:W-:-:S05]  /*8c80*/  IMAD.WIDE.U32 R6, R110, c[0x0][0x290], RZ ;  /* 0x0000a4006e067a25 */ /* 0x000fca00078e00ff */
[----:B------:R-:W-:Y:S02]  /*8c90*/  IADD3 R5, R5, R7, RZ ;  /* 0x0000000705057210 */ /* 0x000fe40007ffe0ff */
[----:B------:R-:W-:-:S04]  /*8ca0*/  LEA R38, P0, R6, c[0x0][0x288], 0x1 ;  /* 0x0000a20006267a11 */ /* 0x000fc800078008ff */
        /* <DEDUP_REMOVED lines=35> */
[----:B-1----:R-:W-:-:S12]  /*8ee0*/  CS2R R40, SRZ ;  /* 0x0000000000287805 */ /* 0x002fd8000001ff00 */
[----:B------:R-:W-:-:S04]  /*8ef0*/  @!P0 SHF.R.S32.HI R5, RZ, 0x1f, R4 ;  /* 0x0000001fff058819 */ /* 0x000fc80000011404 */
[----:B------:R-:W-:-:S04]  /*8f00*/  @!P0 LEA.HI R5, R5, R4, RZ, 0x2 ;  /* 0x0000000405058211 */ /* 0x000fc800078f10ff */
[----:B------:R-:W-:Y:S02]  /*8f10*/  @!P0 LOP3.LUT R9, R5, 0xfffffffc, RZ, 0xc0, !PT ;  /* 0xfffffffc05098812 */ /* 0x000fe400078ec0ff */
[----:B------:R-:W-:-:S03]  /*8f20*/  CS2R R4, SRZ ;  /* 0x0000000000047805 */ /* 0x000fc6000001ff00 */
[----:B--2---:R-:W-:-:S04]  /*8f30*/  @!P0 IMAD.WIDE R34, R9, 0x2, R36 ;  /* 0x0000000209228825 */ /* 0x004fc800078e0224 */
        /* <DEDUP_REMOVED lines=14> */
.L_x_886:
[----:B------:R-:W-:Y:S05]  /*9020*/  BSYNC B0 ;  /* 0x0000000000007941 */ /* 0x000fea0003800000 */
.L_x_885:
[----:B-----5:R-:W-:Y:S01]  /*9030*/  IMAD.MOV.U32 R49, RZ, RZ, R32 ;  /* 0x000000ffff317224 */ /* 0x020fe200078e0020 */
[----:B----4-:R-:W-:Y:S01]  /*9040*/  SHF.R.U64 R38, R32, 0x10, R33 ;  /* 0x0000001020267819 */ /* 0x010fe20000001221 */
[--C-:B------:R-:W-:Y:S01]  /*9050*/  IMAD.MOV.U32 R35, RZ, RZ, R29.reuse ;  /* 0x000000ffff237224 */ /* 0x100fe200078e001d */
[----:B------:R-:W-:Y:S01]  /*9060*/  SHF.R.U32.HI R32, RZ, 0x10, R29 ;  /* 0x00000010ff207819 */ /* 0x000fe2000001161d */
[----:B------:R-:W-:Y:S01]  /*9070*/  IMAD R26, R109, -0x80, R26 ;  /* 0xffffff806d1a7824 */ /* 0x000fe200078e021a */
[--C-:B------:R-:W-:Y:S01]  /*9080*/  SHF.R.U32.HI R37, RZ, 0x10, R33.reuse ;  /* 0x00000010ff257819 */ /* 0x100fe20000011621 */
[----:B------:R-:W-:Y:S01]  /*9090*/  IMAD.MOV.U32 R47, RZ, RZ, R33 ;  /* 0x000000ffff2f7224 */ /* 0x000fe200078e0021 */
[----:B------:R-:W-:Y:S01]  /*90a0*/  PRMT R32, R35, 0x5410, R32 ;  /* 0x0000541023207816 */ /* 0x000fe20000000020 */
[----:B------:R-:W-:Y:S01]  /*90b0*/  IMAD.MOV.U32 R50, RZ, RZ, R28 ;  /* 0x000000ffff327224 */ /* 0x000fe200078e001c */
[----:B------:R-:W-:Y:S01]  /*90c0*/  IMNMX R35, R26, 0x80, PT ;  /* 0x000000801a237817 */ /* 0x000fe20003800200 */
[----:B------:R-:W-:Y:S01]  /*90d0*/  IMAD.MOV.U32 R45, RZ, RZ, R41 ;  /* 0x000000ffff2d7224 */ /* 0x000fe200078e0029 */
[----:B------:R-:W-:Y:S01]  /*90e0*/  SHF.R.U64 R33, R28, 0x10, R29 ;  /* 0x000000101c217819 */ /* 0x000fe2000000121d */
[----:B------:R-:W-:Y:S01]  /*90f0*/  IMAD.MOV.U32 R43, RZ, RZ, R30 ;  /* 0x000000ffff2b7224 */ /* 0x000fe200078e001e */
[----:B------:R-:W-:Y:S01]  /*9100*/  ISETP.GE.AND P0, PT, R80, R35, PT ;  /* 0x000000235000720c */ /* 0x000fe20003f06270 */
[----:B------:R-:W-:Y:S01]  /*9110*/  IMAD.MOV.U32 R48, RZ, RZ, R40 ;  /* 0x000000ffff307224 */ /* 0x000fe200078e0028 */
[--C-:B------:R-:W-:Y:S01]  /*9120*/  SHF.R.U64 R29, R40, 0x10, R41.reuse ;  /* 0x00000010281d7819 */ /* 0x100fe20000001229 */
[----:B------:R-:W-:Y:S01]  /*9130*/  IMAD.MOV.U32 R42, RZ, RZ, R6 ;  /* 0x000000ffff2a7224 */ /* 0x000fe200078e0006 */
[----:B------:R-:W-:Y:S01]  /*9140*/  SHF.R.U32.HI R28, RZ, 0x10, R41 ;  /* 0x00000010ff1c7819 */ /* 0x000fe20000011629 */
[--C-:B------:R-:W-:Y:S01]  /*9150*/  IMAD.MOV.U32 R41, RZ, RZ, R31.reuse ;  /* 0x000000ffff297224 */ /* 0x100fe200078e001f */
[----:B------:R-:W-:Y:S01]  /*9160*/  SHF.R.U64 R36, R30, 0x10, R31 ;  /* 0x000000101e247819 */ /* 0x000fe2000000121f */
[----:B------:R-:W-:Y:S01]  /*9170*/  IMAD.MOV.U32 R39, RZ, RZ, R7 ;  /* 0x000000ffff277224 */ /* 0x000fe200078e0007 */
[----:B------:R-:W-:Y:S01]  /*9180*/  SHF.R.U32.HI R34, RZ, 0x10, R31 ;  /* 0x00000010ff227819 */ /* 0x000fe2000001161f */
        /* <DEDUP_REMOVED lines=9> */
[----:B------:R-:W-:Y:S01]  /*9220*/  SHF.R.U64 R25, R10, 0x10, R11 ;  /* 0x000000100a197819 */ /* 0x000fe2000000120b */
[----:B------:R-:W-:Y:S01]  /*9230*/  IMAD.MOV.U32 R4, RZ, RZ, R53 ;  /* 0x000000ffff047224 */ /* 0x000fe200078e0035 */
[----:B------:R-:W-:Y:S01]  /*9240*/  SHF.R.U32.HI R11, RZ, 0x10, R11 ;  /* 0x00000010ff0b7819 */ /* 0x000fe2000001160b */
[----:B------:R-:W-:-:S04]  /*9250*/  DEPBAR.LE SB0, 0x1 ;  /* 0x000080400000791a */ /* 0x000fc80000000000 */
[--C-:B------:R-:W-:Y:S01]  /*9260*/  SHF.R.U64 R10, R52, 0x10, R53.reuse ;  /* 0x00000010340a7819 */ /* 0x100fe20000001235 */
[----:B------:R-:W-:Y:S01]  /*9270*/  BSSY B1, `(.L_x_887) ;  /* 0x00000bc000017945 */ /* 0x000fe20003800000 */
[----:B------:R-:W-:Y:S02]  /*9280*/  SHF.R.U32.HI R9, RZ, 0x10, R53 ;  /* 0x00000010ff097819 */ /* 0x000fe40000011635 */
        /* <DEDUP_REMOVED lines=37> */
[C---:B------:R-:W-:Y:S01]  /*94e0*/  SHF.L.U32 R44, R37.reuse, 0x10, RZ ;  /* 0x00000010252c7819 */ /* 0x040fe200000006ff */
[----:B------:R-:W-:Y:S01]  /*94f0*/  FFMA.FTZ R40, R40, R42, R39 ;  /* 0x0000002a28287223 */ /* 0x000fe20000010027 */
[----:B------:R-:W-:Y:S01]  /*9500*/  SHF.L.U32 R42, R34, 0x10, RZ ;  /* 0x00000010222a7819 */ /* 0x000fe200000006ff */
        /* <DEDUP_REMOVED lines=18> */
.L_x_890:
[----:B------:R-:W-:Y:S05]  /*9630*/  BSYNC B0 ;  /* 0x0000000000007941 */ /* 0x000fea0003800000 */
.L_x_889:
        /* <DEDUP_REMOVED lines=20> */
[----:B------:R-:W-:Y:S01]  /*9780*/  FFMA.FTZ R5, R40, R44, -R5 ;  /* 0x0000002c28057223 */ /* 0x000fe20000010805 */
[----:B------:R-:W-:Y:S01]  /*9790*/  SHF.L.U32 R44, R32, 0x10, RZ ;  /* 0x00000010202c7819 */ /* 0x000fe200000006ff */
[----:B------:R-:W-:Y:S01]  /*97a0*/  FFMA.FTZ R40, R40, R42, R39 ;  /* 0x0000002a28287223 */ /* 0x000fe20000010027 */
[----:B------:R-:W-:Y:S01]  /*97b0*/  SHF.L.U32 R42, R30, 0x10, RZ ;  /* 0x000000101e2a7819 */ /* 0x000fe200000006ff */
[-C--:B------:R-:W-:Y:S01]  /*97c0*/  FMUL.FTZ R48, R48, R43.reuse ;  /* 0x0000002b30307220 */ /* 0x080fe20000410000 */
[----:B------:R-:W-:Y:S01]  /*97d0*/  LOP3.LUT R39, R30, 0xffff0000, RZ, 0xc0, !PT ;  /* 0xffff00001e277812 */ /* 0x000fe200078ec0ff */
[----:B------:R-:W-:Y:S01]  /*97e0*/  FFMA.FTZ R7, R4, R43, -R7 ;  /* 0x0000002b04077223 */ /* 0x000fe20000010807 */
        /* <DEDUP_REMOVED lines=15> */
.L_x_892:
[----:B------:R-:W-:Y:S05]  /*98e0*/  BSYNC B0 ;  /* 0x0000000000007941 */ /* 0x000fea0003800000 */
.L_x_891:
        /* <DEDUP_REMOVED lines=42> */
.L_x_894:
[----:B------:R-:W-:Y:S05]  /*9b90*/  BSYNC B0 ;  /* 0x0000000000007941 */ /* 0x000fea0003800000 */
.L_x_893:
[----:B-1----:R-:W-:-:S04]  /*9ba0*/  IADD3 R4, R8, 0x60, RZ ;  /* 0x0000006008047810 */ /* 0x002fc80007ffe0ff */
[----:B------:R-:W-:-:S13]  /*9bb0*/  ISETP.GE.AND P0, PT, R4, c[0x0][0x27c], PT ;  /* 0x00009f0004007a0c */ /* 0x000fda0003f06270 */
[----:B------:R-:W-:Y:S05]  /*9bc0*/  @P0 BRA `(.L_x_888) ;  /* 0x0000026000000947 */ /* 0x000fea0003800000 */
[----:B------:R-:W1:Y:S01]  /*9bd0*/  LDS.128 R4, [R24+0x1c080] ;  /* 0x01c0800018047984 */ /* 0x000e620000000c00 */
[C---:B------:R-:W-:Y:S01]  /*9be0*/  SHF.L.U32 R44, R25.reuse, 0x10, RZ ;  /* 0x00000010192c7819 */ /* 0x040fe200000006ff */
        /* <DEDUP_REMOVED lines=36> */
.L_x_888:
[----:B------:R-:W-:Y:S05]  /*9e30*/  BSYNC B1 ;  /* 0x0000000000017941 */ /* 0x000fea0003800000 */
.L_x_887:
[----:B-1----:R-:W-:Y:S01]  /*9e40*/  IADD3 R4, R80, 0x20, RZ ;  /* 0x0000002050047810 */ /* 0x002fe20007ffe0ff */
[----:B------:R-:W-:Y:S03]  /*9e50*/  BSSY B1, `(.L_x_895) ;  /* 0x00000ac000017945 */ /* 0x000fe60003800000 */
[----:B------:R-:W-:-:S13]  /*9e60*/  ISETP.GE.AND P0, PT, R4, R35, PT ;  /* 0x000000230400720c */ /* 0x000fda0003f06270 */
        /* <DEDUP_REMOVED lines=23> */
[C---:B------:R-:W-:Y:S01]  /*9fe0*/  SHF.L.U32 R41, R34.reuse, 0x10, RZ ;  /* 0x0000001022297819 */ /* 0x040fe200000006ff */
[C---:B------:R-:W-:Y:S01]  /*9ff0*/  FMUL.FTZ R48, R43.reuse, R48 ;  /* 0x000000302b307220 */ /* 0x040fe20000410000 */
        /* <DEDUP_REMOVED lines=17> */
.L_x_898:
[----:B------:R-:W-:Y:S05]  /*a110*/  BSYNC B0 ;  /* 0x0000000000007941 */ /* 0x000fea0003800000 */
.L_x_897:
        /* <DEDUP_REMOVED lines=42> */
.L_x_900:
[----:B------:R-:W-:Y:S05]  /*a3c0*/  BSYNC B0 ;  /* 0x0000000000007941 */ /* 0x000fea0003800000 */
.L_x_899:
        /* <DEDUP_REMOVED lines=42> */
.L_x_902:
[----:B------:R-:W-:Y:S05]  /*a670*/  BSYNC B0 ;  /* 0x0000000000007941 */ /* 0x000fea0003800000 */
.L_x_901:
[----:B-1----:R-:W-:-:S04]  /*a680*/  IADD3 R4, R8, 0x60, RZ ;  /* 0x0000006008047810 */ /* 0x002fc80007ffe0ff */
[----:B------:R-:W-:-:S13]  /*a690*/  ISETP.GE.AND P0, PT, R4, c[0x0][0x27c], PT ;  /* 0x00009f0004007a0c */ /* 0x000fda0003f06270 */
[----:B------:R-:W-:Y:S05]  /*a6a0*/  @P0 BRA `(.L_x_896) ;  /* 0x0000026000000947 */ /* 0x000fea0003800000 */
[----:B------:R-:W1:Y:S01]  /*a6b0*/  LDS.128 R4, [R24+0x1d080] ;  /* 0x01d0800018047984 */ /* 0x000e620000000c00 */
[C---:B------:R-:W-:Y:S01]  /*a6c0*/  SHF.L.U32 R42, R25.reuse, 0x10, RZ ;  /* 0x00000010192a7819 */ /* 0x040fe200000006ff */
        /* <DEDUP_REMOVED lines=36> */
.L_x_896:
[----:B------:R-:W-:Y:S05]  /*a910*/  BSYNC B1 ;  /* 0x0000000000017941 */ /* 0x000fea0003800000 */
.L_x_895:
        /* <DEDUP_REMOVED lines=45> */
.L_x_906:
[----:B------:R-:W-:Y:S05]  /*abf0*/  BSYNC B0 ;  /* 0x0000000000007941 */ /* 0x000fea0003800000 */
.L_x_905:
        /* <DEDUP_REMOVED lines=42> */
.L_x_908:
[----:B------:R-:W-:Y:S05]  /*aea0*/  BSYNC B0 ;  /* 0x0000000000007941 */ /* 0x000fea0003800000 */
.L_x_907:
        /* <DEDUP_REMOVED lines=42> */
.L_x_910:
[----:B------:R-:W-:Y:S05]  /*b150*/  BSYNC B0 ;  /* 0x0000000000007941 */ /* 0x000fea0003800000 */
.L_x_909:
        /* <DEDUP_REMOVED lines=41> */
.L_x_904:
[----:B------:R-:W-:Y:S05]  /*b3f0*/  BSYNC B1 ;  /* 0x0000000000017941 */ /* 0x000fea0003800000 */
.L_x_903:
[----:B-1----:R-:W-:-:S04]  /*b400*/  IADD3 R4, R80, 0x60, RZ ;  /* 0x0000006050047810 */ /* 0x002fc80007ffe0ff */
[----:B------:R-:W-:-:S13]  /*b410*/  ISETP.GE.AND P0, PT, R4, R35, PT ;  /* 0x000000230400720c */ /* 0x000fda0003f06270 */
[----:B------:R-:W-:Y:S05]  /*b420*/  @P0 BRA `(.L_x_911) ;  /* 0x0000437000000947 */ /* 0x000fea0003800000 */
[----:B------:R-:W-:Y:S01]  /*b430*/  ISETP.GE.AND P0, PT, R8, c[0x0][0x27c], PT ;  /* 0x00009f0008007a0c */ /* 0x000fe20003f06270 */
[----:B------:R-:W-:-:S12]  /*b440*/  BSSY B0, `(.L_x_912) ;  /* 0x0000028000007945 */ /* 0x000fd80003800000 */
[----:B------:R-:W-:Y:S05]  /*b450*/  @P0 BRA `(.L_x_913) ;  /* 0x0000026000000947 */ /* 0x000fea0003800000 */
[----:B------:R-:W1:Y:S01]  /*b460*/  LDS.128 R4, [R24+0x13080] ;  /* 0x0130800018047984 */ /* 0x000e620000000c00 */
[C---:B------:R-:W-:Y:S02]  /*b470*/  SHF.L.U32 R40, R38.reuse, 0x10, RZ ;  /* 0x0000001026287819 */ /* 0x040fe400000006ff */
[----:B------:R-:W-:Y:S01]  /*b480*/  LOP3.LUT R41, R38, 0xffff0000, RZ, 0xc0, !PT ;  /* 0xffff000026297812 */ /* 0x000fe200078ec0ff */
[C---:B------:R-:W-:Y:S01]  /*b490*/  IMAD.U32 R38, R36.reuse, 0x10000, RZ ;  /* 0x0001000024267824 */ /* 0x040fe200078e00ff */
[----:B------:R-:W-:Y:S02]  /*b4a0*/  LOP3.LUT R36, R36, 0xffff0000, RZ, 0xc0, !PT ;  /* 0xffff000024247812 */ /* 0x000fe400078ec0ff */
[C---:B-1----:R-:W-:Y:S01]  /*b4b0*/  LOP3.LUT R35, R4.reuse, 0xffff0000, RZ, 0xc0, !PT ;  /* 0xffff000004237812 */ /* 0x042fe200078ec0ff */
[----:B------:R-:W-:Y:S01]  /*b4c0*/  IMAD.U32 R42, R7, 0x10000, RZ ;  /* 0x00010000072a7824 */ /* 0x000fe200078e00ff */
[----:B------:R-:W-:Y:S02]  /*b4d0*/  SHF.L.U32 R39, R4, 0x10, RZ ;  /* 0x0000001004277819 */ /* 0x000fe400000006ff */
[----:B------:R-:W-:-:S02]  /*b4e0*/  SHF.L.U32 R44, R6, 0x10, RZ ;  /* 0x00000010062c7819 */ /* 0x000fc400000006ff */
[----:B------:R-:W-:Y:S01]  /*b4f0*/  LOP3.LUT R43, R6, 0xffff0000, RZ, 0xc0, !PT ;  /* 0xffff0000062b7812 */ /* 0x000fe200078ec0ff */
[-C--:B------:R-:W-:Y:S01]  /*b500*/  FMUL.FTZ R6, R38, R35.reuse ;  /* 0x0000002326067220 */ /* 0x080fe20000410000 */
[C---:B------:R-:W-:Y:S01]  /*b510*/  SHF.L.U32 R4, R5.reuse, 0x10, RZ ;  /* 0x0000001005047819 */ /* 0x040fe200000006ff */
[C---:B------:R-:W-:Y:S01]  /*b520*/  FMUL.FTZ R35, R40.reuse, R35 ;  /* 0x0000002328237220 */ /* 0x040fe20000410000 */
[----:B------:R-:W-:Y:S01]  /*b530*/  LOP3.LUT R5, R5, 0xffff0000, RZ, 0xc0, !PT ;  /* 0xffff000005057812 */ /* 0x000fe200078ec0ff */
[-C--:B------:R-:W-:Y:S01]  /*b540*/  FFMA.FTZ R6, R40, R39.reuse, -R6 ;  /* 0x0000002728067223 */ /* 0x080fe20000010806 */
[----:B------:R-:W-:Y:S01]  /*b550*/  LOP3.LUT R45, R7, 0xffff0000, RZ, 0xc0, !PT ;  /* 0xffff0000072d7812 */ /* 0x000fe200078ec0ff */
[----:B------:R-:W-:Y:S01]  /*b560*/  FFMA.FTZ R35, R38, R39, R35 ;  /* 0x0000002726237223 */ /* 0x000fe20000010023 */
[----:B------:R-:W-:Y:S01]  /*b570*/  SHF.L.U32 R38, R34, 0x10, RZ ;  /* 0x0000001022267819 */ /* 0x000fe200000006ff */
[-C--:B------:R-:W-:Y:S01]  /*b580*/  FMUL.FTZ R7, R36, R5.reuse ;  /* 0x0000000524077220 */ /* 0x080fe20000410000 */
[----:B------:R-:W-:Y:S01]  /*b590*/  SHF.L.U32 R39, R37, 0x10, RZ ;  /* 0x0000001025277819 */ /* 0x000fe200000006ff */
[C---:B------:R-:W-:Y:S01]  /*b5a0*/  FMUL.FTZ R5, R41.reuse, R5 ;  /* 0x0000000529057220 */ /* 0x040fe20000410000 */
[----:B------:R-:W-:Y:S01]  /*b5b0*/  LOP3.LUT R34, R34, 0xffff0000, RZ, 0xc0, !PT ;  /* 0xffff000022227812 */ /* 0x000fe200078ec0ff */
[-C--:B------:R-:W-:Y:S01]  /*b5c0*/  FFMA.FTZ R7, R41, R4.reuse, -R7 ;  /* 0x0000000429077223 */ /* 0x080fe20000010807 */
[----:B------:R-:W-:Y:S01]  /*b5d0*/  LOP3.LUT R37, R37, 0xffff0000, RZ, 0xc0, !PT ;  /* 0xffff000025257812 */ /* 0x000fe200078ec0ff */
[----:B------:R-:W-:-:S02]  /*b5e0*/  FFMA.FTZ R36, R36, R4, R5 ;  /* 0x0000000424247223 */ /* 0x000fc40000010005 */
[----:B------:R-:W-:Y:S02]  /*b5f0*/  FMUL.FTZ R4, R38, R43 ;  /* 0x0000002b26047220 */ /* 0x000fe40000410000 */
[----:B------:R-:W-:Y:S02]  /*b600*/  FMUL.FTZ R5, R34, R45 ;  /* 0x0000002d22057220 */ /* 0x000fe40000410000 */
[----:B------:R-:W-:Y:S02]  /*b610*/  FMUL.FTZ R43, R39, R43 ;  /* 0x0000002b272b7220 */ /* 0x000fe40000410000 */
[----:B------:R-:W-:Y:S02]  /*b620*/  FMUL.FTZ R45, R37, R45 ;  /* 0x0000002d252d7220 */ /* 0x000fe40000410000 */
[----:B------:R-:W-:Y:S01]  /*b630*/  FFMA.FTZ R39, R39, R44, -R4 ;  /* 0x0000002c27277223 */ /* 0x000fe20000010804 */
        /* <DEDUP_REMOVED lines=8> */
.L_x_913:
[----:B------:R-:W-:Y:S05]  /*b6c0*/  BSYNC B0 ;  /* 0x0000000000007941 */ /* 0x000fea0003800000 */
.L_x_912:
        /* <DEDUP_REMOVED lines=20> */
[-C--:B------:R-:W-:Y:S02]  /*b810*/  FFMA.FTZ R6, R5, R35.reuse, -R6 ;  /* 0x0000002305067223 */ /* 0x080fe40000010806 */
[----:B------:R-:W-:Y:S01]  /*b820*/  FFMA.FTZ R5, R37, R4, -R7 ;  /* 0x0000000425057223 */ /* 0x000fe20000010807 */
[----:B------:R-:W-:Y:S01]  /*b830*/  SHF.L.U32 R7, R30, 0x10, RZ ;  /* 0x000000101e077819 */ /* 0x000fe200000006ff */
[----:B------:R-:W-:Y:S01]  /*b840*/  FFMA.FTZ R33, R33, R35, R34 ;  /* 0x0000002321217223 */ /* 0x000fe20000010022 */
[----:B------:R-:W-:Y:S01]  /*b850*/  SHF.L.U32 R34, R32, 0x10, RZ ;  /* 0x0000001020227819 */ /* 0x000fe200000006ff */
[----:B------:R-:W-:Y:S01]  /*b860*/  FMUL.FTZ R36, R37, R36 ;  /* 0x0000002425247220 */ /* 0x000fe20000410000 */
[----:B------:R-:W-:-:S02]  /*b870*/  LOP3.LUT R30, R30, 0xffff0000, RZ, 0xc0, !PT ;  /* 0xffff00001e1e7812 */ /* 0x000fc400078ec0ff */
[----:B------:R-:W-:Y:S01]  /*b880*/  LOP3.LUT R32, R32, 0xffff0000, RZ, 0xc0, !PT ;  /* 0xffff000020207812 */ /* 0x000fe200078ec0ff */
[----:B------:R-:W-:Y:S01]  /*b890*/  FFMA.FTZ R36, R31, R4, R36 ;  /* 0x000000041f247223 */ /* 0x000fe20000010024 */
[----:B------:R-:W-:Y:S01]  /*b8a0*/  F2FP.BF16.PACK_AB R4, R33, R6 ;  /* 0x000000062104723e */ /* 0x000fe200000010ff */
[-C--:B------:R-:W-:Y:S02]  /*b8b0*/  FMUL.FTZ R31, R7, R39.reuse ;  /* 0x00000027071f7220 */ /* 0x080fe40000410000 */
[----:B------:R-:W-:Y:S01]  /*b8c0*/  FMUL.FTZ R39, R34, R39 ;  /* 0x0000002722277220 */ /* 0x000fe20000410000 */
[----:B------:R-:W-:Y:S01]  /*b8d0*/  F2FP.BF16.PACK_AB R5, R36, R5 ;  /* 0x000000052405723e */ /* 0x000fe200000010ff */
[-C--:B------:R-:W-:Y:S02]  /*b8e0*/  FMUL.FTZ R35, R30, R41.reuse ;  /* 0x000000291e237220 */ /* 0x080fe40000410000 */
[----:B------:R-:W-:Y:S02]  /*b8f0*/  FMUL.FTZ R41, R32, R41 ;  /* 0x0000002920297220 */ /* 0x000fe40000410000 */
[----:B------:R-:W-:-:S02]  /*b900*/  FFMA.FTZ R31, R34, R40, -R31 ;  /* 0x00000028221f7223 */ /* 0x000fc4000001081f */
[----:B------:R-:W-:Y:S02]  /*b910*/  FFMA.FTZ R40, R7, R40, R39 ;  /* 0x0000002807287223 */ /* 0x000fe40000010027 */
[-C--:B------:R-:W-:Y:S02]  /*b920*/  FFMA.FTZ R7, R32, R38.reuse, -R35 ;  /* 0x0000002620077223 */ /* 0x080fe40000010823 */
[----:B------:R-:W-:Y:S01]  /*b930*/  FFMA.FTZ R30, R30, R38, R41 ;  /* 0x000000261e1e7223 */ /* 0x000fe20000010029 */
[----:B------:R-:W-:-:S04]  /*b940*/  F2FP.BF16.PACK_AB R6, R40, R31 ;  /* 0x0000001f2806723e */ /* 0x000fc800000010ff */
[----:B------:R-:W-:-:S05]  /*b950*/  F2FP.BF16.PACK_AB R7, R30, R7 ;  /* 0x000000071e07723e */ /* 0x000fca00000010ff */
[----:B------:R1:W-:Y:S02]  /*b960*/  STS.128 [R24+0x17080], R4 ;  /* 0x0170800418007388 */ /* 0x0003e40000000c00 */
.L_x_915:
[----:B------:R-:W-:Y:S05]  /*b970*/  BSYNC B0 ;  /* 0x0000000000007941 */ /* 0x000fea0003800000 */
.L_x_914:
        /* <DEDUP_REMOVED lines=42> */
.L_x_917:
[----:B------:R-:W-:Y:S05]  /*bc20*/  BSYNC B0 ;  /* 0x0000000000007941 */ /* 0x000fea0003800000 */
.L_x_916:
[----:B------:R-:W-:-:S04]  /*bc30*/  IADD3 R8, R8, 0x60, RZ ;  /* 0x0000006008087810 */ /* 0x000fc80007ffe0ff */
[----:B------:R-:W-:-:S13]  /*bc40*/  ISETP.GE.AND P0, PT, R8, c[0x0][0x27c], PT ;  /* 0x00009f0008007a0c */ /* 0x000fda0003f06270 */
[----:B------:R-:W-:Y:S05]  /*bc50*/  @P0 BRA `(.L_x_911) ;  /* 0x00003b4000000947 */ /* 0x000fea0003800000 */
[----:B-1----:R-:W1:Y:S01]  /*bc60*/  LDS.128 R4, [R24+0x1f080] ;  /* 0x01f0800018047984 */ /* 0x002e620000000c00 */
        /* <DEDUP_REMOVED lines=11> */
[-C--:B------:R-:W-:Y:S01]  /*bd20*/  FMUL.FTZ R6, R25, R8.reuse ;  /* 0x0000000819067220 */ /* 0x080fe20000410000 */
[----:B------:R-:W-:Y:S01]  /*bd30*/  LOP3.LUT R32, R7, 0xffff0000, RZ, 0xc0, !PT ;  /* 0xffff000007207812 */ /* 0x000fe200078ec0ff */
[-C--:B------:R-:W-:Y:S02]  /*bd40*/  FMUL.FTZ R7, R10, R27.reuse ;  /* 0x0000001b0a077220 */ /* 0x080fe40000410000 */
[C---:B------:R-:W-:Y:S02]  /*bd50*/  FMUL.FTZ R8, R5.reuse, R8 ;  /* 0x0000000805087220 */ /* 0x040fe40000410000 */
[----:B------:R-:W-:Y:S02]  /*bd60*/  FFMA.FTZ R6, R5, R26, -R6 ;  /* 0x0000001a05067223 */ /* 0x000fe40000010806 */
[C---:B------:R-:W-:Y:S01]  /*bd70*/  FFMA.FTZ R5, R28.reuse, R4, -R7 ;  /* 0x000000041c057223 */ /* 0x040fe20000010807 */
        /* <DEDUP_REMOVED lines=19> */
[----:B------:R1:W-:Y:S01]  /*beb0*/  STS.128 [R24+0x1f080], R4 ;  /* 0x01f0800418007388 */ /* 0x0003e20000000c00 */
[----:B------:R-:W-:Y:S05]  /*bec0*/  BRA `(.L_x_911) ;  /* 0x000038d000007947 */ /* 0x000fea0003800000 */
.L_x_884:
        /* <DEDUP_REMOVED lines=28> */
.L_x_919:
[----:B------:R-:W-:Y:S05]  /*c090*/  BSYNC B0 ;  /* 0x0000000000007941 */ /* 0x000fea0003800000 */
.L_x_918:
[--C-:B-1---5:R-:W-:Y:S01]  /*c0a0*/  SHF.R.U64 R39, R30, 0x10, R31.reuse ;  /* 0x000000101e277819 */ /* 0x122fe2000000121f */
[--C-:B------:R-:W-:Y:S01]  /*c0b0*/  IMAD.MOV.U32 R38, RZ, RZ, R31.reuse ;  /* 0x000000ffff267224 */ /* 0x100fe200078e001f */
[----:B------:R-:W-:Y:S01]  /*c0c0*/  SHF.R.U32.HI R55, RZ, 0x10, R31 ;  /* 0x00000010ff377819 */ /* 0x000fe2000001161f */
[----:B------:R-:W-:Y:S01]  /*c0d0*/  IMAD.MOV.U32 R51, RZ, RZ, R32 ;  /* 0x000000ffff337224 */ /* 0x000fe200078e0020 */
[--C-:B------:R-:W-:Y:S01]  /*c0e0*/  SHF.R.U64 R32, R32, 0x10, R33.reuse ;  /* 0x0000001020207819 */ /* 0x100fe20000001221 */
[--C-:B------:R-:W-:Y:S01]  /*c0f0*/  IMAD.MOV.U32 R31, RZ, RZ, R33.reuse ;  /* 0x000000ffff1f7224 */ /* 0x100fe200078e0021 */
[----:B------:R-:W-:Y:S01]  /*c100*/  SHF.R.U32.HI R50, RZ, 0x10, R33 ;  /* 0x00000010ff327819 */ /* 0x000fe20000011621 */
[----:B------:R-:W-:Y:S01]  /*c110*/  IMAD R33, R109, -0x80, R26 ;  /* 0xffffff806d217824 */ /* 0x000fe200078e021a */
[--C-:B------:R-:W-:Y:S01]  /*c120*/  SHF.R.U64 R41, R28, 0x10, R29.reuse ;  /* 0x000000101c297819 */ /* 0x100fe2000000121d */
[--C-:B------:R-:W-:Y:S01]  /*c130*/  IMAD.MOV.U32 R40, RZ, RZ, R29.reuse ;  /* 0x000000ffff287224 */ /* 0x100fe200078e001d */
[----:B------:R-:W-:Y:S01]  /*c140*/  SHF.R.U32.HI R53, RZ, 0x10, R29 ;  /* 0x00000010ff357819 */ /* 0x000fe2000001161d */
[----:B------:R-:W-:Y:S01]  /*c150*/  IMAD.MOV.U32 R56, RZ, RZ, R30 ;  /* 0x000000ffff387224 */ /* 0x000fe200078e001e */
[----:B------:R-:W-:Y:S01]  /*c160*/  IMNMX R33, R33, 0x80, PT ;  /* 0x0000008021217817 */ /* 0x000fe20003800200 */
[----:B------:R-:W-:Y:S01]  /*c170*/  IMAD.MOV.U32 R45, RZ, RZ, R34 ;  /* 0x000000ffff2d7224 */ /* 0x000fe200078e0022 */
[--C-:B------:R-:W-:Y:S01]  /*c180*/  SHF.R.U64 R30, R34, 0x10, R35.reuse ;  /* 0x00000010221e7819 */ /* 0x100fe20000001223 */
[--C-:B------:R-:W-:Y:S01]  /*c190*/  IMAD.MOV.U32 R29, RZ, RZ, R35.reuse ;  /* 0x000000ffff1d7224 */ /* 0x100fe200078e0023 */
[----:B------:R-:W-:Y:S01]  /*c1a0*/  ISETP.GE.AND P0, PT, R80, R33, PT ;  /* 0x000000215000720c */ /* 0x000fe20003f06270 */
        /* <DEDUP_REMOVED lines=128> */
.L_x_923:
[----:B------:R-:W-:Y:S05]  /*c9b0*/  BSYNC B0 ;  /* 0x0000000000007941 */ /* 0x000fea0003800000 */
.L_x_922:
[----:B------:R-:W-:-:S13]  /*c9c0*/  ISETP.GE.AND P0, PT, R229, c[0x0][0x27c], PT ;  /* 0x00009f00e5007a0c */ /* 0x000fda0003f06270 */
[----:B------:R-:W-:Y:S05]  /*c9d0*/  @P0 BRA `(.L_x_921) ;  /* 0x0000061000000947 */ /* 0x000fea0003800000 */
[----:B-1----:R-:W-:Y:S01]  /*c9e0*/  SHF.R.S32.HI R6, RZ, 0x1f, R229 ;  /* 0x0000001fff067819 */ /* 0x002fe200000114e5 */
[----:B------:R-:W-:Y:S01]  /*c9f0*/  IMAD.MOV.U32 R7, RZ, RZ, c[0x0][0x27c] ;  /* 0x00009f00ff077624 */ /* 0x000fe200078e00ff */
[----:B------:R-:W-:Y:S01]  /*ca00*/  SHF.L.U32 R48, R32, 0x10, RZ ;  /* 0x0000001020307819 */ /* 0x000fe200000006ff */
[----:B------:R-:W-:Y:S01]  /*ca10*/  IMAD.U32 R50, R28, 0x10000, RZ ;  /* 0x000100001c327824 */ /* 0x000fe200078e00ff */
[CC--:B------:R-:W-:Y:S01]  /*ca20*/  LEA.HI R5, R6.reuse, R229.reuse, RZ, 0x3 ;  /* 0x000000e506057211 */ /* 0x0c0fe200078f18ff */
        /* <DEDUP_REMOVED lines=55> */
[----:B------:R-:W-:Y:S01]  /*cda0*/  FFMA.FTZ R50, R45, R50, -R55 ;  /* 0x000000322d327223 */ /* 0x000fe20000010837 */
[----:B------:R-:W-:Y:S01]  /*cdb0*/  SHF.L.U32 R7, R27, 0x10, RZ ;  /* 0x000000101b077819 */ /* 0x000fe200000006ff */
[----:B------:R-:W-:Y:S01]  /*cdc0*/  FFMA.FTZ R45, R45, R48, R51 ;  /* 0x000000302d2d7223 */ /* 0x000fe20000010033 */
[----:B------:R-:W-:Y:S01]  /*cdd0*/  F2FP.BF16.PACK_AB R4, R4, R43 ;  /* 0x0000002b0404723e */ /* 0x000fe200000010ff */
[----:B------:R-:W-:Y:S02]  /*cde0*/  FMUL.FTZ R51, R53, R6 ;  /* 0x0000000635337220 */ /* 0x000fe40000410000 */
        /* <DEDUP_REMOVED lines=32> */
.L_x_921:
[----:B------:R-:W-:Y:S05]  /*cff0*/  BSYNC B1 ;  /* 0x0000000000017941 */ /* 0x000fea0003800000 */
.L_x_920:
[----:B-1----:R-:W-:Y:S01]  /*d000*/  IADD3 R24, R80, 0x20, RZ ;  /* 0x0000002050187810 */ /* 0x002fe20007ffe0ff */
[----:B------:R-:W-:Y:S03]  /*d010*/  BSSY B1, `(.L_x_924) ;  /* 0x00000d2000017945 */ /* 0x000fe60003800000 */
[----:B------:R-:W-:-:S13]  /*d020*/  ISETP.GE.AND P0, PT, R24, R33, PT ;  /* 0x000000211800720c */ /* 0x000fda0003f06270 */
        /* <DEDUP_REMOVED lines=101> */
.L_x_927:
[----:B------:R-:W-:Y:S05]  /*d680*/  BSYNC B0 ;  /* 0x0000000000007941 */ /* 0x000fea0003800000 */
.L_x_926:
        /* <DEDUP_REMOVED lines=17> */
[----:B------:R-:W-:Y:S02]  /*d7a0*/  SHF.R.U32.HI R4, RZ, 0x3, R10 ;  /* 0x00000003ff047819 */ /* 0x000fe4000001160a */
[----:B------:R-:W-:Y:S02]  /*d7b0*/  LEA.HI R6, R6, R9, RZ, 0x3 ;  /* 0x0000000906067211 */ /* 0x000fe400078f18ff */
[----:B------:R-:W-:Y:S02]  /*d7c0*/  LOP3.LUT R7, R10, 0x38, R7, 0xf8, !PT ;  /* 0x000000380a077812 */ /* 0x000fe400078ef807 */
[----:B------:R-:W-:Y:S01]  /*d7d0*/  SHF.L.U32 R8, R8, 0x7, RZ ;  /* 0x0000000708087819 */ /* 0x000fe200000006ff */
[----:B------:R-:W-:Y:S01]  /*d7e0*/  IMAD.SHL.U32 R6, R6, 0x400, RZ ;  /* 0x0000040006067824 */ /* 0x000fe200078e00ff */
[----:B------:R-:W-:-:S02]  /*d7f0*/  LOP3.LUT R11, R10, 0x38, R11, 0xf8, !PT ;  /* 0x000000380a0b7812 */ /* 0x000fc400078ef80b */
[----:B------:R-:W-:Y:S02]  /*d800*/  LOP3.LUT R5, R5, 0xfffffe00, RZ, 0xc0, !PT ;  /* 0xfffffe0005057812 */ /* 0x000fe400078ec0ff */
[-C--:B------:R-:W-:Y:S02]  /*d810*/  LOP3.LUT R24, R7, R4.reuse, RZ, 0x3c, !PT ;  /* 0x0000000407187212 */ /* 0x080fe400078e3cff */
[----:B------:R-:W-:Y:S02]  /*d820*/  LOP3.LUT R6, R6, 0x7fffe000, RZ, 0xc0, !PT ;  /* 0x7fffe00006067812 */ /* 0x000fe400078ec0ff */
[----:B------:R-:W-:Y:S02]  /*d830*/  LOP3.LUT R8, R8, 0x7fffe000, RZ, 0xc0, !PT ;  /* 0x7fffe00008087812 */ /* 0x000fe400078ec0ff */
[----:B------:R-:W-:Y:S02]  /*d840*/  LOP3.LUT R11, R11, R4, RZ, 0x3c, !PT ;  /* 0x000000040b0b7212 */ /* 0x000fe400078e3cff */
        /* <DEDUP_REMOVED lines=11> */
[----:B--2---:R-:W-:Y:S01]  /*d900*/  IMAD.U32 R44, R8, 0x10000, RZ ;  /* 0x00010000082c7824 */ /* 0x004fe200078e00ff */
        /* <DEDUP_REMOVED lines=19> */
[----:B------:R-:W-:Y:S01]  /*da40*/  FMUL.FTZ R51, R52, R5 ;  /* 0x0000000534337220 */ /* 0x000fe20000410000 */
        /* <DEDUP_REMOVED lines=24> */
[C---:B------:R-:W-:Y:S01]  /*dbd0*/  FMUL.FTZ R45, R52.reuse, R45 ;  /* 0x0000002d342d7220 */ /* 0x040fe20000410000 */
        /* <DEDUP_REMOVED lines=21> */
.L_x_925:
[----:B------:R-:W-:Y:S05]  /*dd30*/  BSYNC B1 ;  /* 0x0000000000017941 */ /* 0x000fea0003800000 */
.L_x_924:
        /* <DEDUP_REMOVED lines=104> */
.L_x_931:
[----:B------:R-:W-:Y:S05]  /*e3c0*/  BSYNC B0 ;  /* 0x0000000000007941 */ /* 0x000fea0003800000 */
.L_x_930:
        /* <DEDUP_REMOVED lines=106> */
.L_x_929:
[----:B------:R-:W-:Y:S05]  /*ea70*/  BSYNC B1 ;  /* 0x0000000000017941 */ /* 0x000fea0003800000 */
.L_x_928:
[----:B-1----:R-:W-:-:S04]  /*ea80*/  IADD3 R24, R80, 0x60, RZ ;  /* 0x0000006050187810 */ /* 0x002fc80007ffe0ff */
        /* <DEDUP_REMOVED lines=8> */
[----:B------:R-:W-:Y:S01]  /*eb10*/  LOP3.LUT R54, R37, 0xffff0000, RZ, 0xc0, !PT ;  /* 0xffff000025367812 */ /* 0x000fe200078ec0ff */
[----:B------:R-:W-:Y:S01]  /*eb20*/  IMAD.U32 R48, R35, 0x10000, RZ ;  /* 0x0001000023307824 */ /* 0x000fe200078e00ff */
[----:B------:R-:W-:Y:S01]  /*eb30*/  LEA.HI R8, R8, R13, RZ, 0x1d ;  /* 0x0000000d08087211 */ /* 0x000fe200078fe8ff */
[----:B------:R-:W-:Y:S01]  /*eb40*/  IMAD.U32 R52, R39, 0x10000, RZ ;  /* 0x0001000027347824 */ /* 0x000fe200078e00ff */
[----:B------:R-:W-:Y:S02]  /*eb50*/  LEA.HI R4, R5, R24, RZ, 0x3 ;  /* 0x0000001805047211 */ /* 0x000fe400078f18ff */
[----:B------:R-:W-:Y:S01]  /*eb60*/  SHF.R.S32.HI R5, RZ, 0x1f, R8 ;  /* 0x0000001fff057819 */ /* 0x000fe20000011408 */
[----:B------:R-:W-:Y:S01]  /*eb70*/  IMAD.SHL.U32 R6, R8, 0x8, RZ ;  /* 0x0000000808067824 */ /* 0x000fe200078e00ff */
[----:B------:R-:W-:-:S02]  /*eb80*/  LOP3.LUT R10, R10, 0x1c0, RZ, 0xc0, !PT ;  /* 0x000001c00a0a7812 */ /* 0x000fc400078ec0ff */
[----:B------:R-:W-:Y:S02]  /*eb90*/  LEA.HI R5, R5, R8, RZ, 0x3 ;  /* 0x0000000805057211 */ /* 0x000fe400078f18ff */
[----:B------:R-:W-:Y:S02]  /*eba0*/  SHF.L.U32 R4, R4, 0x6, RZ ;  /* 0x0000000604047819 */ /* 0x000fe400000006ff */
[----:B------:R-:W-:Y:S01]  /*ebb0*/  SHF.R.U32.HI R7, RZ, 0x3, R10 ;  /* 0x00000003ff077819 */ /* 0x000fe2000001160a */
[----:B------:R-:W-:Y:S01]  /*ebc0*/  IMAD.SHL.U32 R5, R5, 0x400, RZ ;  /* 0x0000040005057824 */ /* 0x000fe200078e00ff */
[C---:B------:R-:W-:Y:S02]  /*ebd0*/  LOP3.LUT R6, R10.reuse, 0x38, R6, 0xf8, !PT ;  /* 0x000000380a067812 */ /* 0x040fe400078ef806 */
[----:B------:R-:W-:Y:S02]  /*ebe0*/  LOP3.LUT R9, R10, 0x38, R3, 0xf8, !PT ;  /* 0x000000380a097812 */ /* 0x000fe400078ef803 */
[----:B------:R-:W-:-:S02]  /*ebf0*/  LOP3.LUT R4, R4, 0xfffffe00, RZ, 0xc0, !PT ;  /* 0xfffffe0004047812 */ /* 0x000fc400078ec0ff */
[----:B------:R-:W-:Y:S02]  /*ec00*/  LOP3.LUT R33, R6, R7, RZ, 0x3c, !PT ;  /* 0x0000000706217212 */ /* 0x000fe400078e3cff */
[----:B------:R-:W-:Y:S02]  /*ec10*/  LOP3.LUT R5, R5, 0x7fffe000, RZ, 0xc0, !PT ;  /* 0x7fffe00005057812 */ /* 0x000fe400078ec0ff */
[----:B------:R-:W-:Y:S02]  /*ec20*/  LOP3.LUT R9, R4, R9, R7, 0xf6, !PT ;  /* 0x0000000904097212 */ /* 0x000fe400078ef607 */
[----:B------:R-:W-:Y:S02]  /*ec30*/  IADD3 R33, R33, R5, R4 ;  /* 0x0000000521217210 */ /* 0x000fe40007ffe004 */
[----:B------:R-:W-:Y:S02]  /*ec40*/  SHF.L.U32 R42, R9, 0x1, RZ ;  /* 0x00000001092a7819 */ /* 0x000fe400000006ff */
[----:B------:R-:W-:Y:S01]  /*ec50*/  LOP3.LUT R35, R35, 0xffff0000, RZ, 0xc0, !PT ;  /* 0xffff000023237812 */ /* 0x000fe200078ec0ff */
[----:B------:R-:W-:-:S02]  /*ec60*/  IMAD.SHL.U32 R33, R33, 0x2, RZ ;  /* 0x0000000221217824 */ /* 0x000fc400078e00ff */
[----:B------:R-:W1:Y:S04]  /*ec70*/  LDS.128 R8, [R42+0x10080] ;  /* 0x010080002a087984 */ /* 0x000e680000000c00 */
[----:B------:R-:W2:Y:S01]  /*ec80*/  LDS.128 R4, [R33+0x10080] ;  /* 0x0100800021047984 */ /* 0x000ea20000000c00 */
[C---:B-1----:R-:W-:Y:S01]  /*ec90*/  IMAD.U32 R44, R8.reuse, 0x10000, RZ ;  /* 0x00010000082c7824 */ /* 0x042fe200078e00ff */
[----:B------:R-:W-:Y:S01]  /*eca0*/  LOP3.LUT R43, R8, 0xffff0000, RZ, 0xc0, !PT ;  /* 0xffff0000082b7812 */ /* 0x000fe200078ec0ff */
[----:B------:R-:W-:Y:S01]  /*ecb0*/  IMAD.U32 R45, R10, 0x10000, RZ ;  /* 0x000100000a2d7824 */ /* 0x000fe200078e00ff */
[C---:B------:R-:W-:Y:S01]  /*ecc0*/  SHF.L.U32 R8, R9.reuse, 0x10, RZ ;  /* 0x0000001009087819 */ /* 0x040fe200000006ff */
[----:B--2---:R-:W-:Y:S01]  /*ecd0*/  IMAD.U32 R49, R4, 0x10000, RZ ;  /* 0x0001000004317824 */ /* 0x004fe200078e00ff */
[----:B------:R-:W-:-:S02]  /*ece0*/  LOP3.LUT R46, R9, 0xffff0000, RZ, 0xc0, !PT ;  /* 0xffff0000092e7812 */ /* 0x000fc400078ec0ff */
[C---:B------:R-:W-:Y:S02]  /*ecf0*/  SHF.L.U32 R9, R11.reuse, 0x10, RZ ;  /* 0x000000100b097819 */ /* 0x040fe400000006ff */
[----:B------:R-:W-:Y:S02]  /*ed00*/  LOP3.LUT R50, R11, 0xffff0000, RZ, 0xc0, !PT ;  /* 0xffff00000b327812 */ /* 0x000fe400078ec0ff */
[----:B------:R-:W-:Y:S02]  /*ed10*/  SHF.L.U32 R11, R6, 0x10, RZ ;  /* 0x00000010060b7819 */ /* 0x000fe400000006ff */
[----:B------:R-:W-:Y:S02]  /*ed20*/  LOP3.LUT R47, R4, 0xffff0000, RZ, 0xc0, !PT ;  /* 0xffff0000042f7812 */ /* 0x000fe400078ec0ff */
[C---:B------:R-:W-:Y:S02]  /*ed30*/  SHF.L.U32 R4, R5.reuse, 0x10, RZ ;  /* 0x0000001005047819 */ /* 0x040fe400000006ff */
        /* <DEDUP_REMOVED lines=9> */
[----:B------:R-:W-:Y:S01]  /*edd0*/  IMAD.U32 R39, R37, 0x10000, RZ ;  /* 0x0001000025277824 */ /* 0x000fe200078e00ff */
[----:B------:R-:W-:Y:S01]  /*ede0*/  SHF.L.U32 R6, R7, 0x10, RZ ;  /* 0x0000001007067819 */ /* 0x000fe200000006ff */
[-C--:B------:R-:W-:Y:S01]  /*edf0*/  FMUL.FTZ R55, R35, R51.reuse ;  /* 0x0000003323377220 */ /* 0x080fe20000410000 */
[----:B------:R-:W-:Y:S01]  /*ee00*/  LOP3.LUT R7, R7, 0xffff0000, RZ, 0xc0, !PT ;  /* 0xffff000007077812 */ /* 0x000fe200078ec0ff */
[----:B------:R-:W-:-:S02]  /*ee10*/  FMUL.FTZ R51, R52, R51 ;  /* 0x0000003334337220 */ /* 0x000fc40000410000 */
[-C--:B------:R-:W-:Y:S02]  /*ee20*/  FMUL.FTZ R48, R39, R49.reuse ;  /* 0x0000003127307220 */ /* 0x080fe40000410000 */
[----:B------:R-:W-:Y:S02]  /*ee30*/  FMUL.FTZ R49, R45, R49 ;  /* 0x000000312d317220 */ /* 0x000fe40000410000 */
[-C--:B------:R-:W-:Y:S02]  /*ee40*/  FFMA.FTZ R52, R52, R10.reuse, -R55 ;  /* 0x0000000a34347223 */ /* 0x080fe40000010837 */
[----:B------:R-:W-:Y:S01]  /*ee50*/  FFMA.FTZ R56, R35, R10, R51 ;  /* 0x0000000a23387223 */ /* 0x000fe20000010033 */
[----:B------:R-:W-:Y:S01]  /*ee60*/  LOP3.LUT R10, R41, 0xffff0000, RZ, 0xc0, !PT ;  /* 0xffff0000290a7812 */ /* 0x000fe200078ec0ff */
[-C--:B------:R-:W-:Y:S01]  /*ee70*/  FFMA.FTZ R49, R39, R44.reuse, R49 ;  /* 0x0000002c27317223 */ /* 0x080fe20000010031 */
[----:B------:R-:W-:Y:S01]  /*ee80*/  SHF.L.U32 R35, R36, 0x10, RZ ;  /* 0x0000001024237819 */ /* 0x000fe200000006ff */
[-C--:B------:R-:W-:Y:S01]  /*ee90*/  FMUL.FTZ R39, R54, R47.reuse ;  /* 0x0000002f36277220 */ /* 0x080fe20000410000 */
[----:B------:R-:W-:Y:S01]  /*eea0*/  SHF.L.U32 R41, R38, 0x10, RZ ;  /* 0x0000001026297819 */ /* 0x000fe200000006ff */
[----:B------:R-:W-:Y:S01]  /*eeb0*/  IMAD.U32 R37, R40, 0x10000, RZ ;  /* 0x0001000028257824 */ /* 0x000fe200078e00ff */
[----:B------:R-:W-:Y:S01]  /*eec0*/  LOP3.LUT R36, R36, 0xffff0000, RZ, 0xc0, !PT ;  /* 0xffff000024247812 */ /* 0x000fe200078ec0ff */
[----:B------:R-:W-:Y:S01]  /*eed0*/  FFMA.FTZ R48, R45, R44, -R48 ;  /* 0x0000002c2d307223 */ /* 0x000fe20000010830 */
[----:B------:R-:W-:Y:S01]  /*eee0*/  LOP3.LUT R40, R40, 0xffff0000, RZ, 0xc0, !PT ;  /* 0xffff000028287812 */ /* 0x000fe200078ec0ff */
[----:B------:R-:W-:Y:S01]  /*eef0*/  FMUL.FTZ R47, R10, R47 ;  /* 0x0000002f0a2f7220 */ /* 0x000fe20000410000 */
[----:B------:R-:W-:Y:S01]  /*ef00*/  LOP3.LUT R38, R38, 0xffff0000, RZ, 0xc0, !PT ;  /* 0xffff000026267812 */ /* 0x000fe200078ec0ff */
[----:B------:R-:W-:-:S02]  /*ef10*/  FFMA.FTZ R39, R10, R43, -R39 ;  /* 0x0000002b0a277223 */ /* 0x000fc40000010827 */
[-C--:B------:R-:W-:Y:S02]  /*ef20*/  FMUL.FTZ R44, R35, R4.reuse ;  /* 0x00000004232c7220 */ /* 0x080fe40000410000 */
[----:B------:R-:W-:Y:S02]  /*ef30*/  IMAD.U32 R10, R34, 0x10000, RZ ;  /* 0x00010000220a7824 */ /* 0x000fe400078e00ff */
[----:B------:R-:W-:Y:S02]  /*ef40*/  FMUL.FTZ R4, R37, R4 ;  /* 0x0000000425047220 */ /* 0x000fe40000410000 */
[----:B------:R-:W-:Y:S02]  /*ef50*/  FMUL.FTZ R58, R10, R6 ;  /* 0x000000060a3a7220 */ /* 0x000fe40000410000 */
[----:B------:R-:W-:Y:S01]  /*ef60*/  FFMA.FTZ R35, R35, R8, R4 ;  /* 0x0000000823237223 */ /* 0x000fe20000010004 */
[----:B------:R-:W-:Y:S01]  /*ef70*/  LOP3.LUT R4, R34, 0xffff0000, RZ, 0xc0, !PT ;  /* 0xffff000022047812 */ /* 0x000fe200078ec0ff */
[----:B------:R-:W-:-:S02]  /*ef80*/  FMUL.FTZ R6, R41, R6 ;  /* 0x0000000629067220 */ /* 0x000fc40000410000 */
[-C--:B------:R-:W-:Y:S02]  /*ef90*/  FFMA.FTZ R58, R41, R9.reuse, -R58 ;  /* 0x00000009293a7223 */ /* 0x080fe4000001083a */
[----:B------:R-:W-:Y:S01]  /*efa0*/  FFMA.FTZ R34, R10, R9, R6 ;  /* 0x000000090a227223 */ /* 0x000fe20000010006 */
[----:B------:R-:W-:Y:S01]  /*efb0*/  F2FP.BF16.PACK_AB R6, R56, R11 ;  /* 0x0000000b3806723e */ /* 0x000fe200000010ff */
[----:B------:R-:W-:Y:S01]  /*efc0*/  FFMA.FTZ R44, R37, R8, -R44 ;  /* 0x00000008252c7223 */ /* 0x000fe2000001082c */
[----:B------:R-:W-:Y:S01]  /*efd0*/  F2FP.BF16.PACK_AB R10, R52, R5 ;  /* 0x00000005340a723e */ /* 0x000fe200000010ff */
[----:B------:R-:W-:Y:S01]  /*efe0*/  FMUL.FTZ R9, R36, R53 ;  /* 0x0000003524097220 */ /* 0x000fe20000410000 */
[----:B------:R-:W-:Y:S01]  /*eff0*/  F2FP.BF16.PACK_AB R8, R39, R48 ;  /* 0x000000302708723e */ /* 0x000fe200000010ff */
[----:B------:R-:W-:Y:S02]  /*f000*/  FMUL.FTZ R41, R4, R7 ;  /* 0x0000000704297220 */ /* 0x000fe40000410000 */
[----:B------:R-:W-:-:S02]  /*f010*/  FMUL.FTZ R53, R40, R53 ;  /* 0x0000003528357220 */ /* 0x000fc40000410000 */
[----:B------:R-:W-:Y:S02]  /*f020*/  FMUL.FTZ R37, R38, R7 ;  /* 0x0000000726257220 */ /* 0x000fe40000410000 */
[----:B------:R-:W-:Y:S02]  /*f030*/  FFMA.FTZ R9, R40, R46, -R9 ;  /* 0x0000002e28097223 */ /* 0x000fe40000010809 */
[----:B------:R-:W-:Y:S02]  /*f040*/  FFMA.FTZ R7, R38, R50, -R41 ;  /* 0x0000003226077223 */ /* 0x000fe40000010829 */
[----:B------:R-:W-:Y:S01]  /*f050*/  FFMA.FTZ R54, R54, R43, R47 ;  /* 0x0000002b36367223 */ /* 0x000fe2000001002f */
[----:B------:R-:W-:Y:S01]  /*f060*/  F2FP.BF16.PACK_AB R9, R9, R44 ;  /* 0x0000002c0909723e */ /* 0x000fe200000010ff */
[----:B------:R-:W-:Y:S01]  /*f070*/  FFMA.FTZ R36, R36, R46, R53 ;  /* 0x0000002e24247223 */ /* 0x000fe20000010035 */
[----:B------:R-:W-:Y:S01]  /*f080*/  F2FP.BF16.PACK_AB R11, R7, R58 ;  /* 0x0000003a070b723e */ /* 0x000fe200000010ff */
[----:B------:R-:W-:Y:S01]  /*f090*/  FFMA.FTZ R37, R4, R50, R37 ;  /* 0x0000003204257223 */ /* 0x000fe20000010025 */
[----:B------:R-:W-:-:S02]  /*f0a0*/  F2FP.BF16.PACK_AB R4, R54, R49 ;  /* 0x000000313604723e */ /* 0x000fc400000010ff */
[----:B------:R-:W-:Y:S01]  /*f0b0*/  F2FP.BF16.PACK_AB R5, R36, R35 ;  /* 0x000000232405723e */ /* 0x000fe200000010ff */
[----:B------:R1:W-:Y:S01]  /*f0c0*/  STS.128 [R42+0x10080], R8 ;  /* 0x010080082a007388 */ /* 0x0003e20000000c00 */
[----:B------:R-:W-:-:S05]  /*f0d0*/  F2FP.BF16.PACK_AB R7, R37, R34 ;  /* 0x000000222507723e */ /* 0x000fca00000010ff */
[----:B------:R1:W-:Y:S02]  /*f0e0*/  STS.128 [R33+0x10080], R4 ;  /* 0x0100800421007388 */ /* 0x0003e40000000c00 */
.L_x_933:
[----:B------:R-:W-:Y:S05]  /*f0f0*/  BSYNC B0 ;  /* 0x0000000000007941 */ /* 0x000fea0003800000 */
.L_x_932:
[----:B------:R-:W-:-:S13]  /*f100*/  ISETP.GE.AND P0, PT, R229, c[0x0][0x27c], PT ;  /* 0x00009f00e5007a0c */ /* 0x000fda0003f06270 */
[----:B------:R-:W-:Y:S05]  /*f110*/  @P0 BRA `(.L_x_911) ;  /* 0x0000068000000947 */ /* 0x000fea0003800000 */
[----:B-1----:R-:W-:Y:S01]  /*f120*/  SHF.R.S32.HI R8, RZ, 0x1f, R229 ;  /* 0x0000001fff087819 */ /* 0x002fe200000114e5 */
[----:B------:R-:W-:Y:S01]  /*f130*/  IMAD.MOV.U32 R9, RZ, RZ, c[0x0][0x27c] ;  /* 0x00009f00ff097624 */ /* 0x000fe200078e00ff */
[----:B------:R-:W-:Y:S01]  /*f140*/  SHF.R.S32.HI R5, RZ, 0x1f, R24 ;  /* 0x0000001fff057819 */ /* 0x000fe20000011418 */
[----:B------:R-:W-:Y:S01]  /*f150*/  IMAD.SHL.U32 R10, R24, 0x40, RZ ;  /* 0x00000040180a7824 */ /* 0x000fe200078e00ff */
[-C--:B------:R-:W-:Y:S01]  /*f160*/  LEA.HI R11, R8, R229.reuse, RZ, 0x3 ;  /* 0x000000e5080b7211 */ /* 0x080fe200078f18ff */
[----:B------:R-:W-:Y:S01]  /*f170*/  IMAD.U32 R40, R32, 0x10000, RZ ;  /* 0x0001000020287824 */ /* 0x000fe200078e00ff */
[----:B------:R-:W-:Y:S01]  /*f180*/  LEA.HI R5, R5, R24, RZ, 0x3 ;  /* 0x0000001805057211 */ /* 0x000fe200078f18ff */
[----:B------:R-:W-:Y:S01]  /*f190*/  IMAD.U32 R49, R27, 0x10000, RZ ;  /* 0x000100001b317824 */ /* 0x000fe200078e00ff */
[----:B------:R-:W-:Y:S01]  /*f1a0*/  SHF.R.S32.HI R4, RZ, 0x3, R11 ;  /* 0x00000003ff047819 */ /* 0x000fe2000001140b */
[----:B------:R-:W-:Y:S01]  /*f1b0*/  IMAD.U32 R51, R31, 0x10000, RZ ;  /* 0x000100001f337824 */ /* 0x000fe200078e00ff */
        /* <DEDUP_REMOVED lines=23> */
[----:B------:R-:W-:Y:S02]  /*f330*/  SHF.L.U32 R24, R24, 0x1, RZ ;  /* 0x0000000118187819 */ /* 0x000fe400000006ff */
[----:B------:R-:W-:-:S03]  /*f340*/  LOP3.LUT R31, R31, 0xffff0000, RZ, 0xc0, !PT ;  /* 0xffff00001f1f7812 */ /* 0x000fc600078ec0ff */
        /* <DEDUP_REMOVED lines=22> */
[----:B------:R-:W-:Y:S01]  /*f4b0*/  IMAD.U32 R32, R26, 0x10000, RZ ;  /* 0x000100001a207824 */ /* 0x000fe200078e00ff */
[----:B------:R-:W-:Y:S01]  /*f4c0*/  LOP3.LUT R7, R7, 0xffff0000, RZ, 0xc0, !PT ;  /* 0xffff000007077812 */ /* 0x000fe200078ec0ff */
[----:B------:R-:W-:Y:S01]  /*f4d0*/  FFMA.FTZ R38, R5, R35, R38 ;  /* 0x0000002305267223 */ /* 0x000fe20000010026 */
[----:B------:R-:W-:Y:S01]  /*f4e0*/  SHF.L.U32 R5, R30, 0x10, RZ ;  /* 0x000000101e057819 */ /* 0x000fe200000006ff */
[----:B------:R-:W-:-:S02]  /*f4f0*/  FMUL.FTZ R35, R32, R43 ;  /* 0x0000002b20237220 */ /* 0x000fc40000410000 */
[----:B------:R-:W-:Y:S02]  /*f500*/  FMUL.FTZ R45, R28, R11 ;  /* 0x0000000b1c2d7220 */ /* 0x000fe40000410000 */
[C---:B------:R-:W-:Y:S02]  /*f510*/  FMUL.FTZ R43, R5.reuse, R43 ;  /* 0x0000002b052b7220 */ /* 0x040fe40000410000 */
[----:B------:R-:W-:Y:S01]  /*f520*/  FFMA.FTZ R35, R5, R36, -R35 ;  /* 0x0000002405237223 */ /* 0x000fe20000010823 */
[----:B------:R-:W-:Y:S01]  /*f530*/  LOP3.LUT R5, R30, 0xffff0000, RZ, 0xc0, !PT ;  /* 0xffff00001e057812 */ /* 0x000fe200078ec0ff */
[----:B------:R-:W-:Y:S02]  /*f540*/  FMUL.FTZ R11, R40, R11 ;  /* 0x0000000b280b7220 */ /* 0x000fe40000410000 */
[----:B------:R-:W-:Y:S02]  /*f550*/  FMUL.FTZ R26, R47, R42 ;  /* 0x0000002a2f1a7220 */ /* 0x000fe40000410000 */
[----:B------:R-:W-:Y:S01]  /*f560*/  FFMA.FTZ R11, R28, R34, R11 ;  /* 0x000000221c0b7223 */ /* 0x000fe2000001000b */
[----:B------:R-:W-:Y:S01]  /*f570*/  SHF.L.U32 R28, R25, 0x10, RZ ;  /* 0x00000010191c7819 */ /* 0x000fe200000006ff */
[----:B------:R-:W-:-:S02]  /*f580*/  FMUL.FTZ R42, R5, R42 ;  /* 0x0000002a052a7220 */ /* 0x000fc40000410000 */
[----:B------:R-:W-:Y:S02]  /*f590*/  FFMA.FTZ R26, R5, R10, -R26 ;  /* 0x0000000a051a7223 */ /* 0x000fe4000001081a */
[-C--:B------:R-:W-:Y:S02]  /*f5a0*/  FMUL.FTZ R5, R49, R4.reuse ;  /* 0x0000000431057220 */ /* 0x080fe40000410000 */
[----:B------:R-:W-:Y:S02]  /*f5b0*/  FMUL.FTZ R4, R51, R4 ;  /* 0x0000000433047220 */ /* 0x000fe40000410000 */
[----:B------:R-:W-:Y:S02]  /*f5c0*/  IMAD.U32 R30, R29, 0x10000, RZ ;  /* 0x000100001d1e7824 */ /* 0x000fe400078e00ff */
[----:B------:R-:W-:Y:S02]  /*f5d0*/  FFMA.FTZ R42, R47, R10, R42 ;  /* 0x0000000a2f2a7223 */ /* 0x000fe4000001002a */
[----:B------:R-:W-:-:S02]  /*f5e0*/  FMUL.FTZ R10, R28, R41 ;  /* 0x000000291c0a7220 */ /* 0x000fc40000410000 */
[-C--:B------:R-:W-:Y:S01]  /*f5f0*/  FFMA.FTZ R49, R49, R8.reuse, R4 ;  /* 0x0000000831317223 */ /* 0x080fe20000010004 */
[----:B------:R-:W-:Y:S01]  /*f600*/  LOP3.LUT R4, R25, 0xffff0000, RZ, 0xc0, !PT ;  /* 0xffff000019047812 */ /* 0x000fe200078ec0ff */
[----:B------:R-:W-:Y:S01]  /*f610*/  FFMA.FTZ R5, R51, R8, -R5 ;  /* 0x0000000833057223 */ /* 0x000fe20000010805 */
[----:B------:R-:W-:Y:S01]  /*f620*/  LOP3.LUT R8, R29, 0xffff0000, RZ, 0xc0, !PT ;  /* 0xffff00001d087812 */ /* 0x000fe200078ec0ff */
[C---:B------:R-:W-:Y:S02]  /*f630*/  FMUL.FTZ R41, R30.reuse, R41 ;  /* 0x000000291e297220 */ /* 0x040fe40000410000 */
[-C--:B------:R-:W-:Y:S02]  /*f640*/  FFMA.FTZ R30, R30, R9.reuse, -R10 ;  /* 0x000000091e1e7223 */ /* 0x080fe4000001080a */
[----:B------:R-:W-:Y:S02]  /*f650*/  FFMA.FTZ R41, R28, R9, R41 ;  /* 0x000000091c297223 */ /* 0x000fe40000010029 */
[----:B------:R-:W-:-:S02]  /*f660*/  FFMA.FTZ R43, R32, R36, R43 ;  /* 0x00000024202b7223 */ /* 0x000fc4000001002b */
[-C--:B------:R-:W-:Y:S02]  /*f670*/  FMUL.FTZ R28, R27, R44.reuse ;  /* 0x0000002c1b1c7220 */ /* 0x080fe40000410000 */
[-C--:B------:R-:W-:Y:S02]  /*f680*/  FMUL.FTZ R10, R4, R7.reuse ;  /* 0x00000007040a7220 */ /* 0x080fe40000410000 */
[C---:B------:R-:W-:Y:S02]  /*f690*/  FMUL.FTZ R32, R31.reuse, R44 ;  /* 0x0000002c1f207220 */ /* 0x040fe40000410000 */
[----:B------:R-:W-:Y:S02]  /*f6a0*/  FMUL.FTZ R9, R8, R7 ;  /* 0x0000000708097220 */ /* 0x000fe40000410000 */
[----:B------:R-:W-:Y:S02]  /*f6b0*/  FFMA.FTZ R45, R40, R34, -R45 ;  /* 0x00000022282d7223 */ /* 0x000fe4000001082d */
[----:B------:R-:W-:-:S02]  /*f6c0*/  FFMA.FTZ R28, R31, R37, -R28 ;  /* 0x000000251f1c7223 */ /* 0x000fc4000001081c */
[----:B------:R-:W-:Y:S01]  /*f6d0*/  FFMA.FTZ R7, R8, R39, -R10 ;  /* 0x0000002708077223 */ /* 0x000fe2000001080a */
[----:B------:R-:W-:Y:S01]  /*f6e0*/  F2FP.BF16.PACK_AB R8, R45, R6 ;  /* 0x000000062d08723e */ /* 0x000fe200000010ff */
        /* <DEDUP_REMOVED lines=8> */
[----:B------:R1:W-:Y:S01]  /*f770*/  STS.128 [R33+0x10080], R8 ;  /* 0x0100800821007388 */ /* 0x0003e20000000c00 */
[----:B------:R-:W-:-:S05]  /*f780*/  F2FP.BF16.PACK_AB R7, R34, R41 ;  /* 0x000000292207723e */ /* 0x000fca00000010ff */
[----:B------:R1:W-:Y:S02]  /*f790*/  STS.128 [R24+0x10080], R4 ;  /* 0x0100800418007388 */ /* 0x0003e40000000c00 */
.L_x_911:
[----:B------:R-:W-:Y:S05]  /*f7a0*/  BSYNC B2 ;  /* 0x0000000000027941 */ /* 0x000fea0003800000 */
.L_x_883:
[----:B------:R-:W-:Y:S01]  /*f7b0*/  IMAD R21, R21, c[0x0][0x208], RZ ;  /* 0x0000820015157a24 */ /* 0x000fe200078e02ff */
[----:B-1--4-:R-:W-:Y:S01]  /*f7c0*/  SHF.R.S32.HI R7, RZ, 0x4, R14 ;  /* 0x00000004ff077819 */ /* 0x012fe2000001140e */
[----:B------:R-:W-:Y:S01]  /*f7d0*/  IMAD.SHL.U32 R6, R13, 0x40, RZ ;  /* 0x000000400d067824 */ /* 0x000fe200078e00ff */
[----:B------:R-:W-:Y:S01]  /*f7e0*/  LEA.HI R82, R15, R224, RZ, 0x5 ;  /* 0x000000e00f527211 */ /* 0x000fe200078f28ff */
[----:B------:R-:W-:Y:S01]  /*f7f0*/  IMAD.WIDE.U32 R8, R234, c[0x0][0x208], RZ ;  /* 0x00008200ea087a25 */ /* 0x000fe200078e00ff */
[----:B------:R-:W-:Y:S01]  /*f800*/  LEA.HI R14, R14, R7, RZ, 0x1 ;  /* 0x000000070e0e7211 */ /* 0x000fe200078f08ff */
[----:B------:R-:W-:-:S04]  /*f810*/  DEPBAR.LE SB0, 0x0 ;  /* 0x000080000000791a */ /* 0x000fc80000000000 */
[----:B------:R-:W-:Y:S01]  /*f820*/  IMAD R4, R234, c[0x0][0x20c], R21 ;  /* 0x00008300ea047a24 */ /* 0x000fe200078e0215 */
[----:B------:R-:W-:Y:S01]  /*f830*/  LOP3.LUT R6, R6, 0x1c0, RZ, 0xc0, !PT ;  /* 0x000001c006067812 */ /* 0x000fe200078ec0ff */
[----:B------:R-:W-:Y:S01]  /*f840*/  IMAD.SHL.U32 R5, R80, 0x8, RZ ;  /* 0x0000000850057824 */ /* 0x000fe200078e00ff */
[----:B------:R-:W-:Y:S01]  /*f850*/  SHF.R.S32.HI R88, RZ, 0x1f, R229 ;  /* 0x0000001fff587819 */ /* 0x000fe200000114e5 */
[----:B------:R-:W-:Y:S01]  /*f860*/  IMAD.IADD R9, R9, 0x1, R4 ;  /* 0x0000000109097824 */ /* 0x000fe200078e0204 */
[----:B------:R-:W-:Y:S01]  /*f870*/  LOP3.LUT R4, R14, 0xfffffffe, RZ, 0xc0, !PT ;  /* 0xfffffffe0e047812 */ /* 0x000fe200078ec0ff */
[----:B------:R-:W-:Y:S01]  /*f880*/  IMAD R20, R20, c[0x0][0x218], RZ ;  /* 0x0000860014147a24 */ /* 0x000fe200078e02ff */
[----:B------:R-:W-:Y:S01]  /*f890*/  LOP3.LUT R5, R6, 0x8, R5, 0xf8, !PT ;  /* 0x0000000806057812 */ /* 0x000fe200078ef805 */
[----:B------:R-:W-:Y:S01]  /*f8a0*/  IMAD.WIDE.U32 R8, R233, c[0x0][0x218], R8 ;  /* 0x00008600e9087a25 */ /* 0x000fe200078e0008 */
[----:B------:R-:W-:Y:S01]  /*f8b0*/  SHF.R.U32.HI R6, RZ, 0x3, R6 ;  /* 0x00000003ff067819 */ /* 0x000fe20000011606 */
[----:B------:R-:W-:Y:S01]  /*f8c0*/  BSSY B0, `(.L_x_934) ;  /* 0x0000070000007945 */ /* 0x000fe20003800000 */
[----:B------:R-:W-:Y:S01]  /*f8d0*/  LOP3.LUT R16, R16, 0xfffffff7, RZ, 0xc0, !PT ;  /* 0xfffffff710107812 */ /* 0x000fe200078ec0ff */
[----:B------:R-:W-:Y:S01]  /*f8e0*/  IMAD.IADD R4, R7, 0x1, -R4 ;  /* 0x0000000107047824 */ /* 0x000fe200078e0a04 */
[----:B------:R-:W-:Y:S01]  /*f8f0*/  LOP3.LUT R5, R5, R6, RZ, 0x3c, !PT ;  /* 0x0000000605057212 */ /* 0x000fe200078e3cff */
[----:B------:R-:W-:Y:S01]  /*f900*/  IMAD R20, R233, c[0x0][0x21c], R20 ;  /* 0x00008700e9147a24 */ /* 0x000fe200078e0214 */
[----:B------:R-:W-:Y:S01]  /*f910*/  BAR.SYNC.DEFER_BLOCKING 0x0 ;  /* 0x0000000000007b1d */ /* 0x000fe20000010000 */
[----:B------:R-:W-:Y:S01]  /*f920*/  IADD3 R10, P0, R22, R8, RZ ;  /* 0x00000008160a7210 */ /* 0x000fe20007f1e0ff */
[----:B------:R-:W-:Y:S01]  /*f930*/  IMAD.SHL.U32 R8, R12, 0x40, RZ ;  /* 0x000000400c087824 */ /* 0x000fe200078e00ff */
[----:B------:R-:W-:Y:S01]  /*f940*/  LEA.HI R88, R88, R229, RZ, 0x3 ;  /* 0x000000e558587211 */ /* 0x000fe200078f18ff */
[----:B------:R-:W-:Y:S01]  /*f950*/  IMAD R217, R4, 0x200, R5 ;  /* 0x0000020004d97824 */ /* 0x000fe200078e0205 */
[----:B------:R-:W-:Y:S01]  /*f960*/  R2P PR, R13, 0x6 ;  /* 0x000000060d007804 */ /* 0x000fe20000000000 */
[----:B------:R-:W-:Y:S01]  /*f970*/  IMAD.IADD R29, R83, 0x1, -R80 ;  /* 0x00000001531d7824 */ /* 0x000fe200078e0a50 */
[----:B------:R-:W-:Y:S01]  /*f980*/  IADD3.X R17, R17, R9, R20, P0, !PT ;  /* 0x0000000911117210 */ /* 0x000fe200007fe414 */
[----:B------:R-:W-:Y:S01]  /*f990*/  IMAD.SHL.U32 R217, R217, 0x2, RZ ;  /* 0x00000002d9d97824 */ /* 0x000fe200078e00ff */
[----:B------:R-:W-:Y:S01]  /*f9a0*/  LEA R28, P0, R10, c[0x0][0x1f8], 0x1 ;  /* 0x00007e000a1c7a11 */ /* 0x000fe200078008ff */
[----:B------:R-:W-:Y:S01]  /*f9b0*/  IMAD.SHL.U32 R9, R0, 0x40, RZ ;  /* 0x0000004000097824 */ /* 0x000fe200078e00ff */
[----:B------:R-:W-:Y:S01]  /*f9c0*/  LOP3.LUT R8, R8, 0x1c0, RZ, 0xc0, !PT ;  /* 0x000001c008087812 */ /* 0x000fe200078ec0ff */
[----:B------:R-:W-:Y:S01]  /*f9d0*/  IMAD.SHL.U32 R0, R82, 0x20, RZ ;  /* 0x0000002052007824 */ /* 0x000fe200078e00ff */
[C---:B------:R-:W-:Y:S01]  /*f9e0*/  IADD3 R5, R217.reuse, 0xa080, RZ ;  /* 0x0000a080d9057810 */ /* 0x040fe20007ffe0ff */
[----:B------:R-:W-:Y:S01]  /*f9f0*/  SHFL.IDX PT, R30, R28, RZ, 0x181f ;  /* 0x00181fff1c1e7589 */ /* 0x000fe200000e0000 */
[----:B------:R-:W-:Y:S01]  /*fa00*/  LEA.HI.X R10, R10, c[0x0][0x1fc], R17, 0x1, P0 ;  /* 0x00007f000a0a7a11 */ /* 0x000fe200000f0c11 */
[----:B------:R-:W-:Y:S01]  /*fa10*/  IMAD.SHL.U32 R235, R2, 0x2, RZ ;  /* 0x0000000202eb7824 */ /* 0x000fe200078e00ff */
[----:B------:R-:W-:-:S02]  /*fa20*/  IADD3 R216, R217, 0xa0a0, RZ ;  /* 0x0000a0a0d9d87810 */ /* 0x000fc40007ffe0ff */
[----:B------:R-:W-:Y:S01]  /*fa30*/  @P1 IADD3 R216, R5, -0x20, RZ ;  /* 0xffffffe005d81810 */ /* 0x000fe20007ffe0ff */
[----:B------:R-:W-:Y:S01]  /*fa40*/  IMAD.SHL.U32 R5, R4, 0x8, RZ ;  /* 0x0000000804057824 */ /* 0x000fe200078e00ff */
[----:B------:R-:W1:Y:S01]  /*fa50*/  SHFL.IDX PT, R31, R10, RZ, 0x181f ;  /* 0x00181fff0a1f7589 */ /* 0x000e6200000e0000 */
[----:B------:R-:W-:Y:S02]  /*fa60*/  LOP3.LUT R9, R9, 0xfffffe00, RZ, 0xc0, !PT ;  /* 0xfffffe0009097812 */ /* 0x000fe400078ec0ff */
[----:B------:R-:W-:Y:S01]  /*fa70*/  LOP3.LUT R0, R0, 0x7ffffc00, RZ, 0xc0, !PT ;  /* 0x7ffffc0000007812 */ /* 0x000fe200078ec0ff */
[----:B------:R2:W3:Y:S01]  /*fa80*/  LDSM.16.M88.4 R12, [R217+0xa080] ;  /* 0x00a08000d90c783b */ /* 0x0004e20000000200 */
[----:B------:R-:W-:Y:S02]  /*fa90*/  LOP3.LUT R5, R8, 0x8, R5, 0xf8, !PT ;  /* 0x0000000808057812 */ /* 0x000fe400078ef805 */
[----:B------:R-:W-:Y:S01]  /*faa0*/  SHF.R.U32.HI R8, RZ, 0x3, R8 ;  /* 0x00000003ff087819 */ /* 0x000fe20000011608 */
[----:B------:R2:W4:Y:S01]  /*fab0*/  LDSM.16.M88.4 R40, [R217+0xa880] ;  /* 0x00a88000d928783b */ /* 0x0005220000000200 */
[----:B------:R-:W-:-:S02]  /*fac0*/  ISETP.GE.AND P1, PT, R3, c[0x0][0x1d4], PT ;  /* 0x0000750003007a0c */ /* 0x000fc40003f26270 */
[----:B------:R-:W-:Y:S01]  /*fad0*/  LOP3.LUT R8, R5, R8, RZ, 0x3c, !PT ;  /* 0x0000000805087212 */ /* 0x000fe200078e3cff */
[----:B------:R2:W2:Y:S01]  /*fae0*/  LDSM.16.M88.4 R20, [R217+0xb080] ;  /* 0x00b08000d914783b */ /* 0x0004a20000000200 */
[----:B------:R-:W-:Y:S02]  /*faf0*/  ISETP.LT.OR P0, PT, R29, 0x1, P1 ;  /* 0x000000011d00780c */ /* 0x000fe40000f01670 */
[----:B------:R-:W-:Y:S01]  /*fb00*/  IADD3 R0, R8, R9, R0 ;  /* 0x0000000908007210 */ /* 0x000fe20007ffe000 */
[----:B------:R2:W2:Y:S01]  /*fb10*/  LDSM.16.M88.4 R48, [R216] ;  /* 0x00000000d830783b */ /* 0x0004a20000000200 */
[----:B------:R-:W-:Y:S02]  /*fb20*/  LOP3.LUT R88, R88, 0xfffffff8, RZ, 0xc0, !PT ;  /* 0xfffffff858587812 */ /* 0x000fe400078ec0ff */
[C---:B------:R-:W-:Y:S01]  /*fb30*/  LEA R218, R0.reuse, 0x10080, 0x1 ;  /* 0x0001008000da7811 */ /* 0x040fe200078e08ff */
[----:B------:R-:W-:Y:S01]  /*fb40*/  IMAD.SHL.U32 R4, R0, 0x2, RZ ;  /* 0x0000000200047824 */ /* 0x000fe200078e00ff */
[----:B------:R2:W2:Y:S01]  /*fb50*/  LDSM.16.M88.4 R36, [R216+0x800] ;  /* 0x00080000d824783b */ /* 0x0004a20000000200 */
[----:B------:R-:W-:Y:S01]  /*fb60*/  SHF.R.S32.HI R84, RZ, 0x1f, R19 ;  /* 0x0000001fff547819 */ /* 0x000fe20000011413 */
[----:B------:R-:W-:Y:S01]  /*fb70*/  IMAD.MOV.U32 R0, RZ, RZ, 0x20 ;  /* 0x00000020ff007424 */ /* 0x000fe200078e00ff */
[----:B------:R-:W-:Y:S01]  /*fb80*/  SHF.R.S32.HI R11, RZ, 0x1f, R18 ;  /* 0x0000001fff0b7819 */ /* 0x000fe20000011412 */
[----:B------:R-:W-:Y:S01]  /*fb90*/  IMAD R96, R221, 0x2, R218 ;  /* 0x00000002dd607824 */ /* 0x000fe200078e02da */
[----:B------:R2:W2:Y:S01]  /*fba0*/  LDSM.16.M88.4 R24, [R216+0x1000] ;  /* 0x00100000d818783b */ /* 0x0004a20000000200 */
[----:B-1----:R-:W-:Y:S01]  /*fbb0*/  IMAD.WIDE R32, R3, 0x2, R30 ;  /* 0x0000000203207825 */ /* 0x002fe200078e021e */
[----:B------:R-:W-:-:S02]  /*fbc0*/  LEA.HI R84, R84, R19, RZ, 0x3 ;  /* 0x0000001354547211 */ /* 0x000fc400078f18ff */
[----:B------:R-:W1:Y:S01]  /*fbd0*/  LDSM.16.M88.4 R4, [R4+0x10080] ;  /* 0x010080000404783b */ /* 0x000e620000000200 */
[----:B------:R-:W-:Y:S01]  /*fbe0*/  IMAD.WIDE R34, R88, 0x2, R30 ;  /* 0x0000000258227825 */ /* 0x000fe200078e021e */
[----:B------:R-:W-:Y:S02]  /*fbf0*/  LOP3.LUT R84, R84, 0xfffffff8, RZ, 0xc0, !PT ;  /* 0xfffffff854547812 */ /* 0x000fe400078ec0ff */
[----:B------:R1:W1:Y:S01]  /*fc00*/  LDSM.16.M88.4 R64, [R96] ;  /* 0x000000006040783b */ /* 0x0002620000000200 */
[----:B------:R-:W-:Y:S02]  /*fc10*/  LEA.HI R238, R11, R18, RZ, 0x3 ;  /* 0x000000120bee7211 */ /* 0x000fe400078f18ff */
[----:B------:R-:W-:Y:S01]  /*fc20*/  SEL R220, R0, 0xffffffe0, !P2 ;  /* 0xffffffe000dc7807 */ /* 0x000fe20005000000 */
[----:B------:R-:W-:Y:S01]  /*fc30*/  @!PT LDS RZ, [RZ] ;  /* 0x00000000fffff984 */ /* 0x000fe20000000800 */
[----:B------:R-:W-:Y:S01]  /*fc40*/  @!PT LDS RZ, [RZ] ;  /* 0x00000000fffff984 */ /* 0x000fe20000000800 */
[----:B------:R-:W-:Y:S01]  /*fc50*/  @!PT LDS RZ, [RZ] ;  /* 0x00000000fffff984 */ /* 0x000fe20000000800 */
[----:B------:R5:W-:Y:S01]  /*fc60*/  LDGSTS.E.BYPASS.LTC128B.128 [R235+0x4080], [R32.64], !P0 ;  /* 0x0408000020eb7fae */ /* 0x000be2000c101d50 */
[----:B------:R-:W-:Y:S02]  /*fc70*/  ISETP.GE.AND P0, PT, R229, c[0x0][0x1d4], PT ;  /* 0x00007500e5007a0c */ /* 0x000fe40003f06270 */
[----:B------:R-:W-:-:S02]  /*fc80*/  LOP3.LUT R238, R238, 0xfffffff8, RZ, 0xc0, !PT ;  /* 0xfffffff8eeee7812 */ /* 0x000fc400078ec0ff */
[----:B------:R-:W-:Y:S02]  /*fc90*/  LOP3.LUT R2, R8, R9, RZ, 0xfc, !PT ;  /* 0x0000000908027212 */ /* 0x000fe400078efcff */
[----:B------:R-:W-:Y:S02]  /*fca0*/  SHF.R.S32.HI R0, RZ, 0x1f, R3 ;  /* 0x0000001fff007819 */ /* 0x000fe40000011403 */
[----:B------:R-:W-:Y:S02]  /*fcb0*/  SHF.R.S32.HI R93, RZ, 0x1f, R88 ;  /* 0x0000001fff5d7819 */ /* 0x000fe40000011458 */
[----:B------:R-:W-:Y:S02]  /*fcc0*/  SHF.R.S32.HI R91, RZ, 0x1f, R84 ;  /* 0x0000001fff5b7819 */ /* 0x000fe40000011454 */
[----:B------:R-:W-:Y:S02]  /*fcd0*/  SHF.R.S32.HI R89, RZ, 0x1f, R238 ;  /* 0x0000001fff597819 */ /* 0x000fe400000114ee */
[----:B------:R-:W-:-:S02]  /*fce0*/  @P0 LOP3.LUT R16, R16, 0x8, RZ, 0xfc, !PT ;  /* 0x0000000810100812 */ /* 0x000fc400078efcff */
[----:B------:R-:W-:Y:S02]  /*fcf0*/  ISETP.LT.OR P0, PT, R29, 0x1, P0 ;  /* 0x000000011d00780c */ /* 0x000fe40000701670 */
[----:B------:R-:W-:Y:S02]  /*fd00*/  LOP3.LUT R16, R16, 0xfffffffb, RZ, 0xc0, !PT ;  /* 0xfffffffb10107812 */ /* 0x000fe400078ec0ff */
[C---:B------:R-:W-:Y:S02]  /*fd10*/  IADD3 R211, R216.reuse, 0x800, RZ ;  /* 0x00000800d8d37810 */ /* 0x040fe40007ffe0ff */
[----:B------:R-:W-:Y:S01]  /*fd20*/  IADD3 R210, R216, 0x1000, RZ ;  /* 0x00001000d8d27810 */ /* 0x000fe20007ffe0ff */
[----:B-----5:R-:W-:-:S06]  /*fd30*/  IMAD.WIDE R32, R84, 0x2, R30 ;  /* 0x0000000254207825 */ /* 0x020fcc00078e021e */
[----:B------:R1:W-:Y:S01]  /*fd40*/  LDGSTS.E.BYPASS.LTC128B.128 [R235+0x5880], [R34.64], !P0 ;  /* 0x0588000022eb7fae */ /* 0x0003e2000c101d50 */
[----:B------:R-:W-:Y:S01]  /*fd50*/  ISETP.GE.AND P0, PT, R19, c[0x0][0x1d4], PT ;  /* 0x0000750013007a0c */ /* 0x000fe20003f06270 */
[----:B------:R-:W-:-:S12]  /*fd60*/  IMAD.WIDE R30, R238, 0x2, R30 ;  /* 0x00000002ee1e7825 */ /* 0x000fd800078e021e */
[----:B------:R-:W-:Y:S02]  /*fd70*/  @P0 LOP3.LUT R16, R16, 0x4, RZ, 0xfc, !PT ;  /* 0x0000000410100812 */ /* 0x000fe400078efcff */
[----:B------:R-:W-:Y:S02]  /*fd80*/  ISETP.LT.OR P0, PT, R29, 0x1, P0 ;  /* 0x000000011d00780c */ /* 0x000fe40000701670 */
[----:B------:R-:W-:-:S11]  /*fd90*/  LOP3.LUT R16, R16, 0xfffffffd, RZ, 0xc0, !PT ;  /* 0xfffffffd10107812 */ /* 0x000fd600078ec0ff */
[----:B------:R1:W-:Y:S01]  /*fda0*/  LDGSTS.E.BYPASS.LTC128B.128 [R235+0x7080], [R32.64], !P0 ;  /* 0x0708000020eb7fae */ /* 0x0003e2000c101d50 */
[----:B------:R-:W-:-:S13]  /*fdb0*/  ISETP.GE.AND P0, PT, R18, c[0x0][0x1d4], PT ;  /* 0x0000750012007a0c */ /* 0x000fda0003f06270 */
[----:B------:R-:W-:Y:S02]  /*fdc0*/  @P0 LOP3.LUT R16, R16, 0x2, RZ, 0xfc, !PT ;  /* 0x0000000210100812 */ /* 0x000fe400078efcff */
[----:B------:R-:W-:Y:S02]  /*fdd0*/  ISETP.LT.OR P0, PT, R29, 0x1, P0 ;  /* 0x000000011d00780c */ /* 0x000fe40000701670 */
[----:B------:R-:W-:-:S11]  /*fde0*/  LOP3.LUT R16, R16, 0xffffffdf, RZ, 0xc0, !PT ;  /* 0xffffffdf10107812 */ /* 0x000fd600078ec0ff */
[----:B------:R1:W-:Y:S01]  /*fdf0*/  LDGSTS.E.BYPASS.LTC128B.128 [R235+0x8880], [R30.64], !P0 ;  /* 0x088800001eeb7fae */ /* 0x0003e2000c101d50 */
[----:B------:R-:W-:-:S13]  /*fe00*/  ISETP.GT.AND P0, PT, R224, 0x7f, PT ;  /* 0x0000007fe000780c */ /* 0x000fda0003f04270 */
[----:B------:R-:W-:Y:S01]  /*fe10*/  @P0 LOP3.LUT R16, R16, 0x20, RZ, 0xfc, !PT ;  /* 0x0000002010100812 */ /* 0x000fe200078efcff */
[----:B------:R-:W-:Y:S05]  /*fe20*/  @P0 BRA `(.L_x_935) ;  /* 0x0000019000000947 */ /* 0x000fea0003800000 */
[----:B--234-:R-:W-:Y:S05]  /*fe30*/  BRA.DIV ~URZ, `(.L_x_936) ;  /* 0x000089427f007947 */ /* 0x01cfea000b800000 */
[----:B-1----:R1:W2:Y:S04]  /*fe40*/  SHFL.IDX PT, R30, R10, 0x1, 0x181f ;  /* 0x00381f000a1e7f89 */ /* 0x0022a800000e0000 */
[----:B------:R1:W3:Y:S02]  /*fe50*/  SHFL.IDX PT, R9, R28, 0x1, 0x181f ;  /* 0x00381f001c097f89 */ /* 0x0002e400000e0000 */
.L_x_964:
[CC--:B---3--:R-:W-:Y:S02]  /*fe60*/  LEA R16, P0, R88.reuse, R9.reuse, 0x1 ;  /* 0x0000000958107211 */ /* 0x0c8fe400078008ff */
[----:B------:R-:W-:Y:S02]  /*fe70*/  ISETP.GE.AND P2, PT, R229, c[0x0][0x1d4], PT ;  /* 0x00007500e5007a0c */ /* 0x000fe40003f46270 */
[----:B--2---:R-:W-:Y:S02]  /*fe80*/  LEA.HI.X R17, R88, R30, R93, 0x1, P0 ;  /* 0x0000001e58117211 */ /* 0x004fe400000f0c5d */
[----:B-1----:R-:W-:-:S04]  /*fe90*/  LEA R10, P0, R84, R9, 0x1 ;  /* 0x00000009540a7211 */ /* 0x002fc800078008ff */
[----:B------:R-:W-:Y:S02]  /*fea0*/  LEA.HI.X R11, R84, R30, R91, 0x1, P0 ;  /* 0x0000001e540b7211 */ /* 0x000fe400000f0c5b */
[----:B------:R-:W-:-:S04]  /*feb0*/  LEA R32, P0, R3, R9, 0x1 ;  /* 0x0000000903207211 */ /* 0x000fc800078008ff */
[----:B------:R-:W-:Y:S02]  /*fec0*/  LEA.HI.X R33, R3, R30, R0, 0x1, P0 ;  /* 0x0000001e03217211 */ /* 0x000fe400000f0c00 */
[----:B------:R-:W-:Y:S02]  /*fed0*/  ISETP.LT.OR P0, PT, R29, 0x21, P1 ;  /* 0x000000211d00780c */ /* 0x000fe40000f01670 */
[----:B------:R-:W-:-:S11]  /*fee0*/  ISETP.GE.AND P1, PT, R19, c[0x0][0x1d4], PT ;  /* 0x0000750013007a0c */ /* 0x000fd60003f26270 */
[----:B------:R-:W-:Y:S01]  /*fef0*/  @!PT LDS RZ, [RZ] ;  /* 0x00000000fffff984 */ /* 0x000fe20000000800 */
[----:B------:R-:W-:Y:S01]  /*ff00*/  @!PT LDS RZ, [RZ] ;  /* 0x00000000fffff984 */ /* 0x000fe20000000800 */
[----:B------:R-:W-:Y:S01]  /*ff10*/  @!PT LDS RZ, [RZ] ;  /* 0x00000000fffff984 */ /* 0x000fe20000000800 */
[----:B------:R1:W-:Y:S01]  /*ff20*/  LDGSTS.E.BYPASS.LTC128B.128 [R235+0x5080], [R32.64], !P0 ;  /* 0x0508000020eb7fae */ /* 0x0003e2000c101d50 */
[----:B------:R-:W-:-:S04]  /*ff30*/  LEA R8, P0, R238, R9, 0x1 ;  /* 0x00000009ee087211 */ /* 0x000fc800078008ff */
[----:B------:R-:W-:Y:S02]  /*ff40*/  LEA.HI.X R9, R238, R30, R89, 0x1, P0 ;  /* 0x0000001eee097211 */ /* 0x000fe400000f0c59 */
[----:B------:R-:W-:Y:S02]  /*ff50*/  ISETP.LT.OR P0, PT, R29, 0x21, P2 ;  /* 0x000000211d00780c */ /* 0x000fe40001701670 */
[----:B------:R-:W-:-:S11]  /*ff60*/  ISETP.GE.AND P2, PT, R18, c[0x0][0x1d4], PT ;  /* 0x0000750012007a0c */ /* 0x000fd60003f46270 */
[----:B------:R1:W-:Y:S01]  /*ff70*/  LDGSTS.E.BYPASS.LTC128B.128 [R235+0x6880], [R16.64], !P0 ;  /* 0x0688000010eb7fae */ /* 0x0003e2000c101d50 */
[----:B------:R-:W-:-:S13]  /*ff80*/  ISETP.LT.OR P0, PT, R29, 0x21, P1 ;  /* 0x000000211d00780c */ /* 0x000fda0000f01670 */
[----:B------:R1:W-:Y:S01]  /*ff90*/  LDGSTS.E.BYPASS.LTC128B.128 [R235+0x8080], [R10.64], !P0 ;  /* 0x080800000aeb7fae */ /* 0x0003e2000c101d50 */
[----:B------:R-:W-:-:S13]  /*ffa0*/  ISETP.LT.OR P0, PT, R29, 0x21, P2 ;  /* 0x000000211d00780c */ /* 0x000fda0001701670 */
[----:B------:R1:W-:Y:S02]  /*ffb0*/  LDGSTS.E.BYPASS.LTC128B.128 [R235+0x9880], [R8.64], !P0 ;  /* 0x0988000008eb7fae */ /* 0x0003e4000c101d50 */
.L_x_935:
[----:B--234-:R-:W-:Y:S05]  /*ffc0*/  BSYNC B0 ;  /* 0x0000000000007941 */ /* 0x01cfea0003800000 */
.L_x_934:
[----:B------:R-:W0:Y:S01]  /*ffd0*/  LDGDEPBAR ;  /* 0x00000000000079af */ /* 0x000e220000000000 */
[----:B------:R-:W-:Y:S02]  /*ffe0*/  WARPSYNC 0xffffffff ;  /* 0xffffffff00007948 */ /* 0x000fe40003800000 */
[C---:B-1----:R-:W-:Y:S01]  /*fff0*/  HMMA.16816.F32.BF16 R16, R4.reuse, R12, RZ ;  /* 0x0000000c0410723c */ /* 0x042fe200000418ff */
[C---:B------:R-:W-:Y:S01]  /*10000*/  LEA R94, R219.reuse, R218, 0x1 ;  /* 0x000000dadb5e7211 */ /* 0x040fe200078e08ff */
[----:B------:R-:W-:Y:S01]  /*10010*/  LDSM.16.M88.4 R72, [R217+0xf080] ;  /* 0x00f08000d948783b */ /* 0x000fe20000000200 */
[C---:B------:R-:W-:Y:S02]  /*10020*/  LEA R90, R220.reuse, R217, 0x1 ;  /* 0x000000d9dc5a7211 */ /* 0x040fe400078e08ff */
[----:B------:R-:W-:Y:S01]  /*10030*/  LEA R92, R219, R96, 0x1 ;  /* 0x00000060db5c7211 */ /* 0x000fe200078e08ff */
[----:B------:R-:W-:Y:S01]  /*10040*/  LDSM.16.M88.4 R8, [R94] ;  /* 0x000000005e08783b */ /* 0x000fe20000000200 */
[----:B------:R-:W-:Y:S01]  /*10050*/  LEA R209, R220, R216, 0x1 ;  /* 0x000000d8dcd17211 */ /* 0x000fe200078e08ff */
[----:B------:R-:W-:Y:S01]  /*10060*/  HMMA.16816.F32.BF16 R12, R4, R14, RZ ;  /* 0x0000000e040c723c */ /* 0x000fe200000418ff */
[----:B------:R-:W-:Y:S01]  /*10070*/  ISETP.GE.AND P1, PT, R107, 0x31, PT ;  /* 0x000000316b00780c */ /* 0x000fe20003f26270 */
[----:B------:R-:W1:Y:S01]  /*10080*/  LDSM.16.M88.4 R56, [R90+0xa080] ;  /* 0x00a080005a38783b */ /* 0x000e620000000200 */
[----:B------:R-:W-:-:S02]  /*10090*/  IADD3 R208, R216, 0x1800, RZ ;  /* 0x00001800d8d07810 */ /* 0x000fc40007ffe0ff */
[C---:B------:R-:W-:Y:S01]  /*100a0*/  IADD3 R207, R216.reuse, 0x2000, RZ ;  /* 0x00002000d8cf7810 */ /* 0x040fe20007ffe0ff */
[----:B------:R-:W-:Y:S01]  /*100b0*/  LDSM.16.M88.4 R60, [R209] ;  /* 0x00000000d13c783b */ /* 0x000fe20000000200 */
[C---:B------:R-:W-:Y:S01]  /*100c0*/  IADD3 R206, R216.reuse, 0x2800, RZ ;  /* 0x00002800d8ce7810 */ /* 0x040fe20007ffe0ff */
[----:B------:R-:W-:Y:S01]  /*100d0*/  HMMA.16816.F32.BF16 R28, R4, R40, RZ ;  /* 0x00000028041c723c */ /* 0x000fe200000418ff */
[C---:B------:R-:W-:Y:S01]  /*100e0*/  IADD3 R205, R216.reuse, 0x3000, RZ ;  /* 0x00003000d8cd7810 */ /* 0x040fe20007ffe0ff */
[----:B------:R-:W-:Y:S01]  /*100f0*/  LDSM.16.M88.4 R44, [R90+0xa880] ;  /* 0x00a880005a2c783b */ /* 0x000fe20000000200 */
[C---:B------:R-:W-:Y:S02]  /*10100*/  IADD3 R204, R216.reuse, 0x3800, RZ ;  /* 0x00003800d8cc7810 */ /* 0x040fe40007ffe0ff */
[C---:B------:R-:W-:Y:S01]  /*10110*/  IADD3 R203, R216.reuse, 0x4000, RZ ;  /* 0x00004000d8cb7810 */ /* 0x040fe20007ffe0ff */
[----:B------:R-:W-:Y:S01]  /*10120*/  LDSM.16.M88.4 R32, [R90+0xb080] ;  /* 0x00b080005a20783b */ /* 0x000fe20000000200 */
[C---:B------:R-:W-:Y:S01]  /*10130*/  IADD3 R202, R216.reuse, 0x4800, RZ ;  /* 0x00004800d8ca7810 */ /* 0x040fe20007ffe0ff */
[----:B------:R-:W-:Y:S01]  /*10140*/  HMMA.16816.F32.BF16 R16, R64, R48, R16 ;  /* 0x000000304010723c */ /* 0x000fe20000041810 */
[C---:B------:R-:W-:Y:S01]  /*10150*/  IADD3 R201, R216.reuse, 0x5000, RZ ;  /* 0x00005000d8c97810 */ /* 0x040fe20007ffe0ff */
[----:B------:R-:W-:Y:S01]  /*10160*/  LDSM.16.M88.4 R68, [R94+0x8000] ;  /* 0x008000005e44783b */ /* 0x000fe20000000200 */
[----:B------:R-:W-:-:S03]  /*10170*/  IADD3 R200, R216, 0x5800, RZ ;  /* 0x00005800d8c87810 */ /* 0x000fc60007ffe0ff */
[----:B------:R-:W-:Y:S02]  /*10180*/  LDSM.16.M88.4 R76, [R90+0xe080] ;  /* 0x00e080005a4c783b */ /* 0x000fe40000000200 */
[----:B------:R-:W-:Y:S02]  /*10190*/  HMMA.16816.F32.BF16 R12, R64, R50, R12 ;  /* 0x00000032400c723c */ /* 0x000fe4000004180c */
[----:B------:R-:W-:Y:S06]  /*101a0*/  LDSM.16.M88.4 R48, [R217+0xb880] ;  /* 0x00b88000d930783b */ /* 0x000fec0000000200 */
[C---:B------:R-:W-:Y:S08]  /*101b0*/  HMMA.16816.F32.BF16 R40, R4.reuse, R42, RZ ;  /* 0x0000002a0428723c */ /* 0x040ff000000418ff */
[C---:B------:R-:W-:Y:S08]  /*101c0*/  HMMA.16816.F32.BF16 R52, R4.reuse, R20, RZ ;  /* 0x000000140434723c */ /* 0x040ff000000418ff */
[----:B------:R-:W-:Y:S01]  /*101d0*/  HMMA.16816.F32.BF16 R4, R4, R22, RZ ;  /* 0x000000160404723c */ /* 0x000fe200000418ff */
[----:B------:R-:W2:Y:S07]  /*101e0*/  LDSM.16.M88.4 R20, [R92] ;  /* 0x000000005c14783b */ /* 0x000eae0000000200 */
[C---:B-1----:R-:W-:Y:S08]  /*101f0*/  HMMA.16816.F32.BF16 R16, R8.reuse, R56, R16 ;  /* 0x000000380810723c */ /* 0x042ff00000041810 */
[----:B------:R-:W-:Y:S01]  /*10200*/  HMMA.16816.F32.BF16 R12, R8, R58, R12 ;  /* 0x0000003a080c723c */ /* 0x000fe2000004180c */
[----:B------:R-:W-:Y:S07]  /*10210*/  LDSM.16.M88.4 R56, [R216+0x1800] ;  /* 0x00180000d838783b */ /* 0x000fee0000000200 */
[C---:B------:R-:W-:Y:S08]  /*10220*/  HMMA.16816.F32.BF16 R28, R64.reuse, R36, R28 ;  /* 0x00000024401c723c */ /* 0x040ff0000004181c */
[C---:B------:R-:W-:Y:S01]  /*10230*/  HMMA.16816.F32.BF16 R40, R64.reuse, R38, R40 ;  /* 0x000000264028723c */ /* 0x040fe20000041828 */
[----:B------:R-:W-:Y:S07]  /*10240*/  LDSM.16.M88.4 R36, [R209+0x800] ;  /* 0x00080000d124783b */ /* 0x000fee0000000200 */
[C---:B------:R-:W-:Y:S08]  /*10250*/  HMMA.16816.F32.BF16 R52, R64.reuse, R24, R52 ;  /* 0x000000184034723c */ /* 0x040ff00000041834 */
[----:B------:R-:W-:Y:S01]  /*10260*/  HMMA.16816.F32.BF16 R64, R64, R26, R4 ;  /* 0x0000001a4040723c */ /* 0x000fe20000041804 */
[----:B------:R-:W1:Y:S04]  /*10270*/  LDSM.16.M88.4 R4, [R218+0x4000] ;  /* 0x00400000da04783b */ /* 0x000e680000000200 */
[----:B------:R-:W3:Y:S03]  /*10280*/  LDSM.16.M88.4 R24, [R209+0x1000] ;  /* 0x00100000d118783b */ /* 0x000ee60000000200 */
[C---:B--2---:R-:W-:Y:S08]  /*10290*/  HMMA.16816.F32.BF16 R16, R20.reuse, R60, R16 ;  /* 0x0000003c1410723c */ /* 0x044ff00000041810 */
[----:B------:R-:W-:Y:S01]  /*102a0*/  HMMA.16816.F32.BF16 R12, R20, R62, R12 ;  /* 0x0000003e140c723c */ /* 0x000fe2000004180c */
[----:B------:R-:W-:Y:S07]  /*102b0*/  LDSM.16.M88.4 R60, [R90+0xb880] ;  /* 0x00b880005a3c783b */ /* 0x000fee0000000200 */
[C---:B------:R-:W-:Y:S08]  /*102c0*/  HMMA.16816.F32.BF16 R28, R8.reuse, R44, R28 ;  /* 0x0000002c081c723c */ /* 0x040ff0000004181c */
[C---:B------:R-:W-:Y:S01]  /*102d0*/  HMMA.16816.F32.BF16 R40, R8.reuse, R46, R40 ;  /* 0x0000002e0828723c */ /* 0x040fe20000041828 */
[----:B------:R-:W-:Y:S07]  /*102e0*/  LDSM.16.M88.4 R44, [R217+0xc080] ;  /* 0x00c08000d92c783b */ /* 0x000fee0000000200 */
[C---:B------:R-:W-:Y:S08]  /*102f0*/  HMMA.16816.F32.BF16 R52, R8.reuse, R32, R52 ;  /* 0x000000200834723c */ /* 0x040ff00000041834 */
[----:B------:R-:W-:Y:S01]  /*10300*/  HMMA.16816.F32.BF16 R64, R8, R34, R64 ;  /* 0x000000220840723c */ /* 0x000fe20000041840 */
[----:B------:R-:W2:Y:S04]  /*10310*/  LDSM.16.M88.4 R8, [R96+0x4000] ;  /* 0x004000006008783b */ /* 0x000ea80000000200 */
[----:B------:R-:W4:Y:S03]  /*10320*/  LDSM.16.M88.4 R32, [R217+0xc880] ;  /* 0x00c88000d920783b */ /* 0x000f260000000200 */
[C---:B-1----:R-:W-:Y:S08]  /*10330*/  HMMA.16816.F32.BF16 R16, R4.reuse, R48, R16 ;  /* 0x000000300410723c */ /* 0x042ff00000041810 */
[----:B------:R-:W-:Y:S01]  /*10340*/  HMMA.16816.F32.BF16 R12, R4, R50, R12 ;  /* 0x00000032040c723c */ /* 0x000fe2000004180c */
[----:B------:R-:W-:Y:S07]  /*10350*/  LDSM.16.M88.4 R48, [R90+0xc080] ;  /* 0x00c080005a30783b */ /* 0x000fee0000000200 */
[C---:B------:R-:W-:Y:S08]  /*10360*/  HMMA.16816.F32.BF16 R28, R20.reuse, R36, R28 ;  /* 0x00000024141c723c */ /* 0x040ff0000004181c */
[C---:B------:R-:W-:Y:S01]  /*10370*/  HMMA.16816.F32.BF16 R40, R20.reuse, R38, R40 ;  /* 0x000000261428723c */ /* 0x040fe20000041828 */
[----:B------:R-:W-:Y:S07]  /*10380*/  LDSM.16.M88.4 R36, [R216+0x2000] ;  /* 0x00200000d824783b */ /* 0x000fee0000000200 */
[C---:B---3--:R-:W-:Y:S08]  /*10390*/  HMMA.16816.F32.BF16 R52, R20.reuse, R24, R52 ;  /* 0x000000181434723c */ /* 0x048ff00000041834 */
        /* <DEDUP_REMOVED lines=9> */
[C---:B----4-:R-:W-:Y:S08]  /*10430*/  HMMA.16816.F32.BF16 R52, R4.reuse, R32, R52 ;  /* 0x000000200434723c */ /* 0x050ff00000041834 */
[----:B------:R-:W-:Y:S01]  /*10440*/  HMMA.16816.F32.BF16 R64, R4, R34, R64 ;  /* 0x000000220440723c */ /* 0x000fe20000041840 */
[----:B------:R-:W-:Y:S04]  /*10450*/  LDSM.16.M88.4 R32, [R92+0x4000] ;  /* 0x004000005c20783b */ /* 0x000fe80000000200 */
[----:B------:R-:W2:Y:S03]  /*10460*/  LDSM.16.M88.4 R4, [R209+0x1800] ;  /* 0x00180000d104783b */ /* 0x000ea60000000200 */
        /* <DEDUP_REMOVED lines=8> */
[----:B------:R-:W-:Y:S04]  /*104f0*/  LDSM.16.M88.4 R24, [R218+0x8000] ;  /* 0x00800000da18783b */ /* 0x000fe80000000200 */
[----:B------:R-:W1:Y:S03]  /*10500*/  LDSM.16.M88.4 R8, [R217+0xd080] ;  /* 0x00d08000d908783b */ /* 0x000e660000000200 */
        /* <DEDUP_REMOVED lines=9> */
[----:B------:R-:W3:Y:S03]  /*105a0*/  LDSM.16.M88.4 R44, [R217+0xe080] ;  /* 0x00e08000d92c783b */ /* 0x000ee60000000200 */
        /* <DEDUP_REMOVED lines=9> */
[----:B------:R-:W4:Y:S03]  /*10640*/  LDSM.16.M88.4 R36, [R216+0x3800] ;  /* 0x00380000d824783b */ /* 0x000f260000000200 */
[C---:B--2---:R-:W-:Y:S08]  /*10650*/  HMMA.16816.F32.BF16 R16, R4.reuse, R20, R16 ;  /* 0x000000140410723c */ /* 0x044ff00000041810 */
[----:B------:R-:W-:Y:S01]  /*10660*/  HMMA.16816.F32.BF16 R12, R4, R22, R12 ;  /* 0x00000016040c723c */ /* 0x000fe2000004180c */
[----:B------:R-:W2:Y:S07]  /*10670*/  LDSM.16.M88.4 R20, [R209+0x3000] ;  /* 0x00300000d114783b */ /* 0x000eae0000000200 */
[C---:B------:R-:W-:Y:S08]  /*10680*/  HMMA.16816.F32.BF16 R28, R24.reuse, R48, R28 ;  /* 0x00000030181c723c */ /* 0x040ff0000004181c */
[C---:B------:R-:W-:Y:S01]  /*10690*/  HMMA.16816.F32.BF16 R40, R24.reuse, R50, R40 ;  /* 0x000000321828723c */ /* 0x040fe20000041828 */
[----:B------:R-:W-:Y:S07]  /*106a0*/  LDSM.16.M88.4 R48, [R218+0xc000] ;  /* 0x00c00000da30783b */ /* 0x000fee0000000200 */
[C---:B---3--:R-:W-:Y:S08]  /*106b0*/  HMMA.16816.F32.BF16 R52, R24.reuse, R44, R52 ;  /* 0x0000002c1834723c */ /* 0x048ff00000041834 */
[----:B------:R-:W-:Y:S01]  /*106c0*/  HMMA.16816.F32.BF16 R64, R24, R46, R64 ;  /* 0x0000002e1840723c */ /* 0x000fe20000041840 */
[----:B------:R-:W3:Y:S04]  /*106d0*/  LDSM.16.M88.4 R24, [R90+0xd880] ;  /* 0x00d880005a18783b */ /* 0x000ee80000000200 */
[----:B------:R-:W-:Y:S03]  /*106e0*/  LDSM.16.M88.4 R44, [R216+0x4800] ;  /* 0x00480000d82c783b */ /* 0x000fe60000000200 */
[C---:B-1----:R-:W-:Y:S08]  /*106f0*/  HMMA.16816.F32.BF16 R16, R68.reuse, R32, R16 ;  /* 0x000000204410723c */ /* 0x042ff00000041810 */
[----:B------:R-:W-:Y:S01]  /*10700*/  HMMA.16816.F32.BF16 R12, R68, R34, R12 ;  /* 0x00000022440c723c */ /* 0x000fe2000004180c */
[----:B------:R-:W-:Y:S07]  /*10710*/  LDSM.16.M88.4 R32, [R216+0x5000] ;  /* 0x00500000d820783b */ /* 0x000fee0000000200 */
[C---:B----4-:R-:W-:Y:S08]  /*10720*/  HMMA.16816.F32.BF16 R28, R4.reuse, R36, R28 ;  /* 0x00000024041c723c */ /* 0x050ff0000004181c */
        /* <DEDUP_REMOVED lines=8> */
[----:B------:R-:W-:Y:S07]  /*107b0*/  LDSM.16.M88.4 R20, [R90+0xe880] ;  /* 0x00e880005a14783b */ /* 0x000fee0000000200 */
[C---:B---3--:R-:W-:Y:S08]  /*107c0*/  HMMA.16816.F32.BF16 R28, R68.reuse, R24, R28 ;  /* 0x00000018441c723c */ /* 0x048ff0000004181c */
[C---:B------:R-:W-:Y:S01]  /*107d0*/  HMMA.16816.F32.BF16 R40, R68.reuse, R26, R40 ;  /* 0x0000001a4428723c */ /* 0x040fe20000041828 */
[----:B------:R-:W2:Y:S07]  /*107e0*/  LDSM.16.M88.4 R24, [R94+0xc000] ;  /* 0x00c000005e18783b */ /* 0x000eae0000000200 */
[----:B------:R-:W-:Y:S08]  /*107f0*/  HMMA.16816.F32.BF16 R52, R68, R76, R52 ;  /* 0x0000004c4434723c */ /* 0x000ff00000041834 */
[C---:B-1----:R-:W-:Y:S08]  /*10800*/  HMMA.16816.F32.BF16 R16, R48.reuse, R4, R16 ;  /* 0x000000043010723c */ /* 0x042ff00000041810 */
[----:B------:R-:W-:Y:S01]  /*10810*/  HMMA.16816.F32.BF16 R12, R48, R6, R12 ;  /* 0x00000006300c723c */ /* 0x000fe2000004180c */
[----:B------:R-:W-:Y:S07]  /*10820*/  LDSM.16.M88.4 R4, [R209+0x4800] ;  /* 0x00480000d104783b */ /* 0x000fee0000000200 */
[----:B------:R-:W-:Y:S01]  /*10830*/  HMMA.16816.F32.BF16 R68, R68, R78, R64 ;  /* 0x0000004e4444723c */ /* 0x000fe20000041840 */
[----:B------:R-:W-:Y:S07]  /*10840*/  LDSM.16.M88.4 R64, [R90+0xf080] ;  /* 0x00f080005a40783b */ /* 0x000fee0000000200 */
[C---:B------:R-:W-:Y:S08]  /*10850*/  HMMA.16816.F32.BF16 R16, R36.reuse, R44, R16 ;  /* 0x0000002c2410723c */ /* 0x040ff00000041810 */
[----:B------:R-:W-:Y:S01]  /*10860*/  HMMA.16816.F32.BF16 R12, R36, R46, R12 ;  /* 0x0000002e240c723c */ /* 0x000fe2000004180c */
[----:B------:R-:W1:Y:S07]  /*10870*/  LDSM.16.M88.4 R44, [R217+0xf880] ;  /* 0x00f88000d92c783b */ /* 0x000e6e0000000200 */
[C---:B----4-:R-:W-:Y:S08]  /*10880*/  HMMA.16816.F32.BF16 R28, R60.reuse, R8, R28 ;  /* 0x000000083c1c723c */ /* 0x050ff0000004181c */
[C---:B------:R-:W-:Y:S01]  /*10890*/  HMMA.16816.F32.BF16 R40, R60.reuse, R10, R40 ;  /* 0x0000000a3c28723c */ /* 0x040fe20000041828 */
[----:B------:R-:W3:Y:S07]  /*108a0*/  LDSM.16.M88.4 R8, [R92+0xc000] ;  /* 0x00c000005c08783b */ /* 0x000eee0000000200 */
[C---:B------:R-:W-:Y:S08]  /*108b0*/  HMMA.16816.F32.BF16 R52, R60.reuse, R56, R52 ;  /* 0x000000383c34723c */ /* 0x040ff00000041834 */
[----:B------:R-:W-:Y:S08]  /*108c0*/  HMMA.16816.F32.BF16 R68, R60, R58, R68 ;  /* 0x0000003a3c44723c */ /* 0x000ff00000041844 */
[C---:B--2---:R-:W-:Y:S08]  /*108d0*/  HMMA.16816.F32.BF16 R16, R24.reuse, R20, R16 ;  /* 0x000000141810723c */ /* 0x044ff00000041810 */
[----:B------:R-:W-:Y:S01]  /*108e0*/  HMMA.16816.F32.BF16 R12, R24, R22, R12 ;  /* 0x00000016180c723c */ /* 0x000fe2000004180c */
[----:B------:R-:W2:Y:S07]  /*108f0*/  LDSM.16.M88.4 R20, [R216+0x5800] ;  /* 0x00580000d814783b */ /* 0x000eae0000000200 */
[C---:B------:R-:W-:Y:S08]  /*10900*/  HMMA.16816.F32.BF16 R28, R48.reuse, R72, R28 ;  /* 0x00000048301c723c */ /* 0x040ff0000004181c */
[C---:B------:R-:W-:Y:S08]  /*10910*/  HMMA.16816.F32.BF16 R40, R48.reuse, R74, R40 ;  /* 0x0000004a3028723c */ /* 0x040ff00000041828 */
[C---:B-1----:R-:W-:Y:S01]  /*10920*/  HMMA.16816.F32.BF16 R56, R48.reuse, R44, R52 ;  /* 0x0000002c3038723c */ /* 0x042fe20000041834 */
[----:B------:R-:W-:Y:S07]  /*10930*/  LDSM.16.M88.4 R52, [R209+0x5000] ;  /* 0x00500000d134783b */ /* 0x000fee0000000200 */
[----:B------:R-:W-:Y:S08]  /*10940*/  HMMA.16816.F32.BF16 R68, R48, R46, R68 ;  /* 0x0000002e3044723c */ /* 0x000ff00000041844 */
[C---:B---3--:R-:W-:Y:S08]  /*10950*/  HMMA.16816.F32.BF16 R16, R8.reuse, R4, R16 ;  /* 0x000000040810723c */ /* 0x048ff00000041810 */
[----:B------:R-:W-:Y:S01]  /*10960*/  HMMA.16816.F32.BF16 R12, R8, R6, R12 ;  /* 0x00000006080c723c */ /* 0x000fe2000004180c */
[----:B------:R-:W1:Y:S07]  /*10970*/  LDSM.16.M88.4 R4, [R90+0xf880] ;  /* 0x00f880005a04783b */ /* 0x000e6e0000000200 */
[C---:B------:R-:W-:Y:S08]  /*10980*/  HMMA.16816.F32.BF16 R28, R36.reuse, R32, R28 ;  /* 0x00000020241c723c */ /* 0x040ff0000004181c */
[----:B------:R-:W-:Y:S01]  /*10990*/  HMMA.16816.F32.BF16 R40, R36, R34, R40 ;  /* 0x000000222428723c */ /* 0x000fe20000041828 */
[----:B------:R-:W-:-:S02]  /*109a0*/  FMUL.FTZ R16, R16, c[0x0][0x320] ;  /* 0x0000c80010107a20 */ /* 0x000fc40000410000 */
[----:B------:R-:W-:Y:S02]  /*109b0*/  FMUL.FTZ R33, R17, c[0x0][0x320] ;  /* 0x0000c80011217a20 */ /* 0x000fe40000410000 */
[----:B------:R3:W4:Y:S03]  /*109c0*/  MUFU.TANH R32, R16 ;  /* 0x0000001000207308 */ /* 0x0007260000002400 */
[C---:B--2---:R-:W-:Y:S01]  /*109d0*/  HMMA.16816.F32.BF16 R56, R36.reuse, R20, R56 ;  /* 0x000000142438723c */ /* 0x044fe20000041838 */
[----:B------:R-:W-:Y:S02]  /*109e0*/  FMUL.FTZ R12, R12, c[0x0][0x320] ;  /* 0x0000c8000c0c7a20 */ /* 0x000fe40000410000 */
[----:B------:R-:W-:Y:S02]  /*109f0*/  FMUL.FTZ R13, R13, c[0x0][0x320] ;  /* 0x0000c8000d0d7a20 */ /* 0x000fe40000410000 */
[----:B------:R-:W-:Y:S01]  /*10a00*/  FMUL.FTZ R14, R14, c[0x0][0x320] ;  /* 0x0000c8000e0e7a20 */ /* 0x000fe20000410000 */
[----:B------:R-:W2:Y:S01]  /*10a10*/  MUFU.TANH R33, R33 ;  /* 0x0000002100217308 */ /* 0x000ea20000002400 */
[----:B------:R-:W-:Y:S01]  /*10a20*/  FMUL.FTZ R20, R18, c[0x0][0x320] ;  /* 0x0000c80012147a20 */ /* 0x000fe20000410000 */
[----:B------:R-:W-:Y:S01]  /*10a30*/  HMMA.16816.F32.BF16 R68, R36, R22, R68 ;  /* 0x000000162444723c */ /* 0x000fe20000041844 */
[----:B------:R-:W-:-:S02]  /*10a40*/  FMUL.FTZ R21, R19, c[0x0][0x320] ;  /* 0x0000c80013157a20 */ /* 0x000fc40000410000 */
[----:B---3--:R-:W3:Y:S03]  /*10a50*/  LDSM.16.M88.4 R16, [R209+0x5800] ;  /* 0x00580000d110783b */ /* 0x008ee60000000200 */
[----:B------:R-:W1:Y:S01]  /*10a60*/  MUFU.TANH R20, R20 ;  /* 0x0000001400147308 */ /* 0x000e620000002400 */
[----:B------:R-:W-:-:S04]  /*10a70*/  DEPBAR.LE SB0, 0x0 ;  /* 0x000080000000791a */ /* 0x000fc80000000000 */
[C---:B------:R-:W-:Y:S03]  /*10a80*/  HMMA.16816.F32.BF16 R28, R24.reuse, R64, R28 ;  /* 0x00000040181c723c */ /* 0x040fe6000004181c */
[----:B------:R-:W2:Y:S05]  /*10a90*/  MUFU.TANH R21, R21 ;  /* 0x0000001500157308 */ /* 0x000eaa0000002400 */
[C---:B------:R-:W-:Y:S03]  /*10aa0*/  HMMA.16816.F32.BF16 R40, R24.reuse, R66, R40 ;  /* 0x000000421828723c */ /* 0x040fe60000041828 */
[----:B------:R-:W2:Y:S05]  /*10ab0*/  MUFU.TANH R12, R12 ;  /* 0x0000000c000c7308 */ /* 0x000eaa0000002400 */
[C---:B-1----:R-:W-:Y:S03]  /*10ac0*/  HMMA.16816.F32.BF16 R56, R24.reuse, R4, R56 ;  /* 0x000000041838723c */ /* 0x042fe60000041838 */
[----:B------:R-:W1:Y:S04]  /*10ad0*/  MUFU.TANH R13, R13 ;  /* 0x0000000d000d7308 */ /* 0x000e680000002400 */
[----:B------:R-:W-:Y:S01]  /*10ae0*/  FMUL.FTZ R4, R15, c[0x0][0x320] ;  /* 0x0000c8000f047a20 */ /* 0x000fe20000410000 */
[----:B------:R-:W-:Y:S03]  /*10af0*/  HMMA.16816.F32.BF16 R68, R24, R6, R68 ;  /* 0x000000061844723c */ /* 0x000fe60000041844 */
[----:B------:R-:W1:Y:S05]  /*10b00*/  MUFU.TANH R14, R14 ;  /* 0x0000000e000e7308 */ /* 0x000e6a0000002400 */
[C---:B------:R-:W-:Y:S03]  /*10b10*/  HMMA.16816.F32.BF16 R28, R8.reuse, R52, R28 ;  /* 0x00000034081c723c */ /* 0x040fe6000004181c */
[----:B------:R-:W1:Y:S05]  /*10b20*/  MUFU.TANH R4, R4 ;  /* 0x0000000400047308 */ /* 0x000e6a0000002400 */
[C---:B------:R-:W-:Y:S08]  /*10b30*/  HMMA.16816.F32.BF16 R40, R8.reuse, R54, R40 ;  /* 0x000000360828723c */ /* 0x040ff00000041828 */
[C---:B---3--:R-:W-:Y:S08]  /*10b40*/  HMMA.16816.F32.BF16 R56, R8.reuse, R16, R56 ;  /* 0x000000100838723c */ /* 0x048ff00000041838 */
[----:B------:R-:W-:Y:S01]  /*10b50*/  HMMA.16816.F32.BF16 R68, R8, R18, R68 ;  /* 0x000000120844723c */ /* 0x000fe20000041844 */
[----:B------:R-:W-:-:S02]  /*10b60*/  FMUL.FTZ R15, R28, c[0x0][0x320] ;  /* 0x0000c8001c0f7a20 */ /* 0x000fc40000410000 */
[----:B------:R-:W-:Y:S02]  /*10b70*/  FMUL.FTZ R5, R29, c[0x0][0x320] ;  /* 0x0000c8001d057a20 */ /* 0x000fe40000410000 */
[----:B------:R-:W-:Y:S02]  /*10b80*/  FMUL.FTZ R6, R30, c[0x0][0x320] ;  /* 0x0000c8001e067a20 */ /* 0x000fe40000410000 */
[----:B------:R-:W-:Y:S01]  /*10b90*/  FMUL.FTZ R31, R31, c[0x0][0x320] ;  /* 0x0000c8001f1f7a20 */ /* 0x000fe20000410000 */
[----:B------:R-:W3:Y:S01]  /*10ba0*/  MUFU.TANH R15, R15 ;  /* 0x0000000f000f7308 */ /* 0x000ee20000002400 */
        /* <DEDUP_REMOVED lines=12> */
[----:B------:R-:W-:Y:S02]  /*10c70*/  FMUL.FTZ R70, R70, c[0x0][0x320] ;  /* 0x0000c80046467a20 */ /* 0x000fe40000410000 */
[----:B------:R-:W-:Y:S01]  /*10c80*/  FMUL.FTZ R71, R71, c[0x0][0x320] ;  /* 0x0000c80047477a20 */ /* 0x000fe20000410000 */
[----:B------:R1:W1:Y:S08]  /*10c90*/  MUFU.TANH R17, R31 ;  /* 0x0000001f00117308 */ /* 0x0002700000002400 */
[----:B------:R-:W1:Y:S08]  /*10ca0*/  MUFU.TANH R16, R16 ;  /* 0x0000001000107308 */ /* 0x000e700000002400 */
[----:B------:R-:W1:Y:S08]  /*10cb0*/  MUFU.TANH R7, R7 ;  /* 0x0000000700077308 */ /* 0x000e700000002400 */
[----:B------:R-:W1:Y:S08]  /*10cc0*/  MUFU.TANH R22, R22 ;  /* 0x0000001600167308 */ /* 0x000e700000002400 */
        /* <DEDUP_REMOVED lines=10> */
[----:B------:R-:W-:Y:S05]  /*10d70*/  @!P1 BRA `(.L_x_937) ;  /* 0x0000044000009947 */ /* 0x000fea0003800000 */
[----:B--234-:R-:W-:Y:S01]  /*10d80*/  ISETP.NE.AND P0, PT, R231, 0x1, PT ;  /* 0x00000001e700780c */ /* 0x01cfe20003f05270 */
[----:B------:R-:W-:Y:S01]  /*10d90*/  IMAD.MOV.U32 R233, RZ, RZ, RZ ;  /* 0x000000ffffe97224 */ /* 0x000fe200078e00ff */
[----:B------:R-:W-:-:S04]  /*10da0*/  IADD3 R234, R228, R85, R225 ;  /* 0x00000055e4ea7210 */ /* 0x000fc80007ffe0e1 */
[----:B------:R-:W-:-:S05]  /*10db0*/  IADD3 R234, R234, -0x30, RZ ;  /* 0xffffffd0eaea7810 */ /* 0x000fca0007ffe0ff */
        /* <DEDUP_REMOVED lines=8> */
[----:B------:R-:W-:Y:S01]  /*10e40*/  IMAD.MOV R9, RZ, RZ, -R9 ;  /* 0x000000ffff097224 */ /* 0x000fe200078e0a09 */
[----:B------:R-:W-:Y:S01]  /*10e50*/  IADD3 R80, -R80, 0x30, RZ ;  /* 0x0000003050507810 */ /* 0x000fe20007ffe1ff */
[----:B------:R-:W-:Y:S01]  /*10e60*/  BSSY B0, `(.L_x_938) ;  /* 0x0000022000007945 */ /* 0x000fe20003800000 */
[----:B------:R-:W-:Y:S01]  /*10e70*/  ISETP.GE.AND P2, PT, R229, c[0x0][0x1d4], PT ;  /* 0x00007500e5007a0c */ /* 0x000fe20003f46270 */
[----:B------:R-:W-:-:S04]  /*10e80*/  IMAD R234, R9, c[0x0][0x2b8], R234 ;  /* 0x0000ae0009ea7a24 */ /* 0x000fc800078e02ea */
[----:B------:R-:W-:Y:S01]  /*10e90*/  IMAD.WIDE.U32 R10, R234, c[0x0][0x1e0], RZ ;  /* 0x00007800ea0a7a25 */ /* 0x000fe200078e00ff */
[----:B------:R-:W-:-:S03]  /*10ea0*/  SHF.R.S32.HI R9, RZ, 0x1f, R234 ;  /* 0x0000001fff097819 */ /* 0x000fc600000114ea */
[----:B------:R-:W-:Y:S02]  /*10eb0*/  IMAD.MOV.U32 R24, RZ, RZ, R10 ;  /* 0x000000ffff187224 */ /* 0x000fe400078e000a */
[----:B------:R-:W-:-:S04]  /*10ec0*/  IMAD R9, R9, c[0x0][0x1e0], RZ ;  /* 0x0000780009097a24 */ /* 0x000fc800078e02ff */
[----:B------:R-:W-:-:S04]  /*10ed0*/  IMAD R9, R234, c[0x0][0x1e4], R9 ;  /* 0x00007900ea097a24 */ /* 0x000fc800078e0209 */
[----:B------:R-:W-:Y:S01]  /*10ee0*/  IMAD.IADD R25, R11, 0x1, R9 ;  /* 0x000000010b197824 */ /* 0x000fe200078e0209 */
[----:B--2---:R-:W-:-:S03]  /*10ef0*/  SHF.R.S32.HI R9, RZ, 0x1f, R233 ;  /* 0x0000001fff097819 */ /* 0x004fc600000114e9 */
[----:B------:R-:W-:-:S04]  /*10f00*/  IMAD.WIDE.U32 R18, R233, c[0x0][0x1f0], R24 ;  /* 0x00007c00e9127a25 */ /* 0x000fc800078e0018 */
[----:B------:R-:W-:Y:S01]  /*10f10*/  IMAD R10, R9, c[0x0][0x1f0], RZ ;  /* 0x00007c00090a7a24 */ /* 0x000fe200078e02ff */
[----:B------:R-:W-:-:S03]  /*10f20*/  IADD3 R9, P0, R86, R18, RZ ;  /* 0x0000001256097210 */ /* 0x000fc60007f1e0ff */
[----:B------:R-:W-:-:S05]  /*10f30*/  IMAD R10, R233, c[0x0][0x1f4], R10 ;  /* 0x00007d00e90a7a24 */ /* 0x000fca00078e020a */
[----:B------:R-:W-:Y:S02]  /*10f40*/  IADD3.X R18, R81, R19, R10, P0, !PT ;  /* 0x0000001351127210 */ /* 0x000fe400007fe40a */
[----:B------:R-:W-:-:S04]  /*10f50*/  LEA R10, P0, R9, c[0x0][0x1c8], 0x1 ;  /* 0x00007200090a7a11 */ /* 0x000fc800078008ff */
[----:B------:R-:W-:Y:S01]  /*10f60*/  LEA.HI.X R9, R9, c[0x0][0x1cc], R18, 0x1, P0 ;  /* 0x0000730009097a11 */ /* 0x000fe200000f0c12 */
[----:B------:R2:W3:Y:S01]  /*10f70*/  SHFL.IDX PT, R11, R10, RZ, 0x181f ;  /* 0x00181fff0a0b7589 */ /* 0x0004e200000e0000 */
[----:B------:R-:W-:-:S03]  /*10f80*/  ISETP.GE.AND P0, PT, R80, 0x1, PT ;  /* 0x000000015000780c */ /* 0x000fc60003f06270 */
[----:B------:R2:W4:Y:S10]  /*10f90*/  SHFL.IDX PT, R18, R9, RZ, 0x181f ;  /* 0x00181fff09127589 */ /* 0x00053400000e0000 */
[----:B------:R-:W-:Y:S05]  /*10fa0*/  @!P0 BRA `(.L_x_939) ;  /* 0x000000d000008947 */ /* 0x000fea0003800000 */
[----:B---3--:R-:W-:-:S04]  /*10fb0*/  LEA R28, P0, R3, R11, 0x1 ;  /* 0x0000000b031c7211 */ /* 0x008fc800078008ff */
[----:B----4-:R-:W-:Y:S02]  /*10fc0*/  LEA.HI.X R29, R3, R18, R0, 0x1, P0 ;  /* 0x00000012031d7211 */ /* 0x010fe400000f0c00 */
        /* <DEDUP_REMOVED lines=9> */
[----:B-1----:R-:W-:-:S05]  /*11060*/  LEA.HI.X R31, R238, R18, R89, 0x1, P0 ;  /* 0x00000012ee1f7211 */ /* 0x002fca00000f0c59 */
[----:B------:R3:W-:Y:S04]  /*11070*/  LDGSTS.E.BYPASS.LTC128B.128 [R235+0xe880], [R30.64], !P4 ;  /* 0x0e8800001eeb7fae */ /* 0x0007e8000e101d50 */
.L_x_939:
[----:B------:R-:W-:Y:S05]  /*11080*/  BSYNC B0 ;  /* 0x0000000000007941 */ /* 0x000fea0003800000 */
.L_x_938:
[----:B------:R-:W-:Y:S01]  /*11090*/  ISETP.GE.AND P0, PT, R80, 0x21, PT ;  /* 0x000000215000780c */ /* 0x000fe20003f06270 */
[----:B--2---:R-:W2:Y:S01]  /*110a0*/  SHFL.IDX PT, R9, R9, 0x1, 0x181f ;  /* 0x00381f0009097f89 */ /* 0x004ea200000e0000 */
[----:B------:R-:W-:Y:S03]  /*110b0*/  BSSY B0, `(.L_x_937) ;  /* 0x0000010000007945 */ /* 0x000fe60003800000 */
[----:B---3--:R3:W4:Y:S08]  /*110c0*/  SHFL.IDX PT, R11, R10, 0x1, 0x181f ;  /* 0x00381f000a0b7f89 */ /* 0x00873000000e0000 */
[----:B------:R-:W-:Y:S05]  /*110d0*/  @!P0 BRA `(.L_x_940) ;  /* 0x000000d000008947 */ /* 0x000fea0003800000 */
[----:B----4-:R-:W-:-:S04]  /*110e0*/  LEA R18, P0, R3, R11, 0x1 ;  /* 0x0000000b03127211 */ /* 0x010fc800078008ff */
[----:B--2---:R-:W-:Y:S02]  /*110f0*/  LEA.HI.X R19, R3, R9, R0, 0x1, P0 ;  /* 0x0000000903137211 */ /* 0x004fe400000f0c00 */
[----:B------:R-:W-:-:S03]  /*11100*/  LEA R24, P0, R88, R11, 0x1 ;  /* 0x0000000b58187211 */ /* 0x000fc600078008ff */
[----:B------:R-:W-:Y:S01]  /*11110*/  @!PT LDS RZ, [RZ] ;  /* 0x00000000fffff984 */ /* 0x000fe20000000800 */
[----:B------:R2:W-:Y:S01]  /*11120*/  LDGSTS.E.BYPASS.LTC128B.128 [R235+0xb080], [R18.64], !P6 ;  /* 0x0b08000012eb7fae */ /* 0x0005e2000f101d50 */
[----:B------:R-:W-:Y:S02]  /*11130*/  LEA.HI.X R25, R88, R9, R93, 0x1, P0 ;  /* 0x0000000958197211 */ /* 0x000fe400000f0c5d */
[----:B------:R-:W-:-:S03]  /*11140*/  LEA R26, P0, R84, R11, 0x1 ;  /* 0x0000000b541a7211 */ /* 0x000fc600078008ff */
[----:B------:R2:W-:Y:S01]  /*11150*/  LDGSTS.E.BYPASS.LTC128B.128 [R235+0xc880], [R24.64], !P2 ;  /* 0x0c88000018eb7fae */ /* 0x0005e2000d101d50 */
[----:B------:R-:W-:Y:S02]  /*11160*/  LEA.HI.X R27, R84, R9, R91, 0x1, P0 ;  /* 0x00000009541b7211 */ /* 0x000fe400000f0c5b */
[----:B---3--:R-:W-:-:S03]  /*11170*/  LEA R10, P0, R238, R11, 0x1 ;  /* 0x0000000bee0a7211 */ /* 0x008fc600078008ff */
[----:B------:R2:W-:Y:S01]  /*11180*/  LDGSTS.E.BYPASS.LTC128B.128 [R235+0xe080], [R26.64], !P5 ;  /* 0x0e0800001aeb7fae */ /* 0x0005e2000e901d50 */
[----:B------:R-:W-:-:S05]  /*11190*/  LEA.HI.X R11, R238, R9, R89, 0x1, P0 ;  /* 0x00000009ee0b7211 */ /* 0x000fca00000f0c59 */
[----:B------:R2:W-:Y:S04]  /*111a0*/  LDGSTS.E.BYPASS.LTC128B.128 [R235+0xf880], [R10.64], !P4 ;  /* 0x0f8800000aeb7fae */ /* 0x0005e8000e101d50 */
.L_x_940:
[----:B------:R-:W-:Y:S05]  /*111b0*/  BSYNC B0 ;  /* 0x0000000000007941 */ /* 0x000fea0003800000 */
.L_x_937:
[----:B--234-:R-:W-:Y:S01]  /*111c0*/  LOP3.LUT R3, R82, 0xffffffe0, RZ, 0xc0, !PT ;  /* 0xffffffe052037812 */ /* 0x01cfe200078ec0ff */
[----:B------:R-:W-:Y:S01]  /*111d0*/  IMAD.SHL.U32 R215, R2, 0x2, RZ ;  /* 0x0000000202d77824 */ /* 0x000fe200078e00ff */
[----:B------:R-:W0:Y:S03]  /*111e0*/  LDGDEPBAR ;  /* 0x00000000000079af */ /* 0x000e260000000000 */
[----:B------:R-:W-:Y:S01]  /*111f0*/  IMAD.IADD R3, R224, 0x1, -R3 ;  /* 0x00000001e0037824 */ /* 0x000fe200078e0a03 */
[----:B------:R-:W-:Y:S01]  /*11200*/  LDSM.16.MT88.4 R148, [R215+0x4080] ;  /* 0x00408000d794783b */ /* 0x000fe20000004200 */
[--C-:B------:R-:W-:Y:S02]  /*11210*/  IMAD R214, R221, 0x2, R215.reuse ;  /* 0x00000002ddd67824 */ /* 0x100fe400078e02d7 */
[C---:B------:R-:W-:Y:S01]  /*11220*/  IMAD R213, R219.reuse, 0x2, R215 ;  /* 0x00000002dbd57824 */ /* 0x040fe200078e02d7 */
[----:B------:R-:W-:Y:S01]  /*11230*/  SHF.R.S32.HI R0, RZ, 0x1f, R3 ;  /* 0x0000001fff007819 */ /* 0x000fe20000011403 */
[----:B------:R-:W-:Y:S01]  /*11240*/  IMAD R212, R219, 0x2, R214 ;  /* 0x00000002dbd47824 */ /* 0x000fe200078e02d6 */
[----:B------:R-:W-:Y:S02]  /*11250*/  LDSM.16.MT88.4 R140, [R214+0x4080] ;  /* 0x00408000d68c783b */ /* 0x000fe40000004200 */
[----:B------:R-:W-:-:S02]  /*11260*/  LEA.HI R0, R0, R3, RZ, 0x2 ;  /* 0x0000000300007211 */ /* 0x000fc400078f10ff */
[----:B------:R-:W-:Y:S02]  /*11270*/  LDSM.16.MT88.4 R132, [R213+0x4080] ;  /* 0x00408000d584783b */ /* 0x000fe40000004200 */
[----:B------:R-:W-:Y:S02]  /*11280*/  LOP3.LUT R0, R0, 0x7ffffffc, RZ, 0xc0, !PT ;  /* 0x7ffffffc00007812 */ /* 0x000fe400078ec0ff */
[----:B-1----:R-:W-:Y:S03]  /*11290*/  LDSM.16.MT88.4 R40, [R215+0x5880] ;  /* 0x00588000d728783b */ /* 0x002fe60000004200 */
        /* <DEDUP_REMOVED lines=10> */
[----:B------:R-:W-:Y:S03]  /*11340*/  LDSM.16.MT88.4 R88, [R213+0x7080] ;  /* 0x00708000d558783b */ /* 0x000fe60000004200 */
[----:B------:R-:W-:Y:S01]  /*11350*/  FSEL R21, R21, -INF , P0 ;  /* 0xff80000015157808 */ /* 0x000fe20000000000 */
[----:B------:R-:W-:Y:S01]  /*11360*/  LDSM.16.MT88.4 R96, [R212+0x7080] ;  /* 0x00708000d460783b */ /* 0x000fe20000004200 */
[----:B------:R-:W-:Y:S02]  /*11370*/  FSEL R33, R33, -INF , P0 ;  /* 0xff80000021217808 */ /* 0x000fe40000000000 */
[----:B------:R-:W-:Y:S01]  /*11380*/  ISETP.GT.AND P0, PT, R83, 0x8, PT ;  /* 0x000000085300780c */ /* 0x000fe20003f04270 */
        /* <DEDUP_REMOVED lines=18> */
[----:B------:R-:W-:Y:S02]  /*114b0*/  FMNMX.FTZ R5, R32, R33, !PT ;  /* 0x0000002120057209 */ /* 0x000fe40007810000 */
[----:B------:R-:W-:Y:S02]  /*114c0*/  FSEL R17, R17, -INF , P0 ;  /* 0xff80000011117808 */ /* 0x000fe40000000000 */
[----:B------:R-:W-:-:S02]  /*114d0*/  FMNMX.FTZ R5, R12, R5, !PT ;  /* 0x000000050c057209 */ /* 0x000fc40007810000 */
[C---:B------:R-:W-:Y:S02]  /*114e0*/  ISETP.GT.AND P0, PT, R83.reuse, 0x18, PT ;  /* 0x000000185300780c */ /* 0x040fe40003f04270 */
[----:B------:R-:W-:Y:S02]  /*114f0*/  FMNMX.FTZ R5, R14, R5, !PT ;  /* 0x000000050e057209 */ /* 0x000fe40007810000 */
[----:B------:R-:W-:Y:S02]  /*11500*/  FSEL R15, R22, -INF , P0 ;  /* 0xff800000160f7808 */ /* 0x000fe40000000000 */
[----:B------:R-:W-:Y:S02]  /*11510*/  FSEL R10, R16, -INF , P0 ;  /* 0xff800000100a7808 */ /* 0x000fe40000000000 */
[----:B------:R-:W-:Y:S02]  /*11520*/  ISETP.GT.AND P0, PT, R83, 0x19, PT ;  /* 0x000000195300780c */ /* 0x000fe40003f04270 */
[----:B------:R-:W-:-:S02]  /*11530*/  FMNMX.FTZ R5, R6, R5, !PT ;  /* 0x0000000506057209 */ /* 0x000fc40007810000 */
[----:B------:R-:W-:Y:S02]  /*11540*/  FSEL R13, R8, -INF , P0 ;  /* 0xff800000080d7808 */ /* 0x000fe40000000000 */
[----:B------:R-:W-:Y:S02]  /*11550*/  FSEL R8, R7, -INF , P0 ;  /* 0xff80000007087808 */ /* 0x000fe40000000000 */
[----:B------:R-:W-:Y:S02]  /*11560*/  FMNMX.FTZ R5, R4, R5, !PT ;  /* 0x0000000504057209 */ /* 0x000fe40007810000 */
[----:B------:R-:W-:Y:S02]  /*11570*/  ISETP.GT.AND P0, PT, R83, 0x20, PT ;  /* 0x000000205300780c */ /* 0x000fe40003f04270 */
[----:B------:R-:W-:Y:S02]  /*11580*/  FMNMX.FTZ R5, R10, R5, !PT ;  /* 0x000000050a057209 */ /* 0x000fe40007810000 */
[----:B------:R-:W-:-:S02]  /*11590*/  FSEL R181, R181, -INF , P0 ;  /* 0xff800000b5b57808 */ /* 0x000fc40000000000 */
[----:B------:R-:W-:Y:S02]  /*115a0*/  FSEL R196, R196, -INF , P0 ;  /* 0xff800000c4c47808 */ /* 0x000fe40000000000 */
[----:B------:R-:W-:Y:S02]  /*115b0*/  ISETP.GT.AND P0, PT, R83, 0x21, PT ;  /* 0x000000215300780c */ /* 0x000fe40003f04270 */
[----:B------:R-:W-:Y:S02]  /*115c0*/  FMNMX.FTZ R5, R8, R5, !PT ;  /* 0x0000000508057209 */ /* 0x000fe40007810000 */
[----:B------:R-:W-:Y:S02]  /*115d0*/  FSEL R179, R179, -INF , P0 ;  /* 0xff800000b3b37808 */ /* 0x000fe40000000000 */
[----:B------:R-:W-:Y:S02]  /*115e0*/  FSEL R198, R198, -INF , P0 ;  /* 0xff800000c6c67808 */ /* 0x000fe40000000000 */
[----:B------:R-:W-:-:S02]  /*115f0*/  ISETP.GT.AND P0, PT, R83, 0x28, PT ;  /* 0x000000285300780c */ /* 0x000fc40003f04270 */
[----:B------:R-:W-:Y:S02]  /*11600*/  FMNMX.FTZ R5, R196, R5, !PT ;  /* 0x00000005c4057209 */ /* 0x000fe40007810000 */
[----:B------:R-:W-:Y:S02]  /*11610*/  FSEL R177, R177, -INF , P0 ;  /* 0xff800000b1b17808 */ /* 0x000fe40000000000 */
[----:B------:R-:W-:Y:S02]  /*11620*/  FSEL R182, R182, -INF , P0 ;  /* 0xff800000b6b67808 */ /* 0x000fe40000000000 */
[----:B------:R-:W-:Y:S02]  /*11630*/  ISETP.GT.AND P0, PT, R83, 0x29, PT ;  /* 0x000000295300780c */ /* 0x000fe40003f04270 */
[----:B------:R-:W-:Y:S01]  /*11640*/  FMNMX.FTZ R5, R198, R5, !PT ;  /* 0x00000005c6057209 */ /* 0x000fe20007810000 */
[----:B------:R-:W-:Y:S01]  /*11650*/  LDSM.16.MT88.4 R80, [R214+0x7080] ;  /* 0x00708000d650783b */ /* 0x000fe20000004200 */
[----:B------:R-:W-:-:S02]  /*11660*/  FSEL R180, R180, -INF , P0 ;  /* 0xff800000b4b47808 */ /* 0x000fc40000000000 */
        /* <DEDUP_REMOVED lines=14> */
[----:B------:R-:W1:Y:S02]  /*11750*/  SHFL.BFLY PT, R0, R3, 0x1, 0x1f ;  /* 0x0c201f0003007f89 */ /* 0x000e6400000e0000 */
[----:B-1----:R-:W-:Y:S02]  /*11760*/  FMNMX.FTZ R0, R3, R0, !PT ;  /* 0x0000000003007209 */ /* 0x002fe40007810000 */
[----:B------:R-:W-:Y:S02]  /*11770*/  FMNMX.FTZ R3, R177, R16, !PT ;  /* 0x00000010b1037209 */ /* 0x000fe40007810000 */
[C---:B------:R-:W-:Y:S01]  /*11780*/  FSETP.NEU.FTZ.AND P0, PT, R0.reuse, -INF , PT ;  /* 0xff8000000000780b */ /* 0x040fe20003f1d000 */
[----:B------:R-:W-:Y:S01]  /*11790*/  FMUL.FTZ R183, R0, c[0x0][0x2d0] ;  /* 0x0000b40000b77a20 */ /* 0x000fe20000410000 */
[----:B------:R-:W-:-:S04]  /*117a0*/  FMNMX.FTZ R3, R176, R3, !PT ;  /* 0x00000003b0037209 */ /* 0x000fc80007810000 */
[----:B------:R-:W-:Y:S01]  /*117b0*/  FSEL R183, R183, RZ, P0 ;  /* 0x000000ffb7b77208 */ /* 0x000fe20000000000 */
[----:B------:R-:W1:Y:S04]  /*117c0*/  SHFL.BFLY PT, R16, R3, 0x2, 0x1f ;  /* 0x0c401f0003107f89 */ /* 0x000e6800000e0000 */
[--C-:B------:R-:W-:Y:S02]  /*117d0*/  FFMA.FTZ R184, R32, c[0x0][0x2d0], -R183.reuse ;  /* 0x0000b40020b87a23 */ /* 0x100fe400000108b7 */
[--C-:B------:R-:W-:Y:S02]  /*117e0*/  FFMA.FTZ R157, R33, c[0x0][0x2d0], -R183.reuse ;  /* 0x0000b400219d7a23 */ /* 0x100fe400000108b7 */
[--C-:B------:R-:W-:Y:S01]  /*117f0*/  FFMA.FTZ R158, R12, c[0x0][0x2d0], -R183.reuse ;  /* 0x0000b4000c9e7a23 */ /* 0x100fe200000108b7 */
[----:B------:R-:W-:Y:S01]  /*11800*/  LDSM.16.MT88.4 R32, [R212+0x4080] ;  /* 0x00408000d420783b */ /* 0x000fe20000004200 */
[--C-:B------:R-:W-:Y:S01]  /*11810*/  FFMA.FTZ R190, R6, c[0x0][0x2d0], -R183.reuse ;  /* 0x0000b40006be7a23 */ /* 0x100fe200000108b7 */
[----:B------:R-:W-:Y:S01]  /*11820*/  MUFU.EX2 R184, R184 ;  /* 0x000000b800b87308 */ /* 0x000fe20000000800 */
[----:B------:R-:W-:-:S02]  /*11830*/  FFMA.FTZ R189, R4, c[0x0][0x2d0], -R183 ;  /* 0x0000b40004bd7a23 */ /* 0x000fc400000108b7 */
[----:B------:R-:W-:Y:S01]  /*11840*/  LDSM.16.MT88.4 R4, [R212+0x8880] ;  /* 0x00888000d404783b */ /* 0x000fe20000004200 */
[--C-:B------:R-:W-:Y:S02]  /*11850*/  FFMA.FTZ R191, R10, c[0x0][0x2d0], -R183.reuse ;  /* 0x0000b4000abf7a23 */ /* 0x100fe400000108b7 */
[--C-:B------:R-:W-:Y:S02]  /*11860*/  FFMA.FTZ R188, R8, c[0x0][0x2d0], -R183.reuse ;  /* 0x0000b40008bc7a23 */ /* 0x100fe400000108b7 */
[----:B------:R-:W2:Y:S01]  /*11870*/  MUFU.EX2 R157, R157 ;  /* 0x0000009d009d7308 */ /* 0x000ea20000000800 */
[--C-:B------:R-:W-:Y:S02]  /*11880*/  FFMA.FTZ R197, R198, c[0x0][0x2d0], -R183.reuse ;  /* 0x0000b400c6c57a23 */ /* 0x100fe400000108b7 */
[--C-:B------:R-:W-:Y:S01]  /*11890*/  FFMA.FTZ R196, R196, c[0x0][0x2d0], -R183.reuse ;  /* 0x0000b400c4c47a23 */ /* 0x100fe200000108b7 */
[----:B-1----:R-:W-:Y:S01]  /*118a0*/  FMNMX.FTZ R16, R3, R16, !PT ;  /* 0x0000001003107209 */ /* 0x002fe20007810000 */
[----:B------:R-:W-:-:S03]  /*118b0*/  FFMA.FTZ R3, R14, c[0x0][0x2d0], -R183 ;  /* 0x0000b4000e037a23 */ /* 0x000fc600000108b7 */
[----:B------:R-:W-:Y:S01]  /*118c0*/  MUFU.EX2 R158, R158 ;  /* 0x0000009e009e7308 */ /* 0x000fe20000000800 */
[--C-:B------:R-:W-:Y:S01]  /*118d0*/  FFMA.FTZ R199, R182, c[0x0][0x2d0], -R183.reuse ;  /* 0x0000b400b6c77a23 */ /* 0x100fe200000108b7 */
[----:B------:R-:W1:Y:S01]  /*118e0*/  SHFL.BFLY PT, R159, R16, 0x1, 0x1f ;  /* 0x0c201f00109f7f89 */ /* 0x000e6200000e0000 */
[----:B------:R-:W-:-:S05]  /*118f0*/  FFMA.FTZ R248, R180, c[0x0][0x2d0], -R183 ;  /* 0x0000b400b4f87a23 */ /* 0x000fca00000108b7 */
[----:B------:R-:W3:Y:S01]  /*11900*/  MUFU.EX2 R3, R3 ;  /* 0x0000000300037308 */ /* 0x000ee20000000800 */
[----:B--2---:R-:W-:Y:S01]  /*11910*/  F2FP.BF16.PACK_AB R128, R157, R184 ;  /* 0x000000b89d80723e */ /* 0x004fe200000010ff */
[----:B------:R-:W-:-:S06]  /*11920*/  FADD.FTZ R157, R184, R157 ;  /* 0x0000009db89d7221 */ /* 0x000fcc0000010000 */
[----:B------:R-:W-:Y:S01]  /*11930*/  MUFU.EX2 R190, R190 ;  /* 0x000000be00be7308 */ /* 0x000fe20000000800 */
[----:B---3--:R-:W-:-:S07]  /*11940*/  F2FP.BF16.PACK_AB R130, R3, R158 ;  /* 0x0000009e0382723e */ /* 0x008fce00000010ff */
[----:B------:R-:W-:Y:S01]  /*11950*/  MUFU.EX2 R189, R189 ;  /* 0x000000bd00bd7308 */ /* 0x000fe20000000800 */
[----:B-1----:R-:W-:Y:S01]  /*11960*/  FMNMX.FTZ R159, R159, R16, !PT ;  /* 0x000000109f9f7209 */ /* 0x002fe20007810000 */
[----:B------:R-:W-:-:S03]  /*11970*/  FADD.FTZ R158, R158, R157 ;  /* 0x0000009d9e9e7221 */ /* 0x000fc60000010000 */
[C---:B------:R-:W-:Y:S01]  /*11980*/  FSETP.NEU.FTZ.AND P0, PT, R159.reuse, -INF , PT ;  /* 0xff8000009f00780b */ /* 0x040fe20003f1d000 */
[----:B------:R-:W-:Y:S02]  /*11990*/  FMUL.FTZ R178, R159, c[0x0][0x2d0] ;  /* 0x0000b4009fb27a20 */ /* 0x000fe40000410000 */
[----:B------:R-:W-:Y:S01]  /*119a0*/  MUFU.EX2 R191, R191 ;  /* 0x000000bf00bf7308 */ /* 0x000fe20000000800 */
[----:B------:R-:W-:Y:S02]  /*119b0*/  FADD.FTZ R3, R3, R158 ;  /* 0x0000009e03037221 */ /* 0x000fe40000010000 */
[----:B------:R-:W-:-:S05]  /*119c0*/  FSEL R178, R178, RZ, P0 ;  /* 0x000000ffb2b27208 */ /* 0x000fca0000000000 */
[--C-:B------:R-:W-:Y:S01]  /*119d0*/  FFMA.FTZ R187, R20, c[0x0][0x2d0], -R178.reuse ;  /* 0x0000b40014bb7a23 */ /* 0x100fe200000108b2 */
[----:B------:R-:W-:Y:S01]  /*119e0*/  MUFU.EX2 R188, R188 ;  /* 0x000000bc00bc7308 */ /* 0x000fe20000000800 */
[--C-:B------:R-:W-:Y:S02]  /*119f0*/  FFMA.FTZ R186, R21, c[0x0][0x2d0], -R178.reuse ;  /* 0x0000b40015ba7a23 */ /* 0x100fe400000108b2 */
[--C-:B------:R-:W-:Y:S01]  /*11a00*/  FFMA.FTZ R185, R19, c[0x0][0x2d0], -R178.reuse ;  /* 0x0000b40013b97a23 */ /* 0x100fe200000108b2 */
[----:B------:R-:W-:Y:S01]  /*11a10*/  LDSM.16.MT88.4 R20, [R214+0x7880] ;  /* 0x00788000d614783b */ /* 0x000fe20000004200 */
[--C-:B------:R-:W-:Y:S02]  /*11a20*/  FFMA.FTZ R2, R11, c[0x0][0x2d0], -R178.reuse ;  /* 0x0000b4000b027a23 */ /* 0x100fe400000108b2 */
[--C-:B------:R-:W-:Y:S01]  /*11a30*/  FFMA.FTZ R194, R9, c[0x0][0x2d0], -R178.reuse ;  /* 0x0000b40009c27a23 */ /* 0x100fe200000108b2 */
[----:B------:R-:W-:Y:S01]  /*11a40*/  MUFU.EX2 R187, R187 ;  /* 0x000000bb00bb7308 */ /* 0x000fe20000000800 */
[----:B------:R-:W1:Y:S01]  /*11a50*/  LDSM.16.MT88.4 R8, [R215+0x4880] ;  /* 0x00488000d708783b */ /* 0x000e620000004200 */
[----:B------:R-:W-:-:S02]  /*11a60*/  FFMA.FTZ R193, R17, c[0x0][0x2d0], -R178 ;  /* 0x0000b40011c17a23 */ /* 0x000fc400000108b2 */
[--C-:B------:R-:W-:Y:S01]  /*11a70*/  FFMA.FTZ R195, R15, c[0x0][0x2d0], -R178.reuse ;  /* 0x0000b4000fc37a23 */ /* 0x100fe200000108b2 */
[----:B------:R-:W2:Y:S01]  /*11a80*/  LDSM.16.MT88.4 R16, [R214+0x4880] ;  /* 0x00488000d610783b */ /* 0x000ea20000004200 */
[--C-:B------:R-:W-:Y:S02]  /*11a90*/  FFMA.FTZ R192, R13, c[0x0][0x2d0], -R178.reuse ;  /* 0x0000b4000dc07a23 */ /* 0x100fe400000108b2 */
[----:B------:R-:W3:Y:S01]  /*11aa0*/  MUFU.EX2 R186, R186 ;  /* 0x000000ba00ba7308 */ /* 0x000ee20000000800 */
[----:B------:R-:W4:Y:S01]  /*11ab0*/  LDSM.16.MT88.4 R12, [R213+0x4880] ;  /* 0x00488000d50c783b */ /* 0x000f220000004200 */
[--C-:B------:R-:W-:Y:S02]  /*11ac0*/  FFMA.FTZ R198, R181, c[0x0][0x2d0], -R178.reuse ;  /* 0x0000b400b5c67a23 */ /* 0x100fe400000108b2 */
[--C-:B------:R-:W-:Y:S01]  /*11ad0*/  FFMA.FTZ R239, R179, c[0x0][0x2d0], -R178.reuse ;  /* 0x0000b400b3ef7a23 */ /* 0x100fe200000108b2 */
[----:B------:R-:W-:Y:S01]  /*11ae0*/  LDSM.16.MT88.4 R180, [R215+0x6880] ;  /* 0x00688000d7b4783b */ /* 0x000fe20000004200 */
[----:B------:R-:W-:-:S02]  /*11af0*/  FFMA.FTZ R222, R177, c[0x0][0x2d0], -R178 ;  /* 0x0000b400b1de7a23 */ /* 0x000fc400000108b2 */
[----:B------:R-:W-:Y:S01]  /*11b00*/  MUFU.EX2 R185, R185 ;  /* 0x000000b900b97308 */ /* 0x000fe20000000800 */
[----:B------:R-:W-:Y:S02]  /*11b10*/  FFMA.FTZ R247, R176, c[0x0][0x2d0], -R178 ;  /* 0x0000b400b0f77a23 */ /* 0x000fe400000108b2 */
[----:B------:R-:W-:Y:S05]  /*11b20*/  LDSM.16.MT88.4 R176, [R213+0x6880] ;  /* 0x00688000d5b0783b */ /* 0x000fea0000004200 */
        /* <DEDUP_REMOVED lines=11> */
[----:B------:R-:W5:Y:S06]  /*11be0*/  MUFU.EX2 R192, R192 ;  /* 0x000000c000c07308 */ /* 0x000f6c0000000800 */
[C---:B------:R-:W-:Y:S02]  /*11bf0*/  HMMA.16816.F32.BF16 R144, R128.reuse, R140, RZ ;  /* 0x0000008c8090723c */ /* 0x040fe400000418ff */
[----:B------:R-:W-:Y:S06]  /*11c00*/  MUFU.EX2 R196, R196 ;  /* 0x000000c400c47308 */ /* 0x000fec0000000800 */
[C---:B------:R-:W-:Y:S02]  /*11c10*/  HMMA.16816.F32.BF16 R136, R128.reuse, R132, RZ ;  /* 0x000000848088723c */ /* 0x040fe400000418ff */
[----:B------:R-:W1:Y:S06]  /*11c20*/  MUFU.EX2 R197, R197 ;  /* 0x000000c500c57308 */ /* 0x000e6c0000000800 */
        /* <DEDUP_REMOVED lines=33> */
[----:B------:R-:W-:Y:S01]  /*11e40*/  F2FP.BF16.PACK_AB R4, R189, R190 ;  /* 0x000000bebd04723e */ /* 0x000fe200000010ff */
[----:B------:R-:W-:Y:S01]  /*11e50*/  HMMA.16816.F32.BF16 R128, R128, R6, RZ ;  /* 0x000000068080723c */ /* 0x000fe200000418ff */
[----:B---3--:R-:W-:Y:S01]  /*11e60*/  F2FP.BF16.PACK_AB R5, R193, R194 ;  /* 0x000000c2c105723e */ /* 0x008fe200000010ff */
[----:B------:R-:W-:-:S02]  /*11e70*/  FADD.FTZ R190, R190, R3 ;  /* 0x00000003bebe7221 */ /* 0x000fc40000010000 */
[----:B------:R-:W-:Y:S02]  /*11e80*/  FADD.FTZ R194, R194, R185 ;  /* 0x000000b9c2c27221 */ /* 0x000fe40000010000 */
[----:B------:R-:W-:Y:S01]  /*11e90*/  FADD.FTZ R190, R189, R190 ;  /* 0x000000bebdbe7221 */ /* 0x000fe20000010000 */
[----:B------:R-:W-:Y:S01]  /*11ea0*/  F2FP.BF16.PACK_AB R6, R188, R191 ;  /* 0x000000bfbc06723e */ /* 0x000fe200000010ff */
[----:B------:R-:W-:Y:S01]  /*11eb0*/  FADD.FTZ R194, R193, R194 ;  /* 0x000000c2c1c27221 */ /* 0x000fe20000010000 */
[----:B-----5:R-:W-:Y:S01]  /*11ec0*/  F2FP.BF16.PACK_AB R7, R192, R195 ;  /* 0x000000c3c007723e */ /* 0x020fe200000010ff */
[----:B------:R-:W-:Y:S02]  /*11ed0*/  FADD.FTZ R191, R191, R190 ;  /* 0x000000bebfbf7221 */ /* 0x000fe40000010000 */
[----:B------:R-:W-:Y:S02]  /*11ee0*/  FADD.FTZ R195, R195, R194 ;  /* 0x000000c2c3c37221 */ /* 0x000fe40000010000 */
[----:B------:R-:W-:-:S02]  /*11ef0*/  FADD.FTZ R191, R188, R191 ;  /* 0x000000bfbcbf7221 */ /* 0x000fc40000010000 */
[----:B-1----:R-:W-:Y:S01]  /*11f00*/  HMMA.16816.F32.BF16 R152, R4, R8, R152 ;  /* 0x000000080498723c */ /* 0x002fe20000041898 */
[----:B------:R-:W-:-:S07]  /*11f10*/  FADD.FTZ R195, R192, R195 ;  /* 0x000000c3c0c37221 */ /* 0x000fce0000010000 */
[C---:B------:R-:W-:Y:S01]  /*11f20*/  HMMA.16816.F32.BF16 R148, R4.reuse, R10, R148 ;  /* 0x0000000a0494723c */ /* 0x040fe20000041894 */
[----:B------:R-:W1:Y:S07]  /*11f30*/  LDSM.16.MT88.4 R8, [R212+0x6080] ;  /* 0x00608000d408783b */ /* 0x000e6e0000004200 */
[C---:B--2---:R-:W-:Y:S08]  /*11f40*/  HMMA.16816.F32.BF16 R144, R4.reuse, R16, R144 ;  /* 0x000000100490723c */ /* 0x044ff00000041890 */
[C---:B------:R-:W-:Y:S01]  /*11f50*/  HMMA.16816.F32.BF16 R140, R4.reuse, R18, R140 ;  /* 0x00000012048c723c */ /* 0x040fe2000004188c */
[----:B------:R-:W-:Y:S07]  /*11f60*/  LDSM.16.MT88.4 R16, [R213+0x7880] ;  /* 0x00788000d510783b */ /* 0x000fee0000004200 */
[C---:B----4-:R-:W-:Y:S08]  /*11f70*/  HMMA.16816.F32.BF16 R136, R4.reuse, R12, R136 ;  /* 0x0000000c0488723c */ /* 0x050ff00000041888 */
[C---:B------:R-:W-:Y:S01]  /*11f80*/  HMMA.16816.F32.BF16 R132, R4.reuse, R14, R132 ;  /* 0x0000000e0484723c */ /* 0x040fe20000041884 */
[----:B------:R-:W-:Y:S07]  /*11f90*/  LDSM.16.MT88.4 R12, [R212+0x7880] ;  /* 0x00788000d40c783b */ /* 0x000fee0000004200 */
[C---:B------:R-:W-:Y:S08]  /*11fa0*/  HMMA.16816.F32.BF16 R44, R4.reuse, R164, R44 ;  /* 0x000000a4042c723c */ /* 0x040ff0000004182c */
        /* <DEDUP_REMOVED lines=14> */
[C---:B------:R-:W-:Y:S08]  /*12090*/  HMMA.16816.F32.BF16 R28, R4.reuse, R172, R28 ;  /* 0x000000ac041c723c */ /* 0x040ff0000004181c */
[C---:B------:R-:W-:Y:S01]  /*120a0*/  HMMA.16816.F32.BF16 R32, R4.reuse, R174, R32 ;  /* 0x000000ae0420723c */ /* 0x040fe20000041820 */
[----:B------:R-:W-:Y:S07]  /*120b0*/  LDSM.16.MT88.4 R172, [R212+0x6880] ;  /* 0x00688000d4ac783b */ /* 0x000fee0000004200 */
[C---:B------:R-:W-:Y:S08]  /*120c0*/  HMMA.16816.F32.BF16 R36, R4.reuse, R168, R36 ;  /* 0x000000a80424723c */ /* 0x040ff00000041824 */
[C---:B------:R-:W-:Y:S01]  /*120d0*/  HMMA.16816.F32.BF16 R40, R4.reuse, R170, R40 ;  /* 0x000000aa0428723c */ /* 0x040fe20000041828 */
[----:B------:R-:W-:Y:S07]  /*120e0*/  LDSM.16.MT88.4 R168, [R215+0x8080] ;  /* 0x00808000d7a8783b */ /* 0x000fee0000004200 */
[C---:B------:R-:W-:Y:S08]  /*120f0*/  HMMA.16816.F32.BF16 R76, R4.reuse, R20, R76 ;  /* 0x00000014044c723c */ /* 0x040ff0000004184c */
[C---:B------:R-:W-:Y:S01]  /*12100*/  HMMA.16816.F32.BF16 R80, R4.reuse, R22, R80 ;  /* 0x000000160450723c */ /* 0x040fe20000041850 */
[----:B------:R-:W5:Y:S07]  /*12110*/  LDSM.16.MT88.4 R20, [R215+0x5080] ;  /* 0x00508000d714783b */ /* 0x000f6e0000004200 */
[C---:B------:R-:W-:Y:S08]  /*12120*/  HMMA.16816.F32.BF16 R84, R4.reuse, R16, R84 ;  /* 0x000000100454723c */ /* 0x040ff00000041854 */
[C---:B------:R-:W-:Y:S01]  /*12130*/  HMMA.16816.F32.BF16 R88, R4.reuse, R18, R88 ;  /* 0x000000120458723c */ /* 0x040fe20000041858 */
[----:B------:R-:W1:Y:S07]  /*12140*/  LDSM.16.MT88.4 R16, [R213+0x5080] ;  /* 0x00508000d510783b */ /* 0x000e6e0000004200 */
[C---:B------:R-:W-:Y:S08]  /*12150*/  HMMA.16816.F32.BF16 R92, R4.reuse, R12, R92 ;  /* 0x0000000c045c723c */ /* 0x040ff0000004185c */
[C---:B------:R-:W-:Y:S01]  /*12160*/  HMMA.16816.F32.BF16 R96, R4.reuse, R14, R96 ;  /* 0x0000000e0460723c */ /* 0x040fe20000041860 */
[----:B------:R-:W1:Y:S07]  /*12170*/  LDSM.16.MT88.4 R12, [R212+0x5080] ;  /* 0x00508000d40c783b */ /* 0x000e6e0000004200 */
[C---:B--2---:R-:W-:Y:S08]  /*12180*/  HMMA.16816.F32.BF16 R108, R4.reuse, R164, R108 ;  /* 0x000000a4046c723c */ /* 0x044ff0000004186c */
[C---:B------:R-:W-:Y:S01]  /*12190*/  HMMA.16816.F32.BF16 R112, R4.reuse, R166, R112 ;  /* 0x000000a60470723c */ /* 0x040fe20000041870 */
[----:B------:R-:W-:Y:S07]  /*121a0*/  LDSM.16.MT88.4 R164, [R214+0x8080] ;  /* 0x00808000d6a4783b */ /* 0x000fee0000004200 */
[C---:B---3--:R-:W-:Y:S08]  /*121b0*/  HMMA.16816.F32.BF16 R116, R4.reuse, R160, R116 ;  /* 0x000000a00474723c */ /* 0x048ff00000041874 */
[C---:B------:R-:W-:Y:S01]  /*121c0*/  HMMA.16816.F32.BF16 R120, R4.reuse, R162, R120 ;  /* 0x000000a20478723c */ /* 0x040fe20000041878 */
[----:B------:R-:W-:Y:S07]  /*121d0*/  LDSM.16.MT88.4 R160, [R213+0x8080] ;  /* 0x00808000d5a0783b */ /* 0x000fee0000004200 */
[C---:B----4-:R-:W-:Y:S08]  /*121e0*/  HMMA.16816.F32.BF16 R124, R4.reuse, R24, R124 ;  /* 0x00000018047c723c */ /* 0x050ff0000004187c */
[----:B------:R-:W-:Y:S01]  /*121f0*/  HMMA.16816.F32.BF16 R128, R4, R26, R128 ;  /* 0x0000001a0480723c */ /* 0x000fe20000041880 */
[----:B------:R-:W-:Y:S06]  /*12200*/  LDSM.16.MT88.4 R24, [R212+0x8080] ;  /* 0x00808000d418783b */ /* 0x000fec0000004200 */
        /* <DEDUP_REMOVED lines=12> */
[----:B------:R-:W-:-:S03]  /*122d0*/  FADD.FTZ R247, R247, R222 ;  /* 0x000000def7f77221 */ /* 0x000fc60000010000 */
[C---:B------:R-:W-:Y:S01]  /*122e0*/  HMMA.16816.F32.BF16 R140, R4.reuse, R10, R140 ;  /* 0x0000000a048c723c */ /* 0x040fe2000004188c */
[----:B------:R-:W1:Y:S07]  /*122f0*/  LDSM.16.MT88.4 R8, [R214+0x6880] ;  /* 0x00688000d608783b */ /* 0x000e6e0000004200 */
[C---:B-----5:R-:W-:Y:S08]  /*12300*/  HMMA.16816.F32.BF16 R152, R4.reuse, R20, R152 ;  /* 0x000000140498723c */ /* 0x060ff00000041898 */
        /* <DEDUP_REMOVED lines=25> */
[C---:B--2---:R-:W-:Y:S08]  /*124a0*/  HMMA.16816.F32.BF16 R100, R4.reuse, R20, R100 ;  /* 0x000000140464723c */ /* 0x044ff00000041864 */
[C---:B------:R-:W-:Y:S08]  /*124b0*/  HMMA.16816.F32.BF16 R104, R4.reuse, R22, R104 ;  /* 0x000000160468723c */ /* 0x040ff00000041868 */
[C---:B---3--:R-:W-:Y:S08]  /*124c0*/  HMMA.16816.F32.BF16 R108, R4.reuse, R16, R108 ;  /* 0x00000010046c723c */ /* 0x048ff0000004186c */
[C---:B------:R-:W-:Y:S08]  /*124d0*/  HMMA.16816.F32.BF16 R112, R4.reuse, R18, R112 ;  /* 0x000000120470723c */ /* 0x040ff00000041870 */
[C---:B----4-:R-:W-:Y:S08]  /*124e0*/  HMMA.16816.F32.BF16 R116, R4.reuse, R12, R116 ;  /* 0x0000000c0474723c */ /* 0x050ff00000041874 */
[C---:B------:R-:W-:Y:S08]  /*124f0*/  HMMA.16816.F32.BF16 R120, R4.reuse, R14, R120 ;  /* 0x0000000e0478723c */ /* 0x040ff00000041878 */
[C---:B-1----:R-:W-:Y:S08]  /*12500*/  HMMA.16816.F32.BF16 R124, R4.reuse, R8, R124 ;  /* 0x00000008047c723c */ /* 0x042ff0000004187c */
[----:B------:R-:W-:Y:S01]  /*12510*/  HMMA.16816.F32.BF16 R128, R4, R10, R128 ;  /* 0x0000000a0480723c */ /* 0x000fe20000041880 */
[----:B------:R-:W-:Y:S07]  /*12520*/  @!P1 BRA `(.L_x_941) ;  /* 0x0000306000009947 */ /* 0x000fee0003800000 */
[----:B------:R-:W1:Y:S01]  /*12530*/  S2R R3, SR_TID.X ;  /* 0x0000000000037919 */ /* 0x000e620000002100 */
[----:B------:R-:W-:-:S02]  /*12540*/  IADD3 R246, R156, -0x2, RZ ;  /* 0xfffffffe9cf67810 */ /* 0x000fc40007ffe0ff */
[----:B-1----:R-:W-:-:S04]  /*12550*/  SHF.R.S32.HI R2, RZ, 0x1f, R3 ;  /* 0x0000001fff027819 */ /* 0x002fc80000011403 */
[----:B------:R-:W-:-:S04]  /*12560*/  LEA.HI R239, R2, R3, RZ, 0x3 ;  /* 0x0000000302ef7211 */ /* 0x000fc800078f18ff */
[----:B------:R-:W-:Y:S02]  /*12570*/  LOP3.LUT R2, R239, 0xfffffff8, RZ, 0xc0, !PT ;  /* 0xfffffff8ef027812 */ /* 0x000fe400078ec0ff */
[----:B------:R-:W-:-:S03]  /*12580*/  SHF.R.S32.HI R239, RZ, 0x3, R239 ;  /* 0x00000003ffef7819 */ /* 0x000fc600000114ef */
[----:B------:R-:W-:Y:S01]  /*12590*/  IMAD.IADD R2, R3, 0x1, -R2 ;  /* 0x0000000103027824 */ /* 0x000fe200078e0a02 */
[----:B------:R-:W-:-:S03]  /*125a0*/  IADD3 R239, -R239, 0x30, RZ ;  /* 0x00000030efef7810 */ /* 0x000fc60007ffe1ff */
[----:B------:R-:W-:-:S05]  /*125b0*/  IMAD.SHL.U32 R241, R2, 0x8, RZ ;  /* 0x0000000802f17824 */ /* 0x000fca00078e00ff */
[C---:B------:R-:W-:Y:S02]  /*125c0*/  IADD3 R4, R241.reuse, 0x40, RZ ;  /* 0x00000040f1047810 */ /* 0x040fe40007ffe0ff */
[----:B------:R-:W-:Y:S02]  /*125d0*/  IADD3 R2, R241, 0x80, RZ ;  /* 0x00000080f1027810 */ /* 0x000fe40007ffe0ff */
[----:B------:R-:W-:Y:S02]  /*125e0*/  SHF.R.S32.HI R243, RZ, 0x1f, R4 ;  /* 0x0000001ffff37819 */ /* 0x000fe40000011404 */
[----:B------:R-:W-:Y:S02]  /*125f0*/  SHF.R.S32.HI R245, RZ, 0x1f, R2 ;  /* 0x0000001ffff57819 */ /* 0x000fe40000011402 */
[----:B------:R-:W-:Y:S02]  /*12600*/  LEA.HI R243, R243, R4, RZ, 0x3 ;  /* 0x00000004f3f37211 */ /* 0x000fe400078f18ff */
[----:B------:R-:W-:-:S02]  /*12610*/  LEA.HI R245, R245, R2, RZ, 0x3 ;  /* 0x00000002f5f57211 */ /* 0x000fc400078f18ff */
[----:B------:R-:W-:Y:S02]  /*12620*/  LOP3.LUT R243, R243, 0xfffffff8, RZ, 0xc0, !PT ;  /* 0xfffffff8f3f37812 */ /* 0x000fe400078ec0ff */
[----:B------:R-:W-:Y:S02]  /*12630*/  LOP3.LUT R245, R245, 0xfffffff8, RZ, 0xc0, !PT ;  /* 0xfffffff8f5f57812 */ /* 0x000fe400078ec0ff */
[----:B------:R-:W-:Y:S02]  /*12640*/  SHF.R.S32.HI R240, RZ, 0x1f, R241 ;  /* 0x0000001ffff07819 */ /* 0x000fe400000114f1 */
[----:B------:R-:W-:Y:S02]  /*12650*/  SHF.R.S32.HI R242, RZ, 0x1f, R243 ;  /* 0x0000001ffff27819 */ /* 0x000fe400000114f3 */
[----:B------:R-:W-:Y:S02]  /*12660*/  SHF.R.S32.HI R244, RZ, 0x1f, R245 ;  /* 0x0000001ffff47819 */ /* 0x000fe400000114f5 */
[C---:B------:R-:W-:Y:S01]  /*12670*/  SHF.L.U64.HI R240, R241.reuse, 0x1, R240 ;  /* 0x00000001f1f07819 */ /* 0x040fe200000102f0 */
[----:B------:R-:W-:Y:S01]  /*12680*/  IMAD.SHL.U32 R241, R241, 0x2, RZ ;  /* 0x00000002f1f17824 */ /* 0x000fe200078e00ff */
[C---:B------:R-:W-:Y:S01]  /*12690*/  SHF.L.U64.HI R242, R243.reuse, 0x1, R242 ;  /* 0x00000001f3f27819 */ /* 0x040fe200000102f2 */
[----:B------:R-:W-:Y:S01]  /*126a0*/  IMAD.SHL.U32 R243, R243, 0x2, RZ ;  /* 0x00000002f3f37824 */ /* 0x000fe200078e00ff */
[C---:B------:R-:W-:Y:S01]  /*126b0*/  SHF.L.U64.HI R244, R245.reuse, 0x1, R244 ;  /* 0x00000001f5f47819 */ /* 0x040fe200000102f4 */
[----:B------:R-:W-:-:S02]  /*126c0*/  IMAD.SHL.U32 R245, R245, 0x2, RZ ;  /* 0x00000002f5f57824 */ /* 0x000fc400078e00ff */
.L_x_946:
[----:B------:R-:W-:Y:S01]  /*126d0*/  SHF.R.S32.HI R5, RZ, 0x1f, R234 ;  /* 0x0000001fff057819 */ /* 0x000fe200000114ea */
[C---:B------:R-:W-:Y:S01]  /*126e0*/  IMAD.WIDE.U32 R8, R234.reuse, c[0x0][0x208], RZ ;  /* 0x00008200ea087a25 */ /* 0x040fe200078e00ff */
[----:B------:R-:W-:Y:S01]  /*126f0*/  SHF.R.S32.HI R249, RZ, 0x1f, R223 ;  /* 0x0000001ffff97819 */ /* 0x000fe200000114df */
[----:B------:R-:W-:Y:S04]  /*12700*/  DEPBAR.LE SB0, 0x0 ;  /* 0x000080000000791a */ /* 0x000fe80000000000 */
[----:B------:R-:W-:Y:S01]  /*12710*/  BAR.SYNC.DEFER_BLOCKING 0x0 ;  /* 0x0000000000007b1d */ /* 0x000fe20000010000 */
[----:B------:R-:W-:Y:S01]  /*12720*/  IMAD R5, R5, c[0x0][0x208], RZ ;  /* 0x0000820005057a24 */ /* 0x000fe200078e02ff */
[----:B------:R-:W-:Y:S01]  /*12730*/  SHF.R.S32.HI R6, RZ, 0x1f, R233 ;  /* 0x0000001fff067819 */ /* 0x000fe200000114e9 */
[----:B------:R-:W-:Y:S01]  /*12740*/  IMAD.WIDE.U32 R10, R223, c[0x0][0x210], RZ ;  /* 0x00008400df0a7a25 */ /* 0x000fe200078e00ff */
[----:B------:R-:W-:Y:S02]  /*12750*/  ISETP.GE.AND P1, PT, R229, c[0x0][0x1d4], PT ;  /* 0x00007500e5007a0c */ /* 0x000fe40003f26270 */
[----:B------:R-:W-:Y:S01]  /*12760*/  SHF.R.S32.HI R251, RZ, 0x1f, R238 ;  /* 0x0000001ffffb7819 */ /* 0x000fe200000114ee */
[----:B------:R-:W-:Y:S01]  /*12770*/  IMAD R5, R234, c[0x0][0x20c], R5 ;  /* 0x00008300ea057a24 */ /* 0x000fe200078e0205 */
[----:B------:R-:W-:Y:S01]  /*12780*/  MOV R3, R0 ;  /* 0x0000000000037202 */ /* 0x000fe20000000f00 */
[----:B------:R-:W-:Y:S02]  /*12790*/  IMAD R6, R6, c[0x0][0x218], RZ ;  /* 0x0000860006067a24 */ /* 0x000fe400078e02ff */
[----:B------:R-:W-:Y:S02]  /*127a0*/  IMAD.IADD R9, R9, 0x1, R5 ;  /* 0x0000000109097824 */ /* 0x000fe400078e0205 */
[----:B------:R-:W-:Y:S02]  /*127b0*/  IMAD R5, R249, c[0x0][0x210], RZ ;  /* 0x00008400f9057a24 */ /* 0x000fe400078e02ff */
[----:B------:R-:W-:Y:S04]  /*127c0*/  IMAD.WIDE.U32 R8, R233, c[0x0][0x218], R8 ;  /* 0x00008600e9087a25 */ /* 0x000fe800078e0008 */
[----:B------:R-:W-:Y:S01]  /*127d0*/  IMAD R5, R223, c[0x0][0x214], R5 ;  /* 0x00008500df057a24 */ /* 0x000fe200078e0205 */
[----:B------:R-:W-:Y:S01]  /*127e0*/  IADD3 R4, P0, R10, R8, RZ ;  /* 0x000000080a047210 */ /* 0x000fe20007f1e0ff */
[----:B------:R-:W-:Y:S02]  /*127f0*/  IMAD R6, R233, c[0x0][0x21c], R6 ;  /* 0x00008700e9067a24 */ /* 0x000fe400078e0206 */
[----:B------:R-:W-:Y:S01]  /*12800*/  IMAD.IADD R5, R11, 0x1, R5 ;  /* 0x000000010b057824 */ /* 0x000fe200078e0205 */
[----:B------:R-:W-:Y:S01]  /*12810*/  LDSM.16.M88.4 R160, [R218] ;  /* 0x00000000daa0783b */ /* 0x000fe20000000200 */
[----:B------:R-:W-:Y:S01]  /*12820*/  IMAD R158, R221, 0x2, R218 ;  /* 0x00000002dd9e7824 */ /* 0x000fe200078e02da */
[----:B------:R-:W-:Y:S01]  /*12830*/  ULDC.64 UR4, c[0x0][0x118] ;  /* 0x0000460000047ab9 */ /* 0x000fe20000000a00 */
[----:B------:R-:W-:Y:S01]  /*12840*/  BSSY B0, `(.L_x_942) ;  /* 0x0000031000007945 */ /* 0x000fe20003800000 */
[----:B------:R-:W-:Y:S01]  /*12850*/  LDSM.16.M88.4 R164, [R217+0xa080] ;  /* 0x00a08000d9a4783b */ /* 0x000fe20000000200 */
[----:B------:R-:W-:Y:S02]  /*12860*/  IADD3.X R5, R5, R9, R6, P0, !PT ;  /* 0x0000000905057210 */ /* 0x000fe400007fe406 */
[C---:B------:R-:W-:Y:S01]  /*12870*/  LEA R2, P0, R4.reuse, c[0x0][0x1f8], 0x1 ;  /* 0x00007e0004027a11 */ /* 0x040fe200078008ff */
[----:B------:R-:W-:Y:S03]  /*12880*/  LDSM.16.M88.4 R168, [R217+0xa880] ;  /* 0x00a88000d9a8783b */ /* 0x000fe60000000200 */
[----:B------:R-:W-:Y:S01]  /*12890*/  LEA.HI.X R10, R4, c[0x0][0x1fc], R5, 0x1, P0 ;  /* 0x00007f00040a7a11 */ /* 0x000fe200000f0c05 */
[----:B------:R-:W-:Y:S04]  /*128a0*/  LDSM.16.M88.4 R24, [R217+0xb080] ;  /* 0x00b08000d918783b */ /* 0x000fe80000000200 */
[----:B------:R-:W1:Y:S04]  /*128b0*/  SHFL.IDX PT, R4, R2, RZ, 0x181f ;  /* 0x00181fff02047589 */ /* 0x000e6800000e0000 */
[----:B------:R-:W-:Y:S04]  /*128c0*/  LDSM.16.M88.4 R172, [R158] ;  /* 0x000000009eac783b */ /* 0x000fe80000000200 */
[----:B------:R-:W2:Y:S04]  /*128d0*/  SHFL.IDX PT, R5, R10, RZ, 0x181f ;  /* 0x00181fff0a057589 */ /* 0x000ea800000e0000 */
[----:B------:R3:W4:Y:S04]  /*128e0*/  LDSM.16.M88.4 R176, [R216] ;  /* 0x00000000d8b0783b */ /* 0x0007280000000200 */
[----:B------:R3:W3:Y:S04]  /*128f0*/  LDSM.16.M88.4 R180, [R211] ;  /* 0x00000000d3b4783b */ /* 0x0006e80000000200 */
[----:B------:R3:W3:Y:S01]  /*12900*/  LDSM.16.M88.4 R184, [R210] ;  /* 0x00000000d2b8783b */ /* 0x0006e20000000200 */
[C---:B-1----:R-:W-:Y:S05]  /*12910*/  IADD3 R12, P0, R4.reuse, R241, RZ ;  /* 0x000000f1040c7210 */ /* 0x042fea0007f1e0ff */
[C---:B--2---:R-:W-:Y:S01]  /*12920*/  IMAD.X R13, R5.reuse, 0x1, R240, P0 ;  /* 0x00000001050d7824 */ /* 0x044fe200000e06f0 */
[C---:B------:R-:W-:Y:S04]  /*12930*/  IADD3 R8, P0, R4.reuse, R243, RZ ;  /* 0x000000f304087210 */ /* 0x040fe80007f1e0ff */
[----:B------:R-:W-:Y:S01]  /*12940*/  @!PT LDS RZ, [RZ] ;  /* 0x00000000fffff984 */ /* 0x000fe20000000800 */
[----:B------:R-:W-:Y:S01]  /*12950*/  @!PT LDS RZ, [RZ] ;  /* 0x00000000fffff984 */ /* 0x000fe20000000800 */
[----:B------:R-:W-:Y:S01]  /*12960*/  @!PT LDS RZ, [RZ] ;  /* 0x00000000fffff984 */ /* 0x000fe20000000800 */
[----:B------:R1:W-:Y:S01]  /*12970*/  LDGSTS.E.BYPASS.LTC128B.128 [R235+0x4080], [R12.64], !P6 ;  /* 0x040800000ceb7fae */ /* 0x0003e2000f101d44 */
[C---:B------:R-:W-:Y:S02]  /*12980*/  IADD3.X R9, R5.reuse, R242, RZ, P0, !PT ;  /* 0x000000f205097210 */ /* 0x040fe400007fe4ff */
[----:B------:R-:W-:Y:S03]  /*12990*/  IADD3 R6, P0, R4, R245, RZ ;  /* 0x000000f504067210 */ /* 0x000fe60007f1e0ff */
[----:B------:R1:W-:Y:S01]  /*129a0*/  LDGSTS.E.BYPASS.LTC128B.128 [R235+0x5880], [R8.64], !P1 ;  /* 0x0588000008eb7fae */ /* 0x0003e2000c901d44 */
[----:B------:R-:W-:Y:S01]  /*129b0*/  ISETP.GT.AND P1, PT, R224, 0x7f, PT ;  /* 0x0000007fe000780c */ /* 0x000fe20003f24270 */
[----:B------:R-:W-:Y:S01]  /*129c0*/  IMAD.X R7, R5, 0x1, R244, P0 ;  /* 0x0000000105077824 */ /* 0x000fe200000e06f4 */
[C---:B------:R-:W-:Y:S04]  /*129d0*/  LEA R4, P0, R238.reuse, R4, 0x1 ;  /* 0x00000004ee047211 */ /* 0x040fe800078008ff */
[----:B------:R1:W-:Y:S01]  /*129e0*/  LDGSTS.E.BYPASS.LTC128B.128 [R235+0x7080], [R6.64], !P5 ;  /* 0x0708000006eb7fae */ /* 0x0003e2000e901d44 */
[----:B------:R-:W-:Y:S05]  /*129f0*/  LEA.HI.X R5, R238, R5, R251, 0x1, P0 ;  /* 0x00000005ee057211 */ /* 0x000fea00000f0cfb */
[----:B------:R1:W-:Y:S01]  /*12a00*/  LDGSTS.E.BYPASS.LTC128B.128 [R235+0x8880], [R4.64], !P4 ;  /* 0x0888000004eb7fae */ /* 0x0003e2000e101d44 */
[----:B------:R-:W-:-:S05]  /*12a10*/  @P1 BRA `(.L_x_943) ;  /* 0x0000013000001947 */ /* 0x000fca0003800000 */
[----:B----4-:R-:W-:-:S05]  /*12a20*/  BRA.DIV ~URZ, `(.L_x_944) ;  /* 0x00005de27f007947 */ /* 0x010fca000b800000 */
[----:B-1----:R1:W2:Y:S04]  /*12a30*/  SHFL.IDX PT, R5, R10, 0x1, 0x181f ;  /* 0x00381f000a057f89 */ /* 0x0022a800000e0000 */
[----:B------:R1:W4:Y:S02]  /*12a40*/  SHFL.IDX PT, R9, R2, 0x1, 0x181f ;  /* 0x00381f0002097f89 */ /* 0x00032400000e0000 */
.L_x_965:
[----:B----4-:R-:W-:Y:S02]  /*12a50*/  IADD3 R12, P0, R9, R241, RZ ;  /* 0x000000f1090c7210 */ /* 0x010fe40007f1e0ff */
[----:B------:R-:W-:Y:S03]  /*12a60*/  ISETP.GE.AND P1, PT, R229, c[0x0][0x1d4], PT ;  /* 0x00007500e5007a0c */ /* 0x000fe60003f26270 */
[----:B--2---:R-:W-:Y:S01]  /*12a70*/  IMAD.X R13, R5, 0x1, R240, P0 ;  /* 0x00000001050d7824 */ /* 0x004fe200000e06f0 */
[----:B-1----:R-:W-:Y:S04]  /*12a80*/  IADD3 R10, P0, R9, R243, RZ ;  /* 0x000000f3090a7210 */ /* 0x002fe80007f1e0ff */
[----:B------:R-:W-:Y:S01]  /*12a90*/  @!PT LDS RZ, [RZ] ;  /* 0x00000000fffff984 */ /* 0x000fe20000000800 */
[----:B------:R-:W-:Y:S01]  /*12aa0*/  @!PT LDS RZ, [RZ] ;  /* 0x00000000fffff984 */ /* 0x000fe20000000800 */
[----:B------:R-:W-:Y:S01]  /*12ab0*/  @!PT LDS RZ, [RZ] ;  /* 0x00000000fffff984 */ /* 0x000fe20000000800 */
[----:B------:R1:W-:Y:S01]  /*12ac0*/  LDGSTS.E.BYPASS.LTC128B.128 [R235+0x5080], [R12.64], !P6 ;  /* 0x050800000ceb7fae */ /* 0x0003e2000f101d44 */
[----:B------:R-:W-:Y:S01]  /*12ad0*/  IMAD.X R11, R5, 0x1, R242, P0 ;  /* 0x00000001050b7824 */ /* 0x000fe200000e06f2 */
[----:B------:R-:W-:Y:S04]  /*12ae0*/  IADD3 R6, P0, R9, R245, RZ ;  /* 0x000000f509067210 */ /* 0x000fe80007f1e0ff */
[----:B------:R1:W-:Y:S01]  /*12af0*/  LDGSTS.E.BYPASS.LTC128B.128 [R235+0x6880], [R10.64], !P1 ;  /* 0x068800000aeb7fae */ /* 0x0003e2000c901d44 */
[----:B------:R-:W-:Y:S01]  /*12b00*/  IMAD.X R7, R5, 0x1, R244, P0 ;  /* 0x0000000105077824 */ /* 0x000fe200000e06f4 */
[C---:B------:R-:W-:Y:S04]  /*12b10*/  LEA R4, P0, R238.reuse, R9, 0x1 ;  /* 0x00000009ee047211 */ /* 0x040fe800078008ff */
[----:B------:R1:W-:Y:S01]  /*12b20*/  LDGSTS.E.BYPASS.LTC128B.128 [R235+0x8080], [R6.64], !P5 ;  /* 0x0808000006eb7fae */ /* 0x0003e2000e901d44 */
[----:B------:R-:W-:Y:S05]  /*12b30*/  LEA.HI.X R5, R238, R5, R251, 0x1, P0 ;  /* 0x00000005ee057211 */ /* 0x000fea00000f0cfb */
[----:B------:R1:W-:Y:S03]  /*12b40*/  LDGSTS.E.BYPASS.LTC128B.128 [R235+0x9880], [R4.64], !P4 ;  /* 0x0988000004eb7fae */ /* 0x0003e6000e101d44 */
.L_x_943:
[----:B----4-:R-:W-:Y:S05]  /*12b50*/  BSYNC B0 ;  /* 0x0000000000007941 */ /* 0x010fea0003800000 */
.L_x_942:
[----:B------:R-:W0:Y:S01]  /*12b60*/  LDGDEPBAR ;  /* 0x00000000000079af */ /* 0x000e220000000000 */
[----:B------:R-:W-:Y:S01]  /*12b70*/  WARPSYNC 0xffffffff ;  /* 0xffffffff00007948 */ /* 0x000fe20003800000 */
[C---:B-1----:R-:W-:Y:S03]  /*12b80*/  HMMA.16816.F32.BF16 R4, R160.reuse, R164, RZ ;  /* 0x000000a4a004723c */ /* 0x042fe600000418ff */
[----:B------:R-:W-:Y:S02]  /*12b90*/  ISETP.GE.AND P0, PT, R246, 0x1, PT ;  /* 0x00000001f600780c */ /* 0x000fe40003f06270 */
[----:B------:R-:W-:Y:S01]  /*12ba0*/  LDSM.16.M88.4 R196, [R209] ;  /* 0x00000000d1c4783b */ /* 0x000fe20000000200 */
[C---:B------:R-:W-:Y:S02]  /*12bb0*/  LEA R222, R219.reuse, R218, 0x1 ;  /* 0x000000dadbde7211 */ /* 0x040fe400078e08ff */
[C---:B------:R-:W-:Y:S01]  /*12bc0*/  HMMA.16816.F32.BF16 R8, R160.reuse, R166, RZ ;  /* 0x000000a6a008723c */ /* 0x040fe200000418ff */
[----:B------:R-:W-:Y:S03]  /*12bd0*/  LEA R2, R220, R217, 0x1 ;  /* 0x000000d9dc027211 */ /* 0x000fe600078e08ff */
[----:B------:R-:W-:Y:S01]  /*12be0*/  LDSM.16.M88.4 R188, [R222] ;  /* 0x00000000debc783b */ /* 0x000fe20000000200 */
[----:B------:R-:W-:Y:S03]  /*12bf0*/  LEA R156, R219, R158, 0x1 ;  /* 0x0000009edb9c7211 */ /* 0x000fe600078e08ff */
[C---:B------:R-:W-:Y:S03]  /*12c00*/  HMMA.16816.F32.BF16 R12, R160.reuse, R168, RZ ;  /* 0x000000a8a00c723c */ /* 0x040fe600000418ff */
[----:B------:R-:W1:Y:S05]  /*12c10*/  LDSM.16.M88.4 R192, [R2+0xa080] ;  /* 0x00a0800002c0783b */ /* 0x000e6a0000000200 */
[C---:B------:R-:W-:Y:S02]  /*12c20*/  HMMA.16816.F32.BF16 R16, R160.reuse, R170, RZ ;  /* 0x000000aaa010723c */ /* 0x040fe400000418ff */
[----:B------:R-:W-:Y:S06]  /*12c30*/  LDSM.16.M88.4 R164, [R2+0xb080] ;  /* 0x00b0800002a4783b */ /* 0x000fec0000000200 */
[C---:B------:R-:W-:Y:S01]  /*12c40*/  HMMA.16816.F32.BF16 R20, R160.reuse, R24, RZ ;  /* 0x00000018a014723c */ /* 0x040fe200000418ff */
[----:B------:R-:W-:Y:S07]  /*12c50*/  LDSM.16.M88.4 R168, [R156] ;  /* 0x000000009ca8783b */ /* 0x000fee0000000200 */
[----:B------:R-:W-:Y:S01]  /*12c60*/  HMMA.16816.F32.BF16 R24, R160, R26, RZ ;  /* 0x0000001aa018723c */ /* 0x000fe200000418ff */
[----:B------:R-:W2:Y:S07]  /*12c70*/  LDSM.16.M88.4 R160, [R2+0xa880] ;  /* 0x00a8800002a0783b */ /* 0x000eae0000000200 */
[C---:B------:R-:W-:Y:S08]  /*12c80*/  HMMA.16816.F32.BF16 R4, R172.reuse, R176, R4 ;  /* 0x000000b0ac04723c */ /* 0x040ff00000041804 */
[C---:B------:R-:W-:Y:S01]  /*12c90*/  HMMA.16816.F32.BF16 R8, R172.reuse, R178, R8 ;  /* 0x000000b2ac08723c */ /* 0x040fe20000041808 */
[----:B------:R-:W-:Y:S07]  /*12ca0*/  LDSM.16.M88.4 R176, [R209+0x1000] ;  /* 0x00100000d1b0783b */ /* 0x000fee0000000200 */
[C---:B---3--:R-:W-:Y:S08]  /*12cb0*/  HMMA.16816.F32.BF16 R12, R172.reuse, R180, R12 ;  /* 0x000000b4ac0c723c */ /* 0x048ff0000004180c */
[C---:B------:R-:W-:Y:S01]  /*12cc0*/  HMMA.16816.F32.BF16 R16, R172.reuse, R182, R16 ;  /* 0x000000b6ac10723c */ /* 0x040fe20000041810 */
[----:B------:R-:W-:Y:S07]  /*12cd0*/  LDSM.16.M88.4 R180, [R218+0x4000] ;  /* 0x00400000dab4783b */ /* 0x000fee0000000200 */
[C---:B------:R-:W-:Y:S08]  /*12ce0*/  HMMA.16816.F32.BF16 R20, R172.reuse, R184, R20 ;  /* 0x000000b8ac14723c */ /* 0x040ff00000041814 */
[----:B------:R-:W-:Y:S01]  /*12cf0*/  HMMA.16816.F32.BF16 R24, R172, R186, R24 ;  /* 0x000000baac18723c */ /* 0x000fe20000041818 */
[----:B------:R-:W3:Y:S07]  /*12d00*/  LDSM.16.M88.4 R172, [R209+0x800] ;  /* 0x00080000d1ac783b */ /* 0x000eee0000000200 */
[C---:B-1----:R-:W-:Y:S01]  /*12d10*/  HMMA.16816.F32.BF16 R4, R188.reuse, R192, R4 ;  /* 0x000000c0bc04723c */ /* 0x042fe20000041804 */
[----:B------:R-:W1:Y:S07]  /*12d20*/  LDSM.16.M88.4 R184, [R217+0xb880] ;  /* 0x00b88000d9b8783b */ /* 0x000e6e0000000200 */
[C---:B------:R-:W-:Y:S01]  /*12d30*/  HMMA.16816.F32.BF16 R8, R188.reuse, R194, R8 ;  /* 0x000000c2bc08723c */ /* 0x040fe20000041808 */
[----:B------:R-:W-:Y:S07]  /*12d40*/  LDSM.16.M88.4 R192, [R208] ;  /* 0x00000000d0c0783b */ /* 0x000fee0000000200 */
[C---:B--2---:R-:W-:Y:S08]  /*12d50*/  HMMA.16816.F32.BF16 R12, R188.reuse, R160, R12 ;  /* 0x000000a0bc0c723c */ /* 0x044ff0000004180c */
[C---:B------:R-:W-:Y:S01]  /*12d60*/  HMMA.16816.F32.BF16 R16, R188.reuse, R162, R16 ;  /* 0x000000a2bc10723c */ /* 0x040fe20000041810 */
[----:B------:R-:W2:Y:S07]  /*12d70*/  LDSM.16.M88.4 R160, [R217+0xc080] ;  /* 0x00c08000d9a0783b */ /* 0x000eae0000000200 */
[C---:B------:R-:W-:Y:S08]  /*12d80*/  HMMA.16816.F32.BF16 R20, R188.reuse, R164, R20 ;  /* 0x000000a4bc14723c */ /* 0x040ff00000041814 */
[----:B------:R-:W-:Y:S01]  /*12d90*/  HMMA.16816.F32.BF16 R24, R188, R166, R24 ;  /* 0x000000a6bc18723c */ /* 0x000fe20000041818 */
[----:B------:R-:W4:Y:S07]  /*12da0*/  LDSM.16.M88.4 R164, [R217+0xc880] ;  /* 0x00c88000d9a4783b */ /* 0x000f2e0000000200 */
[C---:B------:R-:W-:Y:S01]  /*12db0*/  HMMA.16816.F32.BF16 R4, R168.reuse, R196, R4 ;  /* 0x000000c4a804723c */ /* 0x040fe20000041804 */
[----:B------:R-:W5:Y:S07]  /*12dc0*/  LDSM.16.M88.4 R188, [R158+0x4000] ;  /* 0x004000009ebc783b */ /* 0x000f6e0000000200 */
[C---:B------:R-:W-:Y:S01]  /*12dd0*/  HMMA.16816.F32.BF16 R8, R168.reuse, R198, R8 ;  /* 0x000000c6a808723c */ /* 0x040fe20000041808 */
[----:B------:R-:W-:Y:S07]  /*12de0*/  LDSM.16.M88.4 R196, [R2+0xb880] ;  /* 0x00b8800002c4783b */ /* 0x000fee0000000200 */
[C---:B---3--:R-:W-:Y:S08]  /*12df0*/  HMMA.16816.F32.BF16 R12, R168.reuse, R172, R12 ;  /* 0x000000aca80c723c */ /* 0x048ff0000004180c */
[C---:B------:R-:W-:Y:S01]  /*12e00*/  HMMA.16816.F32.BF16 R16, R168.reuse, R174, R16 ;  /* 0x000000aea810723c */ /* 0x040fe20000041810 */
[----:B------:R-:W-:Y:S07]  /*12e10*/  LDSM.16.M88.4 R172, [R206] ;  /* 0x00000000ceac783b */ /* 0x000fee0000000200 */
[C---:B------:R-:W-:Y:S08]  /*12e20*/  HMMA.16816.F32.BF16 R20, R168.reuse, R176, R20 ;  /* 0x000000b0a814723c */ /* 0x040ff00000041814 */
[----:B------:R-:W-:Y:S01]  /*12e30*/  HMMA.16816.F32.BF16 R24, R168, R178, R24 ;  /* 0x000000b2a818723c */ /* 0x000fe20000041818 */
[----:B------:R-:W3:Y:S07]  /*12e40*/  LDSM.16.M88.4 R168, [R207] ;  /* 0x00000000cfa8783b */ /* 0x000eee0000000200 */
[C---:B-1----:R-:W-:Y:S01]  /*12e50*/  HMMA.16816.F32.BF16 R4, R180.reuse, R184, R4 ;  /* 0x000000b8b404723c */ /* 0x042fe20000041804 */
[----:B------:R-:W1:Y:S07]  /*12e60*/  LDSM.16.M88.4 R176, [R222+0x4000] ;  /* 0x00400000deb0783b */ /* 0x000e6e0000000200 */
[C---:B------:R-:W-:Y:S01]  /*12e70*/  HMMA.16816.F32.BF16 R8, R180.reuse, R186, R8 ;  /* 0x000000bab408723c */ /* 0x040fe20000041808 */
[----:B------:R-:W-:Y:S07]  /*12e80*/  LDSM.16.M88.4 R184, [R209+0x1800] ;  /* 0x00180000d1b8783b */ /* 0x000fee0000000200 */
[C---:B--2---:R-:W-:Y:S08]  /*12e90*/  HMMA.16816.F32.BF16 R12, R180.reuse, R160, R12 ;  /* 0x000000a0b40c723c */ /* 0x044ff0000004180c */
[C---:B------:R-:W-:Y:S01]  /*12ea0*/  HMMA.16816.F32.BF16 R16, R180.reuse, R162, R16 ;  /* 0x000000a2b410723c */ /* 0x040fe20000041810 */
[----:B------:R-:W2:Y:S07]  /*12eb0*/  LDSM.16.M88.4 R160, [R2+0xc080] ;  /* 0x00c0800002a0783b */ /* 0x000eae0000000200 */
[C---:B----4-:R-:W-:Y:S08]  /*12ec0*/  HMMA.16816.F32.BF16 R20, R180.reuse, R164, R20 ;  /* 0x000000a4b414723c */ /* 0x050ff00000041814 */
[----:B------:R-:W-:Y:S01]  /*12ed0*/  HMMA.16816.F32.BF16 R24, R180, R166, R24 ;  /* 0x000000a6b418723c */ /* 0x000fe20000041818 */
[----:B------:R-:W4:Y:S07]  /*12ee0*/  LDSM.16.M88.4 R164, [R2+0xc880] ;  /* 0x00c8800002a4783b */ /* 0x000f2e0000000200 */
[C---:B-----5:R-:W-:Y:S01]  /*12ef0*/  HMMA.16816.F32.BF16 R4, R188.reuse, R192, R4 ;  /* 0x000000c0bc04723c */ /* 0x060fe20000041804 */
[----:B------:R-:W5:Y:S07]  /*12f00*/  LDSM.16.M88.4 R180, [R156+0x4000] ;  /* 0x004000009cb4783b */ /* 0x000f6e0000000200 */
[C---:B------:R-:W-:Y:S01]  /*12f10*/  HMMA.16816.F32.BF16 R8, R188.reuse, R194, R8 ;  /* 0x000000c2bc08723c */ /* 0x040fe20000041808 */
[----:B------:R-:W-:Y:S07]  /*12f20*/  LDSM.16.M88.4 R192, [R217+0xd080] ;  /* 0x00d08000d9c0783b */ /* 0x000fee0000000200 */
[C---:B---3--:R-:W-:Y:S08]  /*12f30*/  HMMA.16816.F32.BF16 R12, R188.reuse, R168, R12 ;  /* 0x000000a8bc0c723c */ /* 0x048ff0000004180c */
[C---:B------:R-:W-:Y:S01]  /*12f40*/  HMMA.16816.F32.BF16 R16, R188.reuse, R170, R16 ;  /* 0x000000aabc10723c */ /* 0x040fe20000041810 */
[----:B------:R-:W3:Y:S07]  /*12f50*/  LDSM.16.M88.4 R168, [R209+0x2000] ;  /* 0x00200000d1a8783b */ /* 0x000eee0000000200 */
        /* <DEDUP_REMOVED lines=19> */
[----:B------:R-:W3:Y:S07]  /*13090*/  LDSM.16.M88.4 R168, [R204] ;  /* 0x00000000cca8783b */ /* 0x000eee0000000200 */
        /* <DEDUP_REMOVED lines=43> */
[----:B------:R-:W3:Y:S01]  /*13350*/  LDSM.16.M88.4 R188, [R222+0xc000] ;  /* 0x00c00000debc783b */ /* 0x000ee20000000200 */
[C---:B-1----:R-:W-:Y:S08]  /*13360*/  HMMA.16816.F32.BF16 R4, R176.reuse, R196, R4 ;  /* 0x000000c4b004723c */ /* 0x042ff00000041804 */
[C---:B------:R-:W-:Y:S01]  /*13370*/  HMMA.16816.F32.BF16 R8, R176.reuse, R198, R8 ;  /* 0x000000c6b008723c */ /* 0x040fe20000041808 */
[----:B------:R-:W-:Y:S07]  /*13380*/  LDSM.16.M88.4 R196, [R209+0x4800] ;  /* 0x00480000d1c4783b */ /* 0x000fee0000000200 */
[C---:B--2---:R-:W-:Y:S08]  /*13390*/  HMMA.16816.F32.BF16 R12, R176.reuse, R160, R12 ;  /* 0x000000a0b00c723c */ /* 0x044ff0000004180c */
[C---:B------:R-:W-:Y:S01]  /*133a0*/  HMMA.16816.F32.BF16 R16, R176.reuse, R162, R16 ;  /* 0x000000a2b010723c */ /* 0x040fe20000041810 */
[----:B------:R-:W1:Y:S07]  /*133b0*/  LDSM.16.M88.4 R160, [R2+0xf080] ;  /* 0x00f0800002a0783b */ /* 0x000e6e0000000200 */
[C---:B----4-:R-:W-:Y:S08]  /*133c0*/  HMMA.16816.F32.BF16 R20, R176.reuse, R164, R20 ;  /* 0x000000a4b014723c */ /* 0x050ff00000041814 */
[----:B------:R-:W-:Y:S01]  /*133d0*/  HMMA.16816.F32.BF16 R24, R176, R166, R24 ;  /* 0x000000a6b018723c */ /* 0x000fe20000041818 */
[----:B------:R-:W2:Y:S07]  /*133e0*/  LDSM.16.M88.4 R164, [R2+0xf880] ;  /* 0x00f8800002a4783b */ /* 0x000eae0000000200 */
[----:B------:R-:W4:Y:S01]  /*133f0*/  LDSM.16.M88.4 R176, [R156+0xc000] ;  /* 0x00c000009cb0783b */ /* 0x000f220000000200 */
[C---:B-----5:R-:W-:Y:S08]  /*13400*/  HMMA.16816.F32.BF16 R4, R180.reuse, R184, R4 ;  /* 0x000000b8b404723c */ /* 0x060ff00000041804 */
[C---:B------:R-:W-:Y:S08]  /*13410*/  HMMA.16816.F32.BF16 R8, R180.reuse, R186, R8 ;  /* 0x000000bab408723c */ /* 0x040ff00000041808 */
[C---:B---3--:R-:W-:Y:S08]  /*13420*/  HMMA.16816.F32.BF16 R12, R180.reuse, R168, R12 ;  /* 0x000000a8b40c723c */ /* 0x048ff0000004180c */
[C---:B------:R-:W-:Y:S08]  /*13430*/  HMMA.16816.F32.BF16 R16, R180.reuse, R170, R16 ;  /* 0x000000aab410723c */ /* 0x040ff00000041810 */
[C---:B------:R-:W-:Y:S08]  /*13440*/  HMMA.16816.F32.BF16 R20, R180.reuse, R172, R20 ;  /* 0x000000acb414723c */ /* 0x040ff00000041814 */
[----:B------:R-:W-:Y:S08]  /*13450*/  HMMA.16816.F32.BF16 R24, R180, R174, R24 ;  /* 0x000000aeb418723c */ /* 0x000ff00000041818 */
[C---:B------:R-:W-:Y:S08]  /*13460*/  HMMA.16816.F32.BF16 R4, R188.reuse, R192, R4 ;  /* 0x000000c0bc04723c */ /* 0x040ff00000041804 */
[C---:B------:R-:W-:Y:S08]  /*13470*/  HMMA.16816.F32.BF16 R8, R188.reuse, R194, R8 ;  /* 0x000000c2bc08723c */ /* 0x040ff00000041808 */
[C---:B-1----:R-:W-:Y:S08]  /*13480*/  HMMA.16816.F32.BF16 R12, R188.reuse, R160, R12 ;  /* 0x000000a0bc0c723c */ /* 0x042ff0000004180c */
[C---:B------:R-:W-:Y:S01]  /*13490*/  HMMA.16816.F32.BF16 R16, R188.reuse, R162, R16 ;  /* 0x000000a2bc10723c */ /* 0x040fe20000041810 */
[----:B------:R-:W1:Y:S07]  /*134a0*/  LDSM.16.M88.4 R160, [R209+0x5000] ;  /* 0x00500000d1a0783b */ /* 0x000e6e0000000200 */
[C---:B--2---:R-:W-:Y:S08]  /*134b0*/  HMMA.16816.F32.BF16 R20, R188.reuse, R164, R20 ;  /* 0x000000a4bc14723c */ /* 0x044ff00000041814 */
[----:B------:R-:W-:Y:S01]  /*134c0*/  HMMA.16816.F32.BF16 R24, R188, R166, R24 ;  /* 0x000000a6bc18723c */ /* 0x000fe20000041818 */
[----:B------:R-:W2:Y:S01]  /*134d0*/  LDSM.16.M88.4 R164, [R209+0x5800] ;  /* 0x00580000d1a4783b */ /* 0x000ea20000000200 */
[----:B------:R-:W-:Y:S06]  /*134e0*/  DEPBAR.LE SB0, 0x0 ;  /* 0x000080000000791a */ /* 0x000fec0000000000 */
[----:B------:R-:W-:Y:S01]  /*134f0*/  BAR.SYNC.DEFER_BLOCKING 0x0 ;  /* 0x0000000000007b1d */ /* 0x000fe20000010000 */
[C---:B----4-:R-:W-:Y:S08]  /*13500*/  HMMA.16816.F32.BF16 R4, R176.reuse, R196, R4 ;  /* 0x000000c4b004723c */ /* 0x050ff00000041804 */
[C---:B------:R-:W-:Y:S08]  /*13510*/  HMMA.16816.F32.BF16 R8, R176.reuse, R198, R8 ;  /* 0x000000c6b008723c */ /* 0x040ff00000041808 */
[C---:B-1----:R-:W-:Y:S08]  /*13520*/  HMMA.16816.F32.BF16 R12, R176.reuse, R160, R12 ;  /* 0x000000a0b00c723c */ /* 0x042ff0000004180c */
[C---:B------:R-:W-:Y:S04]  /*13530*/  HMMA.16816.F32.BF16 R16, R176.reuse, R162, R16 ;  /* 0x000000a2b010723c */ /* 0x040fe80000041810 */
[----:B------:R-:W-:Y:S02]  /*13540*/  FMUL.FTZ R157, R4, c[0x0][0x320] ;  /* 0x0000c800049d7a20 */ /* 0x000fe40000410000 */
[----:B------:R-:W-:Y:S02]  /*13550*/  FMUL.FTZ R156, R6, c[0x0][0x320] ;  /* 0x0000c800069c7a20 */ /* 0x000fe40000410000 */
[----:B------:R1:W3:Y:S01]  /*13560*/  MUFU.TANH R169, R157 ;  /* 0x0000009d00a97308 */ /* 0x0002e20000002400 */
[C---:B--2---:R-:W-:Y:S03]  /*13570*/  HMMA.16816.F32.BF16 R20, R176.reuse, R164, R20 ;  /* 0x000000a4b014723c */ /* 0x044fe60000041814 */
[----:B------:R-:W-:Y:S02]  /*13580*/  FMUL.FTZ R181, R5, c[0x0][0x320] ;  /* 0x0000c80005b57a20 */ /* 0x000fe40000410000 */
[----:B------:R-:W-:Y:S02]  /*13590*/  FMUL.FTZ R252, R7, c[0x0][0x320] ;  /* 0x0000c80007fc7a20 */ /* 0x000fe40000410000 */
[----:B------:R-:W-:Y:S01]  /*135a0*/  FMUL.FTZ R180, R8, c[0x0][0x320] ;  /* 0x0000c80008b47a20 */ /* 0x000fe20000410000 */
[----:B------:R-:W-:Y:S01]  /*135b0*/  HMMA.16816.F32.BF16 R24, R176, R166, R24 ;  /* 0x000000a6b018723c */ /* 0x000fe20000041818 */
[----:B------:R2:W4:Y:S03]  /*135c0*/  MUFU.TANH R6, R156 ;  /* 0x0000009c00067308 */ /* 0x0005260000002400 */
[----:B------:R-:W-:Y:S02]  /*135d0*/  FMUL.FTZ R184, R9, c[0x0][0x320] ;  /* 0x0000c80009b87a20 */ /* 0x000fe40000410000 */
[----:B------:R-:W-:Y:S02]  /*135e0*/  FMUL.FTZ R250, R12, c[0x0][0x320] ;  /* 0x0000c8000cfa7a20 */ /* 0x000fe40000410000 */
[----:B------:R-:W-:Y:S03]  /*135f0*/  FMUL.FTZ R198, R13, c[0x0][0x320] ;  /* 0x0000c8000dc67a20 */ /* 0x000fe60000410000 */
[----:B------:R-:W3:Y:S01]  /*13600*/  MUFU.TANH R181, R181 ;  /* 0x000000b500b57308 */ /* 0x000ee20000002400 */
[----:B------:R-:W-:Y:S02]  /*13610*/  FMUL.FTZ R174, R14, c[0x0][0x320] ;  /* 0x0000c8000eae7a20 */ /* 0x000fe40000410000 */
[----:B------:R-:W-:Y:S02]  /*13620*/  FMUL.FTZ R172, R15, c[0x0][0x320] ;  /* 0x0000c8000fac7a20 */ /* 0x000fe40000410000 */
[----:B-1----:R-:W-:Y:S02]  /*13630*/  FMUL.FTZ R157, R10, c[0x0][0x320] ;  /* 0x0000c8000a9d7a20 */ /* 0x002fe40000410000 */
[----:B------:R-:W-:Y:S02]  /*13640*/  FMUL.FTZ R170, R16, c[0x0][0x320] ;  /* 0x0000c80010aa7a20 */ /* 0x000fe40000410000 */
[----:B------:R-:W-:Y:S01]  /*13650*/  FMUL.FTZ R196, R20, c[0x0][0x320] ;  /* 0x0000c80014c47a20 */ /* 0x000fe20000410000 */
[----:B------:R-:W1:Y:S01]  /*13660*/  MUFU.TANH R252, R252 ;  /* 0x000000fc00fc7308 */ /* 0x000e620000002400 */
[----:B------:R-:W-:Y:S02]  /*13670*/  FMUL.FTZ R17, R17, c[0x0][0x320] ;  /* 0x0000c80011117a20 */ /* 0x000fe40000410000 */
[----:B------:R-:W-:Y:S02]  /*13680*/  FMUL.FTZ R185, R24, c[0x0][0x320] ;  /* 0x0000c80018b97a20 */ /* 0x000fe40000410000 */
[----:B--2---:R-:W-:Y:S02]  /*13690*/  FMUL.FTZ R156, R11, c[0x0][0x320] ;  /* 0x0000c8000b9c7a20 */ /* 0x004fe40000410000 */
[----:B------:R-:W-:Y:S02]  /*136a0*/  FMUL.FTZ R18, R18, c[0x0][0x320] ;  /* 0x0000c80012127a20 */ /* 0x000fe40000410000 */
[----:B------:R-:W-:Y:S01]  /*136b0*/  FMUL.FTZ R19, R19, c[0x0][0x320] ;  /* 0x0000c80013137a20 */ /* 0x000fe20000410000 */
[----:B------:R-:W2:Y:S01]  /*136c0*/  MUFU.TANH R180, R180 ;  /* 0x000000b400b47308 */ /* 0x000ea20000002400 */
[----:B------:R-:W-:Y:S02]  /*136d0*/  FMUL.FTZ R21, R21, c[0x0][0x320] ;  /* 0x0000c80015157a20 */ /* 0x000fe40000410000 */
[----:B------:R-:W-:Y:S02]  /*136e0*/  FMUL.FTZ R22, R22, c[0x0][0x320] ;  /* 0x0000c80016167a20 */ /* 0x000fe40000410000 */
[----:B------:R-:W-:Y:S02]  /*136f0*/  FMUL.FTZ R23, R23, c[0x0][0x320] ;  /* 0x0000c80017177a20 */ /* 0x000fe40000410000 */
[----:B------:R-:W-:Y:S02]  /*13700*/  FMUL.FTZ R25, R25, c[0x0][0x320] ;  /* 0x0000c80019197a20 */ /* 0x000fe40000410000 */
[----:B------:R-:W-:Y:S01]  /*13710*/  FMUL.FTZ R26, R26, c[0x0][0x320] ;  /* 0x0000c8001a1a7a20 */ /* 0x000fe20000410000 */
[----:B------:R-:W1:Y:S01]  /*13720*/  MUFU.TANH R184, R184 ;  /* 0x000000b800b87308 */ /* 0x000e620000002400 */
[----:B------:R-:W-:Y:S09]  /*13730*/  FMUL.FTZ R27, R27, c[0x0][0x320] ;  /* 0x0000c8001b1b7a20 */ /* 0x000ff20000410000 */
[----:B------:R1:W1:Y:S10]  /*13740*/  MUFU.TANH R189, R157 ;  /* 0x0000009d00bd7308 */ /* 0x0002740000002400 */
[----:B------:R1:W1:Y:S10]  /*13750*/  MUFU.TANH R9, R156 ;  /* 0x0000009c00097308 */ /* 0x0002740000002400 */
[----:B------:R-:W1:Y:S10]  /*13760*/  MUFU.TANH R250, R250 ;  /* 0x000000fa00fa7308 */ /* 0x000e740000002400 */
        /* <DEDUP_REMOVED lines=15> */
[----:B------:R-:W-:-:S05]  /*13860*/  @!P0 BRA `(.L_x_945) ;  /* 0x0000040000008947 */ /* 0x000fca0003800000 */
[----:B--234-:R-:W-:Y:S01]  /*13870*/  IMAD R5, R246, 0x30, R225 ;  /* 0x00000030f6057824 */ /* 0x01cfe200078e02e1 */
[----:B------:R-:W-:Y:S01]  /*13880*/  ISETP.NE.AND P1, PT, R231, 0x1, PT ;  /* 0x00000001e700780c */ /* 0x000fe20003f25270 */
[----:B------:R-:W-:Y:S03]  /*13890*/  IMAD.MOV.U32 R233, RZ, RZ, RZ ;  /* 0x000000ffffe97224 */ /* 0x000fe600078e00ff */
[----:B------:R-:W-:Y:S05]  /*138a0*/  IADD3 R234, R5, -0x30, R228 ;  /* 0xffffffd005ea7810 */ /* 0x000fea0007ffe0e4 */
[----:B------:R-:W-:Y:S04]  /*138b0*/  IMAD.MOV.U32 R5, RZ, RZ, R234 ;  /* 0x000000ffff057224 */ /* 0x000fe800078e00ea */
[----:B------:R-:W-:Y:S05]  /*138c0*/  @P1 IMAD.HI.U32 R2, R234, c[0x0][0x2bc], RZ ;  /* 0x0000af00ea021a27 */ /* 0x000fea00078e00ff */
[----:B------:R-:W-:Y:S02]  /*138d0*/  @P1 SHF.R.U32.HI R5, RZ, c[0x0][0x2c0], R2 ;  /* 0x0000b000ff051a19 */ /* 0x000fe40000011602 */
[----:B------:R-:W-:Y:S02]  /*138e0*/  ISETP.GE.AND P1, PT, R239, 0x1, PT ;  /* 0x00000001ef00780c */ /* 0x000fe40003f26270 */
[C---:B------:R-:W-:Y:S04]  /*138f0*/  @!P3 IADD3 R7, P0, R5.reuse, R236, RZ ;  /* 0x000000ec0507b210 */ /* 0x040fe80007f1e0ff */
[----:B------:R-:W-:Y:S01]  /*13900*/  @!P3 LEA.HI.X.SX32 R2, R5, R232, 0x1, P0 ;  /* 0x000000e80502b211 */ /* 0x000fe200000f0eff */
[----:B------:R-:W-:Y:S01]  /*13910*/  IMAD.MOV R5, RZ, RZ, -R5 ;  /* 0x000000ffff057224 */ /* 0x000fe200078e0a05 */
[----:B------:R-:W-:Y:S03]  /*13920*/  @!P3 LEA R12, P0, R7, c[0x0][0x2a0], 0x2 ;  /* 0x0000a800070cba11 */ /* 0x000fe600078010ff */
[----:B------:R-:W-:Y:S01]  /*13930*/  IMAD R234, R5, c[0x0][0x2b8], R234 ;  /* 0x0000ae0005ea7a24 */ /* 0x000fe200078e02ea */
[----:B------:R-:W-:Y:S01]  /*13940*/  @!P3 LEA.HI.X R13, R7, c[0x0][0x2a4], R2, 0x2, P0 ;  /* 0x0000a900070dba11 */ /* 0x000fe200000f1402 */
[----:B------:R-:W-:Y:S02]  /*13950*/  IMAD R7, R249, c[0x0][0x1e8], RZ ;  /* 0x00007a00f9077a24 */ /* 0x000fe400078e02ff */
[C---:B------:R-:W-:Y:S01]  /*13960*/  IMAD.WIDE.U32 R10, R234.reuse, c[0x0][0x1e0], RZ ;  /* 0x00007800ea0a7a25 */ /* 0x040fe200078e00ff */
[----:B------:R-:W-:Y:S01]  /*13970*/  SHF.R.S32.HI R5, RZ, 0x1f, R234 ;  /* 0x0000001fff057819 */ /* 0x000fe200000114ea */
[----:B------:R2:W3:Y:S02]  /*13980*/  @!P3 LDG.E R233, [R12.64] ;  /* 0x000000040ce9b981 */ /* 0x0004e4000c1e1900 */
[----:B------:R-:W-:Y:S02]  /*13990*/  IMAD R7, R223, c[0x0][0x1ec], R7 ;  /* 0x00007b00df077a24 */ /* 0x000fe400078e0207 */
[----:B------:R-:W-:Y:S04]  /*139a0*/  IMAD R5, R5, c[0x0][0x1e0], RZ ;  /* 0x0000780005057a24 */ /* 0x000fe800078e02ff */
[----:B------:R-:W-:Y:S04]  /*139b0*/  IMAD R5, R234, c[0x0][0x1e4], R5 ;  /* 0x00007900ea057a24 */ /* 0x000fe800078e0205 */
[----:B------:R-:W-:Y:S02]  /*139c0*/  IMAD.IADD R11, R11, 0x1, R5 ;  /* 0x000000010b0b7824 */ /* 0x000fe400078e0205 */
[----:B--2---:R-:W-:Y:S04]  /*139d0*/  IMAD.WIDE.U32 R12, R223, c[0x0][0x1e8], RZ ;  /* 0x00007a00df0c7a25 */ /* 0x004fe800078e00ff */
[----:B------:R-:W-:Y:S01]  /*139e0*/  IMAD.IADD R7, R13, 0x1, R7 ;  /* 0x000000010d077824 */ /* 0x000fe200078e0207 */
[----:B---3--:R-:W-:Y:S01]  /*139f0*/  SHF.R.S32.HI R8, RZ, 0x1f, R233 ;  /* 0x0000001fff087819 */ /* 0x008fe200000114e9 */
[C---:B------:R-:W-:Y:S04]  /*13a00*/  IMAD.WIDE.U32 R10, R233.reuse, c[0x0][0x1f0], R10 ;  /* 0x00007c00e90a7a25 */ /* 0x040fe800078e000a */
[----:B------:R-:W-:Y:S01]  /*13a10*/  IMAD R8, R8, c[0x0][0x1f0], RZ ;  /* 0x00007c0008087a24 */ /* 0x000fe200078e02ff */
[----:B------:R-:W-:Y:S03]  /*13a20*/  IADD3 R5, P0, R12, R10, RZ ;  /* 0x0000000a0c057210 */ /* 0x000fe60007f1e0ff */
[----:B------:R-:W-:Y:S05]  /*13a30*/  IMAD R8, R233, c[0x0][0x1f4], R8 ;  /* 0x00007d00e9087a24 */ /* 0x000fea00078e0208 */
[----:B------:R-:W-:Y:S02]  /*13a40*/  IADD3.X R8, R7, R11, R8, P0, !PT ;  /* 0x0000000b07087210 */ /* 0x000fe400007fe408 */
[C---:B------:R-:W-:Y:S04]  /*13a50*/  LEA R4, P0, R5.reuse, c[0x0][0x1c8], 0x1 ;  /* 0x0000720005047a11 */ /* 0x040fe800078008ff */
[----:B------:R-:W-:Y:S02]  /*13a60*/  LEA.HI.X R2, R5, c[0x0][0x1cc], R8, 0x1, P0 ;  /* 0x0000730005027a11 */ /* 0x000fe400000f0c08 */
[----:B------:R-:W2:Y:S04]  /*13a70*/  SHFL.IDX PT, R8, R4, RZ, 0x181f ;  /* 0x00181fff04087589 */ /* 0x000ea800000e0000 */
[----:B------:R-:W3:Y:S04]  /*13a80*/  SHFL.IDX PT, R5, R2, RZ, 0x181f ;  /* 0x00181fff02057589 */ /* 0x000ee800000e0000 */
[----:B------:R-:W4:Y:S01]  /*13a90*/  SHFL.IDX PT, R4, R4, 0x1, 0x181f ;  /* 0x00381f0004047f89 */ /* 0x000f2200000e0000 */
[C---:B--2---:R-:W-:Y:S05]  /*13aa0*/  @P1 IADD3 R14, P0, R8.reuse, R241, RZ ;  /* 0x000000f1080e1210 */ /* 0x044fea0007f1e0ff */
[C---:B---3--:R-:W-:Y:S01]  /*13ab0*/  @P1 IMAD.X R15, R5.reuse, 0x1, R240, P0 ;  /* 0x00000001050f1824 */ /* 0x048fe200000e06f0 */
[C---:B------:R-:W-:Y:S04]  /*13ac0*/  @P1 IADD3 R12, P0, R8.reuse, R243, RZ ;  /* 0x000000f3080c1210 */ /* 0x040fe80007f1e0ff */
[----:B------:R2:W-:Y:S01]  /*13ad0*/  @P1 LDGSTS.E.BYPASS.LTC128B.128 [R235+0xa080], [R14.64], !P6 ;  /* 0x0a0800000eeb1fae */ /* 0x0005e2000f101d44 */
[C---:B------:R-:W-:Y:S01]  /*13ae0*/  @P1 IMAD.X R13, R5.reuse, 0x1, R242, P0 ;  /* 0x00000001050d1824 */ /* 0x040fe200000e06f2 */
[----:B------:R-:W-:Y:S05]  /*13af0*/  @P1 IADD3 R10, P0, R8, R245, RZ ;  /* 0x000000f5080a1210 */ /* 0x000fea0007f1e0ff */
[----:B------:R-:W-:Y:S01]  /*13b00*/  @P1 IMAD.X R11, R5, 0x1, R244, P0 ;  /* 0x00000001050b1824 */ /* 0x000fe200000e06f4 */
[C---:B------:R-:W-:Y:S04]  /*13b10*/  @P1 LEA R16, P0, R238.reuse, R8, 0x1 ;  /* 0x00000008ee101211 */ /* 0x040fe800078008ff */
[C-C-:B-1----:R-:W-:Y:S02]  /*13b20*/  @P1 LEA.HI.X R17, R238.reuse, R5, R251.reuse, 0x1, P0 ;  /* 0x00000005ee111211 */ /* 0x142fe400000f0cfb */
[----:B------:R-:W1:Y:S01]  /*13b30*/  SHFL.IDX PT, R5, R2, 0x1, 0x181f ;  /* 0x00381f0002057f89 */ /* 0x000e6200000e0000 */
[----:B------:R-:W-:Y:S11]  /*13b40*/  ISETP.GE.AND P0, PT, R239, 0x21, PT ;  /* 0x00000021ef00780c */ /* 0x000ff60003f06270 */
[----:B------:R-:W-:Y:S02]  /*13b50*/  @!UPT UIADD3 URZ, URZ, URZ, URZ ;  /* 0x0000003f3f3ff290 */ /* 0x000fe4000fffe03f */
[C---:B----4-:R-:W-:Y:S04]  /*13b60*/  @P0 LEA R18, P2, R238.reuse, R4, 0x1 ;  /* 0x00000004ee120211 */ /* 0x050fe800078408ff */
[----:B-1----:R-:W-:Y:S02]  /*13b70*/  @P0 LEA.HI.X R19, R238, R5, R251, 0x1, P2 ;  /* 0x00000005ee130211 */ /* 0x002fe400010f0cfb */
[C---:B------:R-:W-:Y:S05]  /*13b80*/  @P0 IADD3 R22, P2, R4.reuse, R241, RZ ;  /* 0x000000f104160210 */ /* 0x040fea0007f5e0ff */
[C---:B------:R-:W-:Y:S01]  /*13b90*/  @P0 IMAD.X R23, R5.reuse, 0x1, R240, P2 ;  /* 0x0000000105170824 */ /* 0x040fe200010e06f0 */
[C---:B------:R-:W-:Y:S05]  /*13ba0*/  @P0 IADD3 R20, P2, R4.reuse, R243, RZ ;  /* 0x000000f304140210 */ /* 0x040fea0007f5e0ff */
[C---:B------:R-:W-:Y:S01]  /*13bb0*/  @P0 IMAD.X R21, R5.reuse, 0x1, R242, P2 ;  /* 0x0000000105150824 */ /* 0x040fe200010e06f2 */
[----:B------:R-:W-:Y:S05]  /*13bc0*/  @P0 IADD3 R24, P2, R4, R245, RZ ;  /* 0x000000f504180210 */ /* 0x000fea0007f5e0ff */
[----:B------:R-:W-:Y:S01]  /*13bd0*/  @P0 IMAD.X R25, R5, 0x1, R244, P2 ;  /* 0x0000000105190824 */ /* 0x000fe200010e06f4 */
[----:B------:R-:W-:Y:S11]  /*13be0*/  ISETP.GE.AND P2, PT, R229, c[0x0][0x1d4], PT ;  /* 0x00007500e5007a0c */ /* 0x000ff60003f46270 */
[----:B------:R-:W-:Y:S02]  /*13bf0*/  @!UPT UIADD3 URZ, URZ, URZ, URZ ;  /* 0x0000003f3f3ff290 */ /* 0x000fe4000fffe03f */
[----:B------:R2:W-:Y:S04]  /*13c00*/  @P1 LDGSTS.E.BYPASS.LTC128B.128 [R235+0xb880], [R12.64], !P2 ;  /* 0x0b8800000ceb1fae */ /* 0x0005e8000d101d44 */
[----:B------:R2:W-:Y:S04]  /*13c10*/  @P1 LDGSTS.E.BYPASS.LTC128B.128 [R235+0xd080], [R10.64], !P5 ;  /* 0x0d0800000aeb1fae */ /* 0x0005e8000e901d44 */
[----:B------:R2:W-:Y:S04]  /*13c20*/  @P1 LDGSTS.E.BYPASS.LTC128B.128 [R235+0xe880], [R16.64], !P4 ;  /* 0x0e88000010eb1fae */ /* 0x0005e8000e101d44 */
[----:B------:R2:W-:Y:S04]  /*13c30*/  @P0 LDGSTS.E.BYPASS.LTC128B.128 [R235+0xb080], [R22.64], !P6 ;  /* 0x0b08000016eb0fae */ /* 0x0005e8000f101d44 */
[----:B------:R2:W-:Y:S04]  /*13c40*/  @P0 LDGSTS.E.BYPASS.LTC128B.128 [R235+0xc880], [R20.64], !P2 ;  /* 0x0c88000014eb0fae */ /* 0x0005e8000d101d44 */
[----:B------:R2:W-:Y:S04]  /*13c50*/  @P0 LDGSTS.E.BYPASS.LTC128B.128 [R235+0xe080], [R24.64], !P5 ;  /* 0x0e08000018eb0fae */ /* 0x0005e8000e901d44 */
[----:B------:R2:W-:Y:S02]  /*13c60*/  @P0 LDGSTS.E.BYPASS.LTC128B.128 [R235+0xf880], [R18.64], !P4 ;  /* 0x0f88000012eb0fae */ /* 0x0005e4000e101d44 */
.L_x_945:
[----:B--234-:R-:W-:Y:S01]  /*13c70*/  FMNMX.FTZ R2, R169, R0, !PT ;  /* 0x00000000a9027209 */ /* 0x01cfe20007810000 */
[----:B-1----:R-:W-:Y:S01]  /*13c80*/  LDSM.16.MT88.4 R20, [R214+0x4080] ;  /* 0x00408000d614783b */ /* 0x002fe20000004200 */
        /* <DEDUP_REMOVED lines=27> */
[----:B------:R-:W-:Y:S01]  /*13e40*/  ISETP.GT.AND P0, PT, R246, RZ, PT ;  /* 0x000000fff600720c */ /* 0x000fe20003f04270 */
[----:B------:R-:W-:Y:S08]  /*13e50*/  SHFL.BFLY PT, R11, R10, 0x2, 0x1f ;  /* 0x0c401f000a0b7f89 */ /* 0x000ff000000e0000 */
[----:B------:R-:W1:Y:S02]  /*13e60*/  SHFL.BFLY PT, R7, R4, 0x2, 0x1f ;  /* 0x0c401f0004077f89 */ /* 0x000e6400000e0000 */
[----:B-1----:R-:W-:Y:S02]  /*13e70*/  FMNMX.FTZ R5, R4, R7, !PT ;  /* 0x0000000704057209 */ /* 0x002fe40007810000 */
[----:B------:R-:W-:Y:S04]  /*13e80*/  FMNMX.FTZ R8, R10, R11, !PT ;  /* 0x0000000b0a087209 */ /* 0x000fe80007810000 */
[----:B------:R-:W1:Y:S08]  /*13e90*/  SHFL.BFLY PT, R156, R5, 0x1, 0x1f ;  /* 0x0c201f00059c7f89 */ /* 0x000e7000000e0000 */
[----:B------:R-:W2:Y:S01]  /*13ea0*/  SHFL.BFLY PT, R11, R8, 0x1, 0x1f ;  /* 0x0c201f00080b7f89 */ /* 0x000ea200000e0000 */
[----:B-1----:R-:W-:Y:S02]  /*13eb0*/  FMNMX.FTZ R156, R156, R5, !PT ;  /* 0x000000059c9c7209 */ /* 0x002fe40007810000 */
[----:B--2---:R-:W-:Y:S05]  /*13ec0*/  FMNMX.FTZ R0, R8, R11, !PT ;  /* 0x0000000b08007209 */ /* 0x004fea0007810000 */
[C---:B------:R-:W-:Y:S02]  /*13ed0*/  FMUL.FTZ R186, R0.reuse, c[0x0][0x2d0] ;  /* 0x0000b40000ba7a20 */ /* 0x040fe40000410000 */
[----:B------:R-:W-:Y:S02]  /*13ee0*/  FADD.FTZ R2, -R0, R3 ;  /* 0x0000000300027221 */ /* 0x000fe40000010100 */
[--C-:B------:R-:W-:Y:S02]  /*13ef0*/  FFMA.FTZ R179, R184, c[0x0][0x2d0], -R186.reuse ;  /* 0x0000b400b8b37a23 */ /* 0x100fe400000108ba */
[----:B------:R-:W-:Y:S02]  /*13f00*/  FMUL.FTZ R184, R156, c[0x0][0x2d0] ;  /* 0x0000b4009cb87a20 */ /* 0x000fe40000410000 */
[----:B------:R-:W-:Y:S02]  /*13f10*/  FMUL.FTZ R3, R2, c[0x0][0x2d0] ;  /* 0x0000b40002037a20 */ /* 0x000fe40000410000 */
[----:B------:R-:W-:Y:S01]  /*13f20*/  FADD.FTZ R2, -R156, R159 ;  /* 0x0000009f9c027221 */ /* 0x000fe20000010100 */
[----:B------:R-:W-:Y:S01]  /*13f30*/  MUFU.EX2 R179, R179 ;  /* 0x000000b300b37308 */ /* 0x000fe20000000800 */
[----:B------:R-:W-:Y:S02]  /*13f40*/  FFMA.FTZ R182, R169, c[0x0][0x2d0], -R186 ;  /* 0x0000b400a9b67a23 */ /* 0x000fe400000108ba */
[----:B------:R-:W-:Y:S02]  /*13f50*/  FFMA.FTZ R159, R9, c[0x0][0x2d0], -R184 ;  /* 0x0000b400099f7a23 */ /* 0x000fe400000108b8 */
[--C-:B------:R-:W-:Y:S02]  /*13f60*/  FFMA.FTZ R181, R181, c[0x0][0x2d0], -R186.reuse ;  /* 0x0000b400b5b57a23 */ /* 0x100fe400000108ba */
[----:B------:R-:W-:Y:S02]  /*13f70*/  FFMA.FTZ R180, R180, c[0x0][0x2d0], -R186 ;  /* 0x0000b400b4b47a23 */ /* 0x000fe400000108ba */
[--C-:B------:R-:W-:Y:S01]  /*13f80*/  FFMA.FTZ R178, R6, c[0x0][0x2d0], -R184.reuse ;  /* 0x0000b40006b27a23 */ /* 0x100fe200000108b8 */
[----:B------:R-:W1:Y:S01]  /*13f90*/  MUFU.EX2 R3, R3 ;  /* 0x0000000300037308 */ /* 0x000e620000000800 */
[--C-:B------:R-:W-:Y:S02]  /*13fa0*/  FFMA.FTZ R177, R252, c[0x0][0x2d0], -R184.reuse ;  /* 0x0000b400fcb17a23 */ /* 0x100fe400000108b8 */
[--C-:B------:R-:W-:Y:S02]  /*13fb0*/  FFMA.FTZ R176, R189, c[0x0][0x2d0], -R184.reuse ;  /* 0x0000b400bdb07a23 */ /* 0x100fe400000108b8 */
[----:B------:R-:W-:Y:S02]  /*13fc0*/  FMUL.FTZ R4, R2, c[0x0][0x2d0] ;  /* 0x0000b40002047a20 */ /* 0x000fe40000410000 */
[--C-:B------:R-:W-:Y:S02]  /*13fd0*/  FFMA.FTZ R190, R174, c[0x0][0x2d0], -R184.reuse ;  /* 0x0000b400aebe7a23 */ /* 0x100fe400000108b8 */
[----:B------:R-:W-:Y:S01]  /*13fe0*/  FFMA.FTZ R191, R172, c[0x0][0x2d0], -R184 ;  /* 0x0000b400acbf7a23 */ /* 0x000fe200000108b8 */
[----:B------:R2:W3:Y:S01]  /*13ff0*/  MUFU.EX2 R2, R4 ;  /* 0x0000000400027308 */ /* 0x0004e20000000800 */
[--C-:B------:R-:W-:Y:S02]  /*14000*/  FFMA.FTZ R193, R170, c[0x0][0x2d0], -R186.reuse ;  /* 0x0000b400aac17a23 */ /* 0x100fe400000108ba */
[----:B------:R-:W-:Y:S02]  /*14010*/  FFMA.FTZ R192, R175, c[0x0][0x2d0], -R186 ;  /* 0x0000b400afc07a23 */ /* 0x000fe400000108ba */
[--C-:B------:R-:W-:Y:S02]  /*14020*/  FFMA.FTZ R194, R173, c[0x0][0x2d0], -R184.reuse ;  /* 0x0000b400adc27a23 */ /* 0x100fe400000108b8 */
[----:B------:R-:W-:Y:S01]  /*14030*/  LDSM.16.MT88.4 R172, [R215+0x7880] ;  /* 0x00788000d7ac783b */ /* 0x000fe20000004200 */
[----:B------:R-:W-:Y:S02]  /*14040*/  FFMA.FTZ R195, R171, c[0x0][0x2d0], -R184 ;  /* 0x0000b400abc37a23 */ /* 0x000fe400000108b8 */
[----:B------:R-:W-:Y:S01]  /*14050*/  MUFU.EX2 R182, R182 ;  /* 0x000000b600b67308 */ /* 0x000fe20000000800 */
        /* <DEDUP_REMOVED lines=8> */
[C---:B------:R-:W-:Y:S02]  /*140e0*/  FMUL.FTZ R17, R3.reuse, R141 ;  /* 0x0000008d03117220 */ /* 0x040fe40000410000 */
[C---:B--2---:R-:W-:Y:S02]  /*140f0*/  FMUL.FTZ R4, R3.reuse, R152 ;  /* 0x0000009803047220 */ /* 0x044fe40000410000 */
[C---:B---3--:R-:W-:Y:S02]  /*14100*/  FMUL.FTZ R6, R2.reuse, R154 ;  /* 0x0000009a02067220 */ /* 0x048fe40000410000 */
[C---:B------:R-:W-:Y:S01]  /*14110*/  FMUL.FTZ R7, R2.reuse, R155 ;  /* 0x0000009b02077220 */ /* 0x040fe20000410000 */
[----:B------:R-:W2:Y:S01]  /*14120*/  MUFU.EX2 R180, R180 ;  /* 0x000000b400b47308 */ /* 0x000ea20000000800 */
[C---:B------:R-:W-:Y:S02]  /*14130*/  FMUL.FTZ R10, R2.reuse, R150 ;  /* 0x00000096020a7220 */ /* 0x040fe40000410000 */
[C---:B------:R-:W-:Y:S02]  /*14140*/  FMUL.FTZ R11, R2.reuse, R151 ;  /* 0x00000097020b7220 */ /* 0x040fe40000410000 */
[C---:B------:R-:W-:Y:S01]  /*14150*/  FMUL.FTZ R18, R2.reuse, R142 ;  /* 0x0000008e02127220 */ /* 0x040fe20000410000 */
[----:B------:R-:W-:Y:S01]  /*14160*/  LDSM.16.MT88.4 R148, [R213+0x4880] ;  /* 0x00488000d594783b */ /* 0x000fe20000004200 */
[C---:B------:R-:W-:Y:S02]  /*14170*/  FMUL.FTZ R19, R2.reuse, R143 ;  /* 0x0000008f02137220 */ /* 0x040fe40000410000 */
[C---:B------:R-:W-:Y:S01]  /*14180*/  FMUL.FTZ R24, R3.reuse, R132 ;  /* 0x0000008403187220 */ /* 0x040fe20000410000 */
[----:B------:R-:W-:Y:S01]  /*14190*/  MUFU.EX2 R178, R178 ;  /* 0x000000b200b27308 */ /* 0x000fe20000000800 */
[----:B------:R-:W-:Y:S02]  /*141a0*/  FMUL.FTZ R25, R3, R133 ;  /* 0x0000008503197220 */ /* 0x000fe40000410000 */
[C---:B------:R-:W-:Y:S01]  /*141b0*/  FMUL.FTZ R26, R2.reuse, R134 ;  /* 0x00000086021a7220 */ /* 0x040fe20000410000 */
[----:B-1----:R-:W-:Y:S01]  /*141c0*/  F2FP.BF16.PACK_AB R152, R181, R182 ;  /* 0x000000b6b598723e */ /* 0x002fe200000010ff */
[----:B------:R-:W-:Y:S01]  /*141d0*/  LDSM.16.MT88.4 R140, [R213+0x5880] ;  /* 0x00588000d58c783b */ /* 0x000fe20000004200 */
[C---:B------:R-:W-:Y:S02]  /*141e0*/  FMUL.FTZ R27, R2.reuse, R135 ;  /* 0x00000087021b7220 */ /* 0x040fe40000410000 */
[C---:B------:R-:W-:Y:S02]  /*141f0*/  FMUL.FTZ R28, R3.reuse, R28 ;  /* 0x0000001c031c7220 */ /* 0x040fe40000410000 */
[----:B------:R-:W1:Y:S01]  /*14200*/  MUFU.EX2 R177, R177 ;  /* 0x000000b100b17308 */ /* 0x000e620000000800 */
[----:B------:R-:W-:Y:S02]  /*14210*/  FMUL.FTZ R29, R3, R29 ;  /* 0x0000001d031d7220 */ /* 0x000fe40000410000 */
[----:B------:R-:W-:Y:S01]  /*14220*/  LDSM.16.MT88.4 R132, [R214+0x5880] ;  /* 0x00588000d684783b */ /* 0x000fe20000004200 */
        /* <DEDUP_REMOVED lines=45> */
[----:B------:R-:W4:Y:S01]  /*14500*/  MUFU.EX2 R192, R192 ;  /* 0x000000c000c07308 */ /* 0x000f220000000800 */
        /* <DEDUP_REMOVED lines=9> */
[----:B------:R-:W5:Y:S01]  /*145a0*/  LDSM.16.MT88.4 R136, [R215+0x5880] ;  /* 0x00588000d788783b */ /* 0x000f620000004200 */
[C---:B------:R-:W-:Y:S01]  /*145b0*/  FMUL.FTZ R60, R3.reuse, R60 ;  /* 0x0000003c033c7220 */ /* 0x040fe20000410000 */
[----:B------:R-:W1:Y:S01]  /*145c0*/  MUFU.EX2 R195, R195 ;  /* 0x000000c300c37308 */ /* 0x000e620000000800 */
        /* <DEDUP_REMOVED lines=9> */
[C---:B---3--:R-:W-:Y:S04]  /*14660*/  HMMA.16816.F32.BF16 R28, R152.reuse, R144, R28 ;  /* 0x00000090981c723c */ /* 0x048fe8000004181c */
[C---:B------:R-:W-:Y:S02]  /*14670*/  FMUL.FTZ R67, R2.reuse, R67 ;  /* 0x0000004302437220 */ /* 0x040fe40000410000 */
[C---:B------:R-:W-:Y:S02]  /*14680*/  FMUL.FTZ R68, R3.reuse, R68 ;  /* 0x0000004403447220 */ /* 0x040fe40000410000 */
[C---:B------:R-:W-:Y:S01]  /*14690*/  HMMA.16816.F32.BF16 R32, R152.reuse, R146, R32 ;  /* 0x000000929820723c */ /* 0x040fe20000041820 */
[----:B------:R-:W-:Y:S03]  /*146a0*/  LDSM.16.MT88.4 R144, [R214+0x4880] ;  /* 0x00488000d690783b */ /* 0x000fe60000004200 */
[C---:B------:R-:W-:Y:S02]  /*146b0*/  FMUL.FTZ R69, R3.reuse, R69 ;  /* 0x0000004503457220 */ /* 0x040fe40000410000 */
[C---:B------:R-:W-:Y:S02]  /*146c0*/  FMUL.FTZ R70, R2.reuse, R70 ;  /* 0x0000004602467220 */ /* 0x040fe40000410000 */
[C---:B------:R-:W-:Y:S01]  /*146d0*/  FMUL.FTZ R71, R2.reuse, R71 ;  /* 0x0000004702477220 */ /* 0x040fe20000410000 */
[C---:B-----5:R-:W-:Y:S03]  /*146e0*/  HMMA.16816.F32.BF16 R36, R152.reuse, R136, R36 ;  /* 0x000000889824723c */ /* 0x060fe60000041824 */
[C---:B------:R-:W-:Y:S02]  /*146f0*/  FMUL.FTZ R72, R3.reuse, R72 ;  /* 0x0000004803487220 */ /* 0x040fe40000410000 */
[C---:B------:R-:W-:Y:S02]  /*14700*/  FMUL.FTZ R73, R3.reuse, R73 ;  /* 0x0000004903497220 */ /* 0x040fe40000410000 */
[C---:B------:R-:W-:Y:S01]  /*14710*/  FMUL.FTZ R74, R2.reuse, R74 ;  /* 0x0000004a024a7220 */ /* 0x040fe20000410000 */
        /* <DEDUP_REMOVED lines=8> */
[----:B------:R-:W5:Y:S03]  /*147a0*/  LDSM.16.MT88.4 R132, [R215+0x7080] ;  /* 0x00708000d784783b */ /* 0x000f660000004200 */
        /* <DEDUP_REMOVED lines=9> */
[C---:B------:R-:W-:Y:S01]  /*14840*/  FMUL.FTZ R85, R3.reuse, R85 ;  /* 0x0000005503557220 */ /* 0x040fe20000410000 */
[C---:B---3--:R-:W-:Y:S03]  /*14850*/  HMMA.16816.F32.BF16 R60, R152.reuse, R136, R60 ;  /* 0x00000088983c723c */ /* 0x048fe6000004183c */
[C---:B------:R-:W-:Y:S02]  /*14860*/  FMUL.FTZ R86, R2.reuse, R86 ;  /* 0x0000005602567220 */ /* 0x040fe40000410000 */
[C---:B------:R-:W-:Y:S02]  /*14870*/  FMUL.FTZ R87, R2.reuse, R87 ;  /* 0x0000005702577220 */ /* 0x040fe40000410000 */
[C---:B------:R-:W-:Y:S01]  /*14880*/  FMUL.FTZ R88, R3.reuse, R88 ;  /* 0x0000005803587220 */ /* 0x040fe20000410000 */
[C---:B------:R-:W-:Y:S01]  /*14890*/  HMMA.16816.F32.BF16 R64, R152.reuse, R138, R64 ;  /* 0x0000008a9840723c */ /* 0x040fe20000041840 */
[----:B------:R-:W3:Y:S03]  /*148a0*/  LDSM.16.MT88.4 R136, [R213+0x7080] ;  /* 0x00708000d588783b */ /* 0x000ee60000004200 */
[C---:B------:R-:W-:Y:S02]  /*148b0*/  FMUL.FTZ R89, R3.reuse, R89 ;  /* 0x0000005903597220 */ /* 0x040fe40000410000 */
[C---:B------:R-:W-:Y:S02]  /*148c0*/  FMUL.FTZ R90, R2.reuse, R90 ;  /* 0x0000005a025a7220 */ /* 0x040fe40000410000 */
[C---:B-----5:R-:W-:Y:S04]  /*148d0*/  HMMA.16816.F32.BF16 R68, R152.reuse, R132, R68 ;  /* 0x000000849844723c */ /* 0x060fe80000041844 */
[C---:B------:R-:W-:Y:S02]  /*148e0*/  FMUL.FTZ R91, R2.reuse, R91 ;  /* 0x0000005b025b7220 */ /* 0x040fe40000410000 */
[C---:B------:R-:W-:Y:S02]  /*148f0*/  FMUL.FTZ R92, R3.reuse, R92 ;  /* 0x0000005c035c7220 */ /* 0x040fe40000410000 */
[C---:B------:R-:W-:Y:S01]  /*14900*/  HMMA.16816.F32.BF16 R72, R152.reuse, R134, R72 ;  /* 0x000000869848723c */ /* 0x040fe20000041848 */
[----:B------:R-:W5:Y:S03]  /*14910*/  LDSM.16.MT88.4 R132, [R212+0x7080] ;  /* 0x00708000d484783b */ /* 0x000f660000004200 */
        /* <DEDUP_REMOVED lines=44> */
[C---:B-----5:R-:W-:Y:S03]  /*14be0*/  HMMA.16816.F32.BF16 R116, R152.reuse, R132, R116 ;  /* 0x000000849874723c */ /* 0x060fe60000041874 */
[C---:B------:R-:W-:Y:S02]  /*14bf0*/  FMUL.FTZ R122, R2.reuse, R122 ;  /* 0x0000007a027a7220 */ /* 0x040fe40000410000 */
[C---:B------:R-:W-:Y:S02]  /*14c00*/  FMUL.FTZ R123, R2.reuse, R123 ;  /* 0x0000007b027b7220 */ /* 0x040fe40000410000 */
[----:B------:R-:W-:Y:S01]  /*14c10*/  FMUL.FTZ R124, R3, R124 ;  /* 0x0000007c037c7220 */ /* 0x000fe20000410000 */
[----:B------:R-:W-:Y:S01]  /*14c20*/  F2FP.BF16.PACK_AB R132, R189, R188 ;  /* 0x000000bcbd84723e */ /* 0x000fe200000010ff */
[----:B------:R-:W-:Y:S03]  /*14c30*/  FMUL.FTZ R125, R3, R125 ;  /* 0x0000007d037d7220 */ /* 0x000fe60000410000 */
[C---:B------:R-:W-:Y:S03]  /*14c40*/  HMMA.16816.F32.BF16 R120, R152.reuse, R134, R120 ;  /* 0x000000869878723c */ /* 0x040fe60000041878 */
[C---:B------:R-:W-:Y:S01]  /*14c50*/  FMUL.FTZ R126, R2.reuse, R126 ;  /* 0x0000007e027e7220 */ /* 0x040fe20000410000 */
[----:B--2---:R-:W-:Y:S01]  /*14c60*/  F2FP.BF16.PACK_AB R133, R191, R190 ;  /* 0x000000bebf85723e */ /* 0x004fe200000010ff */
[----:B------:R-:W-:Y:S02]  /*14c70*/  FMUL.FTZ R127, R2, R127 ;  /* 0x0000007f027f7220 */ /* 0x000fe40000410000 */
[C---:B------:R-:W-:Y:S01]  /*14c80*/  FMUL.FTZ R128, R3.reuse, R128 ;  /* 0x0000008003807220 */ /* 0x040fe20000410000 */
[----:B----4-:R-:W-:Y:S01]  /*14c90*/  F2FP.BF16.PACK_AB R134, R192, R193 ;  /* 0x000000c1c086723e */ /* 0x010fe200000010ff */
[----:B------:R-:W-:Y:S03]  /*14ca0*/  FMUL.FTZ R129, R3, R129 ;  /* 0x0000008103817220 */ /* 0x000fe60000410000 */
[C---:B-1----:R-:W-:Y:S03]  /*14cb0*/  HMMA.16816.F32.BF16 R124, R152.reuse, R140, R124 ;  /* 0x0000008c987c723c */ /* 0x042fe6000004187c */
[C---:B------:R-:W-:Y:S01]  /*14cc0*/  FMUL.FTZ R130, R2.reuse, R130 ;  /* 0x0000008202827220 */ /* 0x040fe20000410000 */
[----:B------:R-:W-:Y:S01]  /*14cd0*/  F2FP.BF16.PACK_AB R135, R195, R194 ;  /* 0x000000c2c387723e */ /* 0x000fe200000010ff */
[----:B------:R-:W-:Y:S02]  /*14ce0*/  FMUL.FTZ R131, R2, R131 ;  /* 0x0000008302837220 */ /* 0x000fe40000410000 */
[--C-:B------:R-:W-:Y:S02]  /*14cf0*/  FFMA.FTZ R196, R196, c[0x0][0x2d0], -R186.reuse ;  /* 0x0000b400c4c47a23 */ /* 0x100fe400000108ba */
[----:B------:R-:W-:Y:S03]  /*14d00*/  FFMA.FTZ R199, R199, c[0x0][0x2d0], -R186 ;  /* 0x0000b400c7c77a23 */ /* 0x000fe600000108ba */
[----:B------:R-:W-:Y:S01]  /*14d10*/  HMMA.16816.F32.BF16 R128, R152, R142, R128 ;  /* 0x0000008e9880723c */ /* 0x000fe20000041880 */
[----:B------:R-:W1:Y:S01]  /*14d20*/  LDSM.16.MT88.4 R140, [R215+0x6080] ;  /* 0x00608000d78c783b */ /* 0x000e620000004200 */
[----:B------:R-:W-:Y:S01]  /*14d30*/  MUFU.EX2 R196, R196 ;  /* 0x000000c400c47308 */ /* 0x000fe20000000800 */
[--C-:B------:R-:W-:Y:S02]  /*14d40*/  FFMA.FTZ R197, R197, c[0x0][0x2d0], -R184.reuse ;  /* 0x0000b400c5c57a23 */ /* 0x100fe400000108b8 */
[----:B------:R-:W-:Y:S02]  /*14d50*/  FFMA.FTZ R198, R187, c[0x0][0x2d0], -R184 ;  /* 0x0000b400bbc67a23 */ /* 0x000fe400000108b8 */
[--C-:B------:R-:W-:Y:S01]  /*14d60*/  FFMA.FTZ R185, R185, c[0x0][0x2d0], -R186.reuse ;  /* 0x0000b400b9b97a23 */ /* 0x100fe200000108ba */
[C---:B---3--:R-:W-:Y:S01]  /*14d70*/  HMMA.16816.F32.BF16 R4, R132.reuse, R136, R4 ;  /* 0x000000888404723c */ /* 0x048fe20000041804 */
[----:B------:R-:W2:Y:S03]  /*14d80*/  LDSM.16.MT88.4 R152, [R214+0x6080] ;  /* 0x00608000d698783b */ /* 0x000ea60000004200 */
[----:B------:R-:W3:Y:S01]  /*14d90*/  MUFU.EX2 R199, R199 ;  /* 0x000000c700c77308 */ /* 0x000ee20000000800 */
[----:B------:R-:W-:Y:S02]  /*14da0*/  FFMA.FTZ R186, R183, c[0x0][0x2d0], -R186 ;  /* 0x0000b400b7ba7a23 */ /* 0x000fe400000108ba */
[--C-:B------:R-:W-:Y:S01]  /*14db0*/  FFMA.FTZ R158, R158, c[0x0][0x2d0], -R184.reuse ;  /* 0x0000b4009e9e7a23 */ /* 0x100fe200000108b8 */
[C---:B------:R-:W-:Y:S01]  /*14dc0*/  HMMA.16816.F32.BF16 R8, R132.reuse, R138, R8 ;  /* 0x0000008a8408723c */ /* 0x040fe20000041808 */
[----:B------:R-:W4:Y:S03]  /*14dd0*/  LDSM.16.MT88.4 R136, [R214+0x7880] ;  /* 0x00788000d688783b */ /* 0x000f260000004200 */
[----:B------:R-:W-:Y:S02]  /*14de0*/  FFMA.FTZ R184, R157, c[0x0][0x2d0], -R184 ;  /* 0x0000b4009db87a23 */ /* 0x000fe400000108b8 */
[----:B------:R-:W-:Y:S01]  /*14df0*/  MUFU.EX2 R197, R197 ;  /* 0x000000c500c57308 */ /* 0x000fe20000000800 */
[----:B------:R-:W-:Y:S01]  /*14e00*/  FFMA.FTZ R182, R3, R248, R182 ;  /* 0x000000f803b67223 */ /* 0x000fe200000100b6 */
[C---:B------:R-:W-:Y:S04]  /*14e10*/  HMMA.16816.F32.BF16 R12, R132.reuse, R144, R12 ;  /* 0x00000090840c723c */ /* 0x040fe8000004180c */
[----:B------:R-:W-:Y:S02]  /*14e20*/  FFMA.FTZ R178, R2, R247, R178 ;  /* 0x000000f702b27223 */ /* 0x000fe400000100b2 */
[----:B------:R-:W-:Y:S02]  /*14e30*/  FADD.FTZ R181, R181, R182 ;  /* 0x000000b6b5b57221 */ /* 0x000fe40000010000 */
[C---:B------:R-:W-:Y:S01]  /*14e40*/  HMMA.16816.F32.BF16 R16, R132.reuse, R146, R16 ;  /* 0x000000928410723c */ /* 0x040fe20000041810 */
[----:B------:R-:W5:Y:S01]  /*14e50*/  LDSM.16.MT88.4 R144, [R213+0x7880] ;  /* 0x00788000d590783b */ /* 0x000f620000004200 */
[----:B------:R-:W1:Y:S02]  /*14e60*/  MUFU.EX2 R198, R198 ;  /* 0x000000c600c67308 */ /* 0x000e640000000800 */
[----:B------:R-:W-:Y:S02]  /*14e70*/  FADD.FTZ R177, R177, R178 ;  /* 0x000000b2b1b17221 */ /* 0x000fe40000010000 */
[----:B------:R-:W-:Y:S02]  /*14e80*/  FADD.FTZ R180, R180, R181 ;  /* 0x000000b5b4b47221 */ /* 0x000fe40000010000 */
[C---:B------:R-:W-:Y:S04]  /*14e90*/  HMMA.16816.F32.BF16 R20, R132.reuse, R148, R20 ;  /* 0x000000948414723c */ /* 0x040fe80000041814 */
[----:B------:R-:W-:Y:S01]  /*14ea0*/  MUFU.EX2 R185, R185 ;  /* 0x000000b900b97308 */ /* 0x000fe20000000800 */
[----:B------:R-:W-:Y:S02]  /*14eb0*/  FADD.FTZ R176, R176, R177 ;  /* 0x000000b1b0b07221 */ /* 0x000fe40000010000 */
[----:B------:R-:W-:Y:S01]  /*14ec0*/  FADD.FTZ R179, R179, R180 ;  /* 0x000000b4b3b37221 */ /* 0x000fe20000010000 */
[C---:B------:R-:W-:Y:S01]  /*14ed0*/  HMMA.16816.F32.BF16 R24, R132.reuse, R150, R24 ;  /* 0x000000968418723c */ /* 0x040fe20000041818 */
[----:B------:R-:W-:Y:S03]  /*14ee0*/  LDSM.16.MT88.4 R148, [R215+0x9080] ;  /* 0x00908000d794783b */ /* 0x000fe60000004200 */
[----:B------:R-:W-:Y:S02]  /*14ef0*/  FADD.FTZ R159, R159, R176 ;  /* 0x000000b09f9f7221 */ /* 0x000fe40000010000 */
[----:B------:R-:W2:Y:S01]  /*14f00*/  MUFU.EX2 R186, R186 ;  /* 0x000000ba00ba7308 */ /* 0x000ea20000000800 */
[----:B------:R-:W-:Y:S01]  /*14f10*/  FADD.FTZ R2, R188, R179 ;  /* 0x000000b3bc027221 */ /* 0x000fe20000010000 */
[C---:B------:R-:W-:Y:S04]  /*14f20*/  HMMA.16816.F32.BF16 R28, R132.reuse, R160, R28 ;  /* 0x000000a0841c723c */ /* 0x040fe8000004181c */
[----:B------:R-:W-:Y:S01]  /*14f30*/  FADD.FTZ R190, R190, R159 ;  /* 0x0000009fbebe7221 */ /* 0x000fe20000010000 */
[----:B------:R-:W-:Y:S01]  /*14f40*/  MOV R159, R156 ;  /* 0x0000009c009f7202 */ /* 0x000fe20000000f00 */
[----:B------:R-:W-:Y:S01]  /*14f50*/  FADD.FTZ R2, R189, R2 ;  /* 0x00000002bd027221 */ /* 0x000fe20000010000 */
[----:B---3--:R-:W-:Y:S01]  /*14f60*/  F2FP.BF16.PACK_AB R160, R199, R196 ;  /* 0x000000c4c7a0723e */ /* 0x008fe200000010ff */
[C---:B------:R-:W-:Y:S01]  /*14f70*/  HMMA.16816.F32.BF16 R32, R132.reuse, R162, R32 ;  /* 0x000000a28420723c */ /* 0x040fe20000041820 */
[----:B------:R-:W-:Y:S03]  /*14f80*/  MUFU.EX2 R158, R158 ;  /* 0x0000009e009e7308 */ /* 0x000fe60000000800 */
[----:B-1----:R-:W-:Y:S01]  /*14f90*/  F2FP.BF16.PACK_AB R161, R198, R197 ;  /* 0x000000c5c6a1723e */ /* 0x002fe200000010ff */
[----:B------:R-:W-:Y:S02]  /*14fa0*/  FADD.FTZ R191, R191, R190 ;  /* 0x000000bebfbf7221 */ /* 0x000fe40000010000 */
[----:B------:R-:W-:Y:S01]  /*14fb0*/  FADD.FTZ R3, R193, R2 ;  /* 0x00000002c1037221 */ /* 0x000fe20000010000 */
[C---:B------:R-:W-:Y:S03]  /*14fc0*/  HMMA.16816.F32.BF16 R36, R132.reuse, R140, R36 ;  /* 0x0000008c8424723c */ /* 0x040fe60000041824 */
[----:B------:R-:W1:Y:S01]  /*14fd0*/  MUFU.EX2 R157, R184 ;  /* 0x000000b8009d7308 */ /* 0x000e620000000800 */
[----:B------:R-:W-:Y:S01]  /*14fe0*/  FADD.FTZ R194, R194, R191 ;  /* 0x000000bfc2c27221 */ /* 0x000fe20000010000 */
[----:B--2---:R-:W-:Y:S01]  /*14ff0*/  F2FP.BF16.PACK_AB R162, R186, R185 ;  /* 0x000000b9baa2723e */ /* 0x004fe200000010ff */
[----:B------:R-:W-:Y:S02]  /*15000*/  FADD.FTZ R3, R192, R3 ;  /* 0x00000003c0037221 */ /* 0x000fe40000010000 */
[C---:B------:R-:W-:Y:S01]  /*15010*/  HMMA.16816.F32.BF16 R40, R132.reuse, R142, R40 ;  /* 0x0000008e8428723c */ /* 0x040fe20000041828 */
[----:B------:R-:W2:Y:S03]  /*15020*/  LDSM.16.MT88.4 R140, [R212+0x7880] ;  /* 0x00788000d48c783b */ /* 0x000ea60000004200 */
[----:B------:R-:W-:Y:S02]  /*15030*/  FADD.FTZ R194, R195, R194 ;  /* 0x000000c2c3c27221 */ /* 0x000fe40000010000 */
[----:B------:R-:W-:Y:S02]  /*15040*/  FADD.FTZ R2, R196, R3 ;  /* 0x00000003c4027221 */ /* 0x000fe40000010000 */
[C---:B------:R-:W-:Y:S04]  /*15050*/  HMMA.16816.F32.BF16 R44, R132.reuse, R152, R44 ;  /* 0x00000098842c723c */ /* 0x040fe8000004182c */
[----:B------:R-:W-:Y:S02]  /*15060*/  FADD.FTZ R197, R197, R194 ;  /* 0x000000c2c5c57221 */ /* 0x000fe40000010000 */
[----:B------:R-:W-:Y:S02]  /*15070*/  FADD.FTZ R2, R199, R2 ;  /* 0x00000002c7027221 */ /* 0x000fe40000010000 */
[C---:B------:R-:W-:Y:S04]  /*15080*/  HMMA.16816.F32.BF16 R48, R132.reuse, R154, R48 ;  /* 0x0000009a8430723c */ /* 0x040fe80000041830 */
[----:B-1----:R-:W-:Y:S01]  /*15090*/  F2FP.BF16.PACK_AB R163, R157, R158 ;  /* 0x0000009e9da3723e */ /* 0x002fe200000010ff */
[----:B------:R-:W-:Y:S02]  /*150a0*/  FADD.FTZ R197, R198, R197 ;  /* 0x000000c5c6c57221 */ /* 0x000fe40000010000 */
[----:B------:R-:W-:Y:S01]  /*150b0*/  FADD.FTZ R185, R185, R2 ;  /* 0x00000002b9b97221 */ /* 0x000fe20000010000 */
[C---:B------:R-:W-:Y:S04]  /*150c0*/  HMMA.16816.F32.BF16 R52, R132.reuse, R164, R52 ;  /* 0x000000a48434723c */ /* 0x040fe80000041834 */
[----:B------:R-:W-:Y:S01]  /*150d0*/  IADD3 R2, R246, -0x1, RZ ;  /* 0xfffffffff6027810 */ /* 0x000fe20007ffe0ff */
[----:B------:R-:W-:Y:S02]  /*150e0*/  FADD.FTZ R158, R158, R197 ;  /* 0x000000c59e9e7221 */ /* 0x000fe40000010000 */
[----:B------:R-:W-:Y:S01]  /*150f0*/  FADD.FTZ R248, R186, R185 ;  /* 0x000000b9baf87221 */ /* 0x000fe20000010000 */
[C---:B------:R-:W-:Y:S01]  /*15100*/  HMMA.16816.F32.BF16 R56, R132.reuse, R166, R56 ;  /* 0x000000a68438723c */ /* 0x040fe20000041838 */
[----:B------:R-:W-:Y:S03]  /*15110*/  LDSM.16.MT88.4 R164, [R213+0x5080] ;  /* 0x00508000d5a4783b */ /* 0x000fe60000004200 */
[----:B------:R-:W-:Y:S01]  /*15120*/  FADD.FTZ R247, R157, R158 ;  /* 0x0000009e9df77221 */ /* 0x000fe20000010000 */
[----:B------:R-:W-:Y:S03]  /*15130*/  MOV R246, R2 ;  /* 0x0000000200f67202 */ /* 0x000fe60000000f00 */
[C---:B------:R-:W-:Y:S08]  /*15140*/  HMMA.16816.F32.BF16 R60, R132.reuse, R168, R60 ;  /* 0x000000a8843c723c */ /* 0x040ff0000004183c */
[C---:B------:R-:W-:Y:S01]  /*15150*/  HMMA.16816.F32.BF16 R64, R132.reuse, R170, R64 ;  /* 0x000000aa8440723c */ /* 0x040fe20000041840 */
[----:B------:R-:W-:Y:S07]  /*15160*/  LDSM.16.MT88.4 R168, [R212+0x5080] ;  /* 0x00508000d4a8783b */ /* 0x000fee0000004200 */
[C---:B------:R-:W-:Y:S08]  /*15170*/  HMMA.16816.F32.BF16 R68, R132.reuse, R172, R68 ;  /* 0x000000ac8444723c */ /* 0x040ff00000041844 */
[C---:B------:R-:W-:Y:S01]  /*15180*/  HMMA.16816.F32.BF16 R72, R132.reuse, R174, R72 ;  /* 0x000000ae8448723c */ /* 0x040fe20000041848 */
[----:B------:R-:W-:Y:S07]  /*15190*/  LDSM.16.MT88.4 R172, [R212+0x8080] ;  /* 0x00808000d4ac783b */ /* 0x000fee0000004200 */
[C---:B----4-:R-:W-:Y:S08]  /*151a0*/  HMMA.16816.F32.BF16 R76, R132.reuse, R136, R76 ;  /* 0x00000088844c723c */ /* 0x050ff0000004184c */
[C---:B------:R-:W-:Y:S01]  /*151b0*/  HMMA.16816.F32.BF16 R80, R132.reuse, R138, R80 ;  /* 0x0000008a8450723c */ /* 0x040fe20000041850 */
[----:B------:R-:W1:Y:S07]  /*151c0*/  LDSM.16.MT88.4 R136, [R214+0x9080] ;  /* 0x00908000d688783b */ /* 0x000e6e0000004200 */
[C---:B-----5:R-:W-:Y:S08]  /*151d0*/  HMMA.16816.F32.BF16 R84, R132.reuse, R144, R84 ;  /* 0x000000908454723c */ /* 0x060ff00000041854 */
        /* <DEDUP_REMOVED lines=12> */
[C---:B------:R-:W-:Y:S08]  /*152a0*/  HMMA.16816.F32.BF16 R120, R132.reuse, R146, R120 ;  /* 0x000000928478723c */ /* 0x040ff00000041878 */
[C---:B--2---:R-:W-:Y:S08]  /*152b0*/  HMMA.16816.F32.BF16 R124, R132.reuse, R140, R124 ;  /* 0x0000008c847c723c */ /* 0x044ff0000004187c */
[----:B------:R-:W-:Y:S08]  /*152c0*/  HMMA.16816.F32.BF16 R128, R132, R142, R128 ;  /* 0x0000008e8480723c */ /* 0x000ff00000041880 */
[C---:B----4-:R-:W-:Y:S01]  /*152d0*/  HMMA.16816.F32.BF16 R152, R160.reuse, R148, R4 ;  /* 0x00000094a098723c */ /* 0x050fe20000041804 */
[----:B------:R-:W2:Y:S07]  /*152e0*/  LDSM.16.MT88.4 R4, [R215+0x6880] ;  /* 0x00688000d704783b */ /* 0x000eae0000004200 */
[C---:B------:R-:W-:Y:S01]  /*152f0*/  HMMA.16816.F32.BF16 R148, R160.reuse, R150, R8 ;  /* 0x00000096a094723c */ /* 0x040fe20000041808 */
[----:B------:R-:W3:Y:S07]  /*15300*/  LDSM.16.MT88.4 R8, [R214+0x6880] ;  /* 0x00688000d608783b */ /* 0x000eee0000004200 */
[C---:B-1----:R-:W-:Y:S01]  /*15310*/  HMMA.16816.F32.BF16 R144, R160.reuse, R136, R12 ;  /* 0x00000088a090723c */ /* 0x042fe2000004180c */
[----:B------:R-:W1:Y:S07]  /*15320*/  LDSM.16.MT88.4 R12, [R213+0x6880] ;  /* 0x00688000d50c783b */ /* 0x000e6e0000004200 */
[C---:B------:R-:W-:Y:S01]  /*15330*/  HMMA.16816.F32.BF16 R140, R160.reuse, R138, R16 ;  /* 0x0000008aa08c723c */ /* 0x040fe20000041810 */
[----:B------:R-:W4:Y:S07]  /*15340*/  LDSM.16.MT88.4 R16, [R212+0x6880] ;  /* 0x00688000d410783b */ /* 0x000f2e0000004200 */
[C---:B------:R-:W-:Y:S01]  /*15350*/  HMMA.16816.F32.BF16 R136, R160.reuse, R164, R20 ;  /* 0x000000a4a088723c */ /* 0x040fe20000041814 */
[----:B------:R-:W5:Y:S07]  /*15360*/  LDSM.16.MT88.4 R20, [R215+0x8080] ;  /* 0x00808000d714783b */ /* 0x000f6e0000004200 */
[C---:B------:R-:W-:Y:S01]  /*15370*/  HMMA.16816.F32.BF16 R132, R160.reuse, R166, R24 ;  /* 0x000000a6a084723c */ /* 0x040fe20000041818 */
[----:B------:R-:W1:Y:S07]  /*15380*/  LDSM.16.MT88.4 R24, [R214+0x8080] ;  /* 0x00808000d618783b */ /* 0x000e6e0000004200 */
[C---:B------:R-:W-:Y:S01]  /*15390*/  HMMA.16816.F32.BF16 R28, R160.reuse, R168, R28 ;  /* 0x000000a8a01c723c */ /* 0x040fe2000004181c */
[----:B------:R-:W1:Y:S07]  /*153a0*/  LDSM.16.MT88.4 R164, [R213+0x8080] ;  /* 0x00808000d5a4783b */ /* 0x000e6e0000004200 */
        /* <DEDUP_REMOVED lines=12> */
[C---:B------:R-:W-:Y:S08]  /*15470*/  HMMA.16816.F32.BF16 R64, R160.reuse, R18, R64 ;  /* 0x00000012a040723c */ /* 0x040ff00000041840 */
[C---:B-----5:R-:W-:Y:S08]  /*15480*/  HMMA.16816.F32.BF16 R68, R160.reuse, R20, R68 ;  /* 0x00000014a044723c */ /* 0x060ff00000041844 */
        /* <DEDUP_REMOVED lines=13> */
[C---:B-1----:R-:W-:Y:S08]  /*15560*/  HMMA.16816.F32.BF16 R124, R160.reuse, R12, R124 ;  /* 0x0000000ca07c723c */ /* 0x042ff0000004187c */
[----:B------:R-:W-:Y:S01]  /*15570*/  HMMA.16816.F32.BF16 R128, R160, R14, R128 ;  /* 0x0000000ea080723c */ /* 0x000fe20000041880 */
[----:B------:R-:W-:-:S07]  /*15580*/  @P0 BRA `(.L_x_946) ;  /* 0xffffd14000000947 */ /* 0x000fce000383ffff */
.L_x_941:
        /* <DEDUP_REMOVED lines=10> */
[----:B-1----:R-:W-:Y:S02]  /*15630*/  FADD.FTZ R5, R6, R5 ;  /* 0x0000000506057221 */ /* 0x002fe40000010000 */
[----:B--2---:R-:W-:-:S03]  /*15640*/  FADD.FTZ R2, R2, R7 ;  /* 0x0000000702027221 */ /* 0x004fc60000010000 */
[----:B------:R-:W-:Y:S02]  /*15650*/  FSETP.NE.FTZ.AND P1, PT, R5, RZ, PT ;  /* 0x000000ff0500720b */ /* 0x000fe40003f35000 */
[----:B------:R-:W-:-:S11]  /*15660*/  FSETP.NE.FTZ.AND P0, PT, R2, RZ, PT ;  /* 0x000000ff0200720b */ /* 0x000fd60003f15000 */
[----:B------:R-:W1:Y:S01]  /*15670*/  @P1 MUFU.RCP R4, R5 ;  /* 0x0000000500041308 */ /* 0x000e620000001000 */
[----:B------:R-:W-:Y:S02]  /*15680*/  @P1 MOV R12, 0x3f317218 ;  /* 0x3f317218000c1802 */ /* 0x000fe40000000f00 */
[----:B------:R-:W-:-:S03]  /*15690*/  @P0 MOV R15, 0x3f317218 ;  /* 0x3f317218000f0802 */ /* 0x000fc60000000f00 */
[----:B------:R-:W-:Y:S02]  /*156a0*/  @P1 FMUL.FTZ R12, R12, c[0x0][0x2d0] ;  /* 0x0000b4000c0c1a20 */ /* 0x000fe40000410000 */
[----:B------:R-:W2:Y:S08]  /*156b0*/  @P0 MUFU.LG2 R10, R2 ;  /* 0x00000002000a0308 */ /* 0x000eb00000000c00 */
[----:B------:R-:W3:Y:S01]  /*156c0*/  @P1 MUFU.LG2 R5, R5 ;  /* 0x0000000500051308 */ /* 0x000ee20000000c00 */
[----:B-1----:R-:W-:-:S02]  /*156d0*/  FMUL.FTZ R152, R4, R152 ;  /* 0x0000009804987220 */ /* 0x002fc40000410000 */
[C---:B------:R-:W-:Y:S02]  /*156e0*/  FMUL.FTZ R153, R4.reuse, R153 ;  /* 0x0000009904997220 */ /* 0x040fe40000410000 */
[C---:B------:R-:W-:Y:S02]  /*156f0*/  FMUL.FTZ R148, R4.reuse, R148 ;  /* 0x0000009404947220 */ /* 0x040fe40000410000 */
[----:B------:R-:W-:Y:S01]  /*15700*/  FMUL.FTZ R149, R4, R149 ;  /* 0x0000009504957220 */ /* 0x000fe20000410000 */
[----:B------:R1:W4:Y:S01]  /*15710*/  @P0 MUFU.RCP R3, R2 ;  /* 0x0000000200030308 */ /* 0x0003220000001000 */
[----:B--2---:R-:W-:Y:S02]  /*15720*/  @P0 FMUL.FTZ R14, R10, 0.69314718246459960938 ;  /* 0x3f3172180a0e0820 */ /* 0x004fe40000410000 */
[----:B------:R-:W-:Y:S02]  /*15730*/  @P0 FMUL.FTZ R10, R15, c[0x0][0x2d0] ;  /* 0x0000b4000f0a0a20 */ /* 0x000fe40000410000 */
[----:B------:R-:W-:-:S02]  /*15740*/  FMUL.FTZ R144, R4, R144 ;  /* 0x0000009004907220 */ /* 0x000fc40000410000 */
[C---:B------:R-:W-:Y:S02]  /*15750*/  FMUL.FTZ R145, R4.reuse, R145 ;  /* 0x0000009104917220 */ /* 0x040fe40000410000 */
[----:B---3--:R-:W-:Y:S02]  /*15760*/  @P1 FMUL.FTZ R5, R5, 0.69314718246459960938 ;  /* 0x3f31721805051820 */ /* 0x008fe40000410000 */
[C---:B------:R-:W-:Y:S02]  /*15770*/  FMUL.FTZ R140, R4.reuse, R140 ;  /* 0x0000008c048c7220 */ /* 0x040fe40000410000 */
[C---:B------:R-:W-:Y:S02]  /*15780*/  FMUL.FTZ R141, R4.reuse, R141 ;  /* 0x0000008d048d7220 */ /* 0x040fe40000410000 */
[C---:B------:R-:W-:Y:S01]  /*15790*/  FMUL.FTZ R136, R4.reuse, R136 ;  /* 0x0000008804887220 */ /* 0x040fe20000410000 */
[----:B-1----:R-:W-:Y:S01]  /*157a0*/  MOV R2, 0xff800000 ;  /* 0xff80000000027802 */ /* 0x002fe20000000f00 */
        /* <DEDUP_REMOVED lines=55> */
[C---:B----4-:R-:W-:Y:S02]  /*15b20*/  FMUL.FTZ R154, R3.reuse, R154 ;  /* 0x0000009a039a7220 */ /* 0x050fe40000410000 */
        /* <DEDUP_REMOVED lines=65> */
.L_x_875:
[----:B------:R-:W-:Y:S01]  /*15f40*/  ULDC.64 UR4, c[0x0][0x118] ;  /* 0x0000460000047ab9 */ /* 0x000fe20000000a00 */
[----:B------:R-:W-:Y:S01]  /*15f50*/  SHF.R.S32.HI R0, RZ, 0x1f, R223 ;  /* 0x0000001fff007819 */ /* 0x000fe200000114df */
[----:B------:R-:W-:Y:S05]  /*15f60*/  @P2 BRA `(.L_x_947) ;  /* 0x00001a8000002947 */ /* 0x000fea0003800000 */
[----:B------:R-:W1:Y:S01]  /*15f70*/  S2R R5, SR_TID.X ;  /* 0x0000000000057919 */ /* 0x000e620000002100 */
[----:B------:R-:W-:-:S02]  /*15f80*/  F2FP.BF16.PACK_AB R16, R7, R6 ;  /* 0x000000060710723e */ /* 0x000fc400000010ff */
[----:B------:R-:W-:Y:S01]  /*15f90*/  F2FP.BF16.PACK_AB R112, R9, R112 ;  /* 0x000000700970723e */ /* 0x000fe200000010ff */
[----:B------:R-:W-:Y:S01]  /*15fa0*/  BAR.SYNC.DEFER_BLOCKING 0x1, 0x100 ;  /* 0x0044000000007b1d */ /* 0x000fe20000010000 */
[----:B------:R-:W-:Y:S01]  /*15fb0*/  F2FP.BF16.PACK_AB R4, R13, R4 ;  /* 0x000000040d04723e */ /* 0x000fe200000010ff */
[----:B------:R-:W-:Y:S01]  /*15fc0*/  IMAD.MOV.U32 R13, RZ, RZ, 0x20 ;  /* 0x00000020ff0d7424 */ /* 0x000fe200078e00ff */
        /* <DEDUP_REMOVED lines=9> */
[----:B-1----:R-:W-:-:S02]  /*16060*/  SHF.R.S32.HI R10, RZ, 0x1f, R5 ;  /* 0x0000001fff0a7819 */ /* 0x002fc40000011405 */
[----:B------:R-:W-:Y:S02]  /*16070*/  F2FP.BF16.PACK_AB R138, R139, R138 ;  /* 0x0000008a8b8a723e */ /* 0x000fe400000010ff */
[----:B------:R-:W-:Y:S02]  /*16080*/  LEA.HI R12, R10, R5, RZ, 0x2 ;  /* 0x000000050a0c7211 */ /* 0x000fe400078f10ff */
[----:B------:R-:W-:Y:S02]  /*16090*/  F2FP.BF16.PACK_AB R132, R133, R132 ;  /* 0x000000848584723e */ /* 0x000fe400000010ff */
[--C-:B------:R-:W-:Y:S02]  /*160a0*/  SHF.R.S32.HI R15, RZ, 0x2, R12.reuse ;  /* 0x00000002ff0f7819 */ /* 0x100fe4000001140c */
[----:B------:R-:W-:Y:S02]  /*160b0*/  SHF.R.S32.HI R14, RZ, 0x1f, R12 ;  /* 0x0000001fff0e7819 */ /* 0x000fe4000001140c */
[----:B------:R-:W-:-:S02]  /*160c0*/  LOP3.LUT R12, R12, 0xfffffffc, RZ, 0xc0, !PT ;  /* 0xfffffffc0c0c7812 */ /* 0x000fc400078ec0ff */
[----:B------:R-:W-:Y:S02]  /*160d0*/  LEA.HI R14, R14, R15, RZ, 0x3 ;  /* 0x0000000f0e0e7211 */ /* 0x000fe400078f18ff */
[----:B------:R-:W-:Y:S01]  /*160e0*/  F2FP.BF16.PACK_AB R134, R135, R134 ;  /* 0x000000868786723e */ /* 0x000fe200000010ff */
[----:B------:R-:W-:Y:S01]  /*160f0*/  IMAD.IADD R17, R5, 0x1, -R12 ;  /* 0x0000000105117824 */ /* 0x000fe200078e0a0c */
[----:B------:R-:W-:Y:S02]  /*16100*/  LOP3.LUT R14, R14, 0xfffffff8, RZ, 0xc0, !PT ;  /* 0xfffffff80e0e7812 */ /* 0x000fe400078ec0ff */
[----:B------:R-:W-:Y:S02]  /*16110*/  F2FP.BF16.PACK_AB R28, R29, R28 ;  /* 0x0000001c1d1c723e */ /* 0x000fe400000010ff */
[----:B------:R-:W-:Y:S01]  /*16120*/  F2FP.BF16.PACK_AB R30, R31, R30 ;  /* 0x0000001e1f1e723e */ /* 0x000fe200000010ff */
[----:B------:R-:W-:Y:S01]  /*16130*/  IMAD.IADD R15, R15, 0x1, -R14 ;  /* 0x000000010f0f7824 */ /* 0x000fe200078e0a0e */
[----:B------:R-:W-:-:S02]  /*16140*/  LEA.HI R14, R10, R5, RZ, 0x5 ;  /* 0x000000050a0e7211 */ /* 0x000fc400078f28ff */
[----:B------:R-:W-:Y:S01]  /*16150*/  F2FP.BF16.PACK_AB R32, R33, R32 ;  /* 0x000000202120723e */ /* 0x000fe200000010ff */
[C---:B------:R-:W-:Y:S01]  /*16160*/  IMAD.SHL.U32 R7, R15.reuse, 0x40, RZ ;  /* 0x000000400f077824 */ /* 0x040fe200078e00ff */
[----:B------:R-:W-:Y:S02]  /*16170*/  SHF.R.S32.HI R6, RZ, 0x5, R14 ;  /* 0x00000005ff067819 */ /* 0x000fe4000001140e */
[----:B------:R-:W-:Y:S02]  /*16180*/  LOP3.LUT R12, R15, 0x1, RZ, 0xc0, !PT ;  /* 0x000000010f0c7812 */ /* 0x000fe400078ec0ff */
[----:B------:R-:W-:Y:S01]  /*16190*/  LOP3.LUT R7, R7, 0x1c0, RZ, 0xc0, !PT ;  /* 0x000001c007077812 */ /* 0x000fe200078ec0ff */
[----:B------:R-:W-:Y:S01]  /*161a0*/  IMAD R9, R6, 0x200, R17 ;  /* 0x0000020006097824 */ /* 0x000fe200078e0211 */
[----:B------:R-:W-:Y:S02]  /*161b0*/  ISETP.NE.U32.AND P0, PT, R12, 0x1, PT ;  /* 0x000000010c00780c */ /* 0x000fe40003f05070 */
[----:B------:R-:W-:-:S02]  /*161c0*/  LEA.HI R18, R7, R7, RZ, 0x1d ;  /* 0x0000000707127211 */ /* 0x000fc400078fe8ff */
[----:B------:R-:W-:Y:S02]  /*161d0*/  R2P PR, R15, 0x6 ;  /* 0x000000060f007804 */ /* 0x000fe40000000000 */
[----:B------:R-:W-:Y:S01]  /*161e0*/  F2FP.BF16.PACK_AB R34, R35, R34 ;  /* 0x000000222322723e */ /* 0x000fe200000010ff */
[----:B------:R-:W-:Y:S01]  /*161f0*/  IMAD.U32 R9, R9, 0x2, R18 ;  /* 0x0000000209097824 */ /* 0x000fe200078e0012 */
[----:B------:R-:W-:Y:S02]  /*16200*/  F2FP.BF16.PACK_AB R36, R37, R36 ;  /* 0x000000242524723e */ /* 0x000fe400000010ff */
[----:B------:R-:W-:Y:S01]  /*16210*/  F2FP.BF16.PACK_AB R38, R39, R38 ;  /* 0x000000262726723e */ /* 0x000fe200000010ff */
[----:B------:R-:W-:Y:S01]  /*16220*/  IMAD.SHL.U32 R9, R9, 0x2, RZ ;  /* 0x0000000209097824 */ /* 0x000fe200078e00ff */
[----:B------:R-:W-:Y:S02]  /*16230*/  F2FP.BF16.PACK_AB R40, R41, R40 ;  /* 0x000000282928723e */ /* 0x000fe400000010ff */
[----:B------:R-:W-:-:S02]  /*16240*/  F2FP.BF16.PACK_AB R42, R43, R42 ;  /* 0x0000002a2b2a723e */ /* 0x000fc400000010ff */
[C---:B------:R-:W-:Y:S01]  /*16250*/  IADD3 R12, R9.reuse, 0x80, RZ ;  /* 0x00000080090c7810 */ /* 0x040fe20007ffe0ff */
[----:B------:R-:W-:Y:S01]  /*16260*/  STS [R9+0x80], R152 ;  /* 0x0000809809007388 */ /* 0x000fe20000000800 */
[----:B------:R-:W-:Y:S02]  /*16270*/  IADD3 R7, R9, 0x70, RZ ;  /* 0x0000007009077810 */ /* 0x000fe40007ffe0ff */
[----:B------:R-:W-:Y:S01]  /*16280*/  @P0 IADD3 R7, R12, 0x10, RZ ;  /* 0x000000100c070810 */ /* 0x000fe20007ffe0ff */
[----:B------:R-:W-:Y:S01]  /*16290*/  STS [R9+0x480], R154 ;  /* 0x0004809a09007388 */ /* 0x000fe20000000800 */
[----:B------:R-:W-:Y:S01]  /*162a0*/  SEL R12, R13, 0xffffffe0, !P1 ;  /* 0xffffffe00d0c7807 */ /* 0x000fe20004800000 */
[----:B------:R-:W-:Y:S01]  /*162b0*/  IMAD.MOV.U32 R13, RZ, RZ, 0x40 ;  /* 0x00000040ff0d7424 */ /* 0x000fe200078e00ff */
[----:B------:R-:W-:Y:S01]  /*162c0*/  F2FP.BF16.PACK_AB R44, R45, R44 ;  /* 0x0000002c2d2c723e */ /* 0x000fe200000010ff */
[----:B------:R-:W-:Y:S01]  /*162d0*/  STS [R7], R148 ;  /* 0x0000009407007388 */ /* 0x000fe20000000800 */
[----:B------:R-:W-:Y:S01]  /*162e0*/  F2FP.BF16.PACK_AB R46, R47, R46 ;  /* 0x0000002e2f2e723e */ /* 0x000fe200000010ff */
[----:B------:R-:W-:Y:S01]  /*162f0*/  IMAD.IADD R15, R9, 0x1, R12 ;  /* 0x00000001090f7824 */ /* 0x000fe200078e020c */
[----:B------:R-:W-:Y:S01]  /*16300*/  SEL R18, R13, 0xffffffc0, !P2 ;  /* 0xffffffc00d127807 */ /* 0x000fe20005000000 */
[----:B------:R-:W-:Y:S01]  /*16310*/  IMAD.IADD R13, R12, 0x1, R7 ;  /* 0x000000010c0d7824 */ /* 0x000fe200078e0207 */
[----:B------:R-:W-:Y:S01]  /*16320*/  STS [R7+0x400], R150 ;  /* 0x0004009607007388 */ /* 0x000fe20000000800 */
[----:B------:R-:W-:-:S02]  /*16330*/  F2FP.BF16.PACK_AB R48, R49, R48 ;  /* 0x000000303130723e */ /* 0x000fc400000010ff */
[--C-:B------:R-:W-:Y:S01]  /*16340*/  IMAD.IADD R19, R9, 0x1, R18.reuse ;  /* 0x0000000109137824 */ /* 0x100fe200078e0212 */
[----:B------:R-:W-:Y:S01]  /*16350*/  STS [R15+0x80], R144 ;  /* 0x000080900f007388 */ /* 0x000fe20000000800 */
[C---:B------:R-:W-:Y:S01]  /*16360*/  IMAD.IADD R21, R18.reuse, 0x1, R7 ;  /* 0x0000000112157824 */ /* 0x040fe200078e0207 */
[----:B------:R-:W-:Y:S01]  /*16370*/  F2FP.BF16.PACK_AB R50, R51, R50 ;  /* 0x000000323332723e */ /* 0x000fe200000010ff */
[----:B------:R-:W-:Y:S01]  /*16380*/  IMAD.IADD R23, R18, 0x1, R15 ;  /* 0x0000000112177824 */ /* 0x000fe200078e020f */
[----:B------:R-:W-:Y:S01]  /*16390*/  STS [R15+0x480], R146 ;  /* 0x000480920f007388 */ /* 0x000fe20000000800 */
[----:B------:R-:W-:Y:S01]  /*163a0*/  IMAD.IADD R25, R13, 0x1, R18 ;  /* 0x000000010d197824 */ /* 0x000fe200078e0212 */
[----:B------:R-:W-:Y:S02]  /*163b0*/  F2FP.BF16.PACK_AB R52, R53, R52 ;  /* 0x000000343534723e */ /* 0x000fe400000010ff */
        /* <DEDUP_REMOVED lines=55> */
[----:B------:R-:W-:-:S02]  /*16730*/  ISETP.NE.U32.AND P1, PT, RZ, c[0x0][0x508], PT ;  /* 0x00014200ff007a0c */ /* 0x000fc40003f25070 */
[----:B------:R-:W-:Y:S01]  /*16740*/  ISETP.NE.U32.AND P0, PT, RZ, c[0x0][0x500], PT ;  /* 0x00014000ff007a0c */ /* 0x000fe20003f05070 */
[----:B------:R-:W-:Y:S01]  /*16750*/  STS [R19+0x4480], R54 ;  /* 0x0044803613007388 */ /* 0x000fe20000000800 */
[----:B------:R-:W-:Y:S02]  /*16760*/  ISETP.NE.AND.EX P1, PT, RZ, c[0x0][0x50c], PT, P1 ;  /* 0x00014300ff007a0c */ /* 0x000fe40003f25310 */
[----:B------:R-:W-:Y:S01]  /*16770*/  ISETP.NE.AND.EX P0, PT, RZ, c[0x0][0x504], PT, P0 ;  /* 0x00014100ff007a0c */ /* 0x000fe20003f05300 */
        /* <DEDUP_REMOVED lines=28> */
[----:B------:R-:W-:Y:S04]  /*16940*/  STS [R13+0xc000], R112 ;  /* 0x00c000700d007388 */ /* 0x000fe80000000800 */
[----:B------:R-:W-:Y:S01]  /*16950*/  STS [R13+0xc400], R114 ;  /* 0x00c400720d007388 */ /* 0x000fe20000000800 */
[----:B-1----:R-:W-:-:S03]  /*16960*/  IMAD.MOV.U32 R9, RZ, RZ, 0x4 ;  /* 0x00000004ff097424 */ /* 0x002fc600078e00ff */
[----:B------:R-:W-:Y:S01]  /*16970*/  STS [R19+0xc080], R116 ;  /* 0x00c0807413007388 */ /* 0x000fe20000000800 */
[----:B------:R-:W-:-:S03]  /*16980*/  IMAD.WIDE R26, R226, R9, c[0x0][0x500] ;  /* 0x00014000e21a7625 */ /* 0x000fc600078e0209 */
        /* <DEDUP_REMOVED lines=8> */
[----:B--2---:R-:W-:-:S02]  /*16a10*/  IMAD.MOV.U32 R4, RZ, RZ, c[0x0][0x388] ;  /* 0x0000e200ff047624 */ /* 0x004fc400078e00ff */
[----:B-1----:R-:W-:-:S03]  /*16a20*/  @P1 IMAD.WIDE R18, R226, R9, c[0x0][0x508] ;  /* 0x00014200e2121625 */ /* 0x002fc600078e0209 */
[----:B------:R-:W2:Y:S04]  /*16a30*/  @P0 LDG.E R7, [R26.64] ;  /* 0x000000041a070981 */ /* 0x000ea8000c1e1900 */
[----:B------:R3:W5:Y:S01]  /*16a40*/  @P1 LDG.E R4, [R18.64] ;  /* 0x0000000412041981 */ /* 0x000762000c1e1900 */
[----:B------:R-:W-:Y:S02]  /*16a50*/  CS2R R12, SRZ ;  /* 0x00000000000c7805 */ /* 0x000fe4000001ff00 */
[--C-:B--2---:R-:W-:Y:S01]  /*16a60*/  @P0 SHF.R.S32.HI R13, RZ, 0x1f, R7.reuse ;  /* 0x0000001fff0d0819 */ /* 0x104fe20000011407 */
[----:B------:R-:W-:Y:S01]  /*16a70*/  @P0 IMAD.MOV.U32 R12, RZ, RZ, R7 ;  /* 0x000000ffff0c0224 */ /* 0x000fe200078e0007 */
[----:B------:R-:W-:Y:S05]  /*16a80*/  @P1 BRA `(.L_x_948) ;  /* 0x0000004000001947 */ /* 0x000fea0003800000 */
[----:B---3--:R-:W-:Y:S05]  /*16a90*/  @!P0 BRA `(.L_x_948) ;  /* 0x0000003000008947 */ /* 0x008fea0003800000 */
[----:B-----5:R-:W2:Y:S04]  /*16aa0*/  LDG.E R4, [R26.64] ;  /* 0x000000041a047981 */ /* 0x020ea8000c1e1900 */
[----:B------:R-:W2:Y:S02]  /*16ab0*/  LDG.E R3, [R26.64+0x4] ;  /* 0x000004041a037981 */ /* 0x000ea4000c1e1900 */
[----:B--2---:R-:W-:-:S02]  /*16ac0*/  IADD3 R4, -R4, R3, RZ ;  /* 0x0000000304047210 */ /* 0x004fc40007ffe1ff */
.L_x_948:
[----:B---3--:R-:W-:Y:S01]  /*16ad0*/  LOP3.LUT R14, R14, 0xffffffe0, RZ, 0xc0, !PT ;  /* 0xffffffe00e0e7812 */ /* 0x008fe200078ec0ff */
[----:B------:R-:W1:Y:S01]  /*16ae0*/  S2R R72, SR_CTAID.X ;  /* 0x0000000000487919 */ /* 0x000e620000002500 */
[----:B------:R-:W-:Y:S01]  /*16af0*/  SHF.R.S32.HI R15, RZ, 0x1f, R6 ;  /* 0x0000001fff0f7819 */ /* 0x000fe20000011406 */
[----:B------:R-:W-:Y:S01]  /*16b00*/  IMAD.MOV.U32 R9, RZ, RZ, c[0x0][0x4e8] ;  /* 0x00013a00ff097624 */ /* 0x000fe200078e00ff */
[----:B------:R-:W-:Y:S01]  /*16b10*/  LEA.HI R11, R17, R17, RZ, 0x1 ;  /* 0x00000011110b7211 */ /* 0x000fe200078f08ff */
[----:B------:R-:W-:Y:S01]  /*16b20*/  IMAD.IADD R7, R5, 0x1, -R14 ;  /* 0x0000000105077824 */ /* 0x000fe200078e0a0e */
[----:B------:R-:W-:Y:S01]  /*16b30*/  LEA.HI R15, R15, R6, RZ, 0x3 ;  /* 0x000000060f0f7211 */ /* 0x000fe200078f18ff */
[----:B------:R-:W-:Y:S01]  /*16b40*/  IMAD.MOV.U32 R19, RZ, RZ, R13 ;  /* 0x000000ffff137224 */ /* 0x000fe200078e000d */
[----:B------:R-:W-:Y:S01]  /*16b50*/  ISETP.NE.AND P1, PT, R9, 0x1, PT ;  /* 0x000000010900780c */ /* 0x000fe20003f25270 */
[----:B------:R-:W-:Y:S01]  /*16b60*/  BSSY B0, `(.L_x_949) ;  /* 0x000008b000007945 */ /* 0x000fe20003800000 */
[----:B------:R-:W-:-:S02]  /*16b70*/  SHF.R.S32.HI R14, RZ, 0x1f, R7 ;  /* 0x0000001fff0e7819 */ /* 0x000fc40000011407 */
[----:B------:R-:W-:Y:S02]  /*16b80*/  LOP3.LUT R15, R15, 0xffffff8, RZ, 0xc0, !PT ;  /* 0x0ffffff80f0f7812 */ /* 0x000fe400078ec0ff */
[----:B------:R-:W-:Y:S02]  /*16b90*/  LEA.HI R3, R14, R7, RZ, 0x2 ;  /* 0x000000070e037211 */ /* 0x000fe400078f10ff */
[----:B------:R-:W-:Y:S02]  /*16ba0*/  IADD3 R14, R6, -R15, RZ ;  /* 0x8000000f060e7210 */ /* 0x000fe40007ffe0ff */
[----:B------:R-:W-:Y:S02]  /*16bb0*/  LOP3.LUT R6, R11, 0x1ffffffe, RZ, 0xc0, !PT ;  /* 0x1ffffffe0b067812 */ /* 0x000fe400078ec0ff */
[----:B------:R-:W-:Y:S02]  /*16bc0*/  SHF.R.S32.HI R3, RZ, 0x2, R3 ;  /* 0x00000002ff037819 */ /* 0x000fe40000011403 */
[----:B------:R-:W-:Y:S01]  /*16bd0*/  MOV R18, R12 ;  /* 0x0000000c00127202 */ /* 0x000fe20000000f00 */
[----:B------:R-:W-:Y:S01]  /*16be0*/  IMAD.IADD R6, R17, 0x1, -R6 ;  /* 0x0000000111067824 */ /* 0x000fe200078e0a06 */
[----:B------:R-:W-:Y:S01]  /*16bf0*/  LOP3.LUT P2, RZ, R7, 0x3, RZ, 0xc0, !PT ;  /* 0x0000000307ff7812 */ /* 0x000fe2000784c0ff */
[----:B------:R-:W-:Y:S01]  /*16c00*/  IMAD R3, R14, 0x10, R3 ;  /* 0x000000100e037824 */ /* 0x000fe200078e0203 */
[-C--:B------:R-:W-:Y:S01]  /*16c10*/  LEA.HI R17, R10, R5.reuse, RZ, 0x3 ;  /* 0x000000050a117211 */ /* 0x080fe200078f18ff */
[----:B------:R-:W-:Y:S01]  /*16c20*/  IMAD R14, R0, c[0x0][0x490], RZ ;  /* 0x00012400000e7a24 */ /* 0x000fe200078e02ff */
[----:B------:R-:W-:Y:S01]  /*16c30*/  LEA.HI R10, R10, R5, RZ, 0x6 ;  /* 0x000000050a0a7211 */ /* 0x000fe200078f30ff */
[----:B------:R-:W-:Y:S01]  /*16c40*/  IMAD R9, R6, 0x8, R3 ;  /* 0x0000000806097824 */ /* 0x000fe200078e0203 */
[----:B------:R-:W-:Y:S01]  /*16c50*/  LOP3.LUT R6, R17, 0xfffffff8, RZ, 0xc0, !PT ;  /* 0xfffffff811067812 */ /* 0x000fe200078ec0ff */
[----:B------:R-:W-:Y:S01]  /*16c60*/  IMAD R7, R13, c[0x0][0x3a0], RZ ;  /* 0x0000e8000d077a24 */ /* 0x000fe200078e02ff */
[----:B------:R-:W-:Y:S01]  /*16c70*/  SHF.R.S32.HI R17, RZ, 0x3, R17 ;  /* 0x00000003ff117819 */ /* 0x000fe20000011411 */
[----:B------:R-:W-:Y:S01]  /*16c80*/  IMAD.WIDE.U32 R18, R223, c[0x0][0x490], R18 ;  /* 0x00012400df127a25 */ /* 0x000fe200078e0012 */
[----:B-1----:R-:W-:-:S02]  /*16c90*/  LEA R9, R72, R9, 0x7 ;  /* 0x0000000948097211 */ /* 0x002fc400078e38ff */
[----:B------:R-:W-:Y:S01]  /*16ca0*/  SHF.L.U32 R10, R10, 0x3, RZ ;  /* 0x000000030a0a7819 */ /* 0x000fe200000006ff */
[----:B------:R-:W-:Y:S02]  /*16cb0*/  IMAD R11, R223, c[0x0][0x494], R14 ;  /* 0x00012500df0b7a24 */ /* 0x000fe400078e020e */
[C---:B------:R-:W-:Y:S02]  /*16cc0*/  IMAD R7, R12.reuse, c[0x0][0x3a4], R7 ;  /* 0x0000e9000c077a24 */ /* 0x040fe400078e0207 */
[----:B------:R-:W-:-:S04]  /*16cd0*/  IMAD.WIDE.U32 R12, R12, c[0x0][0x3a0], RZ ;  /* 0x0000e8000c0c7a25 */ /* 0x000fc800078e00ff */
[----:B------:R-:W-:Y:S01]  /*16ce0*/  IMAD.IADD R19, R19, 0x1, R11 ;  /* 0x0000000113137824 */ /* 0x000fe200078e020b */
[----:B------:R-:W-:Y:S01]  /*16cf0*/  IADD3 R13, R13, R7, RZ ;  /* 0x000000070d0d7210 */ /* 0x000fe20007ffe0ff */
[----:B------:R-:W-:-:S04]  /*16d00*/  @P1 IMAD.HI.U32 R11, R9, c[0x0][0x4ec], RZ ;  /* 0x00013b00090b1a27 */ /* 0x000fc800078e00ff */
[----:B------:R-:W-:Y:S01]  /*16d10*/  IMAD.IADD R6, R5, 0x1, -R6 ;  /* 0x0000000105067824 */ /* 0x000fe200078e0a06 */
[----:B------:R-:W-:Y:S01]  /*16d20*/  SHF.R.S32.HI R5, RZ, 0x1f, R226 ;  /* 0x0000001fff057819 */ /* 0x000fe200000114e2 */
[----:B------:R-:W-:Y:S01]  /*16d30*/  IMAD.MOV.U32 R7, RZ, RZ, R9 ;  /* 0x000000ffff077224 */ /* 0x000fe200078e0009 */
[----:B------:R-:W-:Y:S01]  /*16d40*/  @P1 SHF.R.U32.HI R7, RZ, c[0x0][0x4f0], R11 ;  /* 0x00013c00ff071a19 */ /* 0x000fe2000001160b */
[----:B------:R-:W-:Y:S01]  /*16d50*/  IMAD R14, R0, c[0x0][0x3e8], RZ ;  /* 0x0000fa00000e7a24 */ /* 0x000fe200078e02ff */
[----:B------:R-:W-:Y:S01]  /*16d60*/  SEL R226, R226, RZ, !P0 ;  /* 0x000000ffe2e27207 */ /* 0x000fe20004000000 */
[----:B------:R-:W-:Y:S01]  /*16d70*/  IMAD.WIDE.U32 R12, R223, c[0x0][0x3e8], R12 ;  /* 0x0000fa00df0c7a25 */ /* 0x000fe200078e000c */
[----:B------:R-:W-:Y:S02]  /*16d80*/  SEL R5, R5, RZ, !P0 ;  /* 0x000000ff05057207 */ /* 0x000fe40004000000 */
[----:B------:R-:W-:Y:S01]  /*16d90*/  LEA R23, R6, R17, 0x5 ;  /* 0x0000001106177211 */ /* 0x000fe200078e28ff */
[----:B------:R-:W-:-:S02]  /*16da0*/  IMAD.MOV R0, RZ, RZ, -R7 ;  /* 0x000000ffff007224 */ /* 0x000fc400078e0a07 */
[----:B------:R-:W-:Y:S02]  /*16db0*/  IMAD R15, R223, c[0x0][0x3ec], R14 ;  /* 0x0000fb00df0f7a24 */ /* 0x000fe400078e020e */
[----:B------:R-:W-:-:S03]  /*16dc0*/  IMAD.WIDE.U32 R18, R226, c[0x0][0x498], R18 ;  /* 0x00012600e2127a25 */ /* 0x000fc600078e0012 */
[----:B------:R-:W-:Y:S01]  /*16dd0*/  IADD3 R13, R13, R15, RZ ;  /* 0x0000000f0d0d7210 */ /* 0x000fe20007ffe0ff */
[----:B------:R-:W-:Y:S01]  /*16de0*/  IMAD R11, R0, c[0x0][0x4e8], R9 ;  /* 0x00013a00000b7a24 */ /* 0x000fe200078e0209 */
[----:B------:R-:W-:Y:S01]  /*16df0*/  IADD3 R20, P0, R7, R18, RZ ;  /* 0x0000001207147210 */ /* 0x000fe20007f1e0ff */
[----:B------:R-:W-:Y:S01]  /*16e00*/  IMAD R21, R5, c[0x0][0x498], RZ ;  /* 0x0001260005157a24 */ /* 0x000fe200078e02ff */
[----:B------:R-:W-:Y:S01]  /*16e10*/  SHF.R.S32.HI R15, RZ, 0x1f, R7 ;  /* 0x0000001fff0f7819 */ /* 0x000fe20000011407 */
[----:B------:R-:W-:Y:S01]  /*16e20*/  IMAD.SHL.U32 R0, R17, 0x40, RZ ;  /* 0x0000004011007824 */ /* 0x000fe200078e00ff */
[----:B------:R-:W-:Y:S01]  /*16e30*/  SHF.R.S32.HI R18, RZ, 0x1f, R11 ;  /* 0x0000001fff127819 */ /* 0x000fe2000001140b */
[----:B------:R-:W-:Y:S02]  /*16e40*/  IMAD R14, R226, c[0x0][0x49c], R21 ;  /* 0x00012700e20e7a24 */ /* 0x000fe400078e0215 */
[----:B------:R-:W-:Y:S02]  /*16e50*/  IMAD R9, R72, 0x80, R23 ;  /* 0x0000008048097824 */ /* 0x000fe400078e0217 */
[----:B------:R-:W-:Y:S01]  /*16e60*/  IMAD R18, R18, c[0x0][0x488], RZ ;  /* 0x0001220012127a24 */ /* 0x000fe200078e02ff */
[----:B------:R-:W-:Y:S01]  /*16e70*/  IADD3.X R21, R15, R19, R14, P0, !PT ;  /* 0x000000130f157210 */ /* 0x000fe200007fe40e */
[----:B------:R-:W-:Y:S01]  /*16e80*/  @P1 IMAD.HI.U32 R16, R9, c[0x0][0x4ec], RZ ;  /* 0x00013b0009101a27 */ /* 0x000fe200078e00ff */
[----:B------:R-:W-:-:S03]  /*16e90*/  LOP3.LUT R15, R0, 0x1c0, RZ, 0xc0, !PT ;  /* 0x000001c0000f7812 */ /* 0x000fc600078ec0ff */
[----:B------:R-:W-:Y:S02]  /*16ea0*/  IMAD.SHL.U32 R0, R6, 0x8, RZ ;  /* 0x0000000806007824 */ /* 0x000fe400078e00ff */
[----:B------:R-:W-:-:S03]  /*16eb0*/  IMAD.WIDE.U32 R20, R11, c[0x0][0x488], R20 ;  /* 0x000122000b147a25 */ /* 0x000fc600078e0014 */
[----:B------:R-:W-:Y:S01]  /*16ec0*/  LOP3.LUT R6, R15, 0x38, R0, 0xf8, !PT ;  /* 0x000000380f067812 */ /* 0x000fe200078ef800 */
[----:B------:R-:W-:Y:S01]  /*16ed0*/  IMAD R18, R11, c[0x0][0x48c], R18 ;  /* 0x000123000b127a24 */ /* 0x000fe200078e0212 */
[----:B------:R-:W-:Y:S01]  /*16ee0*/  LEA R14, P0, R20, c[0x0][0x450], 0x2 ;  /* 0x00011400140e7a11 */ /* 0x000fe200078010ff */
[----:B------:R-:W-:Y:S01]  /*16ef0*/  IMAD R11, R5, c[0x0][0x3f0], RZ ;  /* 0x0000fc00050b7a24 */ /* 0x000fe200078e02ff */
[----:B------:R-:W-:Y:S01]  /*16f00*/  SHF.R.U32.HI R5, RZ, 0x3, R15 ;  /* 0x00000003ff057819 */ /* 0x000fe2000001160f */
[----:B------:R-:W-:Y:S01]  /*16f10*/  IMAD.MOV.U32 R7, RZ, RZ, R9 ;  /* 0x000000ffff077224 */ /* 0x000fe200078e0009 */
[----:B------:R-:W-:Y:S01]  /*16f20*/  IADD3 R15, R21, R18, RZ ;  /* 0x00000012150f7210 */ /* 0x000fe20007ffe0ff */
[----:B------:R-:W-:Y:S01]  /*16f30*/  SHFL.IDX PT, R32, R14, 0x1, 0x1c1f ;  /* 0x003c1f000e207f89 */ /* 0x000fe200000e0000 */
[----:B------:R-:W-:Y:S01]  /*16f40*/  @P1 SHF.R.U32.HI R7, RZ, c[0x0][0x4f0], R16 ;  /* 0x00013c00ff071a19 */ /* 0x000fe20000011610 */
[----:B------:R-:W-:Y:S01]  /*16f50*/  IMAD R11, R226, c[0x0][0x3f4], R11 ;  /* 0x0000fd00e20b7a24 */ /* 0x000fe200078e020b */
[----:B------:R-:W-:Y:S01]  /*16f60*/  LEA.HI.X R15, R20, c[0x0][0x454], R15, 0x2, P0 ;  /* 0x00011500140f7a11 */ /* 0x000fe200000f140f */
[----:B------:R-:W-:Y:S01]  /*16f70*/  SHFL.IDX PT, R18, R14, RZ, 0x1c1f ;  /* 0x001c1fff0e127589 */ /* 0x000fe200000e0000 */
[----:B------:R-:W-:Y:S01]  /*16f80*/  IMAD R20, R72, 0x80, R3 ;  /* 0x0000008048147824 */ /* 0x000fe200078e0203 */
[----:B------:R-:W-:Y:S01]  /*16f90*/  LOP3.LUT R5, R6, R5, RZ, 0x3c, !PT ;  /* 0x0000000506057212 */ /* 0x000fe200078e3cff */
[----:B------:R-:W-:Y:S01]  /*16fa0*/  IMAD.WIDE.U32 R12, R226, c[0x0][0x3f0], R12 ;  /* 0x0000fc00e20c7a25 */ /* 0x000fe200078e000c */
[----:B------:R-:W1:Y:S01]  /*16fb0*/  SHFL.IDX PT, R19, R15, RZ, 0x1c1f ;  /* 0x001c1fff0f137589 */ /* 0x000e6200000e0000 */
[----:B------:R-:W-:-:S02]  /*16fc0*/  SHF.R.S32.HI R16, RZ, 0x1f, R7 ;  /* 0x0000001fff107819 */ /* 0x000fc40000011407 */
[----:B------:R-:W-:Y:S01]  /*16fd0*/  IMAD.MOV R6, RZ, RZ, -R7 ;  /* 0x000000ffff067224 */ /* 0x000fe200078e0a07 */
[----:B------:R-:W2:Y:S01]  /*16fe0*/  SHFL.IDX PT, R33, R15, 0x1, 0x1c1f ;  /* 0x003c1f000f217f89 */ /* 0x000ea200000e0000 */
[----:B-----5:R-:W-:Y:S01]  /*16ff0*/  IMAD R3, R4, c[0x0][0x4e8], RZ ;  /* 0x00013a0004037a24 */ /* 0x020fe200078e02ff */
[----:B------:R-:W-:Y:S01]  /*17000*/  IADD3 R4, R20, 0x8, RZ ;  /* 0x0000000814047810 */ /* 0x000fe20007ffe0ff */
[----:B------:R-:W-:Y:S01]  /*17010*/  IMAD R6, R6, c[0x0][0x4e8], R9 ;  /* 0x00013a0006067a24 */ /* 0x000fe200078e0209 */
[----:B------:R-:W-:Y:S01]  /*17020*/  IADD3 R13, R13, R11, RZ ;  /* 0x0000000b0d0d7210 */ /* 0x000fe20007ffe0ff */
[----:B------:R-:W-:Y:S01]  /*17030*/  IMAD R16, R16, c[0x0][0x3e0], RZ ;  /* 0x0000f80010107a24 */ /* 0x000fe200078e02ff */
[-C--:B------:R-:W-:Y:S02]  /*17040*/  ISETP.GE.OR P1, PT, R20, R3.reuse, P2 ;  /* 0x000000031400720c */ /* 0x080fe40001726670 */
[----:B------:R-:W-:Y:S01]  /*17050*/  ISETP.GE.OR P0, PT, R4, R3, P2 ;  /* 0x000000030400720c */ /* 0x000fe20001706670 */
[----:B------:R-:W-:Y:S01]  /*17060*/  IMAD R16, R7, c[0x0][0x3e4], R16 ;  /* 0x0000f90007107a24 */ /* 0x000fe200078e0210 */
[----:B------:R-:W-:Y:S01]  /*17070*/  LOP3.LUT R5, R5, 0x7ffffe00, R10, 0xf8, !PT ;  /* 0x7ffffe0005057812 */ /* 0x000fe200078ef80a */
[----:B------:R-:W-:Y:S01]  /*17080*/  IMAD.WIDE.U32 R12, R7, c[0x0][0x3e0], R12 ;  /* 0x0000f800070c7a25 */ /* 0x000fe200078e000c */
[----:B------:R-:W-:-:S02]  /*17090*/  SHF.R.S32.HI R7, RZ, 0x1f, R6 ;  /* 0x0000001fff077819 */ /* 0x000fc40000011406 */
[----:B------:R-:W-:Y:S01]  /*170a0*/  SHF.L.U32 R76, R5, 0x1, RZ ;  /* 0x00000001054c7819 */ /* 0x000fe200000006ff */
[----:B------:R-:W-:Y:S01]  /*170b0*/  IMAD.IADD R13, R13, 0x1, R16 ;  /* 0x000000010d0d7824 */ /* 0x000fe200078e0210 */
[----:B------:R-:W-:Y:S01]  /*170c0*/  LEA R72, R72, R17, 0x7 ;  /* 0x0000001148487211 */ /* 0x000fe200078e38ff */
[----:B------:R-:W-:Y:S02]  /*170d0*/  IMAD R7, R7, c[0x0][0x3d8], RZ ;  /* 0x0000f60007077a24 */ /* 0x000fe400078e02ff */
[C---:B------:R-:W-:Y:S01]  /*170e0*/  IMAD.WIDE.U32 R74, R6.reuse, c[0x0][0x3d8], R12 ;  /* 0x0000f600064a7a25 */ /* 0x040fe200078e000c */
[----:B-1----:R1:W-:Y:S03]  /*170f0*/  @!P1 ST.E [R18.64], R2 ;  /* 0x0000000212009985 */ /* 0x0023e6000c101904 */
[----:B------:R-:W-:Y:S01]  /*17100*/  IMAD R16, R6, c[0x0][0x3dc], R7 ;  /* 0x0000f70006107a24 */ /* 0x000fe200078e0207 */
[----:B--2---:R1:W-:Y:S03]  /*17110*/  @!P0 ST.E [R32.64], R8 ;  /* 0x0000000820008985 */ /* 0x0043e6000c101904 */
[----:B------:R-:W-:Y:S01]  /*17120*/  IMAD.IADD R16, R75, 0x1, R16 ;  /* 0x000000014b107824 */ /* 0x000fe200078e0210 */
[----:B------:R1:W2:Y:S01]  /*17130*/  LDS.128 R60, [R76+0x1080] ;  /* 0x001080004c3c7984 */ /* 0x0002a20000000c00 */
[----:B------:R-:W-:-:S03]  /*17140*/  LEA R75, P0, R74, c[0x0][0x380], 0x1 ;  /* 0x0000e0004a4b7a11 */ /* 0x000fc600078008ff */
[----:B------:R1:W3:Y:S01]  /*17150*/  LDS.128 R56, [R76+0x2080] ;  /* 0x002080004c387984 */ /* 0x0002e20000000c00 */
[----:B------:R-:W-:Y:S02]  /*17160*/  LEA.HI.X R74, R74, c[0x0][0x384], R16, 0x1, P0 ;  /* 0x0000e1004a4a7a11 */ /* 0x000fe400000f0c10 */
[----:B------:R-:W-:Y:S01]  /*17170*/  ISETP.GE.AND P0, PT, R72, R3, PT ;  /* 0x000000034800720c */ /* 0x000fe20003f06270 */
        /* <DEDUP_REMOVED lines=22> */
[----:B------:R4:W5:Y:S01]  /*172e0*/  LDS.128 R16, [R76+0xc080] ;  /* 0x00c080004c107984 */ /* 0x0009620000000c00 */
        /* <DEDUP_REMOVED lines=9> */
[----:B----4-:R-:W-:Y:S01]  /*17380*/  @!P3 IMAD.WIDE R76, R0, 0x2, R78 ;  /* 0x00000002004cb825 */ /* 0x010fe200078e024e */
[----:B------:R-:W-:-:S03]  /*17390*/  @!P0 LOP3.LUT R2, R2, 0xfffffff8, RZ, 0xc0, !PT ;  /* 0xfffffff802028812 */ /* 0x000fc600078ec0ff */
[--C-:B------:R-:W-:Y:S01]  /*173a0*/  @!P2 IMAD.WIDE R70, R70, 0x2, R78.reuse ;  /* 0x000000024646a825 */ /* 0x100fe200078e024e */
[----:B--2---:R2:W-:Y:S03]  /*173b0*/  @!P3 ST.E.128 [R76.64], R64 ;  /* 0x000000404c00b985 */ /* 0x0045e6000c101d04 */
[--C-:B------:R-:W-:Y:S01]  /*173c0*/  @!P1 IMAD.WIDE R68, R68, 0x2, R78.reuse ;  /* 0x0000000244449825 */ /* 0x100fe200078e024e */
[----:B---3--:R2:W-:Y:S03]  /*173d0*/  @!P2 ST.E.128 [R70.64], R48 ;  /* 0x000000304600a985 */ /* 0x0085e6000c101d04 */
[----:B------:R-:W-:Y:S01]  /*173e0*/  @!P0 IMAD.WIDE R78, R2, 0x2, R78 ;  /* 0x00000002024e8825 */ /* 0x000fe200078e024e */
[----:B-1----:R2:W-:Y:S04]  /*173f0*/  @!P1 ST.E.128 [R68.64], R32 ;  /* 0x0000002044009985 */ /* 0x0025e8000c101d04 */
[----:B-----5:R2:W-:Y:S02]  /*17400*/  @!P0 ST.E.128 [R78.64], R16 ;  /* 0x000000104e008985 */ /* 0x0205e4000c101d04 */
.L_x_950:
[----:B--234-:R-:W-:Y:S05]  /*17410*/  BSYNC B0 ;  /* 0x0000000000007941 */ /* 0x01cfea0003800000 */
.L_x_949:
        /* <DEDUP_REMOVED lines=30> */
.L_x_952:
[----:B------:R-:W-:Y:S05]  /*17600*/  BSYNC B0 ;  /* 0x0000000000007941 */ /* 0x000fea0003800000 */
.L_x_951:
        /* <DEDUP_REMOVED lines=30> */
.L_x_954:
[----:B------:R-:W-:Y:S05]  /*177f0*/  BSYNC B0 ;  /* 0x0000000000007941 */ /* 0x000fea0003800000 */
.L_x_953:
        /* <DEDUP_REMOVED lines=31> */
.L_x_947:
[----:B------:R-:W-:Y:S01]  /*179f0*/  ISETP.NE.U32.AND P1, PT, RZ, c[0x0][0x508], PT ;  /* 0x00014200ff007a0c */ /* 0x000fe20003f25070 */
[----:B------:R-:W-:Y:S01]  /*17a00*/  IMAD.MOV.U32 R9, RZ, RZ, 0x4 ;  /* 0x00000004ff097424 */ /* 0x000fe200078e00ff */
[----:B------:R-:W-:Y:S02]  /*17a10*/  ISETP.NE.U32.AND P0, PT, RZ, c[0x0][0x500], PT ;  /* 0x00014000ff007a0c */ /* 0x000fe40003f05070 */
[----:B------:R-:W-:Y:S01]  /*17a20*/  ISETP.NE.AND.EX P1, PT, RZ, c[0x0][0x50c], PT, P1 ;  /* 0x00014300ff007a0c */ /* 0x000fe20003f25310 */
[----:B------:R-:W-:Y:S01]  /*17a30*/  IMAD.WIDE R6, R226, R9, c[0x0][0x500] ;  /* 0x00014000e2067625 */ /* 0x000fe200078e0209 */
[----:B------:R-:W-:-:S03]  /*17a40*/  ISETP.NE.AND.EX P0, PT, RZ, c[0x0][0x504], PT, P0 ;  /* 0x00014100ff007a0c */ /* 0x000fc60003f05300 */
[----:B------:R-:W-:-:S08]  /*17a50*/  IMAD.MOV.U32 R3, RZ, RZ, c[0x0][0x388] ;  /* 0x0000e200ff037624 */ /* 0x000fd000078e00ff */
[----:B------:R-:W-:Y:S02]  /*17a60*/  @P1 IMAD.WIDE R8, R226, R9, c[0x0][0x508] ;  /* 0x00014200e2081625 */ /* 0x000fe400078e0209 */
[----:B------:R-:W2:Y:S04]  /*17a70*/  @P0 LDG.E R5, [R6.64] ;  /* 0x0000000406050981 */ /* 0x000ea8000c1e1900 */
[----:B------:R1:W5:Y:S01]  /*17a80*/  @P1 LDG.E R3, [R8.64] ;  /* 0x0000000408031981 */ /* 0x000362000c1e1900 */
[----:B------:R-:W-:Y:S02]  /*17a90*/  CS2R R10, SRZ ;  /* 0x00000000000a7805 */ /* 0x000fe4000001ff00 */
[--C-:B--2---:R-:W-:Y:S01]  /*17aa0*/  @P0 SHF.R.S32.HI R11, RZ, 0x1f, R5.reuse ;  /* 0x0000001fff0b0819 */ /* 0x104fe20000011405 */
[----:B------:R-:W-:Y:S01]  /*17ab0*/  @P0 IMAD.MOV.U32 R10, RZ, RZ, R5 ;  /* 0x000000ffff0a0224 */ /* 0x000fe200078e0005 */
[----:B------:R-:W-:Y:S05]  /*17ac0*/  @P1 BRA `(.L_x_955) ;  /* 0x0000004000001947 */ /* 0x000fea0003800000 */
[----:B-1----:R-:W-:Y:S05]  /*17ad0*/  @!P0 BRA `(.L_x_955) ;  /* 0x0000003000008947 */ /* 0x002fea0003800000 */
[----:B-----5:R-:W2:Y:S04]  /*17ae0*/  LDG.E R3, [R6.64] ;  /* 0x0000000406037981 */ /* 0x020ea8000c1e1900 */
[----:B------:R-:W2:Y:S02]  /*17af0*/  LDG.E R2, [R6.64+0x4] ;  /* 0x0000040406027981 */ /* 0x000ea4000c1e1900 */
[----:B--2---:R-:W-:-:S02]  /*17b00*/  IADD3 R3, -R3, R2, RZ ;  /* 0x0000000203037210 */ /* 0x004fc40007ffe1ff */
.L_x_955:
[----:B-1----:R-:W1:Y:S01]  /*17b10*/  S2R R2, SR_TID.X ;  /* 0x0000000000027919 */ /* 0x002e620000002100 */
[----:B------:R-:W-:Y:S01]  /*17b20*/  SHF.R.S32.HI R5, RZ, 0x1f, R226 ;  /* 0x0000001fff057819 */ /* 0x000fe200000114e2 */
[----:B------:R-:W-:Y:S01]  /*17b30*/  BSSY B0, `(.L_x_956) ;  /* 0x0000027000007945 */ /* 0x000fe20003800000 */
[----:B------:R-:W-:-:S02]  /*17b40*/  SEL R226, R226, RZ, !P0 ;  /* 0x000000ffe2e27207 */ /* 0x000fc40004000000 */
[----:B------:R-:W-:Y:S02]  /*17b50*/  SEL R5, R5, RZ, !P0 ;  /* 0x000000ff05057207 */ /* 0x000fe40004000000 */
[----:B-1----:R-:W-:-:S13]  /*17b60*/  ISETP.GE.AND P1, PT, R2, 0x80, PT ;  /* 0x000000800200780c */ /* 0x002fda0003f26270 */
[----:B------:R-:W-:Y:S05]  /*17b70*/  @P1 BRA `(.L_x_957) ;  /* 0x0000022000001947 */ /* 0x000fea0003800000 */
[----:B------:R-:W1:Y:S01]  /*17b80*/  S2R R9, SR_CTAID.X ;  /* 0x0000000000097919 */ /* 0x000e620000002500 */
[----:B-----5:R-:W-:Y:S01]  /*17b90*/  IMAD R7, R3, c[0x0][0x4e8], RZ ;  /* 0x00013a0003077a24 */ /* 0x020fe200078e02ff */
[----:B-1----:R-:W-:-:S04]  /*17ba0*/  LEA R8, R9, R2, 0x7 ;  /* 0x0000000209087211 */ /* 0x002fc800078e38ff */
[----:B------:R-:W-:-:S13]  /*17bb0*/  ISETP.GE.AND P0, PT, R8, R7, PT ;  /* 0x000000070800720c */ /* 0x000fda0003f06270 */
[----:B------:R-:W-:Y:S05]  /*17bc0*/  @P0 BRA `(.L_x_957) ;  /* 0x000001d000000947 */ /* 0x000fea0003800000 */
[----:B------:R-:W-:Y:S01]  /*17bd0*/  MOV R4, c[0x0][0x4e8] ;  /* 0x00013a0000047a02 */ /* 0x000fe20000000f00 */
[----:B------:R-:W-:Y:S01]  /*17be0*/  IMAD.MOV.U32 R12, RZ, RZ, R10 ;  /* 0x000000ffff0c7224 */ /* 0x000fe200078e000a */
[----:B------:R-:W-:Y:S02]  /*17bf0*/  MOV R13, R11 ;  /* 0x0000000b000d7202 */ /* 0x000fe40000000f00 */
[----:B------:R-:W-:Y:S01]  /*17c00*/  ISETP.NE.AND P0, PT, R4, 0x1, PT ;  /* 0x000000010400780c */ /* 0x000fe20003f05270 */
[----:B------:R-:W-:Y:S01]  /*17c10*/  IMAD R4, R0, c[0x0][0x490], RZ ;  /* 0x0001240000047a24 */ /* 0x000fe200078e02ff */
[----:B------:R-:W-:Y:S01]  /*17c20*/  MOV R7, R8 ;  /* 0x0000000800077202 */ /* 0x000fe20000000f00 */
[----:B------:R-:W-:-:S04]  /*17c30*/  IMAD.WIDE.U32 R12, R223, c[0x0][0x490], R12 ;  /* 0x00012400df0c7a25 */ /* 0x000fc800078e000c */
[----:B------:R-:W-:Y:S02]  /*17c40*/  IMAD R4, R223, c[0x0][0x494], R4 ;  /* 0x00012500df047a24 */ /* 0x000fe400078e0204 */
[----:B------:R-:W-:Y:S02]  /*17c50*/  IMAD.MOV.U32 R14, RZ, RZ, R12 ;  /* 0x000000ffff0e7224 */ /* 0x000fe400078e000c */
[----:B------:R-:W-:Y:S02]  /*17c60*/  IMAD.IADD R15, R4, 0x1, R13 ;  /* 0x00000001040f7824 */ /* 0x000fe400078e020d */
[----:B------:R-:W-:-:S04]  /*17c70*/  @P0 IMAD.HI.U32 R6, R8, c[0x0][0x4ec], RZ ;  /* 0x00013b0008060a27 */ /* 0x000fc800078e00ff */
[----:B------:R-:W-:Y:S01]  /*17c80*/  IMAD R13, R5, c[0x0][0x498], RZ ;  /* 0x00012600050d7a24 */ /* 0x000fe200078e02ff */
[----:B------:R-:W-:Y:S01]  /*17c90*/  @P0 SHF.R.U32.HI R7, RZ, c[0x0][0x4f0], R6 ;  /* 0x00013c00ff070a19 */ /* 0x000fe20000011606 */
[----:B------:R-:W-:-:S03]  /*17ca0*/  IMAD.WIDE.U32 R14, R226, c[0x0][0x498], R14 ;  /* 0x00012600e20e7a25 */ /* 0x000fc600078e000e */
[C---:B------:R-:W-:Y:S01]  /*17cb0*/  IADD3 R9, -R7.reuse, RZ, RZ ;  /* 0x000000ff07097210 */ /* 0x040fe20007ffe1ff */
[----:B------:R-:W-:Y:S01]  /*17cc0*/  IMAD R13, R226, c[0x0][0x49c], R13 ;  /* 0x00012700e20d7a24 */ /* 0x000fe200078e020d */
[----:B------:R-:W-:Y:S02]  /*17cd0*/  SHF.R.S32.HI R4, RZ, 0x1f, R7 ;  /* 0x0000001fff047819 */ /* 0x000fe40000011407 */
[----:B------:R-:W-:Y:S01]  /*17ce0*/  IADD3 R12, P0, R7, R14, RZ ;  /* 0x0000000e070c7210 */ /* 0x000fe20007f1e0ff */
[----:B------:R-:W-:-:S03]  /*17cf0*/  IMAD R9, R9, c[0x0][0x4e8], R8 ;  /* 0x00013a0009097a24 */ /* 0x000fc600078e0208 */
[----:B------:R-:W-:Y:S02]  /*17d00*/  IADD3.X R13, R4, R15, R13, P0, !PT ;  /* 0x0000000f040d7210 */ /* 0x000fe400007fe40d */
[----:B------:R-:W-:Y:S02]  /*17d10*/  SHF.R.S32.HI R6, RZ, 0x1f, R9 ;  /* 0x0000001fff067819 */ /* 0x000fe40000011409 */
[----:B------:R-:W-:Y:S01]  /*17d20*/  MOV R4, 0xff800000 ;  /* 0xff80000000047802 */ /* 0x000fe20000000f00 */
[----:B------:R-:W-:-:S04]  /*17d30*/  IMAD.WIDE.U32 R12, R9, c[0x0][0x488], R12 ;  /* 0x00012200090c7a25 */ /* 0x000fc800078e000c */
[----:B------:R-:W-:-:S04]  /*17d40*/  IMAD R6, R6, c[0x0][0x488], RZ ;  /* 0x0001220006067a24 */ /* 0x000fc800078e02ff */
[----:B------:R-:W-:Y:S01]  /*17d50*/  IMAD R7, R9, c[0x0][0x48c], R6 ;  /* 0x0001230009077a24 */ /* 0x000fe200078e0206 */
[----:B------:R-:W-:-:S04]  /*17d60*/  LEA R6, P0, R12, c[0x0][0x450], 0x2 ;  /* 0x000114000c067a11 */ /* 0x000fc800078010ff */
[----:B------:R-:W-:-:S04]  /*17d70*/  IADD3 R7, R13, R7, RZ ;  /* 0x000000070d077210 */ /* 0x000fc80007ffe0ff */
[----:B------:R-:W-:-:S05]  /*17d80*/  LEA.HI.X R7, R12, c[0x0][0x454], R7, 0x2, P0 ;  /* 0x000115000c077a11 */ /* 0x000fca00000f1407 */
[----:B------:R1:W-:Y:S02]  /*17d90*/  STG.E [R6.64], R4 ;  /* 0x0000000406007986 */ /* 0x0003e4000c101904 */
.L_x_957:
[----:B------:R-:W-:Y:S05]  /*17da0*/  BSYNC B0 ;  /* 0x0000000000007941 */ /* 0x000fea0003800000 */
.L_x_956:
[----:B-1----:R-:W1:Y:S01]  /*17db0*/  S2R R6, SR_CTAID.X ;  /* 0x0000000000067919 */ /* 0x002e620000002500 */
[----:B------:R-:W-:Y:S01]  /*17dc0*/  SHF.R.S32.HI R7, RZ, 0x1f, R2 ;  /* 0x0000001fff077819 */ /* 0x000fe20000011402 */
[----:B------:R-:W-:Y:S01]  /*17dd0*/  IMAD R9, R11, c[0x0][0x3a0], RZ ;  /* 0x0000e8000b097a24 */ /* 0x000fe200078e02ff */
[----:B------:R-:W-:Y:S01]  /*17de0*/  BSSY B0, `(.L_x_958) ;  /* 0x0000045000007945 */ /* 0x000fe20003800000 */
[----:B------:R-:W-:Y:S01]  /*17df0*/  IMAD R0, R0, c[0x0][0x3e8], RZ ;  /* 0x0000fa0000007a24 */ /* 0x000fe200078e02ff */
[-C--:B------:R-:W-:Y:S01]  /*17e00*/  LEA.HI R8, R7, R2.reuse, RZ, 0x3 ;  /* 0x0000000207087211 */ /* 0x080fe200078f18ff */
[C---:B------:R-:W-:Y:S01]  /*17e10*/  IMAD R4, R10.reuse, c[0x0][0x3a4], R9 ;  /* 0x0000e9000a047a24 */ /* 0x040fe200078e0209 */
[----:B------:R-:W-:Y:S01]  /*17e20*/  MOV R7, c[0x0][0x4e8] ;  /* 0x00013a0000077a02 */ /* 0x000fe20000000f00 */
[----:B------:R-:W-:Y:S01]  /*17e30*/  IMAD.WIDE.U32 R10, R10, c[0x0][0x3a0], RZ ;  /* 0x0000e8000a0a7a25 */ /* 0x000fe200078e00ff */
[----:B------:R-:W-:Y:S02]  /*17e40*/  LOP3.LUT R9, R8, 0xfffffff8, RZ, 0xc0, !PT ;  /* 0xfffffff808097812 */ /* 0x000fe400078ec0ff */
[----:B------:R-:W-:Y:S01]  /*17e50*/  ISETP.NE.AND P0, PT, R7, 0x1, PT ;  /* 0x000000010700780c */ /* 0x000fe20003f05270 */
[----:B------:R-:W-:Y:S01]  /*17e60*/  IMAD.IADD R13, R11, 0x1, R4 ;  /* 0x000000010b0d7824 */ /* 0x000fe200078e0204 */
[----:B------:R-:W-:Y:S01]  /*17e70*/  IADD3 R11, -R9, R2, RZ ;  /* 0x00000002090b7210 */ /* 0x000fe20007ffe1ff */
[----:B------:R-:W-:Y:S01]  /*17e80*/  IMAD.MOV.U32 R12, RZ, RZ, R10 ;  /* 0x000000ffff0c7224 */ /* 0x000fe200078e000a */
[----:B------:R-:W-:Y:S01]  /*17e90*/  SHF.R.S32.HI R8, RZ, 0x3, R8 ;  /* 0x00000003ff087819 */ /* 0x000fe20000011408 */
[----:B------:R-:W-:-:S02]  /*17ea0*/  IMAD R0, R223, c[0x0][0x3ec], R0 ;  /* 0x0000fb00df007a24 */ /* 0x000fc400078e0200 */
[----:B------:R-:W-:Y:S01]  /*17eb0*/  IMAD.WIDE.U32 R12, R223, c[0x0][0x3e8], R12 ;  /* 0x0000fa00df0c7a25 */ /* 0x000fe200078e000c */
[CC--:B------:R-:W-:Y:S02]  /*17ec0*/  LEA R7, R11.reuse, R8.reuse, 0x5 ;  /* 0x000000080b077211 */ /* 0x0c0fe400078e28ff */
[----:B------:R-:W-:Y:S01]  /*17ed0*/  SHF.L.U32 R11, R11, 0x3, RZ ;  /* 0x000000030b0b7819 */ /* 0x000fe200000006ff */
[----:B------:R-:W-:Y:S01]  /*17ee0*/  IMAD R5, R5, c[0x0][0x3f0], RZ ;  /* 0x0000fc0005057a24 */ /* 0x000fe200078e02ff */
[----:B------:R-:W-:Y:S01]  /*17ef0*/  IADD3 R13, R0, R13, RZ ;  /* 0x0000000d000d7210 */ /* 0x000fe20007ffe0ff */
[C---:B-1----:R-:W-:Y:S01]  /*17f00*/  IMAD R7, R6.reuse, 0x80, R7 ;  /* 0x0000008006077824 */ /* 0x042fe200078e0207 */
[----:B------:R-:W-:Y:S01]  /*17f10*/  LEA R6, R6, R8, 0x7 ;  /* 0x0000000806067211 */ /* 0x000fe200078e38ff */
[----:B------:R-:W-:Y:S01]  /*17f20*/  IMAD R5, R226, c[0x0][0x3f4], R5 ;  /* 0x0000fd00e2057a24 */ /* 0x000fe200078e0205 */
[----:B------:R-:W-:Y:S01]  /*17f30*/  IADD3 R10, R11, 0x40, RZ ;  /* 0x000000400b0a7810 */ /* 0x000fe20007ffe0ff */
[----:B------:R-:W-:Y:S01]  /*17f40*/  @P0 IMAD.HI.U32 R0, R7, c[0x0][0x4ec], RZ ;  /* 0x00013b0007000a27 */ /* 0x000fe200078e00ff */
[----:B------:R-:W-:-:S02]  /*17f50*/  MOV R2, R7 ;  /* 0x0000000700027202 */ /* 0x000fc40000000f00 */
[C---:B------:R-:W-:Y:S01]  /*17f60*/  IADD3 R9, R11.reuse, 0x80, RZ ;  /* 0x000000800b097810 */ /* 0x040fe20007ffe0ff */
[----:B------:R-:W-:Y:S01]  /*17f70*/  IMAD.WIDE.U32 R12, R226, c[0x0][0x3f0], R12 ;  /* 0x0000fc00e20c7a25 */ /* 0x000fe200078e000c */
[----:B------:R-:W-:Y:S02]  /*17f80*/  @P0 SHF.R.U32.HI R2, RZ, c[0x0][0x4f0], R0 ;  /* 0x00013c00ff020a19 */ /* 0x000fe40000011600 */
[----:B------:R-:W-:Y:S02]  /*17f90*/  IADD3 R8, R11, 0xc0, RZ ;  /* 0x000000c00b087810 */ /* 0x000fe40007ffe0ff */
[--C-:B------:R-:W-:Y:S01]  /*17fa0*/  SHF.R.S32.HI R4, RZ, 0x1f, R2.reuse ;  /* 0x0000001fff047819 */ /* 0x100fe20000011402 */
[----:B------:R-:W-:Y:S01]  /*17fb0*/  IMAD.MOV R0, RZ, RZ, -R2 ;  /* 0x000000ffff007224 */ /* 0x000fe200078e0a02 */
[----:B------:R-:W-:-:S03]  /*17fc0*/  IADD3 R13, R13, R5, RZ ;  /* 0x000000050d0d7210 */ /* 0x000fc60007ffe0ff */
[----:B------:R-:W-:Y:S02]  /*17fd0*/  IMAD R5, R4, c[0x0][0x3e0], RZ ;  /* 0x0000f80004057a24 */ /* 0x000fe400078e02ff */
[----:B------:R-:W-:Y:S02]  /*17fe0*/  IMAD R0, R0, c[0x0][0x4e8], R7 ;  /* 0x00013a0000007a24 */ /* 0x000fe400078e0207 */
[----:B------:R-:W-:-:S04]  /*17ff0*/  IMAD.WIDE.U32 R12, R2, c[0x0][0x3e0], R12 ;  /* 0x0000f800020c7a25 */ /* 0x000fc800078e000c */
[----:B------:R-:W-:Y:S01]  /*18000*/  IMAD R5, R2, c[0x0][0x3e4], R5 ;  /* 0x0000f90002057a24 */ /* 0x000fe200078e0205 */
[----:B------:R-:W-:Y:S01]  /*18010*/  SHF.R.S32.HI R2, RZ, 0x1f, R0 ;  /* 0x0000001fff027819 */ /* 0x000fe20000011400 */
[----:B-----5:R-:W-:-:S03]  /*18020*/  IMAD R7, R3, c[0x0][0x4e8], RZ ;  /* 0x00013a0003077a24 */ /* 0x020fc600078e02ff */
[----:B------:R-:W-:Y:S01]  /*18030*/  IADD3 R13, R13, R5, RZ ;  /* 0x000000050d0d7210 */ /* 0x000fe20007ffe0ff */
[----:B------:R-:W-:-:S04]  /*18040*/  IMAD R5, R2, c[0x0][0x3d8], RZ ;  /* 0x0000f60002057a24 */ /* 0x000fc800078e02ff */
[C---:B------:R-:W-:Y:S02]  /*18050*/  IMAD R5, R0.reuse, c[0x0][0x3dc], R5 ;  /* 0x0000f70000057a24 */ /* 0x040fe400078e0205 */
[----:B------:R-:W-:-:S04]  /*18060*/  IMAD.WIDE.U32 R12, R0, c[0x0][0x3d8], R12 ;  /* 0x0000f600000c7a25 */ /* 0x000fc800078e000c */
[----:B------:R-:W-:Y:S01]  /*18070*/  IMAD.IADD R5, R13, 0x1, R5 ;  /* 0x000000010d057824 */ /* 0x000fe200078e0205 */
        /* <DEDUP_REMOVED lines=27> */
.L_x_959:
[----:B------:R-:W-:Y:S05]  /*18230*/  BSYNC B0 ;  /* 0x0000000000007941 */ /* 0x000fea0003800000 */
.L_x_958:
[----:B--2---:R-:W-:Y:S01]  /*18240*/  IADD3 R4, R6, 0x20, RZ ;  /* 0x0000002006047810 */ /* 0x004fe20007ffe0ff */
[----:B------:R2:W1:Y:S01]  /*18250*/  SHFL.IDX PT, R13, R0, 0x1, 0x181f ;  /* 0x00381f00000d7f89 */ /* 0x00046200000e0000 */
        /* <DEDUP_REMOVED lines=8> */
[----:B---3--:R-:W-:Y:S02]  /*182e0*/  @!P2 SHF.R.S32.HI R5, RZ, 0x1f, R10 ;  /* 0x0000001fff05a819 */ /* 0x008fe4000001140a */
        /* <DEDUP_REMOVED lines=16> */
.L_x_961:
[----:B------:R-:W-:Y:S05]  /*183f0*/  BSYNC B0 ;  /* 0x0000000000007941 */ /* 0x000fea0003800000 */
.L_x_960:
[----:B-1----:R-:W-:Y:S01]  /*18400*/  IADD3 R4, R6, 0x40, RZ ;  /* 0x0000004006047810 */ /* 0x002fe20007ffe0ff */
[----:B------:R1:W2:Y:S01]  /*18410*/  SHFL.IDX PT, R13, R0, 0x2, 0x181f ;  /* 0x00581f00000d7f89 */ /* 0x0002a200000e0000 */
        /* <DEDUP_REMOVED lines=12> */
[----:B--2-4-:R-:W-:Y:S01]  /*184e0*/  @!P3 IMAD.WIDE R14, R11, 0x2, R12 ;  /* 0x000000020b0eb825 */ /* 0x014fe200078e020c */
        /* <DEDUP_REMOVED lines=12> */
.L_x_963:
[----:B------:R-:W-:Y:S05]  /*185b0*/  BSYNC B0 ;  /* 0x0000000000007941 */ /* 0x000fea0003800000 */
.L_x_962:
[----:B------:R-:W-:Y:S01]  /*185c0*/  IADD3 R6, R6, 0x60, RZ ;  /* 0x0000006006067810 */ /* 0x000fe20007ffe0ff */
[----:B------:R1:W4:Y:S03]  /*185d0*/  SHFL.IDX PT, R3, R0, 0x3, 0x181f ;  /* 0x00781f0000037f89 */ /* 0x00032600000e0000 */
[----:B------:R-:W-:Y:S01]  /*185e0*/  ISETP.GE.AND P0, PT, R6, R7, PT ;  /* 0x000000070600720c */ /* 0x000fe20003f06270 */
[----:B-12---:R-:W1:-:S12]  /*185f0*/  SHFL.IDX PT, R2, R2, 0x3, 0x181f ;  /* 0x00781f0002027f89 */ /* 0x006e5800000e0000 */
[----:B------:R-:W-:Y:S05]  /*18600*/  @P0 EXIT ;  /* 0x000000000000094d */ /* 0x000fea0003800000 */
[----:B------:R-:W-:Y:S02]  /*18610*/  ISETP.GE.AND P1, PT, R10, c[0x0][0x3c8], PT ;  /* 0x0000f2000a007a0c */ /* 0x000fe40003f26270 */
[----:B------:R-:W-:Y:S02]  /*18620*/  ISETP.GE.AND P0, PT, R9, c[0x0][0x3c8], PT ;  /* 0x0000f20009007a0c */ /* 0x000fe40003f06270 */
[----:B------:R-:W-:-:S09]  /*18630*/  ISETP.GE.AND P2, PT, R11, c[0x0][0x3c8], PT ;  /* 0x0000f2000b007a0c */ /* 0x000fd20003f46270 */
[----:B---3--:R-:W-:Y:S02]  /*18640*/  @!P1 SHF.R.S32.HI R5, RZ, 0x1f, R10 ;  /* 0x0000001fff059819 */ /* 0x008fe4000001140a */
        /* <DEDUP_REMOVED lines=19> */
.L_x_936:
[----:B------:R-:W-:Y:S02]  /*18780*/  MOV R9, 0x1 ;  /* 0x0000000100097802 */ /* 0x000fe40000000f00 */
[----:B------:R-:W-:Y:S02]  /*18790*/  MOV R8, 0x187b0 ;  /* 0x000187b000087802 */ /* 0x000fe40000000f00 */
[----:B-1----:R-:W-:Y:S05]  /*187a0*/  CALL.REL.NOINC `($__internal_4_$__cuda_sm70_shflsync_idx_p) ;  /* 0x000000f000007944 */ /* 0x002fea0003c00000 */
[----:B--2---:R-:W-:Y:S01]  /*187b0*/  IMAD.MOV.U32 R30, RZ, RZ, R9 ;  /* 0x000000ffff1e7224 */ /* 0x004fe200078e0009 */
[----:B-1----:R-:W-:Y:S01]  /*187c0*/  MOV R10, R28 ;  /* 0x0000001c000a7202 */ /* 0x002fe20000000f00 */
[----:B------:R-:W-:Y:S01]  /*187d0*/  IMAD.MOV.U32 R9, RZ, RZ, 0x1 ;  /* 0x00000001ff097424 */ /* 0x000fe200078e00ff */
[----:B------:R-:W-:Y:S02]  /*187e0*/  MOV R8, 0x18800 ;  /* 0x0001880000087802 */ /* 0x000fe40000000f00 */
[----:B------:R-:W-:Y:S05]  /*187f0*/  CALL.REL.NOINC `($__internal_4_$__cuda_sm70_shflsync_idx_p) ;  /* 0x000000a000007944 */ /* 0x000fea0003c00000 */
[----:B-12---:R-:W-:Y:S05]  /*18800*/  BRA `(.L_x_964) ;  /* 0xffff765000007947 */ /* 0x006fea000383ffff */
.L_x_944:
[----:B-1----:R-:W-:Y:S02]  /*18810*/  MOV R9, 0x1 ;  /* 0x0000000100097802 */ /* 0x002fe40000000f00 */
[----:B------:R-:W-:Y:S02]  /*18820*/  MOV R8, 0x18840 ;  /* 0x0001884000087802 */ /* 0x000fe40000000f00 */
[----:B---3--:R-:W-:Y:S05]  /*18830*/  CALL.REL.NOINC `($__internal_4_$__cuda_sm70_shflsync_idx_p) ;  /* 0x0000006000007944 */ /* 0x008fea0003c00000 */
[----:B-1----:R-:W-:Y:S01]  /*18840*/  MOV R10, R2 ;  /* 0x00000002000a7202 */ /* 0x002fe20000000f00 */
[----:B--2---:R-:W-:Y:S01]  /*18850*/  IMAD.MOV.U32 R5, RZ, RZ, R9 ;  /* 0x000000ffff057224 */ /* 0x004fe200078e0009 */
[----:B------:R-:W-:Y:S01]  /*18860*/  MOV R8, 0x18890 ;  /* 0x0001889000087802 */ /* 0x000fe20000000f00 */
[----:B------:R-:W-:Y:S02]  /*18870*/  IMAD.MOV.U32 R9, RZ, RZ, 0x1 ;  /* 0x00000001ff097424 */ /* 0x000fe400078e00ff */
[----:B------:R-:W-:Y:S05]  /*18880*/  CALL.REL.NOINC `($__internal_4_$__cuda_sm70_shflsync_idx_p) ;  /* 0x0000001000007944 */ /* 0x000fea0003c00000 */
[----:B-12---:R-:W-:-:S05]  /*18890*/  BRA `(.L_x_965) ;  /* 0xffffa1b000007947 */ /* 0x006fca000383ffff */
        .weak           $__internal_4_$__cuda_sm70_shflsync_idx_p
        .type           $__internal_4_$__cuda_sm70_shflsync_idx_p,@function
        .size           $__internal_4_$__cuda_sm70_shflsync_idx_p,(.L_x_1781 - $__internal_4_$__cuda_sm70_shflsync_idx_p)
$__internal_4_$__cuda_sm70_shflsync_idx_p:
[----:B------:R-:W-:Y:S01]  /*188a0*/  MOV R16, R8 ;  /* 0x0000000800107202 */ /* 0x000fe20000000f00 */
[----:B------:R-:W-:Y:S04]  /*188b0*/  WARPSYNC R227 ;  /* 0x000000e300007348 */ /* 0x000fe80003800000 */
[----:B------:R-:W-:Y:S01]  /*188c0*/  MOV R17, 0x0 ;  /* 0x0000000000117802 */ /* 0x000fe20000000f00 */
[----:B------:R1:W2:Y:S03]  /*188d0*/  SHFL.IDX PT, R9, R10, R9, R230 ;  /* 0x000000090a097389 */ /* 0x0002a600000e00e6 */
[----:B------:R-:W-:Y:S05]  /*188e0*/  RET.REL.NODEC R16 `(_ZN7cutlass13device_kernelIN5flash19enable_sm80_to_sm89INS1_16FlashAttnFwdSm80INS1_25CollectiveMainloopFwdSm80ILi8ELi1ELb0EN4cute5tupleIJNS5_1CILi128EEENS7_ILi48EEENS7_ILi256EEEEEELi256ENS_10bfloat16_tEfNS_4arch4Sm80ELb0ELb0ELb1ELb1ELb1ELb1ELb1ELb0EEENS1_21CollectiveEpilogueFwdINS6_IJS8_SA_S9_EEENS6_IJNS7_ILi1EEESI_SI_EEESC_SE_Li256ELb1ELb1ELb0ELb0EEENS1_19SingleTileSchedulerILb1ELb0ELb1ELi128EEEEEEEEEvNT_6ParamsE) ;  /* 0xfffe771010007950 */ /* 0x000fea0003c3ffff */
.L_x_966:
        /* <DEDUP_REMOVED lines=9> */
.L_x_1781:


//--------------------- .text._ZN7cutlass13device_kernelIN5flash19enable_sm80_to_sm89INS1_16FlashAttnFwdSm80INS1_25CollectiveMainloopFwdSm80ILi8ELi1ELb0EN4cute5tupleIJNS5_1CILi128EEENS7_ILi64EEENS7_ILi256EEEEEELi256ENS_10bfloat16_tEfNS_4arch4Sm80ELb0ELb1ELb1ELb0ELb1ELb0ELb1ELb0EEENS1_21CollectiveEpilogueFwdINS6_IJS8_SA_S9_EEENS6_IJNS7_ILi1EEESI_SI_EEESC_SE_Li256ELb0ELb1ELb0ELb0EEENS1_19SingleTileSchedulerILb0ELb0ELb1ELi128EEEEEEEEEvNT_6ParamsE --------------------------
	.section	.text._ZN7cutlass13device_kernelIN5flash19enable_sm80_to_sm89INS1_16FlashAttnFwdSm80INS1_25CollectiveMainloopFwdSm80ILi8ELi1ELb0EN4cute5tupleIJNS5_1CILi128EEENS7_ILi64EEENS7_ILi256EEEEEELi256ENS_10bfloat16_tEfNS_4arch4Sm80ELb0ELb1ELb1ELb0ELb1ELb0ELb1ELb0EEENS1_21CollectiveEpilogueFwdINS6_IJS8_SA_S9_EEENS6_IJNS7_ILi1EEESI_SI_EEESC_SE_Li256ELb0ELb1ELb0ELb0EEENS1_19SingleTileSchedulerILb0ELb0ELb1ELi128EEEEEEEEEvNT_6ParamsE,"ax",@progbits
	.sectioninfo	@"SHI_REGISTERS=255"
	.align	128
.text._ZN7cutlass13device_kernelIN5flash19enable_sm80_to_sm89INS1_16FlashAttnFwdSm80INS1_25CollectiveMainloopFwdSm80ILi8ELi1ELb0EN4cute5tupleIJNS5_1CILi128EEENS7_ILi64EEENS7_ILi256EEEEEELi256ENS_10bfloat16_tEfNS_4arch4Sm80ELb0ELb1ELb1ELb0ELb1ELb0ELb1ELb0EEENS1_21CollectiveEpilogueFwdINS6_IJS8_SA_S9_EEENS6_IJNS7_ILi1EEESI_SI_EEESC_SE_Li256ELb0ELb1ELb0ELb0EEENS1_19SingleTileSchedulerILb0ELb0ELb1ELi128EEEEEEEEEvNT_6ParamsE:
        .type           _ZN7cutlass13device_kernelIN5flash19enable_sm80_to_sm89INS1_16FlashAttnFwdSm80INS1_25CollectiveMainloopFwdSm80ILi8ELi1ELb0EN4cute5tupleIJNS5_1CILi128EEENS7_ILi64EEENS7_ILi256EEEEEELi256ENS_10bfloat16_tEfNS_4arch4Sm80ELb0ELb1ELb1ELb0ELb1ELb0ELb1ELb0EEENS1_21CollectiveEpilogueFwdINS6_IJS8_SA_S9_EEENS6_IJNS7_ILi1EEESI_SI_EEESC_SE_Li256ELb0ELb1ELb0ELb0EEENS1_19SingleTileSchedulerILb0ELb0ELb1ELi128EEEEEEEEEvNT_6ParamsE,@function
        .size           _ZN7cutlass13device_kernelIN5flash19enable_sm80_to_sm89INS1_16FlashAttnFwdSm80INS1_25CollectiveMainloopFwdSm80ILi8ELi1ELb0EN4cute5tupleIJNS5_1CILi128EEENS7_ILi64EEENS7_ILi256EEEEEELi256ENS_10bfloat16_tEfNS_4arch4Sm80ELb0ELb1ELb1ELb0ELb1ELb0ELb1ELb0EEENS1_21CollectiveEpilogueFwdINS6_IJS8_SA_S9_EEENS6_IJNS7_ILi1EEESI_SI_EEESC_SE_Li256ELb0ELb1ELb0ELb0EEENS1_19SingleTileSchedulerILb0ELb0ELb1ELi128EEEEEEEEEvNT_6ParamsE,(.L_x_1783 - _ZN7cutlass13device_kernelIN5flash19enable_sm80_to_sm89INS1_16FlashAttnFwdSm80INS1_25CollectiveMainloopFwdSm80ILi8ELi1ELb0EN4cute5tupleIJNS5_1CILi128EEENS7_ILi64EEENS7_ILi256EEEEEELi256ENS_10bfloat16_tEfNS_4arch4Sm80ELb0ELb1ELb1ELb0ELb1ELb0ELb1ELb0EEENS1_21CollectiveEpilogueFwdINS6_IJS8_SA_S9_EEENS6_IJNS7_ILi1EEESI_SI_EEESC_SE_Li256ELb0ELb1ELb0ELb0EEENS1_19SingleTileSchedulerILb0ELb0ELb1ELi128EEEEEEEEEvNT_6ParamsE)
        .other          _ZN7cutlass13device_kernelIN5flash19enable_sm80_to_sm89INS1_16FlashAttnFwdSm80INS1_25CollectiveMainloopFwdSm80ILi8ELi1ELb0EN4cute5tupleIJNS5_1CILi128EEENS7_ILi64EEENS7_ILi256EEEEEELi256ENS_10bfloat16_tEfNS_4arch4Sm80ELb0ELb1ELb1ELb0ELb1ELb0ELb1ELb0EEENS1_21CollectiveEpilogueFwdINS6_IJS8_SA_S9_EEENS6_IJNS7_ILi1EEESI_SI_EEESC_SE_Li256ELb0ELb1ELb0ELb0EEENS1_19SingleTileSchedulerILb0ELb0ELb1ELi128EEEEEEEEEvNT_6ParamsE,@"STO_CUDA_ENTRY STV_DEFAULT"
_ZN7cutlass13device_kernelIN5flash19enable_sm80_to_sm89INS1_16FlashAttnFwdSm80INS1_25CollectiveMainloopFwdSm80ILi8ELi1ELb0EN4cute5tupleIJNS5_1CILi128EEENS7_ILi64EEENS7_ILi256EEEEEELi256ENS_10bfloat16_tEfNS_4arch4Sm80ELb0ELb1ELb1ELb0ELb1ELb0ELb1ELb0EEENS1_21CollectiveEpilogueFwdINS6_IJS8_SA_S9_EEENS6_IJNS7_ILi1EEESI_SI_EEESC_SE_Li256ELb0ELb1ELb0ELb0EEENS1_19SingleTileSchedulerILb0ELb0ELb1ELi128EEEEEEEEEvNT_6ParamsE:
        /* <DEDUP_REMOVED lines=20> */
[----:B------:R-:W-:Y:S01]  /*0140*/  UMOV UR13, 0x1 ;  /* 0x00000001000d7882 */ /* 0x000fe20000000000 */
[----:B------:R-:W3:Y:S01]  /*0150*/  S2UR UR9, SR_CTAID.Y ;  /* 0x00000000000979c3 */ /* 0x000ee20000002600 */
[----:B------:R-:W4:Y:S01]  /*0160*/  S2R R105, SR_TID.X ;  /* 0x0000000000697919 */ /* 0x000f220000002100 */
[----:B------:R-:W-:-:S02]  /*0170*/  ULDC UR8, c[0x0][0x1d0] ;  /* 0x0000740000087ab9 */ /* 0x000fc40000000800 */
[----:B------:R-:W-:Y:S02]  /*0180*/  ULDC UR14, c[0x0][0x168] ;  /* 0x00005a00000e7ab9 */ /* 0x000fe40000000800 */
[----:B-1----:R-:W-:-:S04]  /*0190*/  USHF.L.U32 UR25, UR25, 0x7, URZ ;  /* 0x0000000719197899 */ /* 0x002fc8000800063f */
[----:B------:R-:W-:Y:S02]  /*01a0*/  @UP2 UIADD3 UR10, UR25, 0x7f, URZ ;  /* 0x0000007f190a2890 */ /* 0x000fe4000fffe03f */
[----:B------:R-:W-:Y:S02]  /*01b0*/  UIADD3 UR7, UR25, 0x7f, URZ ;  /* 0x0000007f19077890 */ /* 0x000fe4000fffe03f */
[----:B------:R-:W-:Y:S02]  /*01c0*/  UIMAD.WIDE.U32 UR10, UR10, UR4, URZ ;  /* 0x000000040a0a72a5 */ /* 0x000fe4000f8e003f */
[----:B---3--:R-:W-:Y:S02]  /*01d0*/  USHF.R.S32.HI UR18, URZ, 0x1f, UR9 ;  /* 0x0000001f3f127899 */ /* 0x008fe40008011409 */
[----:B------:R-:W-:-:S03]  /*01e0*/  @UP2 USHF.R.U32.HI UR7, URZ, UR5, UR11 ;  /* 0x000000053f072299 */ /* 0x000fc6000801160b */
[----:B------:R-:W-:Y:S02]  /*01f0*/  ULDC.64 UR4, c[0x0][0x328] ;  /* 0x0000ca0000047ab9 */ /* 0x000fe40000000a00 */
[----:B------:R-:W-:Y:S02]  /*0200*/  UISETP.LE.AND UP1, UPT, UR13, UR5, UPT ;  /* 0x000000050d00728c */ /* 0x000fe4000bf23270 */
[----:B------:R-:W-:Y:S02]  /*0210*/  UMOV UR10, URZ ;  /* 0x0000003f000a7c82 */ /* 0x000fe40008000000 */
[----:B------:R-:W-:Y:S02]  /*0220*/  ULDC UR11, c[0x0][0x2ac] ;  /* 0x0000ab00000b7ab9 */ /* 0x000fe40000000800 */
[----:B------:R-:W-:-:S04]  /*0230*/  UIMAD UR8, UR11, UR8, URZ ;  /* 0x000000080b0872a4 */ /* 0x000fc8000f8e023f */
[----:B------:R-:W-:-:S04]  /*0240*/  UIADD3 UR14, UR8, -UR14, UR13 ;  /* 0x8000000e080e7290 */ /* 0x000fc8000fffe00d */
[----:B------:R-:W-:-:S04]  /*0250*/  UIADD3 UR5, UR14, UR7, URZ ;  /* 0x000000070e057290 */ /* 0x000fc8000fffe03f */
        /* <DEDUP_REMOVED lines=16> */
.L_x_968:
[----:B------:R-:W-:Y:S02]  /*0360*/  ULDC UR4, c[0x0][0x32c] ;  /* 0x0000cb0000047ab9 */ /* 0x000fe40000000800 */
[----:B------:R-:W-:-:S03]  /*0370*/  UISETP.NE.AND UP0, UPT, UR13, UR4, UPT ;  /* 0x000000040d00728c */ /* 0x000fc6000bf05270 */
[----:B------:R-:W-:Y:S02]  /*0380*/  ULDC.64 UR4, c[0x0][0x330] ;  /* 0x0000cc0000047ab9 */ /* 0x000fe40000000a00 */
[----:B------:R-:W-:-:S07]  /*0390*/  UIMAD.WIDE.U32 UR20, UR14, UR4, URZ ;  /* 0x000000040e1472a5 */ /* 0x000fce000f8e003f */
[----:B------:R-:W-:Y:S02]  /*03a0*/  @UP0 UMOV UR13, UR21 ;  /* 0x00000015000d0c82 */ /* 0x000fe40008000000 */
[----:B------:R-:W-:Y:S02]  /*03b0*/  @UP0 USHF.R.U32.HI UR14, URZ, UR5, UR13 ;  /* 0x000000053f0e0299 */ /* 0x000fe4000801160d */
.L_x_969:
[----:B------:R-:W-:Y:S02]  /*03c0*/  ULDC UR4, c[0x0][0x32c] ;  /* 0x0000cb0000047ab9 */ /* 0x000fe40000000800 */
[----:B------:R-:W-:-:S04]  /*03d0*/  UIMAD UR4, UR14, UR4, UR4 ;  /* 0x000000040e0472a4 */ /* 0x000fc8000f8e0204 */
[----:B------:R-:W-:-:S04]  /*03e0*/  UISETP.LT.AND UP0, UPT, UR7, UR4, UPT ;  /* 0x000000040700728c */ /* 0x000fc8000bf01270 */
[----:B------:R-:W-:Y:S02]  /*03f0*/  USEL UR7, UR7, UR4, UP0 ;  /* 0x0000000407077287 */ /* 0x000fe40008000000 */
.L_x_967:
[----:B----4-:R-:W-:Y:S01]  /*0400*/  UIADD3 UR13, UR8, 0x3f, URZ ;  /* 0x0000003f080d7890 */ /* 0x010fe2000fffe03f */
[----:B------:R-:W-:Y:S01]  /*0410*/  PLOP3.LUT P0, PT, PT, PT, UP1, 0x40, 0x0 ;  /* 0x000000000000781c */ /* 0x000fe20003f0e818 */
[----:B------:R-:W-:Y:S02]  /*0420*/  UIADD3 UR14, UR7, 0x3f, URZ ;  /* 0x0000003f070e7890 */ /* 0x000fe4000fffe03f */
[----:B------:R-:W-:Y:S02]  /*0430*/  ULDC.64 UR4, c[0x0][0x2c8] ;  /* 0x0000b20000047ab9 */ /* 0x000fe40000000a00 */
[----:B------:R-:W-:Y:S02]  /*0440*/  UIMAD.WIDE.U32 UR20, UR25, UR4, URZ ;  /* 0x00000004191472a5 */ /* 0x000fe4000f8e003f */
[----:B------:R-:W-:Y:S02]  /*0450*/  USHF.R.S32.HI UR15, URZ, 0x1f, UR13 ;  /* 0x0000001f3f0f7899 */ /* 0x000fe4000801140d */
[----:B------:R-:W-:-:S02]  /*0460*/  USHF.R.S32.HI UR7, URZ, 0x1f, UR14 ;  /* 0x0000001f3f077899 */ /* 0x000fc4000801140e */
[----:B------:R-:W-:Y:S02]  /*0470*/  UMOV UR4, UR25 ;  /* 0x0000001900047c82 */ /* 0x000fe40008000000 */
[----:B------:R-:W-:Y:S02]  /*0480*/  @UP2 USHF.R.U32.HI UR4, URZ, UR5, UR21 ;  /* 0x000000053f042299 */ /* 0x000fe40008011615 */
[----:B------:R-:W-:Y:S02]  /*0490*/  ULEA.HI UR5, UR15, UR13, URZ, 0x6 ;  /* 0x0000000d0f057291 */ /* 0x000fe4000f8f303f */
[----:B------:R-:W-:Y:S02]  /*04a0*/  ULEA.HI UR21, UR7, UR14, URZ, 0x6 ;  /* 0x0000000e07157291 */ /* 0x000fe4000f8f303f */
[----:B------:R-:W-:Y:S02]  /*04b0*/  ULDC UR24, c[0x0][0x168] ;  /* 0x00005a0000187ab9 */ /* 0x000fe40000000800 */
[----:B------:R-:W-:-:S02]  /*04c0*/  USHF.R.S32.HI UR5, URZ, 0x6, UR5 ;  /* 0x000000063f057899 */ /* 0x000fc40008011405 */
[----:B------:R-:W-:Y:S02]  /*04d0*/  USHF.R.S32.HI UR21, URZ, 0x6, UR21 ;  /* 0x000000063f157899 */ /* 0x000fe40008011415 */
[----:B------:R-:W-:Y:S02]  /*04e0*/  UIADD3 UR24, UR8, -UR24, URZ ;  /* 0x8000001808187290 */ /* 0x000fe4000fffe03f */
[----:B------:R-:W-:Y:S02]  /*04f0*/  UISETP.LT.AND UP0, UPT, UR5, UR21, UPT ;  /* 0x000000150500728c */ /* 0x000fe4000bf01270 */
[----:B------:R-:W-:Y:S02]  /*0500*/  UIADD3 UR4, UR24, UR4, URZ ;  /* 0x0000000418047290 */ /* 0x000fe4000fffe03f */
[----:B------:R-:W-:Y:S02]  /*0510*/  ULDC UR7, c[0x0][0x324] ;  /* 0x0000c90000077ab9 */ /* 0x000fe40000000800 */
        /* <DEDUP_REMOVED lines=15> */
.L_x_971:
[----:B------:R-:W-:Y:S02]  /*0610*/  ULDC UR4, c[0x0][0x32c] ;  /* 0x0000cb0000047ab9 */ /* 0x000fe40000000800 */
[----:B------:R-:W-:-:S03]  /*0620*/  UISETP.NE.AND UP0, UPT, UR4, 0x1, UPT ;  /* 0x000000010400788c */ /* 0x000fc6000bf05270 */
[----:B------:R-:W-:Y:S02]  /*0630*/  ULDC.64 UR4, c[0x0][0x330] ;  /* 0x0000cc0000047ab9 */ /* 0x000fe40000000a00 */
[----:B------:R-:W-:-:S06]  /*0640*/  UIMAD.WIDE.U32 UR14, UR13, UR4, URZ ;  /* 0x000000040d0e72a5 */ /* 0x000fcc000f8e003f */
[----:B------:R-:W-:Y:S02]  /*0650*/  @UP0 USHF.R.U32.HI UR13, URZ, UR5, UR15 ;  /* 0x000000053f0d0299 */ /* 0x000fe4000801160f */
.L_x_972:
[----:B------:R-:W-:Y:S02]  /*0660*/  ULDC UR4, c[0x0][0x32c] ;  /* 0x0000cb0000047ab9 */ /* 0x000fe40000000800 */
[----:B------:R-:W-:-:S04]  /*0670*/  UIMAD UR4, UR13, UR4, URZ ;  /* 0x000000040d0472a4 */ /* 0x000fc8000f8e023f */
[----:B------:R-:W-:-:S04]  /*0680*/  UISETP.LT.AND UP0, UPT, UR7, UR4, UPT ;  /* 0x000000040700728c */ /* 0x000fc8000bf01270 */
[----:B------:R-:W-:-:S04]  /*0690*/  USEL UR7, UR7, UR4, !UP0 ;  /* 0x0000000407077287 */ /* 0x000fc8000c000000 */
.L_x_970:
[----:B------:R-:W-:Y:S01]  /*06a0*/  USHF.R.S32.HI UR4, URZ, 0x1f, UR7 ;  /* 0x0000001f3f047899 */ /* 0x000fe20008011407 */
[----:B------:R-:W-:Y:S01]  /*06b0*/  PLOP3.LUT P2, PT, PT, PT, PT, 0x80, 0x0 ;  /* 0x000000000000781c */ /* 0x000fe20003f4f070 */
[----:B------:R-:W-:Y:S01]  /*06c0*/  CS2R R130, SRZ ;  /* 0x0000000000827805 */ /* 0x000fe2000001ff00 */
[----:B------:R-:W-:Y:S01]  /*06d0*/  IMAD.MOV.U32 R23, RZ, RZ, RZ ;  /* 0x000000ffff177224 */ /* 0x000fe200078e00ff */
[----:B------:R-:W-:Y:S01]  /*06e0*/  ULEA.HI UR7, UR4, UR7, URZ, 0x6 ;  /* 0x0000000704077291 */ /* 0x000fe2000f8f303f */
[----:B------:R-:W-:Y:S01]  /*06f0*/  IMAD.MOV.U32 R128, RZ, RZ, RZ ;  /* 0x000000ffff807224 */ /* 0x000fe200078e00ff */
[----:B------:R-:W-:Y:S01]  /*0700*/  CS2R R126, SRZ ;  /* 0x00000000007e7805 */ /* 0x000fe2000001ff00 */
[----:B------:R-:W-:Y:S01]  /*0710*/  CS2R R24, SRZ ;  /* 0x0000000000187805 */ /* 0x000fe2000001ff00 */
[----:B------:R-:W-:Y:S01]  /*0720*/  USHF.R.S32.HI UR7, URZ, 0x6, UR7 ;  /* 0x000000063f077899 */ /* 0x000fe20008011407 */
[----:B------:R-:W-:Y:S01]  /*0730*/  MOV R124, RZ ;  /* 0x000000ff007c7202 */ /* 0x000fe20000000f00 */
[----:B------:R-:W-:Y:S01]  /*0740*/  CS2R R122, SRZ ;  /* 0x00000000007a7805 */ /* 0x000fe2000001ff00 */
[----:B------:R-:W-:Y:S01]  /*0750*/  IMAD.MOV.U32 R120, RZ, RZ, RZ ;  /* 0x000000ffff787224 */ /* 0x000fe200078e00ff */
[----:B------:R-:W-:Y:S01]  /*0760*/  UISETP.LT.AND UP0, UPT, URZ, UR7, UPT ;  /* 0x000000073f00728c */ /* 0x000fe2000bf01270 */
[----:B------:R-:W-:Y:S01]  /*0770*/  CS2R R118, SRZ ;  /* 0x0000000000767805 */ /* 0x000fe2000001ff00 */
[----:B------:R-:W-:Y:S01]  /*0780*/  CS2R R26, SRZ ;  /* 0x00000000001a7805 */ /* 0x000fe2000001ff00 */
[----:B------:R-:W-:Y:S01]  /*0790*/  MOV R116, RZ ;  /* 0x000000ff00747202 */ /* 0x000fe20000000f00 */
[----:B------:R-:W-:Y:S01]  /*07a0*/  USEL UR7, URZ, UR7, !UP0 ;  /* 0x000000073f077287 */ /* 0x000fe2000c000000 */
[----:B------:R-:W-:Y:S01]  /*07b0*/  CS2R R114, SRZ ;  /* 0x0000000000727805 */ /* 0x000fe2000001ff00 */
[----:B------:R-:W-:Y:S01]  /*07c0*/  IMAD.MOV.U32 R112, RZ, RZ, RZ ;  /* 0x000000ffff707224 */ /* 0x000fe200078e00ff */
[----:B------:R-:W-:Y:S01]  /*07d0*/  CS2R R110, SRZ ;  /* 0x00000000006e7805 */ /* 0x000fe2000001ff00 */
[----:B------:R-:W-:Y:S01]  /*07e0*/  UISETP.GT.AND UP0, UPT, UR21, UR7, UPT ;  /* 0x000000071500728c */ /* 0x000fe2000bf04270 */
[----:B------:R-:W-:Y:S01]  /*07f0*/  CS2R R28, SRZ ;  /* 0x00000000001c7805 */ /* 0x000fe2000001ff00 */
[----:B------:R-:W-:Y:S01]  /*0800*/  MOV R108, RZ ;  /* 0x000000ff006c7202 */ /* 0x000fe20000000f00 */
[----:B------:R-:W-:Y:S01]  /*0810*/  CS2R R106, SRZ ;  /* 0x00000000006a7805 */ /* 0x000fe2000001ff00 */
[----:B------:R-:W-:Y:S01]  /*0820*/  IMAD.MOV.U32 R104, RZ, RZ, RZ ;  /* 0x000000ffff687224 */ /* 0x000fe200078e00ff */
[----:B------:R-:W-:Y:S01]  /*0830*/  CS2R R102, SRZ ;  /* 0x0000000000667805 */ /* 0x000fe2000001ff00 */
[----:B------:R-:W-:Y:S01]  /*0840*/  PLOP3.LUT P0, PT, PT, PT, UP0, 0x80, 0x0 ;  /* 0x000000000000781c */ /* 0x000fe20003f0f008 */
        /* <DEDUP_REMOVED lines=63> */
[----:B-1----:R-:W-:Y:S02]  /*0c40*/  IMAD.U32 R2, RZ, RZ, UR4 ;  /* 0x00000004ff027e24 */ /* 0x002fe4000f8e00ff */
[----:B------:R-:W-:Y:S01]  /*0c50*/  IMAD.U32 R3, RZ, RZ, UR5 ;  /* 0x00000005ff037e24 */ /* 0x000fe2000f8e00ff */
[----:B------:R-:W-:Y:S01]  /*0c60*/  SHF.R.S32.HI R101, RZ, 0x1f, R105 ;  /* 0x0000001fff657819 */ /* 0x000fe20000011469 */
[----:B------:R-:W-:Y:S02]  /*0c70*/  ULDC.64 UR4, c[0x0][0x1b8] ;  /* 0x00006e0000047ab9 */ /* 0x000fe40000000a00 */
[----:B------:R-:W-:Y:S01]  /*0c80*/  UIMAD UR13, UR18, UR4, URZ ;  /* 0x00000004120d72a4 */ /* 0x000fe2000f8e023f */
[----:B------:R1:W3:Y:S01]  /*0c90*/  @P0 LDG.E R9, [R2.64] ;  /* 0x0000001002090981 */ /* 0x0002e2000c1e1900 */
[----:B------:R-:W-:Y:S01]  /*0ca0*/  PLOP3.LUT P2, PT, PT, PT, UP2, 0x80, 0x0 ;  /* 0x000000000000781c */ /* 0x000fe20003f4f028 */
[----:B------:R-:W-:Y:S01]  /*0cb0*/  UIMAD.WIDE.U32 UR22, UR9, UR4, URZ ;  /* 0x00000004091672a5 */ /* 0x000fe2000f8e003f */
[----:B------:R-:W-:Y:S01]  /*0cc0*/  PLOP3.LUT P1, PT, PT, PT, UP2, 0x80, 0x0 ;  /* 0x000000000000781c */ /* 0x000fe20003f2f028 */
[----:B------:R-:W-:Y:S01]  /*0cd0*/  UIMAD UR13, UR9, UR5, UR13 ;  /* 0x00000005090d72a4 */ /* 0x000fe2000f8e020d */
[----:B------:R-:W-:Y:S01]  /*0ce0*/  IMAD.MOV.U32 R240, RZ, RZ, RZ ;  /* 0x000000fffff07224 */ /* 0x000fe200078e00ff */
[----:B------:R-:W-:-:S02]  /*0cf0*/  USHF.R.S32.HI UR14, URZ, 0x1f, UR6 ;  /* 0x0000001f3f0e7899 */ /* 0x000fc40008011406 */
[----:B------:R-:W-:Y:S02]  /*0d00*/  ULDC.64 UR4, c[0x0][0x1c0] ;  /* 0x0000700000047ab9 */ /* 0x000fe40000000a00 */
[----:B------:R-:W-:Y:S02]  /*0d10*/  UIADD3 UR23, UR23, UR13, URZ ;  /* 0x0000000d17177290 */ /* 0x000fe4000fffe03f */
[----:B------:R-:W-:Y:S02]  /*0d20*/  UIMAD UR14, UR14, UR4, URZ ;  /* 0x000000040e0e72a4 */ /* 0x000fe4000f8e023f */
[----:B------:R-:W-:Y:S02]  /*0d30*/  UIMAD.WIDE.U32 UR22, UR6, UR4, UR22 ;  /* 0x00000004061672a5 */ /* 0x000fe4000f8e0016 */
[----:B------:R-:W-:Y:S02]  /*0d40*/  UIMAD UR5, UR6, UR5, UR14 ;  /* 0x00000005060572a4 */ /* 0x000fe4000f8e020e */
[----:B------:R-:W-:-:S02]  /*0d50*/  ULDC UR4, c[0x0][0x168] ;  /* 0x00005a0000047ab9 */ /* 0x000fc40000000800 */
[----:B------:R-:W-:Y:S02]  /*0d60*/  UIADD3 UR5, UR23, UR5, URZ ;  /* 0x0000000517057290 */ /* 0x000fe4000fffe03f */
[----:B------:R-:W-:Y:S02]  /*0d70*/  UIMAD UR12, UR12, UR4, URZ ;  /* 0x000000040c0c72a4 */ /* 0x000fe4000f8e023f */
[----:B------:R-:W-:Y:S01]  /*0d80*/  UIADD3 UR26, UR21, -0x1, URZ ;  /* 0xffffffff151a7890 */ /* 0x000fe2000fffe03f */
[----:B-1----:R-:W-:Y:S01]  /*0d90*/  LEA.HI R2, R101, R105, RZ, 0x3 ;  /* 0x0000006965027211 */ /* 0x002fe200078f18ff */
[----:B------:R-:W-:Y:S02]  /*0da0*/  IMAD.U32 R3, RZ, RZ, UR23 ;  /* 0x00000017ff037e24 */ /* 0x000fe4000f8e00ff */
[----:B------:R-:W-:Y:S01]  /*0db0*/  IMAD.U32 R3, RZ, RZ, UR5 ;  /* 0x00000005ff037e24 */ /* 0x000fe2000f8e00ff */
[----:B------:R-:W-:Y:S01]  /*0dc0*/  LOP3.LUT R0, R2, 0xfffffff8, RZ, 0xc0, !PT ;  /* 0xfffffff802007812 */ /* 0x000fe200078ec0ff */
[----:B------:R-:W-:Y:S01]  /*0dd0*/  USHF.L.U32 UR20, UR26, 0x6, URZ ;  /* 0x000000061a147899 */ /* 0x000fe2000800063f */
[----:B------:R-:W-:Y:S01]  /*0de0*/  SHF.R.S32.HI R18, RZ, 0x3, R2 ;  /* 0x00000003ff127819 */ /* 0x000fe20000011402 */
[----:B------:R-:W-:Y:S01]  /*0df0*/  IMAD.U32 R2, RZ, RZ, UR22 ;  /* 0x00000016ff027e24 */ /* 0x000fe2000f8e00ff */
[----:B------:R-:W-:Y:S01]  /*0e00*/  ULDC.64 UR4, c[0x0][0x2b0] ;  /* 0x0000ac0000047ab9 */ /* 0x000fe20000000a00 */
[----:B------:R-:W-:Y:S01]  /*0e10*/  IMAD.IADD R26, R105, 0x1, -R0 ;  /* 0x00000001691a7824 */ /* 0x000fe200078e0a00 */
[----:B------:R-:W-:-:S03]  /*0e20*/  IADD3 R16, R18, UR25, RZ ;  /* 0x0000001912107c10 */ /* 0x000fc6000fffe0ff */
[----:B------:R-:W-:Y:S01]  /*0e30*/  IMAD R251, R26, 0x20, R18 ;  /* 0x000000201afb7824 */ /* 0x000fe200078e0212 */
[----:B------:R-:W-:Y:S01]  /*0e40*/  ISETP.GE.AND P3, PT, R16, UR12, PT ;  /* 0x0000000c10007c0c */ /* 0x000fe2000bf66270 */
[----:B------:R-:W-:Y:S01]  /*0e50*/  IMAD.SHL.U32 R252, R26, 0x8, RZ ;  /* 0x000000081afc7824 */ /* 0x000fe200078e00ff */
[----:B------:R-:W-:Y:S02]  /*0e60*/  IADD3 R17, R16, 0x40, RZ ;  /* 0x0000004010117810 */ /* 0x000fe40007ffe0ff */
[----:B------:R-:W-:Y:S02]  /*0e70*/  IADD3 R5, R251, UR25, RZ ;  /* 0x00000019fb057c10 */ /* 0x000fe4000fffe0ff */
[C---:B------:R-:W-:Y:S02]  /*0e80*/  IADD3 R42, R252.reuse, 0x40, RZ ;  /* 0x00000040fc2a7810 */ /* 0x040fe40007ffe0ff */
[C---:B------:R-:W-:Y:S01]  /*0e90*/  IADD3 R27, R252.reuse, 0x80, RZ ;  /* 0x00000080fc1b7810 */ /* 0x040fe20007ffe0ff */
[----:B------:R-:W-:Y:S01]  /*0ea0*/  @P2 IMAD.HI.U32 R0, R5, c[0x0][0x2c8], RZ ;  /* 0x0000b20005002a27 */ /* 0x000fe200078e00ff */
[----:B------:R-:W-:-:S02]  /*0eb0*/  IADD3 R43, R252, 0xc0, RZ ;  /* 0x000000c0fc2b7810 */ /* 0x000fc40007ffe0ff */
[----:B------:R-:W-:Y:S01]  /*0ec0*/  ISETP.GE.AND P5, PT, R42, c[0x0][0x198], PT ;  /* 0x000066002a007a0c */ /* 0x000fe20003fa6270 */
[----:B------:R-:W-:Y:S01]  /*0ed0*/  IMAD.MOV.U32 R4, RZ, RZ, R5 ;  /* 0x000000ffff047224 */ /* 0x000fe200078e0005 */
[----:B------:R-:W-:Y:S02]  /*0ee0*/  @P1 SHF.R.U32.HI R4, RZ, c[0x0][0x2cc], R0 ;  /* 0x0000b300ff041a19 */ /* 0x000fe40000011600 */
[----:B------:R-:W-:Y:S02]  /*0ef0*/  ISETP.GE.AND P4, PT, R27, c[0x0][0x198], PT ;  /* 0x000066001b007a0c */ /* 0x000fe40003f86270 */
[--C-:B------:R-:W-:Y:S01]  /*0f00*/  SHF.R.S32.HI R6, RZ, 0x1f, R4.reuse ;  /* 0x0000001fff067819 */ /* 0x100fe20000011404 */
[----:B------:R-:W-:Y:S01]  /*0f10*/  IMAD.MOV R0, RZ, RZ, -R4 ;  /* 0x000000ffff007224 */ /* 0x000fe200078e0a04 */
[----:B------:R-:W-:Y:S01]  /*0f20*/  ISETP.GE.AND P2, PT, R43, c[0x0][0x198], PT ;  /* 0x000066002b007a0c */ /* 0x000fe20003f46270 */
[----:B------:R-:W-:Y:S01]  /*0f30*/  IMAD.WIDE.U32 R2, R4, c[0x0][0x1b0], R2 ;  /* 0x00006c0004027a25 */ /* 0x000fe200078e0002 */
[----:B------:R-:W-:-:S03]  /*0f40*/  ISETP.GE.AND P6, PT, R17, UR12, PT ;  /* 0x0000000c11007c0c */ /* 0x000fc6000bfc6270 */
[----:B------:R-:W-:Y:S02]  /*0f50*/  IMAD R6, R6, c[0x0][0x1b0], RZ ;  /* 0x00006c0006067a24 */ /* 0x000fe400078e02ff */
[----:B------:R-:W-:Y:S02]  /*0f60*/  IMAD R5, R0, c[0x0][0x2c4], R5 ;  /* 0x0000b10000057a24 */ /* 0x000fe400078e0205 */
[----:B------:R-:W-:Y:S02]  /*0f70*/  IMAD.SHL.U32 R0, R18, 0x40, RZ ;  /* 0x0000004012007824 */ /* 0x000fe400078e00ff */
[----:B------:R-:W-:Y:S01]  /*0f80*/  IMAD R4, R4, c[0x0][0x1b4], R6 ;  /* 0x00006d0004047a24 */ /* 0x000fe200078e0206 */
[----:B------:R-:W-:Y:S02]  /*0f90*/  SHF.R.S32.HI R6, RZ, 0x1f, R5 ;  /* 0x0000001fff067819 */ /* 0x000fe40000011405 */
[----:B------:R-:W-:Y:S01]  /*0fa0*/  LOP3.LUT R0, R0, 0x1c0, RZ, 0xc0, !PT ;  /* 0x000001c000007812 */ /* 0x000fe200078ec0ff */
[----:B------:R-:W-:-:S02]  /*0fb0*/  IMAD.IADD R3, R3, 0x1, R4 ;  /* 0x0000000103037824 */ /* 0x000fc400078e0204 */
[----:B------:R-:W-:Y:S01]  /*0fc0*/  IMAD R4, R6, c[0x0][0x1a8], RZ ;  /* 0x00006a0006047a24 */ /* 0x000fe200078e02ff */
[----:B------:R-:W-:Y:S01]  /*0fd0*/  SHF.R.U32.HI R7, RZ, 0x3, R0 ;  /* 0x00000003ff077819 */ /* 0x000fe20000011600 */
[----:B------:R-:W-:Y:S01]  /*0fe0*/  IMAD.WIDE.U32 R2, R5, c[0x0][0x1a8], R2 ;  /* 0x00006a0005027a25 */ /* 0x000fe200078e0002 */
[----:B------:R-:W-:-:S03]  /*0ff0*/  LOP3.LUT R6, R0, 0x38, R252, 0xf8, !PT ;  /* 0x0000003800067812 */ /* 0x000fc600078ef8fc */
[----:B------:R-:W-:Y:S01]  /*1000*/  IMAD R0, R5, c[0x0][0x1ac], R4 ;  /* 0x00006b0005007a24 */ /* 0x000fe200078e0204 */
[----:B------:R-:W-:Y:S02]  /*1010*/  LOP3.LUT R5, R6, R7, RZ, 0x3c, !PT ;  /* 0x0000000706057212 */ /* 0x000fe400078e3cff */
[----:B------:R-:W-:Y:S01]  /*1020*/  LEA.HI R6, R101, R105, RZ, 0x6 ;  /* 0x0000006965067211 */ /* 0x000fe200078f30ff */
[----:B------:R-:W-:Y:S01]  /*1030*/  IMAD.IADD R0, R3, 0x1, R0 ;  /* 0x0000000103007824 */ /* 0x000fe200078e0200 */
[----:B------:R-:W-:Y:S02]  /*1040*/  LEA R15, P1, R2, c[0x0][0x160], 0x1 ;  /* 0x00005800020f7a11 */ /* 0x000fe400078208ff */
[----:B------:R-:W-:Y:S01]  /*1050*/  IADD3 R4, R16, 0x20, RZ ;  /* 0x0000002010047810 */ /* 0x000fe20007ffe0ff */
[----:B------:R-:W-:Y:S01]  /*1060*/  IMAD.SHL.U32 R3, R6, 0x8, RZ ;  /* 0x0000000806037824 */ /* 0x000fe200078e00ff */
[----:B------:R-:W-:Y:S02]  /*1070*/  LEA.HI.X R14, R2, c[0x0][0x164], R0, 0x1, P1 ;  /* 0x00005900020e7a11 */ /* 0x000fe400008f0c00 */
[----:B------:R-:W-:Y:S01]  /*1080*/  ISETP.GE.AND P1, PT, R4, UR12, PT ;  /* 0x0000000c04007c0c */ /* 0x000fe2000bf26270 */
[----:B------:R-:W-:Y:S01]  /*1090*/  SHFL.IDX PT, R2, R15, 0x1, 0x181f ;  /* 0x00381f000f027f89 */ /* 0x000fe200000e0000 */
[----:B------:R-:W-:-:S02]  /*10a0*/  LOP3.LUT R8, R5, 0xfffffe00, R3, 0xf8, !PT ;  /* 0xfffffe0005087812 */ /* 0x000fc400078ef803 */
[----:B------:R-:W-:Y:S01]  /*10b0*/  SHF.R.S32.HI R7, RZ, 0x1f, R42 ;  /* 0x0000001fff077819 */ /* 0x000fe2000001142a */
[----:B------:R-:W-:Y:S01]  /*10c0*/  SHFL.IDX PT, R4, R15, RZ, 0x181f ;  /* 0x00181fff0f047589 */ /* 0x000fe200000e0000 */
[----:B------:R-:W-:Y:S01]  /*10d0*/  SHF.R.S32.HI R6, RZ, 0x1f, R27 ;  /* 0x0000001fff067819 */ /* 0x000fe2000001141b */
[----:B------:R-:W-:Y:S01]  /*10e0*/  IMAD.SHL.U32 R239, R8, 0x2, RZ ;  /* 0x0000000208ef7824 */ /* 0x000fe200078e00ff */
[----:B------:R-:W-:Y:S01]  /*10f0*/  SHF.R.S32.HI R0, RZ, 0x1f, R43 ;  /* 0x0000001fff007819 */ /* 0x000fe2000001142b */
[----:B------:R-:W1:Y:S01]  /*1100*/  SHFL.IDX PT, R5, R14, RZ, 0x181f ;  /* 0x00181fff0e057589 */ /* 0x000e6200000e0000 */
[----:B------:R-:W-:Y:S02]  /*1110*/  LEA.HI R7, R7, R42, RZ, 0x3 ;  /* 0x0000002a07077211 */ /* 0x000fe400078f18ff */
[----:B------:R-:W-:Y:S01]  /*1120*/  LEA.HI R6, R6, R27, RZ, 0x3 ;  /* 0x0000001b06067211 */ /* 0x000fe200078f18ff */
[----:B------:R-:W4:Y:S01]  /*1130*/  SHFL.IDX PT, R3, R14, 0x1, 0x181f ;  /* 0x00381f000e037f89 */ /* 0x000f2200000e0000 */
[----:B------:R-:W-:-:S02]  /*1140*/  LEA.HI R0, R0, R43, RZ, 0x3 ;  /* 0x0000002b00007211 */ /* 0x000fc400078f18ff */
[----:B------:R-:W-:Y:S02]  /*1150*/  LOP3.LUT R107, R7, 0xfffffff8, RZ, 0xc0, !PT ;  /* 0xfffffff8076b7812 */ /* 0x000fe400078ec0ff */
[----:B------:R-:W-:Y:S01]  /*1160*/  LOP3.LUT R104, R6, 0xfffffff8, RZ, 0xc0, !PT ;  /* 0xfffffff806687812 */ /* 0x000fe200078ec0ff */
[----:B------:R-:W-:Y:S01]  /*1170*/  SHFL.IDX PT, R7, R14, 0x2, 0x181f ;  /* 0x00581f000e077f89 */ /* 0x000fe200000e0000 */
[----:B------:R-:W-:Y:S01]  /*1180*/  LOP3.LUT R250, R0, 0xfffffff8, RZ, 0xc0, !PT ;  /* 0xfffffff800fa7812 */ /* 0x000fe200078ec0ff */
[----:B------:R-:W-:Y:S02]  /*1190*/  IMAD.MOV.U32 R0, RZ, RZ, c[0x0][0x2b8] ;  /* 0x0000ae00ff007624 */ /* 0x000fe400078e00ff */
[----:B------:R-:W5:Y:S01]  /*11a0*/  SHFL.IDX PT, R6, R15, 0x2, 0x181f ;  /* 0x00581f000f067f89 */ /* 0x000f6200000e0000 */
[----:B-1----:R-:W-:-:S04]  /*11b0*/  @!P3 IMAD.WIDE R12, R252, 0x2, R4 ;  /* 0x00000002fc0cb825 */ /* 0x002fc800078e0204 */
[----:B------:R-:W-:Y:S01]  /*11c0*/  @!P3 IMAD.WIDE R10, R107, 0x2, R4 ;  /* 0x000000026b0ab825 */ /* 0x000fe200078e0204 */
[----:B---3--:R1:W3:Y:S01]  /*11d0*/  @P0 R2UR UR14, R9 ;  /* 0x00000000090e03c2 */ /* 0x0082e200000e0000 */
[----:B------:R-:W-:Y:S01]  /*11e0*/  ISETP.GE.AND P0, PT, R252, c[0x0][0x198], PT ;  /* 0x00006600fc007a0c */ /* 0x000fe20003f06270 */
[----:B---3--:R-:W-:Y:S02]  /*11f0*/  @!UP0 UMOV UR14, UR6 ;  /* 0x00000006000e8c82 */ /* 0x008fe40008000000 */
[----:B------:R-:W-:-:S04]  /*1200*/  USHF.R.S32.HI UR6, URZ, 0x1f, UR14 ;  /* 0x0000001f3f067899 */ /* 0x000fc8000801140e */
[----:B------:R-:W-:-:S04]  /*1210*/  UIMAD UR6, UR6, UR4, URZ ;  /* 0x00000004060672a4 */ /* 0x000fc8000f8e023f */
[----:B------:R-:W-:Y:S02]  /*1220*/  UIMAD UR6, UR14, UR5, UR6 ;  /* 0x000000050e0672a4 */ /* 0x000fe4000f8e0206 */
[----:B------:R3:W-:Y:S04]  /*1230*/  @!P3 LDGSTS.E.BYPASS.LTC128B.128 [R239+0x10100], [R12.64], !P0 ;  /* 0x101000000cefbfae */ /* 0x0007e8000c101d50 */
[----:B------:R4:W-:Y:S01]  /*1240*/  @!P3 LDGSTS.E.BYPASS.LTC128B.128 [R239+0x14100], [R10.64], !P5 ;  /* 0x141000000aefbfae */ /* 0x0009e2000e901d50 */
[----:B-1----:R-:W-:-:S04]  /*1250*/  @!P3 IMAD.WIDE R8, R104, 0x2, R4 ;  /* 0x000000026808b825 */ /* 0x002fc800078e0204 */
[----:B------:R-:W-:Y:S01]  /*1260*/  @!P3 IMAD.WIDE R4, R250, 0x2, R4 ;  /* 0x00000002fa04b825 */ /* 0x000fe200078e0204 */
[----:B------:R1:W-:Y:S04]  /*1270*/  @!P3 LDGSTS.E.BYPASS.LTC128B.128 [R239+0x18100], [R8.64], !P4 ;  /* 0x1810000008efbfae */ /* 0x0003e8000e101d50 */
[----:B------:R2:W-:Y:S01]  /*1280*/  @!P3 LDGSTS.E.BYPASS.LTC128B.128 [R239+0x1c100], [R4.64], !P2 ;  /* 0x1c10000004efbfae */ /* 0x0005e2000d101d50 */
[----:B------:R-:W-:Y:S02]  /*1290*/  ISETP.NE.AND P3, PT, R0, 0x1, PT ;  /* 0x000000010000780c */ /* 0x000fe40003f65270 */
[----:B------:R-:W-:Y:S01]  /*12a0*/  IADD3 R0, R16, 0x60, RZ ;  /* 0x0000006010007810 */ /* 0x000fe20007ffe0ff */
[----:B----4-:R-:W-:-:S05]  /*12b0*/  @!P1 IMAD.WIDE R10, R252, 0x2, R2 ;  /* 0x00000002fc0a9825 */ /* 0x010fca00078e0202 */
[----:B------:R5:W-:Y:S01]  /*12c0*/  @!P1 LDGSTS.E.BYPASS.LTC128B.128 [R239+0x11100], [R10.64], !P0 ;  /* 0x111000000aef9fae */ /* 0x000be2000c101d50 */
[----:B-1----:R-:W-:-:S04]  /*12d0*/  @!P1 IMAD.WIDE R8, R107, 0x2, R2 ;  /* 0x000000026b089825 */ /* 0x002fc800078e0202 */
[--C-:B--2---:R-:W-:Y:S01]  /*12e0*/  @!P1 IMAD.WIDE R4, R104, 0x2, R2.reuse ;  /* 0x0000000268049825 */ /* 0x104fe200078e0202 */
[----:B------:R1:W-:Y:S03]  /*12f0*/  @!P1 LDGSTS.E.BYPASS.LTC128B.128 [R239+0x15100], [R8.64], !P5 ;  /* 0x1510000008ef9fae */ /* 0x0003e6000e901d50 */
[----:B------:R-:W-:Y:S01]  /*1300*/  @!P1 IMAD.WIDE R2, R250, 0x2, R2 ;  /* 0x00000002fa029825 */ /* 0x000fe200078e0202 */
[----:B------:R2:W-:Y:S04]  /*1310*/  @!P1 LDGSTS.E.BYPASS.LTC128B.128 [R239+0x19100], [R4.64], !P4 ;  /* 0x1910000004ef9fae */ /* 0x0005e8000e101d50 */
[----:B------:R4:W-:Y:S01]  /*1320*/  @!P1 LDGSTS.E.BYPASS.LTC128B.128 [R239+0x1d100], [R2.64], !P2 ;  /* 0x1d10000002ef9fae */ /* 0x0009e2000d101d50 */
[----:B------:R-:W-:Y:S01]  /*1330*/  ISETP.GE.AND P1, PT, R0, UR12, PT ;  /* 0x0000000c00007c0c */ /* 0x000fe2000bf26270 */
[----:B------:R-:W-:Y:S01]  /*1340*/  UIMAD.WIDE.U32 UR12, UR14, UR4, URZ ;  /* 0x000000040e0c72a5 */ /* 0x000fe2000f8e003f */
[----:B------:R-:W-:-:S02]  /*1350*/  IADD3 R0, R251, UR20, RZ ;  /* 0x00000014fb007c10 */ /* 0x000fc4000fffe0ff */
[----:B------:R-:W-:Y:S02]  /*1360*/  ULDC.64 UR4, c[0x0][0x210] ;  /* 0x0000840000047ab9 */ /* 0x000fe40000000a00 */
[----:B------:R-:W-:Y:S01]  /*1370*/  UIADD3 UR6, UR13, UR6, URZ ;  /* 0x000000060d067290 */ /* 0x000fe2000fffe03f */
[----:B-----5:R-:W-:-:S04]  /*1380*/  @!P6 IMAD.WIDE R10, R107, 0x2, R6 ;  /* 0x000000026b0ae825 */ /* 0x020fc800078e0206 */
[----:B-1----:R-:W-:-:S04]  /*1390*/  @!P6 IMAD.WIDE R8, R104, 0x2, R6 ;  /* 0x000000026808e825 */ /* 0x002fc800078e0206 */
[--C-:B--2---:R-:W-:Y:S01]  /*13a0*/  @!P6 IMAD.WIDE R4, R252, 0x2, R6.reuse ;  /* 0x00000002fc04e825 */ /* 0x104fe200078e0206 */
[----:B----4-:R-:W-:Y:S03]  /*13b0*/  SHFL.IDX PT, R2, R15, 0x3, 0x181f ;  /* 0x00781f000f027f89 */ /* 0x010fe600000e0000 */
[----:B------:R-:W-:Y:S01]  /*13c0*/  @!P6 IMAD.WIDE R6, R250, 0x2, R6 ;  /* 0x00000002fa06e825 */ /* 0x000fe200078e0206 */
[----:B------:R-:W1:Y:S04]  /*13d0*/  SHFL.IDX PT, R3, R14, 0x3, 0x181f ;  /* 0x00781f000e037f89 */ /* 0x000e6800000e0000 */
[----:B------:R1:W-:Y:S04]  /*13e0*/  @!P6 LDGSTS.E.BYPASS.LTC128B.128 [R239+0x12100], [R4.64], !P0 ;  /* 0x1210000004efefae */ /* 0x0003e8000c101d50 */
[----:B------:R2:W-:Y:S04]  /*13f0*/  @!P6 LDGSTS.E.BYPASS.LTC128B.128 [R239+0x16100], [R10.64], !P5 ;  /* 0x161000000aefefae */ /* 0x0005e8000e901d50 */
[----:B------:R4:W-:Y:S04]  /*1400*/  @!P6 LDGSTS.E.BYPASS.LTC128B.128 [R239+0x1a100], [R8.64], !P4 ;  /* 0x1a10000008efefae */ /* 0x0009e8000e101d50 */
[----:B------:R5:W-:Y:S01]  /*1410*/  @!P6 LDGSTS.E.BYPASS.LTC128B.128 [R239+0x1e100], [R6.64], !P2 ;  /* 0x1e10000006efefae */ /* 0x000be2000d101d50 */
[----:B------:R-:W-:-:S04]  /*1420*/  ISETP.GE.AND P6, PT, R0, UR8, PT ;  /* 0x0000000800007c0c */ /* 0x000fc8000bfc6270 */
[----:B------:R-:W-:Y:S01]  /*1430*/  ISETP.GT.OR P6, PT, R251, 0x3f, P6 ;  /* 0x0000003ffb00780c */ /* 0x000fe200037c4670 */
[----:B-1----:R-:W-:-:S04]  /*1440*/  @!P1 IMAD.WIDE R4, R252, 0x2, R2 ;  /* 0x00000002fc049825 */ /* 0x002fc800078e0202 */
[--C-:B--2---:R-:W-:Y:S01]  /*1450*/  @!P1 IMAD.WIDE R10, R107, 0x2, R2.reuse ;  /* 0x000000026b0a9825 */ /* 0x104fe200078e0202 */
[----:B------:R1:W-:Y:S03]  /*1460*/  @!P1 LDGSTS.E.BYPASS.LTC128B.128 [R239+0x13100], [R4.64], !P0 ;  /* 0x1310000004ef9fae */ /* 0x0003e6000c101d50 */
[--C-:B----4-:R-:W-:Y:S01]  /*1470*/  @!P1 IMAD.WIDE R8, R104, 0x2, R2.reuse ;  /* 0x0000000268089825 */ /* 0x110fe200078e0202 */
[----:B------:R2:W-:Y:S03]  /*1480*/  @!P1 LDGSTS.E.BYPASS.LTC128B.128 [R239+0x17100], [R10.64], !P5 ;  /* 0x171000000aef9fae */ /* 0x0005e6000e901d50 */
[----:B------:R-:W-:Y:S01]  /*1490*/  @!P1 IMAD.WIDE R2, R250, 0x2, R2 ;  /* 0x00000002fa029825 */ /* 0x000fe200078e0202 */
[----:B-----5:R-:W-:Y:S01]  /*14a0*/  IADD3 R7, R0, UR10, RZ ;  /* 0x0000000a00077c10 */ /* 0x020fe2000fffe0ff */
[----:B------:R4:W-:Y:S04]  /*14b0*/  @!P1 LDGSTS.E.BYPASS.LTC128B.128 [R239+0x1b100], [R8.64], !P4 ;  /* 0x1b10000008ef9fae */ /* 0x0009e8000e101d50 */
[----:B------:R5:W-:Y:S01]  /*14c0*/  @!P1 LDGSTS.E.BYPASS.LTC128B.128 [R239+0x1f100], [R2.64], !P2 ;  /* 0x1f10000002ef9fae */ /* 0x000be2000d101d50 */
[----:B------:R-:W-:-:S03]  /*14d0*/  @P3 IMAD.HI.U32 R0, R7, c[0x0][0x2bc], RZ ;  /* 0x0000af0007003a27 */ /* 0x000fc600078e00ff */
[----:B------:R-:W0:Y:S01]  /*14e0*/  LDGDEPBAR ;  /* 0x00000000000079af */ /* 0x000e220000000000 */
[----:B------:R-:W-:Y:S01]  /*14f0*/  IMAD.MOV.U32 R6, RZ, RZ, R7 ;  /* 0x000000ffff067224 */ /* 0x000fe200078e0007 */
[----:B------:R-:W-:-:S04]  /*1500*/  @P3 SHF.R.U32.HI R6, RZ, c[0x0][0x2c0], R0 ;  /* 0x0000b000ff063a19 */ /* 0x000fc80000011600 */
[----:B------:R-:W-:-:S04]  /*1510*/  @!P6 IADD3 R0, P0, R6, UR12, RZ ;  /* 0x0000000c0600ec10 */ /* 0x000fc8000ff1e0ff */
[----:B-1----:R-:W-:Y:S02]  /*1520*/  @!P6 LEA.HI.X.SX32 R5, R6, UR6, 0x1, P0 ;  /* 0x000000060605ec11 */ /* 0x002fe400080f0eff */
[----:B------:R-:W-:-:S04]  /*1530*/  @!P6 LEA R4, P0, R0, c[0x0][0x2a0], 0x2 ;  /* 0x0000a8000004ea11 */ /* 0x000fc800078010ff */
[----:B------:R-:W-:Y:S01]  /*1540*/  @!P6 LEA.HI.X R5, R0, c[0x0][0x2a4], R5, 0x2, P0 ;  /* 0x0000a9000005ea11 */ /* 0x000fe200000f1405 */
[----:B------:R-:W-:Y:S06]  /*1550*/  BAR.SYNC.DEFER_BLOCKING 0x0 ;  /* 0x0000000000007b1d */ /* 0x000fec0000010000 */
[----:B------:R1:W2:Y:S01]  /*1560*/  @!P6 LDG.E R240, [R4.64] ;  /* 0x0000001004f0e981 */ /* 0x0002a2000c1e1900 */
[----:B------:R-:W-:Y:S01]  /*1570*/  IMAD.MOV R0, RZ, RZ, -R6 ;  /* 0x000000ffff007224 */ /* 0x000fe200078e0a06 */
[----:B------:R-:W-:Y:S01]  /*1580*/  UIMAD UR19, UR18, UR4, URZ ;  /* 0x00000004121372a4 */ /* 0x000fe2000f8e023f */
[----:B------:R-:W-:Y:S01]  /*1590*/  IMAD.U32 R96, RZ, RZ, UR20 ;  /* 0x00000014ff607e24 */ /* 0x000fe2000f8e00ff */
[----:B------:R-:W-:Y:S01]  /*15a0*/  UIMAD.WIDE.U32 UR14, UR9, UR4, URZ ;  /* 0x00000004090e72a5 */ /* 0x000fe2000f8e003f */
[----:B------:R-:W-:Y:S01]  /*15b0*/  IMAD R242, R0, c[0x0][0x2b8], R7 ;  /* 0x0000ae0000f27a24 */ /* 0x000fe200078e0207 */
[----:B------:R-:W-:Y:S01]  /*15c0*/  UIMAD UR19, UR9, UR5, UR19 ;  /* 0x00000005091372a4 */ /* 0x000fe2000f8e0213 */
[----:B------:R-:W-:Y:S01]  /*15d0*/  ISETP.GE.AND P6, PT, R42, c[0x0][0x1d4], PT ;  /* 0x000075002a007a0c */ /* 0x000fe20003fc6270 */
[----:B------:R-:W-:Y:S01]  /*15e0*/  UISETP.GT.AND UP0, UPT, UR26, UR7, UPT ;  /* 0x000000071a00728c */ /* 0x000fe2000bf04270 */
[----:B------:R-:W-:Y:S01]  /*15f0*/  IADD3 R14, -R18, UR8, -R96 ;  /* 0x00000008120e7c10 */ /* 0x000fe2000fffe960 */
[----:B------:R-:W-:Y:S01]  /*1600*/  UIADD3 UR19, UR15, UR19, URZ ;  /* 0x000000130f137290 */ /* 0x000fe2000fffe03f */
[----:B------:R-:W-:Y:S01]  /*1610*/  SHF.R.S32.HI R0, RZ, 0x1f, R242 ;  /* 0x0000001fff007819 */ /* 0x000fe200000114f2 */
[----:B------:R-:W-:Y:S01]  /*1620*/  ULDC.64 UR4, c[0x0][0x1e8] ;  /* 0x00007a0000047ab9 */ /* 0x000fe20000000a00 */
[----:B------:R-:W-:Y:S01]  /*1630*/  ISETP.GE.AND P5, PT, R27, c[0x0][0x1d4], PT ;  /* 0x000075001b007a0c */ /* 0x000fe20003fa6270 */
[----:B------:R-:W-:Y:S01]  /*1640*/  UIMAD UR18, UR18, UR4, URZ ;  /* 0x00000004121272a4 */ /* 0x000fe2000f8e023f */
[----:B------:R-:W-:Y:S01]  /*1650*/  ISETP.GE.AND P4, PT, R252, c[0x0][0x1d4], PT ;  /* 0x00007500fc007a0c */ /* 0x000fe20003f86270 */
[C---:B-----5:R-:W-:Y:S01]  /*1660*/  IMAD R2, R0.reuse, c[0x0][0x1e0], RZ ;  /* 0x0000780000027a24 */ /* 0x060fe200078e02ff */
[----:B------:R-:W-:Y:S01]  /*1670*/  UIMAD.WIDE.U32 UR22, UR9, UR4, URZ ;  /* 0x00000004091672a5 */ /* 0x000fe2000f8e003f */
[----:B------:R-:W-:Y:S01]  /*1680*/  IMAD R6, R0, c[0x0][0x208], RZ ;  /* 0x0000820000067a24 */ /* 0x000fe200078e02ff */
[----:B------:R-:W-:Y:S01]  /*1690*/  UIMAD UR18, UR9, UR5, UR18 ;  /* 0x00000005091272a4 */ /* 0x000fe2000f8e0212 */
[C---:B------:R-:W-:Y:S01]  /*16a0*/  IMAD R0, R242.reuse, c[0x0][0x1e4], R2 ;  /* 0x00007900f2007a24 */ /* 0x040fe200078e0202 */
[----:B------:R-:W-:Y:S01]  /*16b0*/  ISETP.GE.AND P4, PT, R43, c[0x0][0x1d4], PT ;  /* 0x000075002b007a0c */ /* 0x000fe20003f86270 */
[----:B------:R-:W-:Y:S01]  /*16c0*/  IMAD.WIDE.U32 R2, R242, c[0x0][0x208], RZ ;  /* 0x00008200f2027a25 */ /* 0x000fe200078e00ff */
[----:B------:R-:W-:Y:S01]  /*16d0*/  UIADD3 UR18, UR23, UR18, URZ ;  /* 0x0000001217127290 */ /* 0x000fe2000fffe03f */
[----:B---3--:R-:W-:-:S02]  /*16e0*/  LEA.HI R12, R101, R105, RZ, 0x4 ;  /* 0x00000069650c7211 */ /* 0x008fc400078f20ff */
[C---:B-1----:R-:W-:Y:S01]  /*16f0*/  IMAD.WIDE.U32 R4, R242.reuse, c[0x0][0x1e0], RZ ;  /* 0x00007800f2047a25 */ /* 0x042fe200078e00ff */
[----:B------:R-:W-:Y:S02]  /*1700*/  LEA.HI R100, R101, R105, RZ, 0x5 ;  /* 0x0000006965647211 */ /* 0x000fe400078f28ff */
[----:B------:R-:W-:Y:S01]  /*1710*/  SHF.R.S32.HI R108, RZ, 0x1f, R107 ;  /* 0x0000001fff6c7819 */ /* 0x000fe2000001146b */
[----:B------:R-:W-:Y:S01]  /*1720*/  IMAD R6, R242, c[0x0][0x20c], R6 ;  /* 0x00008300f2067a24 */ /* 0x000fe200078e0206 */
[----:B------:R-:W-:Y:S01]  /*1730*/  SHF.R.S32.HI R99, RZ, 0x5, R100 ;  /* 0x00000005ff637819 */ /* 0x000fe20000011464 */
[----:B------:R-:W-:Y:S01]  /*1740*/  IMAD.IADD R5, R5, 0x1, R0 ;  /* 0x0000000105057824 */ /* 0x000fe200078e0200 */
[----:B------:R-:W-:Y:S01]  /*1750*/  SHF.R.S32.HI R106, RZ, 0x1f, R104 ;  /* 0x0000001fff6a7819 */ /* 0x000fe20000011468 */
[----:B------:R-:W-:Y:S01]  /*1760*/  IMAD.IADD R3, R3, 0x1, R6 ;  /* 0x0000000103037824 */ /* 0x000fe200078e0206 */
[----:B------:R-:W-:Y:S01]  /*1770*/  STL [R1+0x14], R108 ;  /* 0x0000146c01007387 */ /* 0x000fe20000100800 */
[----:B------:R-:W-:-:S02]  /*1780*/  SHF.R.S32.HI R109, RZ, 0x1f, R252 ;  /* 0x0000001fff6d7819 */ /* 0x000fc400000114fc */
[----:B------:R-:W-:Y:S01]  /*1790*/  SEL R102, RZ, 0x10, P4 ;  /* 0x00000010ff667807 */ /* 0x000fe20002000000 */
[----:B------:R-:W-:Y:S01]  /*17a0*/  STL [R1+0x18], R106 ;  /* 0x0000186a01007387 */ /* 0x000fe20000100800 */
[----:B------:R-:W-:Y:S02]  /*17b0*/  SHF.R.S32.HI R103, RZ, 0x1f, R250 ;  /* 0x0000001fff677819 */ /* 0x000fe400000114fa */
[----:B------:R-:W-:Y:S02]  /*17c0*/  IADD3 R241, R239, 0x100, RZ ;  /* 0x00000100eff17810 */ /* 0x000fe40007ffe0ff */
[----:B--2---:R-:W-:Y:S01]  /*17d0*/  SHF.R.S32.HI R0, RZ, 0x1f, R240 ;  /* 0x0000001fff007819 */ /* 0x004fe200000114f0 */
[----:B------:R-:W-:-:S04]  /*17e0*/  IMAD.WIDE.U32 R2, R240, c[0x0][0x218], R2 ;  /* 0x00008600f0027a25 */ /* 0x000fc800078e0002 */
[----:B----4-:R-:W-:Y:S01]  /*17f0*/  IMAD R8, R0, c[0x0][0x218], RZ ;  /* 0x0000860000087a24 */ /* 0x010fe200078e02ff */
[----:B------:R-:W-:Y:S01]  /*1800*/  IADD3 R7, P0, R2, UR14, RZ ;  /* 0x0000000e02077c10 */ /* 0x000fe2000ff1e0ff */
[----:B------:R-:W-:Y:S02]  /*1810*/  IMAD R0, R0, c[0x0][0x1f0], RZ ;  /* 0x00007c0000007a24 */ /* 0x000fe400078e02ff */
[C---:B------:R-:W-:Y:S02]  /*1820*/  IMAD R8, R240.reuse, c[0x0][0x21c], R8 ;  /* 0x00008700f0087a24 */ /* 0x040fe400078e0208 */
[C---:B------:R-:W-:Y:S02]  /*1830*/  IMAD R9, R240.reuse, c[0x0][0x1f4], R0 ;  /* 0x00007d00f0097a24 */ /* 0x040fe400078e0200 */
[----:B------:R-:W-:Y:S01]  /*1840*/  IMAD.WIDE.U32 R4, R240, c[0x0][0x1f0], R4 ;  /* 0x00007c00f0047a25 */ /* 0x000fe200078e0004 */
[----:B------:R-:W-:Y:S02]  /*1850*/  IADD3.X R0, R3, UR19, R8, P0, !PT ;  /* 0x0000001303007c10 */ /* 0x000fe400087fe408 */
[----:B------:R-:W-:-:S02]  /*1860*/  LEA R2, P0, R7, c[0x0][0x1f8], 0x1 ;  /* 0x00007e0007027a11 */ /* 0x000fc400078008ff */
[----:B------:R-:W-:Y:S02]  /*1870*/  IADD3 R6, P1, R4, UR22, RZ ;  /* 0x0000001604067c10 */ /* 0x000fe4000ff3e0ff */
[----:B------:R-:W-:Y:S01]  /*1880*/  LEA.HI.X R0, R7, c[0x0][0x1fc], R0, 0x1, P0 ;  /* 0x00007f0007007a11 */ /* 0x000fe200000f0c00 */
[----:B------:R-:W1:Y:S01]  /*1890*/  SHFL.IDX PT, R16, R2, RZ, 0x181f ;  /* 0x00181fff02107589 */ /* 0x000e6200000e0000 */
[----:B------:R-:W-:Y:S02]  /*18a0*/  IADD3.X R4, R5, UR18, R9, P1, !PT ;  /* 0x0000001205047c10 */ /* 0x000fe40008ffe409 */
[C---:B------:R-:W-:Y:S01]  /*18b0*/  LEA R11, P1, R6.reuse, c[0x0][0x1c8], 0x1 ;  /* 0x00007200060b7a11 */ /* 0x040fe200078208ff */
[----:B------:R-:W2:Y:S03]  /*18c0*/  SHFL.IDX PT, R17, R0, RZ, 0x181f ;  /* 0x00181fff00117589 */ /* 0x000ea600000e0000 */
[----:B------:R-:W-:Y:S01]  /*18d0*/  LEA.HI.X R10, R6, c[0x0][0x1cc], R4, 0x1, P1 ;  /* 0x00007300060a7a11 */ /* 0x000fe200008f0c04 */
[----:B------:R-:W3:Y:S01]  /*18e0*/  SHFL.IDX PT, R19, R2, 0x1, 0x181f ;  /* 0x00381f0002137f89 */ /* 0x000ee200000e0000 */
[----:B------:R-:W-:Y:S01]  /*18f0*/  IMAD.WIDE R6, R252, 0x2, RZ ;  /* 0x00000002fc067825 */ /* 0x000fe200078e02ff */
[----:B------:R-:W-:-:S02]  /*1900*/  ISETP.GE.AND P1, PT, R14, 0x1, PT ;  /* 0x000000010e00780c */ /* 0x000fc40003f26270 */
[----:B------:R-:W4:Y:S01]  /*1910*/  SHFL.IDX PT, R20, R0, 0x1, 0x181f ;  /* 0x00381f0000147f89 */ /* 0x000f2200000e0000 */
[----:B------:R-:W-:-:S03]  /*1920*/  IMAD.WIDE R4, R107, 0x2, RZ ;  /* 0x000000026b047825 */ /* 0x000fc600078e02ff */
[----:B------:R-:W-:Y:S04]  /*1930*/  SHFL.IDX PT, R2, R11, RZ, 0x181f ;  /* 0x00181fff0b027589 */ /* 0x000fe800000e0000 */
[----:B------:R-:W5:Y:S01]  /*1940*/  SHFL.IDX PT, R3, R10, RZ, 0x181f ;  /* 0x00181fff0a037589 */ /* 0x000f6200000e0000 */
[----:B-1----:R-:W-:-:S05]  /*1950*/  IADD3 R40, P2, R16, R6, RZ ;  /* 0x0000000610287210 */ /* 0x002fca0007f5e0ff */
[----:B--2---:R-:W-:Y:S01]  /*1960*/  IMAD.X R41, R17, 0x1, R7, P2 ;  /* 0x0000000111297824 */ /* 0x004fe200010e0607 */
[----:B------:R-:W-:Y:S02]  /*1970*/  IADD3 R38, P2, R16, R4, RZ ;  /* 0x0000000410267210 */ /* 0x000fe40007f5e0ff */
[----:B---3--:R-:W-:-:S03]  /*1980*/  IADD3 R36, P0, R6, R19, RZ ;  /* 0x0000001306247210 */ /* 0x008fc60007f1e0ff */
[----:B------:R-:W-:Y:S01]  /*1990*/  IMAD.X R39, R17, 0x1, R5, P2 ;  /* 0x0000000111277824 */ /* 0x000fe200010e0605 */
[----:B------:R-:W-:Y:S01]  /*19a0*/  ISETP.GE.AND P2, PT, R252, c[0x0][0x1d4], PT ;  /* 0x00007500fc007a0c */ /* 0x000fe20003f46270 */
[----:B----4-:R-:W-:Y:S01]  /*19b0*/  IMAD.X R37, R7, 0x1, R20, P0 ;  /* 0x0000000107257824 */ /* 0x010fe200000e0614 */
[----:B------:R-:W-:Y:S02]  /*19c0*/  IADD3 R30, P0, R4, R19, RZ ;  /* 0x00000013041e7210 */ /* 0x000fe40007f1e0ff */
[----:B------:R-:W-:-:S03]  /*19d0*/  LOP3.LUT R0, R12, 0xfffffff0, RZ, 0xc0, !PT ;  /* 0xfffffff00c007812 */ /* 0x000fc600078ec0ff */
[----:B------:R-:W-:Y:S02]  /*19e0*/  IMAD.X R31, R5, 0x1, R20, P0 ;  /* 0x00000001051f7824 */ /* 0x000fe400000e0614 */
[----:B-----5:R-:W-:-:S04]  /*19f0*/  @P1 IMAD.WIDE R6, R252, 0x2, R2 ;  /* 0x00000002fc061825 */ /* 0x020fc800078e0202 */
[--C-:B------:R-:W-:Y:S01]  /*1a00*/  @P1 IMAD.WIDE R8, R107, 0x2, R2.reuse ;  /* 0x000000026b081825 */ /* 0x100fe200078e0202 */
[----:B------:R1:W-:Y:S03]  /*1a10*/  @P1 LDGSTS.E.BYPASS.LTC128B.128 [R239+0x8100], [R6.64], !P2 ;  /* 0x0810000006ef1fae */ /* 0x0003e6000d101d50 */
[----:B------:R-:W-:Y:S01]  /*1a20*/  @P1 IMAD.WIDE R4, R250, 0x2, R2 ;  /* 0x00000002fa041825 */ /* 0x000fe200078e0202 */
[----:B------:R2:W-:Y:S03]  /*1a30*/  @P1 LDGSTS.E.BYPASS.LTC128B.128 [R239+0xa100], [R8.64], !P6 ;  /* 0x0a10000008ef1fae */ /* 0x0005e6000f101d50 */
[----:B------:R-:W-:-:S05]  /*1a40*/  IMAD.IADD R0, R105, 0x1, -R0 ;  /* 0x0000000169007824 */ /* 0x000fca00078e0a00 */
[----:B------:R-:W-:-:S04]  /*1a50*/  SHF.R.S32.HI R15, RZ, 0x1f, R0 ;  /* 0x0000001fff0f7819 */ /* 0x000fc80000011400 */
[----:B------:R-:W-:Y:S01]  /*1a60*/  LEA.HI R15, R15, R0, RZ, 0x3 ;  /* 0x000000000f0f7211 */ /* 0x000fe200078f18ff */
[----:B-1----:R-:W-:Y:S02]  /*1a70*/  @P1 IMAD.WIDE R6, R104, 0x2, R2 ;  /* 0x0000000268061825 */ /* 0x002fe400078e0202 */
[----:B------:R-:W-:Y:S02]  /*1a80*/  SHFL.IDX PT, R2, R11, 0x1, 0x181f ;  /* 0x00381f000b027f89 */ /* 0x000fe400000e0000 */
[----:B--2---:R-:W-:Y:S02]  /*1a90*/  IMAD.SHL.U32 R8, R18, 0x8, RZ ;  /* 0x0000000812087824 */ /* 0x004fe400078e00ff */
[----:B------:R1:W2:Y:S04]  /*1aa0*/  SHFL.IDX PT, R3, R10, 0x1, 0x181f ;  /* 0x00381f000a037f89 */ /* 0x0002a800000e0000 */
[----:B------:R3:W-:Y:S04]  /*1ab0*/  @P1 LDGSTS.E.BYPASS.LTC128B.128 [R239+0xc100], [R6.64], !P5 ;  /* 0x0c10000006ef1fae */ /* 0x0007e8000e901d50 */
[----:B------:R4:W-:Y:S01]  /*1ac0*/  @P1 LDGSTS.E.BYPASS.LTC128B.128 [R239+0xe100], [R4.64], !P4 ;  /* 0x0e10000004ef1fae */ /* 0x0009e2000e101d50 */
[----:B------:R-:W-:-:S02]  /*1ad0*/  ISETP.GT.AND P1, PT, R14, 0x20, PT ;  /* 0x000000200e00780c */ /* 0x000fc40003f24270 */
[----:B---3--:R-:W-:Y:S01]  /*1ae0*/  SHF.R.S32.HI R7, RZ, 0x4, R12 ;  /* 0x00000004ff077819 */ /* 0x008fe2000001140c */
[----:B------:R-:W-:-:S03]  /*1af0*/  IMAD.SHL.U32 R6, R26, 0x40, RZ ;  /* 0x000000401a067824 */ /* 0x000fc600078e00ff */
[----:B------:R-:W-:Y:S01]  /*1b00*/  LEA.HI R9, R12, R7, RZ, 0x1 ;  /* 0x000000070c097211 */ /* 0x000fe200078f08ff */
[----:B----4-:R-:W-:Y:S01]  /*1b10*/  IMAD.WIDE R4, R104, 0x2, RZ ;  /* 0x0000000268047825 */ /* 0x010fe200078e02ff */
[----:B------:R-:W-:Y:S02]  /*1b20*/  LOP3.LUT R6, R6, 0x1c0, RZ, 0xc0, !PT ;  /* 0x000001c006067812 */ /* 0x000fe400078ec0ff */
[----:B-1----:R-:W-:Y:S02]  /*1b30*/  LOP3.LUT R10, R9, 0xfffffffe, RZ, 0xc0, !PT ;  /* 0xfffffffe090a7812 */ /* 0x002fe400078ec0ff */
[----:B------:R-:W-:Y:S02]  /*1b40*/  LOP3.LUT R9, R6, 0x8, R8, 0xf8, !PT ;  /* 0x0000000806097812 */ /* 0x000fe400078ef808 */
[----:B------:R-:W-:Y:S01]  /*1b50*/  LOP3.LUT R8, R15, 0xfffffff8, RZ, 0xc0, !PT ;  /* 0xfffffff80f087812 */ /* 0x000fe200078ec0ff */
[----:B------:R-:W-:Y:S01]  /*1b60*/  IMAD.IADD R12, R7, 0x1, -R10 ;  /* 0x00000001070c7824 */ /* 0x000fe200078e0a0a */
[----:B------:R-:W-:Y:S01]  /*1b70*/  SHF.R.U32.HI R6, RZ, 0x3, R6 ;  /* 0x00000003ff067819 */ /* 0x000fe20000011606 */
[----:B--2---:R-:W-:Y:S01]  /*1b80*/  @P1 IMAD.WIDE R10, R252, 0x2, R2 ;  /* 0x00000002fc0a1825 */ /* 0x004fe200078e0202 */
[----:B------:R-:W-:-:S02]  /*1b90*/  IADD3 R28, P0, R16, R4, RZ ;  /* 0x00000004101c7210 */ /* 0x000fc40007f1e0ff */
[----:B------:R-:W-:Y:S01]  /*1ba0*/  LOP3.LUT R13, R9, R6, RZ, 0x3c, !PT ;  /* 0x00000006090d7212 */ /* 0x000fe200078e3cff */
[----:B------:R-:W-:Y:S01]  /*1bb0*/  IMAD.IADD R18, R0, 0x1, -R8 ;  /* 0x0000000100127824 */ /* 0x000fe200078e0a08 */
[----:B------:R1:W-:Y:S01]  /*1bc0*/  @P1 LDGSTS.E.BYPASS.LTC128B.128 [R239+0x9100], [R10.64], !P2 ;  /* 0x091000000aef1fae */ /* 0x0003e2000d101d50 */
[----:B------:R-:W-:-:S04]  /*1bd0*/  @P1 IMAD.WIDE R8, R107, 0x2, R2 ;  /* 0x000000026b081825 */ /* 0x000fc800078e0202 */
[--C-:B------:R-:W-:Y:S01]  /*1be0*/  @P1 IMAD.WIDE R6, R104, 0x2, R2.reuse ;  /* 0x0000000268061825 */ /* 0x100fe200078e0202 */
[----:B------:R1:W-:Y:S03]  /*1bf0*/  @P1 LDGSTS.E.BYPASS.LTC128B.128 [R239+0xb100], [R8.64], !P6 ;  /* 0x0b10000008ef1fae */ /* 0x0003e6000f101d50 */
[----:B------:R-:W-:Y:S01]  /*1c00*/  @P1 IMAD.WIDE R2, R250, 0x2, R2 ;  /* 0x00000002fa021825 */ /* 0x000fe200078e0202 */
[----:B------:R2:W-:Y:S03]  /*1c10*/  @P1 LDGSTS.E.BYPASS.LTC128B.128 [R239+0xd100], [R6.64], !P5 ;  /* 0x0d10000006ef1fae */ /* 0x0005e6000e901d50 */
[----:B------:R-:W-:Y:S01]  /*1c20*/  IMAD R0, R12, 0x200, R13 ;  /* 0x000002000c007824 */ /* 0x000fe200078e020d */
[----:B------:R3:W-:Y:S01]  /*1c30*/  @P1 LDGSTS.E.BYPASS.LTC128B.128 [R239+0xf100], [R2.64], !P4 ;  /* 0x0f10000002ef1fae */ /* 0x0007e2000e101d50 */
[----:B------:R-:W-:Y:S01]  /*1c40*/  IMAD.X R29, R17, 0x1, R5, P0 ;  /* 0x00000001111d7824 */ /* 0x000fe200000e0605 */
[----:B------:R-:W-:Y:S01]  /*1c50*/  IADD3 R24, P0, R4, R19, RZ ;  /* 0x0000001304187210 */ /* 0x000fe20007f1e0ff */
[----:B------:R-:W-:Y:S01]  /*1c60*/  IMAD.SHL.U32 R212, R0, 0x2, RZ ;  /* 0x0000000200d47824 */ /* 0x000fe200078e00ff */
[----:B------:R-:W0:Y:S01]  /*1c70*/  LDGDEPBAR ;  /* 0x00000000000079af */ /* 0x000e220000000000 */
[----:B------:R-:W-:Y:S01]  /*1c80*/  LOP3.LUT P1, RZ, R26, 0x2, RZ, 0xc0, !PT ;  /* 0x000000021aff7812 */ /* 0x000fe2000782c0ff */
[----:B------:R-:W-:-:S02]  /*1c90*/  IMAD.SHL.U32 R4, R12, 0x8, RZ ;  /* 0x000000080c047824 */ /* 0x000fc400078e00ff */
[----:B------:R-:W-:Y:S01]  /*1ca0*/  IMAD.X R25, R5, 0x1, R20, P0 ;  /* 0x0000000105197824 */ /* 0x000fe200000e0614 */
[----:B------:R-:W-:Y:S01]  /*1cb0*/  IADD3 R223, R212, 0x8120, RZ ;  /* 0x00008120d4df7810 */ /* 0x000fe20007ffe0ff */
[----:B------:R-:W-:-:S05]  /*1cc0*/  IMAD.SHL.U32 R5, R15, 0x40, RZ ;  /* 0x000000400f057824 */ /* 0x000fca00078e00ff */
[----:B------:R-:W-:Y:S01]  /*1cd0*/  LOP3.LUT R98, R5, 0xfffffe00, RZ, 0xc0, !PT ;  /* 0xfffffe0005627812 */ /* 0x000fe200078ec0ff */
[----:B---3--:R-:W-:Y:S01]  /*1ce0*/  IMAD.SHL.U32 R2, R18, 0x40, RZ ;  /* 0x0000004012027824 */ /* 0x008fe200078e00ff */
[----:B------:R-:W-:-:S04]  /*1cf0*/  DEPBAR.LE SB0, 0x1 ;  /* 0x000080400000791a */ /* 0x000fc80000000000 */
[----:B------:R-:W-:Y:S01]  /*1d00*/  LOP3.LUT R0, R2, 0x1c0, RZ, 0xc0, !PT ;  /* 0x000001c002007812 */ /* 0x000fe200078ec0ff */
[----:B------:R-:W-:Y:S01]  /*1d10*/  IMAD.WIDE R2, R250, 0x2, RZ ;  /* 0x00000002fa027825 */ /* 0x000fe200078e02ff */
[----:B------:R-:W-:-:S04]  /*1d20*/  DEPBAR.LE SB0, 0x0 ;  /* 0x000080000000791a */ /* 0x000fc80000000000 */
[----:B------:R-:W-:Y:S01]  /*1d30*/  BAR.SYNC.DEFER_BLOCKING 0x0 ;  /* 0x0000000000007b1d */ /* 0x000fe20000010000 */
[----:B--2---:R-:W-:Y:S02]  /*1d40*/  IADD3 R6, P0, R16, R2, RZ ;  /* 0x0000000210067210 */ /* 0x004fe40007f1e0ff */
[----:B------:R-:W-:Y:S02]  /*1d50*/  LOP3.LUT R5, R0, 0x8, R4, 0xf8, !PT ;  /* 0x0000000800057812 */ /* 0x000fe400078ef804 */
[----:B------:R-:W-:Y:S01]  /*1d60*/  IADD3 R4, R212, 0x8100, RZ ;  /* 0x00008100d4047810 */ /* 0x000fe20007ffe0ff */
[----:B------:R-:W-:Y:S01]  /*1d70*/  IMAD.X R7, R17, 0x1, R3, P0 ;  /* 0x0000000111077824 */ /* 0x000fe200000e0603 */
[----:B------:R-:W-:Y:S02]  /*1d80*/  SHF.R.U32.HI R0, RZ, 0x3, R0 ;  /* 0x00000003ff007819 */ /* 0x000fe40000011600 */
[----:B------:R-:W-:Y:S01]  /*1d90*/  IADD3 R12, P0, R2, R19, RZ ;  /* 0x00000013020c7210 */ /* 0x000fe20007f1e0ff */
[----:B------:R-:W-:Y:S01]  /*1da0*/  IMAD.MOV.U32 R2, RZ, RZ, 0x40 ;  /* 0x00000040ff027424 */ /* 0x000fe200078e00ff */
[----:B------:R-:W-:Y:S01]  /*1db0*/  @P1 IADD3 R223, R4, -0x20, RZ ;  /* 0xffffffe004df1810 */ /* 0x000fe20007ffe0ff */
[----:B------:R-:W-:Y:S01]  /*1dc0*/  IMAD.MOV.U32 R4, RZ, RZ, 0x10 ;  /* 0x00000010ff047424 */ /* 0x000fe200078e00ff */
[----:B------:R-:W-:Y:S01]  /*1dd0*/  LOP3.LUT R97, R5, R0, RZ, 0x3c, !PT ;  /* 0x0000000005617212 */ /* 0x000fe200078e3cff */
[----:B------:R-:W-:Y:S01]  /*1de0*/  IMAD R0, R99, 0x400, R98 ;  /* 0x0000040063007824 */ /* 0x000fe200078e0262 */
[----:B------:R-:W-:Y:S01]  /*1df0*/  R2P PR, R18, 0x6 ;  /* 0x0000000612007804 */ /* 0x000fe20000000000 */
[----:B------:R-:W-:Y:S01]  /*1e00*/  IMAD.X R13, R3, 0x1, R20, P0 ;  /* 0x00000001030d7824 */ /* 0x000fe200000e0614 */
[----:B------:R-:W-:Y:S01]  /*1e10*/  ISETP.GE.AND P0, PT, R252, c[0x0][0x1d4], PT ;  /* 0x00007500fc007a0c */ /* 0x000fe20003f06270 */
[----:B------:R-:W-:Y:S01]  /*1e20*/  IMAD.IADD R0, R97, 0x1, R0 ;  /* 0x0000000161007824 */ /* 0x000fe200078e0200 */
[----:B------:R-:W-:-:S02]  /*1e30*/  IADD3 R238, R223, 0x800, RZ ;  /* 0x00000800dfee7810 */ /* 0x000fc40007ffe0ff */
[----:B------:R-:W-:Y:S01]  /*1e40*/  ISETP.LT.OR P0, PT, R14, 0x1, P0 ;  /* 0x000000010e00780c */ /* 0x000fe20000701670 */
[----:B------:R-:W-:Y:S01]  /*1e50*/  IMAD.SHL.U32 R219, R0, 0x2, RZ ;  /* 0x0000000200db7824 */ /* 0x000fe200078e00ff */
[----:B------:R-:W-:Y:S01]  /*1e60*/  SEL R4, R4, 0xfffffff0, !P1 ;  /* 0xfffffff004047807 */ /* 0x000fe20004800000 */
[----:B------:R-:W-:Y:S01]  /*1e70*/  LDSM.16.M88.4 R20, [R212+0x8100] ;  /* 0x00810000d414783b */ /* 0x000fe20000000200 */
[----:B------:R-:W-:Y:S01]  /*1e80*/  ISETP.GE.AND P1, PT, R42, c[0x0][0x1d4], PT ;  /* 0x000075002a007a0c */ /* 0x000fe20003f26270 */
[----:B------:R-:W-:Y:S01]  /*1e90*/  IMAD.MOV.U32 R0, RZ, RZ, 0x20 ;  /* 0x00000020ff007424 */ /* 0x000fe200078e00ff */
[C---:B------:R-:W-:Y:S01]  /*1ea0*/  IADD3 R237, R223.reuse, 0x1000, RZ ;  /* 0x00001000dfed7810 */ /* 0x040fe20007ffe0ff */
[----:B------:R-:W-:Y:S01]  /*1eb0*/  IMAD R220, R4, 0x2, R219 ;  /* 0x0000000204dc7824 */ /* 0x000fe200078e02db */
[----:B-1----:R-:W-:Y:S01]  /*1ec0*/  LDSM.16.M88.4 R8, [R219+0x10100] ;  /* 0x01010000db08783b */ /* 0x002fe20000000200 */
[C---:B------:R-:W-:Y:S02]  /*1ed0*/  IADD3 R236, R223.reuse, 0x1800, RZ ;  /* 0x00001800dfec7810 */ /* 0x040fe40007ffe0ff */
[----:B------:R-:W-:Y:S01]  /*1ee0*/  SEL R0, R0, 0xffffffe0, !P2 ;  /* 0xffffffe000007807 */ /* 0x000fe20005000000 */
[----:B------:R-:W-:Y:S01]  /*1ef0*/  LDSM.16.M88.4 R16, [R220+0x10100] ;  /* 0x01010000dc10783b */ /* 0x000fe20000000200 */
[----:B------:R-:W-:-:S02]  /*1f00*/  IADD3 R235, R223, 0x2000, RZ ;  /* 0x00002000dfeb7810 */ /* 0x000fc40007ffe0ff */
[C---:B------:R-:W-:Y:S01]  /*1f10*/  IADD3 R234, R223.reuse, 0x2800, RZ ;  /* 0x00002800dfea7810 */ /* 0x040fe20007ffe0ff */
[----:B------:R-:W-:Y:S01]  /*1f20*/  LDSM.16.M88.4 R32, [R212+0x8900] ;  /* 0x00890000d420783b */ /* 0x000fe20000000200 */
[C---:B------:R-:W-:Y:S01]  /*1f30*/  IMAD R222, R0.reuse, 0x2, R219 ;  /* 0x0000000200de7824 */ /* 0x040fe200078e02db */
[C---:B------:R-:W-:Y:S01]  /*1f40*/  IADD3 R233, R223.reuse, 0x3000, RZ ;  /* 0x00003000dfe97810 */ /* 0x040fe20007ffe0ff */
[----:B------:R-:W-:Y:S01]  /*1f50*/  IMAD R221, R0, 0x2, R220 ;  /* 0x0000000200dd7824 */ /* 0x000fe200078e02dc */
[----:B------:R-:W1:Y:S01]  /*1f60*/  LDSM.16.M88.4 R44, [R212+0x9100] ;  /* 0x00910000d42c783b */ /* 0x000e620000000200 */
[C---:B------:R-:W-:Y:S02]  /*1f70*/  IADD3 R232, R223.reuse, 0x3800, RZ ;  /* 0x00003800dfe87810 */ /* 0x040fe40007ffe0ff */
[C---:B------:R-:W-:Y:S01]  /*1f80*/  IADD3 R231, R223.reuse, 0x4000, RZ ;  /* 0x00004000dfe77810 */ /* 0x040fe20007ffe0ff */
[----:B------:R-:W2:Y:S01]  /*1f90*/  LDSM.16.M88.4 R48, [R212+0x9900] ;  /* 0x00990000d430783b */ /* 0x000ea20000000200 */
[----:B------:R-:W-:-:S02]  /*1fa0*/  IADD3 R230, R223, 0x4800, RZ ;  /* 0x00004800dfe67810 */ /* 0x000fc40007ffe0ff */
[C---:B------:R-:W-:Y:S01]  /*1fb0*/  IADD3 R229, R223.reuse, 0x5000, RZ ;  /* 0x00005000dfe57810 */ /* 0x040fe20007ffe0ff */
[----:B------:R-:W-:Y:S01]  /*1fc0*/  LDSM.16.M88.4 R60, [R223] ;  /* 0x00000000df3c783b */ /* 0x000fe20000000200 */
[C---:B------:R-:W-:Y:S02]  /*1fd0*/  IADD3 R228, R223.reuse, 0x5800, RZ ;  /* 0x00005800dfe47810 */ /* 0x040fe40007ffe0ff */
[C---:B------:R-:W-:Y:S01]  /*1fe0*/  IADD3 R227, R223.reuse, 0x6000, RZ ;  /* 0x00006000dfe37810 */ /* 0x040fe20007ffe0ff */
[----:B------:R-:W-:Y:S01]  /*1ff0*/  LDSM.16.M88.4 R72, [R223+0x800] ;  /* 0x00080000df48783b */ /* 0x000fe20000000200 */
[C---:B------:R-:W-:Y:S02]  /*2000*/  IADD3 R226, R223.reuse, 0x6800, RZ ;  /* 0x00006800dfe27810 */ /* 0x040fe40007ffe0ff */
[C---:B------:R-:W-:Y:S01]  /*2010*/  IADD3 R225, R223.reuse, 0x7000, RZ ;  /* 0x00007000dfe17810 */ /* 0x040fe20007ffe0ff */
[----:B------:R-:W-:Y:S01]  /*2020*/  LDSM.16.M88.4 R76, [R223+0x1000] ;  /* 0x00100000df4c783b */ /* 0x000fe20000000200 */
[----:B------:R-:W-:-:S03]  /*2030*/  IADD3 R224, R223, 0x7800, RZ ;  /* 0x00007800dfe07810 */ /* 0x000fc60007ffe0ff */
[----:B------:R-:W3:Y:S04]  /*2040*/  LDSM.16.M88.4 R80, [R223+0x1800] ;  /* 0x00180000df50783b */ /* 0x000ee80000000200 */
[----:B------:R-:W-:Y:S01]  /*2050*/  @!PT LDS RZ, [RZ] ;  /* 0x00000000fffff984 */ /* 0x000fe20000000800 */
[----:B------:R-:W-:Y:S01]  /*2060*/  @!PT LDS RZ, [RZ] ;  /* 0x00000000fffff984 */ /* 0x000fe20000000800 */
[----:B------:R-:W-:Y:S01]  /*2070*/  @!PT LDS RZ, [RZ] ;  /* 0x00000000fffff984 */ /* 0x000fe20000000800 */
[----:B------:R4:W-:Y:S01]  /*2080*/  LDGSTS.E.BYPASS.LTC128B.128 [R239+0x100], [R40.64], !P0 ;  /* 0x0010000028ef7fae */ /* 0x0009e2000c101d50 */
[----:B------:R-:W-:Y:S02]  /*2090*/  ISETP.LT.OR P0, PT, R14, 0x1, P1 ;  /* 0x000000010e00780c */ /* 0x000fe40000f01670 */
[----:B------:R-:W-:-:S11]  /*20a0*/  ISETP.GE.AND P1, PT, R27, c[0x0][0x1d4], PT ;  /* 0x000075001b007a0c */ /* 0x000fd60003f26270 */
[----:B------:R5:W-:Y:S01]  /*20b0*/  LDGSTS.E.BYPASS.LTC128B.128 [R239+0x2100], [R38.64], !P0 ;  /* 0x0210000026ef7fae */ /* 0x000be2000c101d50 */
[----:B------:R-:W-:Y:S01]  /*20c0*/  ISETP.LT.OR P0, PT, R14, 0x1, P1 ;  /* 0x000000010e00780c */ /* 0x000fe20000f01670 */
[----:B-1----:R-:W-:Y:S01]  /*20d0*/  HMMA.16816.F32.BF16 R56, R8, R44, RZ ;  /* 0x0000002c0838723c */ /* 0x002fe200000418ff */
[----:B------:R-:W-:-:S07]  /*20e0*/  ISETP.GE.AND P1, PT, R43, c[0x0][0x1d4], PT ;  /* 0x000075002b007a0c */ /* 0x000fce0003f26270 */
[----:B--2---:R-:W-:Y:S04]  /*20f0*/  HMMA.16816.F32.BF16 R52, R8, R48, RZ ;  /* 0x000000300834723c */ /* 0x004fe800000418ff */
[----:B------:R1:W-:Y:S01]  /*2100*/  LDGSTS.E.BYPASS.LTC128B.128 [R239+0x4100], [R28.64], !P0 ;  /* 0x041000001cef7fae */ /* 0x0003e2000c101d50 */
[C---:B------:R-:W-:Y:S02]  /*2110*/  ISETP.LT.OR P0, PT, R14.reuse, 0x1, P1 ;  /* 0x000000010e00780c */ /* 0x040fe40000f01670 */
[----:B------:R-:W-:-:S11]  /*2120*/  ISETP.LT.OR P1, PT, R14, 0x21, P1 ;  /* 0x000000210e00780c */ /* 0x000fd60000f21670 */
[----:B------:R2:W-:Y:S01]  /*2130*/  LDGSTS.E.BYPASS.LTC128B.128 [R239+0x6100], [R6.64], !P0 ;  /* 0x0610000006ef7fae */ /* 0x0005e2000c101d50 */
[----:B------:R-:W-:-:S04]  /*2140*/  ISETP.GE.AND P0, PT, R252, c[0x0][0x1d4], PT ;  /* 0x00007500fc007a0c */ /* 0x000fc80003f06270 */
[----:B------:R-:W-:Y:S01]  /*2150*/  ISETP.LT.OR P0, PT, R14, 0x21, P0 ;  /* 0x000000210e00780c */ /* 0x000fe20000701670 */
[----:B---3--:R-:W-:Y:S11]  /*2160*/  HMMA.16816.F32.BF16 R52, R16, R80, R52 ;  /* 0x000000501034723c */ /* 0x008ff60000041834 */
[----:B------:R-:W-:Y:S01]  /*2170*/  @!UPT UIADD3 URZ, URZ, URZ, URZ ;  /* 0x0000003f3f3ff290 */ /* 0x000fe2000fffe03f */
[----:B------:R5:W-:Y:S01]  /*2180*/  LDGSTS.E.BYPASS.LTC128B.128 [R239+0x1100], [R36.64], !P0 ;  /* 0x0110000024ef7fae */ /* 0x000be2000c101d50 */
[----:B------:R-:W-:-:S04]  /*2190*/  ISETP.GE.AND P0, PT, R42, c[0x0][0x1d4], PT ;  /* 0x000075002a007a0c */ /* 0x000fc80003f06270 */
[----:B------:R-:W-:Y:S11]  /*21a0*/  ISETP.LT.OR P0, PT, R14, 0x21, P0 ;  /* 0x000000210e00780c */ /* 0x000ff60000701670 */
[----:B------:R-:W-:Y:S02]  /*21b0*/  @!UPT UIADD3 URZ, URZ, URZ, URZ ;  /* 0x0000003f3f3ff290 */ /* 0x000fe4000fffe03f */
[----:B------:R1:W-:Y:S01]  /*21c0*/  LDGSTS.E.BYPASS.LTC128B.128 [R239+0x3100], [R30.64], !P0 ;  /* 0x031000001eef7fae */ /* 0x0003e2000c101d50 */
[----:B------:R-:W-:-:S04]  /*21d0*/  ISETP.GE.AND P0, PT, R27, c[0x0][0x1d4], PT ;  /* 0x000075001b007a0c */ /* 0x000fc80003f06270 */
[----:B------:R-:W-:Y:S01]  /*21e0*/  ISETP.LT.OR P0, PT, R14, 0x21, P0 ;  /* 0x000000210e00780c */ /* 0x000fe20000701670 */
[C---:B-----5:R-:W-:Y:S08]  /*21f0*/  HMMA.16816.F32.BF16 R36, R8.reuse, R32, RZ ;  /* 0x000000200824723c */ /* 0x060ff000000418ff */
[----:B------:R-:W-:Y:S04]  /*2200*/  HMMA.16816.F32.BF16 R32, R8, R34, RZ ;  /* 0x000000220820723c */ /* 0x000fe800000418ff */
[----:B------:R3:W-:Y:S01]  /*2210*/  LDGSTS.E.BYPASS.LTC128B.128 [R239+0x5100], [R24.64], !P0 ;  /* 0x0510000018ef7fae */ /* 0x0007e2000c101d50 */
[----:B------:R-:W-:-:S03]  /*2220*/  LOP3.LUT P0, RZ, R26, 0x4, RZ, 0xc0, !PT ;  /* 0x000000041aff7812 */ /* 0x000fc6000780c0ff */
[----:B------:R5:W-:Y:S01]  /*2230*/  LDGSTS.E.BYPASS.LTC128B.128 [R239+0x7100], [R12.64], !P1 ;  /* 0x071000000cef7fae */ /* 0x000be2000c901d50 */
[----:B------:R-:W-:Y:S02]  /*2240*/  SEL R2, R2, 0xffffffc0, !P0 ;  /* 0xffffffc002027807 */ /* 0x000fe40004000000 */
[----:B------:R-:W-:Y:S01]  /*2250*/  PLOP3.LUT P0, PT, PT, PT, UP0, 0x40, 0x0 ;  /* 0x000000000000781c */ /* 0x000fe20003f0e808 */
[----:B------:R-:W0:Y:S01]  /*2260*/  LDGDEPBAR ;  /* 0x00000000000079af */ /* 0x000e220000000000 */
[----:B-1----:R-:W-:Y:S01]  /*2270*/  HMMA.16816.F32.BF16 R28, R8, R20, RZ ;  /* 0x00000014081c723c */ /* 0x002fe200000418ff */
[----:B------:R-:W-:Y:S01]  /*2280*/  IMAD.IADD R218, R212, 0x1, R2 ;  /* 0x00000001d4da7824 */ /* 0x000fe200078e0202 */
[----:B------:R-:W-:Y:S01]  /*2290*/  ISETP.GT.AND P1, PT, R251, 0x3f, PT ;  /* 0x0000003ffb00780c */ /* 0x000fe20003f24270 */
[----:B------:R-:W-:-:S03]  /*22a0*/  IMAD.IADD R217, R2, 0x1, R223 ;  /* 0x0000000102d97824 */ /* 0x000fc600078e02df */
[----:B------:R-:W-:Y:S02]  /*22b0*/  LDSM.16.M88.4 R68, [R218+0x8100] ;  /* 0x00810000da44783b */ /* 0x000fe40000000200 */
[----:B------:R-:W-:Y:S02]  /*22c0*/  HMMA.16816.F32.BF16 R20, R8, R22, RZ ;  /* 0x000000160814723c */ /* 0x000fe400000418ff */
[----:B------:R-:W-:Y:S04]  /*22d0*/  LDSM.16.M88.4 R64, [R218+0x9100] ;  /* 0x00910000da40783b */ /* 0x000fe80000000200 */
[----:B------:R-:W-:Y:S02]  /*22e0*/  LDSM.16.M88.4 R84, [R218+0x9900] ;  /* 0x00990000da54783b */ /* 0x000fe40000000200 */
[----:B------:R-:W-:Y:S02]  /*22f0*/  HMMA.16816.F32.BF16 R36, R16, R72, R36 ;  /* 0x000000481024723c */ /* 0x000fe40000041824 */
[----:B------:R-:W-:Y:S04]  /*2300*/  LDSM.16.M88.4 R88, [R217] ;  /* 0x00000000d958783b */ /* 0x000fe80000000200 */
[----:B-----5:R-:W1:Y:S02]  /*2310*/  LDSM.16.M88.4 R12, [R222+0x10100] ;  /* 0x01010000de0c783b */ /* 0x020e640000000200 */
[C---:B---3--:R-:W-:Y:S02]  /*2320*/  HMMA.16816.F32.BF16 R24, R8.reuse, R46, RZ ;  /* 0x0000002e0818723c */ /* 0x048fe400000418ff */
[----:B------:R-:W-:Y:S06]  /*2330*/  LDSM.16.M88.4 R92, [R217+0x2800] ;  /* 0x00280000d95c783b */ /* 0x000fec0000000200 */
[----:B------:R-:W-:Y:S01]  /*2340*/  HMMA.16816.F32.BF16 R44, R8, R50, RZ ;  /* 0x00000032082c723c */ /* 0x000fe200000418ff */
[----:B------:R-:W3:Y:S07]  /*2350*/  LDSM.16.M88.4 R48, [R218+0x8900] ;  /* 0x00890000da30783b */ /* 0x000eee0000000200 */
[C---:B------:R-:W-:Y:S08]  /*2360*/  HMMA.16816.F32.BF16 R8, R16.reuse, R60, R28 ;  /* 0x0000003c1008723c */ /* 0x040ff0000004181c */
[C---:B------:R-:W-:Y:S01]  /*2370*/  HMMA.16816.F32.BF16 R32, R16.reuse, R74, R32 ;  /* 0x0000004a1020723c */ /* 0x040fe20000041820 */
[----:B------:R-:W-:Y:S07]  /*2380*/  LDSM.16.M88.4 R72, [R212+0xb100] ;  /* 0x00b10000d448783b */ /* 0x000fee0000000200 */
[C---:B----4-:R-:W-:Y:S01]  /*2390*/  HMMA.16816.F32.BF16 R40, R16.reuse, R62, R20 ;  /* 0x0000003e1028723c */ /* 0x050fe20000041814 */
[----:B------:R-:W4:Y:S07]  /*23a0*/  LDSM.16.M88.4 R20, [R221+0x10100] ;  /* 0x01010000dd14783b */ /* 0x000f2e0000000200 */
[C---:B------:R-:W-:Y:S08]  /*23b0*/  HMMA.16816.F32.BF16 R28, R16.reuse, R76, R56 ;  /* 0x0000004c101c723c */ /* 0x040ff00000041838 */
[C---:B------:R-:W-:Y:S01]  /*23c0*/  HMMA.16816.F32.BF16 R24, R16.reuse, R78, R24 ;  /* 0x0000004e1018723c */ /* 0x040fe20000041818 */
[----:B------:R-:W5:Y:S07]  /*23d0*/  LDSM.16.M88.4 R76, [R217+0x800] ;  /* 0x00080000d94c783b */ /* 0x000f6e0000000200 */
[----:B------:R-:W-:Y:S01]  /*23e0*/  HMMA.16816.F32.BF16 R16, R16, R82, R44 ;  /* 0x000000521010723c */ /* 0x000fe2000004182c */
[----:B------:R-:W2:Y:S07]  /*23f0*/  LDSM.16.M88.4 R80, [R217+0x1000] ;  /* 0x00100000d950783b */ /* 0x000eae0000000200 */
[C---:B-1----:R-:W-:Y:S08]  /*2400*/  HMMA.16816.F32.BF16 R8, R12.reuse, R68, R8 ;  /* 0x000000440c08723c */ /* 0x042ff00000041808 */
[C---:B---3--:R-:W-:Y:S08]  /*2410*/  HMMA.16816.F32.BF16 R60, R12.reuse, R48, R36 ;  /* 0x000000300c3c723c */ /* 0x048ff00000041824 */
[C---:B------:R-:W-:Y:S01]  /*2420*/  HMMA.16816.F32.BF16 R56, R12.reuse, R50, R32 ;  /* 0x000000320c38723c */ /* 0x040fe20000041820 */
[----:B------:R-:W-:Y:S07]  /*2430*/  LDSM.16.M88.4 R32, [R212+0xa100] ;  /* 0x00a10000d420783b */ /* 0x000fee0000000200 */
[C---:B------:R-:W-:Y:S08]  /*2440*/  HMMA.16816.F32.BF16 R48, R12.reuse, R64, R28 ;  /* 0x000000400c30723c */ /* 0x040ff0000004181c */
[C---:B------:R-:W-:Y:S01]  /*2450*/  HMMA.16816.F32.BF16 R44, R12.reuse, R70, R40 ;  /* 0x000000460c2c723c */ /* 0x040fe20000041828 */
[----:B------:R-:W-:Y:S07]  /*2460*/  LDSM.16.M88.4 R68, [R212+0xa900] ;  /* 0x00a90000d444783b */ /* 0x000fee0000000200 */
[C---:B------:R-:W-:Y:S01]  /*2470*/  HMMA.16816.F32.BF16 R28, R12.reuse, R86, R16 ;  /* 0x000000560c1c723c */ /* 0x040fe20000041810 */
[----:B------:R-:W1:Y:S07]  /*2480*/  LDSM.16.M88.4 R16, [R217+0x1800] ;  /* 0x00180000d910783b */ /* 0x000e6e0000000200 */
[C---:B------:R-:W-:Y:S08]  /*2490*/  HMMA.16816.F32.BF16 R40, R12.reuse, R66, R24 ;  /* 0x000000420c28723c */ /* 0x040ff00000041818 */
[----:B------:R-:W-:Y:S01]  /*24a0*/  HMMA.16816.F32.BF16 R64, R12, R84, R52 ;  /* 0x000000540c40723c */ /* 0x000fe20000041834 */
[----:B------:R-:W-:Y:S04]  /*24b0*/  LDSM.16.M88.4 R12, [R220+0x14100] ;  /* 0x01410000dc0c783b */ /* 0x000fe80000000200 */
[----:B------:R-:W-:Y:S03]  /*24c0*/  LDSM.16.M88.4 R84, [R223+0x2000] ;  /* 0x00200000df54783b */ /* 0x000fe60000000200 */
[C---:B----4-:R-:W-:Y:S01]  /*24d0*/  HMMA.16816.F32.BF16 R24, R20.reuse, R88, R8 ;  /* 0x000000581418723c */ /* 0x050fe20000041808 */
[----:B------:R-:W3:Y:S07]  /*24e0*/  LDSM.16.M88.4 R8, [R219+0x14100] ;  /* 0x01410000db08783b */ /* 0x000eee0000000200 */
[C---:B------:R-:W-:Y:S01]  /*24f0*/  HMMA.16816.F32.BF16 R36, R20.reuse, R90, R44 ;  /* 0x0000005a1424723c */ /* 0x040fe2000004182c */
[----:B------:R-:W-:Y:S07]  /*2500*/  LDSM.16.M88.4 R88, [R217+0x2000] ;  /* 0x00200000d958783b */ /* 0x000fee0000000200 */
[C---:B-----5:R-:W-:Y:S08]  /*2510*/  HMMA.16816.F32.BF16 R44, R20.reuse, R76, R60 ;  /* 0x0000004c142c723c */ /* 0x060ff0000004183c */
[C---:B------:R-:W-:Y:S01]  /*2520*/  HMMA.16816.F32.BF16 R56, R20.reuse, R78, R56 ;  /* 0x0000004e1438723c */ /* 0x040fe20000041838 */
[----:B------:R-:W4:Y:S07]  /*2530*/  LDSM.16.M88.4 R76, [R212+0xb900] ;  /* 0x00b90000d44c783b */ /* 0x000f2e0000000200 */
[C---:B--2---:R-:W-:Y:S08]  /*2540*/  HMMA.16816.F32.BF16 R52, R20.reuse, R80, R48 ;  /* 0x000000501434723c */ /* 0x044ff00000041830 */
[C---:B------:R-:W-:Y:S01]  /*2550*/  HMMA.16816.F32.BF16 R48, R20.reuse, R82, R40 ;  /* 0x000000521430723c */ /* 0x040fe20000041828 */
[----:B------:R-:W2:Y:S07]  /*2560*/  LDSM.16.M88.4 R80, [R223+0x2800] ;  /* 0x00280000df50783b */ /* 0x000eae0000000200 */
[C---:B-1----:R-:W-:Y:S08]  /*2570*/  HMMA.16816.F32.BF16 R60, R20.reuse, R16, R64 ;  /* 0x00000010143c723c */ /* 0x042ff00000041840 */
[----:B------:R-:W-:Y:S08]  /*2580*/  HMMA.16816.F32.BF16 R20, R20, R18, R28 ;  /* 0x000000121414723c */ /* 0x000ff0000004181c */
[C---:B---3--:R-:W-:Y:S08]  /*2590*/  HMMA.16816.F32.BF16 R16, R8.reuse, R32, R24 ;  /* 0x000000200810723c */ /* 0x048ff00000041818 */
[C---:B------:R-:W-:Y:S01]  /*25a0*/  HMMA.16816.F32.BF16 R64, R8.reuse, R72, R52 ;  /* 0x000000480840723c */ /* 0x040fe20000041834 */
[----:B------:R-:W1:Y:S07]  /*25b0*/  LDSM.16.M88.4 R52, [R223+0x3000] ;  /* 0x00300000df34783b */ /* 0x000e6e0000000200 */
[C---:B------:R-:W-:Y:S08]  /*25c0*/  HMMA.16816.F32.BF16 R24, R8.reuse, R34, R36 ;  /* 0x000000220818723c */ /* 0x040ff00000041824 */
[C---:B------:R-:W-:Y:S08]  /*25d0*/  HMMA.16816.F32.BF16 R40, R8.reuse, R70, R56 ;  /* 0x000000460828723c */ /* 0x040ff00000041838 */
[C---:B------:R-:W-:Y:S01]  /*25e0*/  HMMA.16816.F32.BF16 R28, R8.reuse, R68, R44 ;  /* 0x00000044081c723c */ /* 0x040fe2000004182c */
[----:B------:R-:W-:Y:S04]  /*25f0*/  LDSM.16.M88.4 R68, [R218+0xa100] ;  /* 0x00a10000da44783b */ /* 0x000fe80000000200 */
[----:B------:R-:W-:Y:S03]  /*2600*/  LDSM.16.M88.4 R44, [R223+0x3800] ;  /* 0x00380000df2c783b */ /* 0x000fe60000000200 */
[C---:B------:R-:W-:Y:S01]  /*2610*/  HMMA.16816.F32.BF16 R48, R8.reuse, R74, R48 ;  /* 0x0000004a0830723c */ /* 0x040fe20000041830 */
[----:B------:R-:W-:Y:S07]  /*2620*/  LDSM.16.M88.4 R72, [R218+0xa900] ;  /* 0x00a90000da48783b */ /* 0x000fee0000000200 */
[C---:B----4-:R-:W-:Y:S08]  /*2630*/  HMMA.16816.F32.BF16 R56, R8.reuse, R76, R60 ;  /* 0x0000004c0838723c */ /* 0x050ff0000004183c */
[----:B------:R-:W-:Y:S01]  /*2640*/  HMMA.16816.F32.BF16 R36, R8, R78, R20 ;  /* 0x0000004e0824723c */ /* 0x000fe20000041814 */
[----:B------:R-:W3:Y:S04]  /*2650*/  LDSM.16.M88.4 R8, [R222+0x14100] ;  /* 0x01410000de08783b */ /* 0x000ee80000000200 */
[----:B------:R-:W4:Y:S03]  /*2660*/  LDSM.16.M88.4 R76, [R218+0xb100] ;  /* 0x00b10000da4c783b */ /* 0x000f260000000200 */
[C---:B------:R-:W-:Y:S01]  /*2670*/  HMMA.16816.F32.BF16 R32, R12.reuse, R84, R16 ;  /* 0x000000540c20723c */ /* 0x040fe20000041810 */
[----:B------:R-:W-:Y:S07]  /*2680*/  LDSM.16.M88.4 R16, [R221+0x14100] ;  /* 0x01410000dd10783b */ /* 0x000fee0000000200 */
[C---:B--2---:R-:W-:Y:S08]  /*2690*/  HMMA.16816.F32.BF16 R20, R12.reuse, R80, R28 ;  /* 0x000000500c14723c */ /* 0x044ff0000004181c */
[C---:B------:R-:W-:Y:S01]  /*26a0*/  HMMA.16816.F32.BF16 R24, R12.reuse, R86, R24 ;  /* 0x000000560c18723c */ /* 0x040fe20000041818 */
[----:B------:R-:W2:Y:S07]  /*26b0*/  LDSM.16.M88.4 R84, [R218+0xb900] ;  /* 0x00b90000da54783b */ /* 0x000eae0000000200 */
[C---:B------:R-:W-:Y:S01]  /*26c0*/  HMMA.16816.F32.BF16 R28, R12.reuse, R82, R40 ;  /* 0x000000520c1c723c */ /* 0x040fe20000041828 */
[----:B------:R-:W-:Y:S07]  /*26d0*/  LDSM.16.M88.4 R80, [R217+0x3800] ;  /* 0x00380000d950783b */ /* 0x000fee0000000200 */
[C---:B-1----:R-:W-:Y:S08]  /*26e0*/  HMMA.16816.F32.BF16 R60, R12.reuse, R52, R64 ;  /* 0x000000340c3c723c */ /* 0x042ff00000041840 */
[----:B------:R-:W-:Y:S01]  /*26f0*/  HMMA.16816.F32.BF16 R48, R12, R54, R48 ;  /* 0x000000360c30723c */ /* 0x000fe20000041830 */
[----:B------:R-:W-:Y:S07]  /*2700*/  LDSM.16.M88.4 R52, [R212+0xc900] ;  /* 0x00c90000d434783b */ /* 0x000fee0000000200 */
[----:B---3--:R-:W-:Y:S01]  /*2710*/  HMMA.16816.F32.BF16 R40, R8, R68, R32 ;  /* 0x000000440828723c */ /* 0x008fe20000041820 */
[----:B------:R-:W1:Y:S07]  /*2720*/  LDSM.16.M88.4 R32, [R217+0x3000] ;  /* 0x00300000d920783b */ /* 0x000e6e0000000200 */
[C---:B------:R-:W-:Y:S08]  /*2730*/  HMMA.16816.F32.BF16 R56, R12.reuse, R44, R56 ;  /* 0x0000002c0c38723c */ /* 0x040ff00000041838 */
[----:B------:R-:W-:Y:S08]  /*2740*/  HMMA.16816.F32.BF16 R44, R12, R46, R36 ;  /* 0x0000002e0c2c723c */ /* 0x000ff00000041824 */
[C---:B------:R-:W-:Y:S08]  /*2750*/  HMMA.16816.F32.BF16 R36, R8.reuse, R70, R24 ;  /* 0x000000460824723c */ /* 0x040ff00000041818 */
[C---:B------:R-:W-:Y:S08]  /*2760*/  HMMA.16816.F32.BF16 R12, R8.reuse, R72, R20 ;  /* 0x00000048080c723c */ /* 0x040ff00000041814 */
[C---:B------:R-:W-:Y:S08]  /*2770*/  HMMA.16816.F32.BF16 R28, R8.reuse, R74, R28 ;  /* 0x0000004a081c723c */ /* 0x040ff0000004181c */
[C---:B----4-:R-:W-:Y:S08]  /*2780*/  HMMA.16816.F32.BF16 R24, R8.reuse, R76, R60 ;  /* 0x0000004c0818723c */ /* 0x050ff0000004183c */
[C---:B------:R-:W-:Y:S01]  /*2790*/  HMMA.16816.F32.BF16 R20, R8.reuse, R78, R48 ;  /* 0x0000004e0814723c */ /* 0x040fe20000041830 */
[----:B------:R-:W-:Y:S07]  /*27a0*/  LDSM.16.M88.4 R76, [R223+0x4000] ;  /* 0x00400000df4c783b */ /* 0x000fee0000000200 */
[C---:B--2---:R-:W-:Y:S08]  /*27b0*/  HMMA.16816.F32.BF16 R56, R8.reuse, R84, R56 ;  /* 0x000000540838723c */ /* 0x044ff00000041838 */
[----:B------:R-:W-:Y:S01]  /*27c0*/  HMMA.16816.F32.BF16 R72, R8, R86, R44 ;  /* 0x000000560848723c */ /* 0x000fe2000004182c */
[----:B------:R-:W-:Y:S04]  /*27d0*/  LDSM.16.M88.4 R8, [R219+0x18100] ;  /* 0x01810000db08783b */ /* 0x000fe80000000200 */
[----:B------:R-:W-:Y:S03]  /*27e0*/  LDSM.16.M88.4 R84, [R217+0x5800] ;  /* 0x00580000d954783b */ /* 0x000fe60000000200 */
[C---:B------:R-:W-:Y:S01]  /*27f0*/  HMMA.16816.F32.BF16 R68, R16.reuse, R88, R40 ;  /* 0x000000581044723c */ /* 0x040fe20000041828 */
[----:B------:R-:W2:Y:S07]  /*2800*/  LDSM.16.M88.4 R40, [R212+0xc100] ;  /* 0x00c10000d428783b */ /* 0x000eae0000000200 */
[C---:B------:R-:W-:Y:S01]  /*2810*/  HMMA.16816.F32.BF16 R64, R16.reuse, R90, R36 ;  /* 0x0000005a1040723c */ /* 0x040fe20000041824 */
[----:B------:R-:W3:Y:S04]  /*2820*/  LDSM.16.M88.4 R36, [R212+0xd100] ;  /* 0x00d10000d424783b */ /* 0x000ee80000000200 */
[----:B------:R-:W-:Y:S03]  /*2830*/  LDSM.16.M88.4 R88, [R218+0xf900] ;  /* 0x00f90000da58783b */ /* 0x000fe60000000200 */
[C---:B------:R-:W-:Y:S08]  /*2840*/  HMMA.16816.F32.BF16 R48, R16.reuse, R94, R28 ;  /* 0x0000005e1030723c */ /* 0x040ff0000004181c */
[C---:B-1----:R-:W-:Y:S08]  /*2850*/  HMMA.16816.F32.BF16 R44, R16.reuse, R32, R24 ;  /* 0x00000020102c723c */ /* 0x042ff00000041818 */
[C---:B------:R-:W-:Y:S01]  /*2860*/  HMMA.16816.F32.BF16 R28, R16.reuse, R34, R20 ;  /* 0x00000022101c723c */ /* 0x040fe20000041814 */
[----:B------:R-:W1:Y:S07]  /*2870*/  LDSM.16.M88.4 R32, [R212+0xd900] ;  /* 0x00d90000d420783b */ /* 0x000e6e0000000200 */
[C---:B------:R-:W-:Y:S01]  /*2880*/  HMMA.16816.F32.BF16 R60, R16.reuse, R92, R12 ;  /* 0x0000005c103c723c */ /* 0x040fe2000004180c */
[----:B------:R-:W4:Y:S07]  /*2890*/  LDSM.16.M88.4 R12, [R220+0x18100] ;  /* 0x01810000dc0c783b */ /* 0x000f2e0000000200 */
[C---:B------:R-:W-:Y:S08]  /*28a0*/  HMMA.16816.F32.BF16 R24, R16.reuse, R80, R56 ;  /* 0x000000501018723c */ /* 0x040ff00000041838 */
[----:B------:R-:W-:Y:S01]  /*28b0*/  HMMA.16816.F32.BF16 R20, R16, R82, R72 ;  /* 0x000000521014723c */ /* 0x000fe20000041848 */
[----:B------:R-:W5:Y:S04]  /*28c0*/  LDSM.16.M88.4 R80, [R223+0x4800] ;  /* 0x00480000df50783b */ /* 0x000f680000000200 */
[----:B------:R-:W-:Y:S03]  /*28d0*/  LDSM.16.M88.4 R72, [R223+0x5800] ;  /* 0x00580000df48783b */ /* 0x000fe60000000200 */
[C---:B--2---:R-:W-:Y:S01]  /*28e0*/  HMMA.16816.F32.BF16 R16, R8.reuse, R40, R68 ;  /* 0x000000280810723c */ /* 0x044fe20000041844 */
[----:B------:R-:W2:Y:S07]  /*28f0*/  LDSM.16.M88.4 R68, [R223+0x5000] ;  /* 0x00500000df44783b */ /* 0x000eae0000000200 */
[C---:B------:R-:W-:Y:S01]  /*2900*/  HMMA.16816.F32.BF16 R40, R8.reuse, R42, R64 ;  /* 0x0000002a0828723c */ /* 0x040fe20000041840 */
[----:B------:R-:W-:Y:S07]  /*2910*/  LDSM.16.M88.4 R64, [R218+0xd100] ;  /* 0x00d10000da40783b */ /* 0x000fee0000000200 */
[C---:B------:R-:W-:Y:S08]  /*2920*/  HMMA.16816.F32.BF16 R60, R8.reuse, R52, R60 ;  /* 0x00000034083c723c */ /* 0x040ff0000004183c */
[C---:B------:R-:W-:Y:S08]  /*2930*/  HMMA.16816.F32.BF16 R56, R8.reuse, R54, R48 ;  /* 0x000000360838723c */ /* 0x040ff00000041830 */
[C---:B---3--:R-:W-:Y:S08]  /*2940*/  HMMA.16816.F32.BF16 R52, R8.reuse, R36, R44 ;  /* 0x000000240834723c */ /* 0x048ff0000004182c */
[C---:B------:R-:W-:Y:S01]  /*2950*/  HMMA.16816.F32.BF16 R48, R8.reuse, R38, R28 ;  /* 0x000000260830723c */ /* 0x040fe2000004181c */
[----:B------:R-:W-:Y:S07]  /*2960*/  LDSM.16.M88.4 R36, [R218+0xc900] ;  /* 0x00c90000da24783b */ /* 0x000fee0000000200 */
[C---:B-1----:R-:W-:Y:S01]  /*2970*/  HMMA.16816.F32.BF16 R44, R8.reuse, R32, R24 ;  /* 0x00000020082c723c */ /* 0x042fe20000041818 */
[----:B------:R-:W-:Y:S07]  /*2980*/  LDSM.16.M88.4 R24, [R218+0xc100] ;  /* 0x00c10000da18783b */ /* 0x000fee0000000200 */
[----:B------:R-:W-:Y:S01]  /*2990*/  HMMA.16816.F32.BF16 R28, R8, R34, R20 ;  /* 0x00000022081c723c */ /* 0x000fe20000041814 */
[----:B------:R-:W1:Y:S07]  /*29a0*/  LDSM.16.M88.4 R8, [R222+0x18100] ;  /* 0x01810000de08783b */ /* 0x000e6e0000000200 */
[C---:B----4-:R-:W-:Y:S08]  /*29b0*/  HMMA.16816.F32.BF16 R20, R12.reuse, R76, R16 ;  /* 0x0000004c0c14723c */ /* 0x050ff00000041810 */
[C---:B------:R-:W-:Y:S01]  /*29c0*/  HMMA.16816.F32.BF16 R16, R12.reuse, R78, R40 ;  /* 0x0000004e0c10723c */ /* 0x040fe20000041828 */
[----:B------:R-:W3:Y:S07]  /*29d0*/  LDSM.16.M88.4 R76, [R218+0xd900] ;  /* 0x00d90000da4c783b */ /* 0x000eee0000000200 */
[C---:B-----5:R-:W-:Y:S08]  /*29e0*/  HMMA.16816.F32.BF16 R32, R12.reuse, R80, R60 ;  /* 0x000000500c20723c */ /* 0x060ff0000004183c */
[C---:B------:R-:W-:Y:S01]  /*29f0*/  HMMA.16816.F32.BF16 R56, R12.reuse, R82, R56 ;  /* 0x000000520c38723c */ /* 0x040fe20000041838 */
[----:B------:R-:W-:Y:S07]  /*2a00*/  LDSM.16.M88.4 R80, [R223+0x6000] ;  /* 0x00600000df50783b */ /* 0x000fee0000000200 */
[C---:B--2---:R-:W-:Y:S08]  /*2a10*/  HMMA.16816.F32.BF16 R52, R12.reuse, R68, R52 ;  /* 0x000000440c34723c */ /* 0x044ff00000041834 */
[C---:B------:R-:W-:Y:S08]  /*2a20*/  HMMA.16816.F32.BF16 R60, R12.reuse, R70, R48 ;  /* 0x000000460c3c723c */ /* 0x040ff00000041830 */
[C---:B------:R-:W-:Y:S01]  /*2a30*/  HMMA.16816.F32.BF16 R68, R12.reuse, R72, R44 ;  /* 0x000000480c44723c */ /* 0x040fe2000004182c */
[----:B------:R-:W-:Y:S07]  /*2a40*/  LDSM.16.M88.4 R44, [R217+0x4000] ;  /* 0x00400000d92c783b */ /* 0x000fee0000000200 */
[----:B------:R-:W-:Y:S01]  /*2a50*/  HMMA.16816.F32.BF16 R48, R12, R74, R28 ;  /* 0x0000004a0c30723c */ /* 0x000fe2000004181c */
[----:B------:R-:W2:Y:S07]  /*2a60*/  LDSM.16.M88.4 R12, [R221+0x18100] ;  /* 0x01810000dd0c783b */ /* 0x000eae0000000200 */
[C---:B-1----:R-:W-:Y:S08]  /*2a70*/  HMMA.16816.F32.BF16 R40, R8.reuse, R24, R20 ;  /* 0x000000180828723c */ /* 0x042ff00000041814 */
[C---:B------:R-:W-:Y:S08]  /*2a80*/  HMMA.16816.F32.BF16 R16, R8.reuse, R26, R16 ;  /* 0x0000001a0810723c */ /* 0x040ff00000041810 */
[C---:B------:R-:W-:Y:S01]  /*2a90*/  HMMA.16816.F32.BF16 R28, R8.reuse, R36, R32 ;  /* 0x00000024081c723c */ /* 0x040fe20000041820 */
[----:B------:R-:W1:Y:S07]  /*2aa0*/  LDSM.16.M88.4 R32, [R217+0x4800] ;  /* 0x00480000d920783b */ /* 0x000e6e0000000200 */
[C---:B------:R-:W-:Y:S01]  /*2ab0*/  HMMA.16816.F32.BF16 R24, R8.reuse, R38, R56 ;  /* 0x000000260818723c */ /* 0x040fe20000041838 */
[----:B------:R-:W4:Y:S07]  /*2ac0*/  LDSM.16.M88.4 R36, [R217+0x5000] ;  /* 0x00500000d924783b */ /* 0x000f2e0000000200 */
[C---:B------:R-:W-:Y:S01]  /*2ad0*/  HMMA.16816.F32.BF16 R20, R8.reuse, R64, R52 ;  /* 0x000000400814723c */ /* 0x040fe20000041834 */
[----:B------:R-:W-:Y:S07]  /*2ae0*/  LDSM.16.M88.4 R52, [R212+0xe900] ;  /* 0x00e90000d434783b */ /* 0x000fee0000000200 */
[C---:B------:R-:W-:Y:S01]  /*2af0*/  HMMA.16816.F32.BF16 R56, R8.reuse, R66, R60 ;  /* 0x000000420838723c */ /* 0x040fe2000004183c */
[----:B------:R-:W-:Y:S07]  /*2b00*/  LDSM.16.M88.4 R60, [R212+0xe100] ;  /* 0x00e10000d43c783b */ /* 0x000fee0000000200 */
[C---:B---3--:R-:W-:Y:S08]  /*2b10*/  HMMA.16816.F32.BF16 R68, R8.reuse, R76, R68 ;  /* 0x0000004c0844723c */ /* 0x048ff00000041844 */
[----:B------:R-:W-:Y:S01]  /*2b20*/  HMMA.16816.F32.BF16 R76, R8, R78, R48 ;  /* 0x0000004e084c723c */ /* 0x000fe20000041830 */
[----:B------:R-:W3:Y:S07]  /*2b30*/  LDSM.16.M88.4 R8, [R219+0x1c100] ;  /* 0x01c10000db08783b */ /* 0x000eee0000000200 */
[C---:B--2---:R-:W-:Y:S01]  /*2b40*/  HMMA.16816.F32.BF16 R72, R12.reuse, R44, R40 ;  /* 0x0000002c0c48723c */ /* 0x044fe20000041828 */
[----:B------:R-:W2:Y:S07]  /*2b50*/  LDSM.16.M88.4 R40, [R212+0xf100] ;  /* 0x00f10000d428783b */ /* 0x000eae0000000200 */
[C---:B------:R-:W-:Y:S01]  /*2b60*/  HMMA.16816.F32.BF16 R64, R12.reuse, R46, R16 ;  /* 0x0000002e0c40723c */ /* 0x040fe20000041810 */
[----:B------:R-:W-:Y:S07]  /*2b70*/  LDSM.16.M88.4 R16, [R220+0x1c100] ;  /* 0x01c10000dc10783b */ /* 0x000fee0000000200 */
[C---:B-1----:R-:W-:Y:S08]  /*2b80*/  HMMA.16816.F32.BF16 R48, R12.reuse, R32, R28 ;  /* 0x000000200c30723c */ /* 0x042ff0000004181c */
[C---:B------:R-:W-:Y:S08]  /*2b90*/  HMMA.16816.F32.BF16 R44, R12.reuse, R34, R24 ;  /* 0x000000220c2c723c */ /* 0x040ff00000041818 */
[C---:B----4-:R-:W-:Y:S08]  /*2ba0*/  HMMA.16816.F32.BF16 R32, R12.reuse, R36, R20 ;  /* 0x000000240c20723c */ /* 0x050ff00000041814 */
[C---:B------:R-:W-:Y:S01]  /*2bb0*/  HMMA.16816.F32.BF16 R28, R12.reuse, R38, R56 ;  /* 0x000000260c1c723c */ /* 0x040fe20000041838 */
[----:B------:R-:W1:Y:S07]  /*2bc0*/  LDSM.16.M88.4 R36, [R212+0xf900] ;  /* 0x00f90000d424783b */ /* 0x000e6e0000000200 */
[C---:B------:R-:W-:Y:S08]  /*2bd0*/  HMMA.16816.F32.BF16 R24, R12.reuse, R84, R68 ;  /* 0x000000540c18723c */ /* 0x040ff00000041844 */
[----:B------:R-:W-:Y:S01]  /*2be0*/  HMMA.16816.F32.BF16 R20, R12, R86, R76 ;  /* 0x000000560c14723c */ /* 0x000fe2000004184c */
[----:B------:R-:W-:Y:S04]  /*2bf0*/  LDSM.16.M88.4 R76, [R223+0x7800] ;  /* 0x00780000df4c783b */ /* 0x000fe80000000200 */
[----:B------:R-:W-:Y:S03]  /*2c00*/  LDSM.16.M88.4 R84, [R217+0x6000] ;  /* 0x00600000d954783b */ /* 0x000fe60000000200 */
[C---:B---3--:R-:W-:Y:S01]  /*2c10*/  HMMA.16816.F32.BF16 R12, R8.reuse, R60, R72 ;  /* 0x0000003c080c723c */ /* 0x048fe20000041848 */
[----:B------:R-:W-:Y:S07]  /*2c20*/  LDSM.16.M88.4 R72, [R223+0x7000] ;  /* 0x00700000df48783b */ /* 0x000fee0000000200 */
[C---:B------:R-:W-:Y:S08]  /*2c30*/  HMMA.16816.F32.BF16 R68, R8.reuse, R52, R48 ;  /* 0x000000340844723c */ /* 0x040ff00000041830 */
[C---:B------:R-:W-:Y:S01]  /*2c40*/  HMMA.16816.F32.BF16 R56, R8.reuse, R62, R64 ;  /* 0x0000003e0838723c */ /* 0x040fe20000041840 */
[----:B------:R-:W3:Y:S07]  /*2c50*/  LDSM.16.M88.4 R64, [R223+0x6800] ;  /* 0x00680000df40783b */ /* 0x000eee0000000200 */
[C---:B------:R-:W-:Y:S08]  /*2c60*/  HMMA.16816.F32.BF16 R52, R8.reuse, R54, R44 ;  /* 0x000000360834723c */ /* 0x040ff0000004182c */
[C---:B--2---:R-:W-:Y:S01]  /*2c70*/  HMMA.16816.F32.BF16 R48, R8.reuse, R40, R32 ;  /* 0x000000280830723c */ /* 0x044fe20000041820 */
[----:B------:R-:W-:Y:S07]  /*2c80*/  LDSM.16.M88.4 R32, [R218+0xe100] ;  /* 0x00e10000da20783b */ /* 0x000fee0000000200 */
[C---:B------:R-:W-:Y:S01]  /*2c90*/  HMMA.16816.F32.BF16 R44, R8.reuse, R42, R28 ;  /* 0x0000002a082c723c */ /* 0x040fe2000004181c */
[----:B------:R-:W-:Y:S07]  /*2ca0*/  LDSM.16.M88.4 R28, [R218+0xe900] ;  /* 0x00e90000da1c783b */ /* 0x000fee0000000200 */
[----:B-1----:R-:W-:Y:S08]  /*2cb0*/  HMMA.16816.F32.BF16 R40, R8, R36, R24 ;  /* 0x000000240828723c */ /* 0x002ff00000041818 */
[----:B------:R-:W-:Y:S01]  /*2cc0*/  HMMA.16816.F32.BF16 R24, R16, R80, R12 ;  /* 0x000000501018723c */ /* 0x000fe2000004180c */
[----:B------:R-:W1:Y:S07]  /*2cd0*/  LDSM.16.M88.4 R12, [R222+0x1c100] ;  /* 0x01c10000de0c783b */ /* 0x000e6e0000000200 */
[----:B------:R-:W-:Y:S01]  /*2ce0*/  HMMA.16816.F32.BF16 R36, R8, R38, R20 ;  /* 0x000000260824723c */ /* 0x000fe20000041814 */
[----:B------:R-:W2:Y:S07]  /*2cf0*/  LDSM.16.M88.4 R8, [R221+0x1c100] ;  /* 0x01c10000dd08783b */ /* 0x000eae0000000200 */
[C---:B------:R-:W-:Y:S01]  /*2d00*/  HMMA.16816.F32.BF16 R20, R16.reuse, R82, R56 ;  /* 0x000000521014723c */ /* 0x040fe20000041838 */
[----:B------:R-:W4:Y:S07]  /*2d10*/  LDSM.16.M88.4 R80, [R218+0xf100] ;  /* 0x00f10000da50783b */ /* 0x000f2e0000000200 */
[C---:B---3--:R-:W-:Y:S08]  /*2d20*/  HMMA.16816.F32.BF16 R68, R16.reuse, R64, R68 ;  /* 0x000000401044723c */ /* 0x048ff00000041844 */
[C---:B------:R-:W-:Y:S08]  /*2d30*/  HMMA.16816.F32.BF16 R64, R16.reuse, R66, R52 ;  /* 0x000000421040723c */ /* 0x040ff00000041834 */
[----:B------:R-:W-:Y:S08]  /*2d40*/  HMMA.16816.F32.BF16 R52, R16, R76, R40 ;  /* 0x0000004c1034723c */ /* 0x000ff00000041828 */
[----:B-1----:R-:W-:Y:S08]  /*2d50*/  HMMA.16816.F32.BF16 R40, R12, R32, R24 ;  /* 0x000000200c28723c */ /* 0x002ff00000041818 */
[C---:B------:R-:W-:Y:S08]  /*2d60*/  HMMA.16816.F32.BF16 R60, R16.reuse, R72, R48 ;  /* 0x00000048103c723c */ /* 0x040ff00000041830 */
[C---:B------:R-:W-:Y:S01]  /*2d70*/  HMMA.16816.F32.BF16 R48, R16.reuse, R78, R36 ;  /* 0x0000004e1030723c */ /* 0x040fe20000041824 */
[----:B------:R-:W1:Y:S07]  /*2d80*/  LDSM.16.M88.4 R76, [R217+0x6800] ;  /* 0x00680000d94c783b */ /* 0x000e6e0000000200 */
[----:B------:R-:W-:Y:S01]  /*2d90*/  HMMA.16816.F32.BF16 R56, R16, R74, R44 ;  /* 0x0000004a1038723c */ /* 0x000fe2000004182c */
[----:B------:R-:W3:Y:S04]  /*2da0*/  LDSM.16.M88.4 R72, [R217+0x7000] ;  /* 0x00700000d948783b */ /* 0x000ee80000000200 */
[----:B------:R-:W5:Y:S01]  /*2db0*/  LDSM.16.M88.4 R44, [R217+0x7800] ;  /* 0x00780000d92c783b */ /* 0x000f620000000200 */
[----:B------:R-:W-:-:S04]  /*2dc0*/  DEPBAR.LE SB0, 0x0 ;  /* 0x000080000000791a */ /* 0x000fc80000000000 */
[----:B--2---:R-:W-:Y:S08]  /*2dd0*/  HMMA.16816.F32.BF16 R40, R8, R84, R40 ;  /* 0x000000540828723c */ /* 0x004ff00000041828 */
[C---:B------:R-:W-:Y:S08]  /*2de0*/  HMMA.16816.F32.BF16 R36, R12.reuse, R34, R20 ;  /* 0x000000220c24723c */ /* 0x040ff00000041814 */
[C---:B------:R-:W-:Y:S08]  /*2df0*/  HMMA.16816.F32.BF16 R32, R12.reuse, R28, R68 ;  /* 0x0000001c0c20723c */ /* 0x040ff00000041844 */
[----:B------:R-:W-:Y:S01]  /*2e00*/  HMMA.16816.F32.BF16 R28, R12, R30, R64 ;  /* 0x0000001e0c1c723c */ /* 0x000fe20000041840 */
[----:B------:R-:W-:-:S07]  /*2e10*/  FMUL.FTZ R2, R40, c[0x0][0x320] ;  /* 0x0000c80028027a20 */ /* 0x000fce0000410000 */
[C---:B----4-:R-:W-:Y:S08]  /*2e20*/  HMMA.16816.F32.BF16 R24, R12.reuse, R80, R60 ;  /* 0x000000500c18723c */ /* 0x050ff0000004183c */
[C---:B------:R-:W-:Y:S08]  /*2e30*/  HMMA.16816.F32.BF16 R20, R12.reuse, R82, R56 ;  /* 0x000000520c14723c */ /* 0x040ff00000041838 */
[C---:B------:R-:W-:Y:S08]  /*2e40*/  HMMA.16816.F32.BF16 R16, R12.reuse, R88, R52 ;  /* 0x000000580c10723c */ /* 0x040ff00000041834 */
[----:B------:R-:W-:Y:S08]  /*2e50*/  HMMA.16816.F32.BF16 R12, R12, R90, R48 ;  /* 0x0000005a0c0c723c */ /* 0x000ff00000041830 */
[C---:B-1----:R-:W-:Y:S08]  /*2e60*/  HMMA.16816.F32.BF16 R52, R8.reuse, R76, R32 ;  /* 0x0000004c0834723c */ /* 0x042ff00000041820 */
[C---:B------:R-:W-:Y:S01]  /*2e70*/  HMMA.16816.F32.BF16 R76, R8.reuse, R78, R28 ;  /* 0x0000004e084c723c */ /* 0x040fe2000004181c */
[----:B------:R1:W2:Y:S07]  /*2e80*/  MUFU.TANH R28, R2 ;  /* 0x00000002001c7308 */ /* 0x0002ae0000002400 */
[C---:B---3--:R-:W-:Y:S08]  /*2e90*/  HMMA.16816.F32.BF16 R48, R8.reuse, R72, R24 ;  /* 0x000000480830723c */ /* 0x048ff00000041818 */
[----:B------:R-:W-:Y:S01]  /*2ea0*/  HMMA.16816.F32.BF16 R84, R8, R86, R36 ;  /* 0x000000560854723c */ /* 0x000fe20000041824 */
[----:B-1----:R-:W-:-:S04]  /*2eb0*/  FMUL.FTZ R2, R41, c[0x0][0x320] ;  /* 0x0000c80029027a20 */ /* 0x002fc80000410000 */
[----:B------:R1:W3:Y:S03]  /*2ec0*/  MUFU.TANH R27, R2 ;  /* 0x00000002001b7308 */ /* 0x0002e60000002400 */
[C---:B-----5:R-:W-:Y:S08]  /*2ed0*/  HMMA.16816.F32.BF16 R36, R8.reuse, R44, R16 ;  /* 0x0000002c0824723c */ /* 0x060ff00000041810 */
[----:B------:R-:W-:Y:S01]  /*2ee0*/  HMMA.16816.F32.BF16 R32, R8, R74, R20 ;  /* 0x0000004a0820723c */ /* 0x000fe20000041814 */
[----:B-1----:R-:W-:-:S07]  /*2ef0*/  FMUL.FTZ R2, R42, c[0x0][0x320] ;  /* 0x0000c8002a027a20 */ /* 0x002fce0000410000 */
[----:B------:R-:W-:Y:S01]  /*2f00*/  HMMA.16816.F32.BF16 R44, R8, R46, R12 ;  /* 0x0000002e082c723c */ /* 0x000fe2000004180c */
[----:B------:R1:W4:Y:S01]  /*2f10*/  MUFU.TANH R31, R2 ;  /* 0x00000002001f7308 */ /* 0x0003220000002400 */
[----:B------:R-:W-:Y:S06]  /*2f20*/  BAR.SYNC.DEFER_BLOCKING 0x0 ;  /* 0x0000000000007b1d */ /* 0x000fec0000010000 */
[----:B------:R-:W-:Y:S05]  /*2f30*/  @P0 BRA `(.L_x_974) ;  /* 0x000004f000000947 */ /* 0x000fea0003800000 */
[----:B--23--:R-:W-:Y:S01]  /*2f40*/  IADD3 R3, R251, UR10, R96 ;  /* 0x0000000afb037c10 */ /* 0x00cfe2000fffe060 */
[----:B------:R-:W-:-:S03]  /*2f50*/  IMAD.MOV.U32 R240, RZ, RZ, RZ ;  /* 0x000000fffff07224 */ /* 0x000fc600078e00ff */
[----:B------:R-:W-:-:S05]  /*2f60*/  IADD3 R3, R3, -0x40, RZ ;  /* 0xffffffc003037810 */ /* 0x000fca0007ffe0ff */
[----:B------:R-:W-:-:S04]  /*2f70*/  @P3 IMAD.HI.U32 R5, R3, c[0x0][0x2bc], RZ ;  /* 0x0000af0003053a27 */ /* 0x000fc800078e00ff */
[----:B-1----:R-:W-:Y:S01]  /*2f80*/  IMAD.MOV.U32 R2, RZ, RZ, R3 ;  /* 0x000000ffff027224 */ /* 0x002fe200078e0003 */
[----:B------:R-:W-:-:S04]  /*2f90*/  @P3 SHF.R.U32.HI R2, RZ, c[0x0][0x2c0], R5 ;  /* 0x0000b000ff023a19 */ /* 0x000fc80000011605 */
[----:B------:R-:W-:-:S04]  /*2fa0*/  @!P1 IADD3 R5, P0, R2, UR12, RZ ;  /* 0x0000000c02059c10 */ /* 0x000fc8000ff1e0ff */
[----:B------:R-:W-:Y:S02]  /*2fb0*/  @!P1 LEA.HI.X.SX32 R7, R2, UR6, 0x1, P0 ;  /* 0x0000000602079c11 */ /* 0x000fe400080f0eff */
[----:B------:R-:W-:-:S04]  /*2fc0*/  @!P1 LEA R6, P0, R5, c[0x0][0x2a0], 0x2 ;  /* 0x0000a80005069a11 */ /* 0x000fc800078010ff */
[----:B------:R-:W-:-:S05]  /*2fd0*/  @!P1 LEA.HI.X R7, R5, c[0x0][0x2a4], R7, 0x2, P0 ;  /* 0x0000a90005079a11 */ /* 0x000fca00000f1407 */
[----:B------:R1:W2:Y:S01]  /*2fe0*/  @!P1 LDG.E R240, [R6.64] ;  /* 0x0000001006f09981 */ /* 0x0002a2000c1e1900 */
[----:B------:R-:W-:Y:S01]  /*2ff0*/  IMAD.MOV R2, RZ, RZ, -R2 ;  /* 0x000000ffff027224 */ /* 0x000fe200078e0a02 */
[C---:B------:R-:W-:Y:S01]  /*3000*/  ISETP.GE.AND P2, PT, R252.reuse, c[0x0][0x1d4], PT ;  /* 0x00007500fc007a0c */ /* 0x040fe20003f46270 */
[----:B------:R-:W-:Y:S01]  /*3010*/  IMAD.SHL.U32 R11, R252, 0x2, RZ ;  /* 0x00000002fc0b7824 */ /* 0x000fe200078e00ff */
[----:B------:R-:W-:Y:S01]  /*3020*/  SEL R26, RZ, 0x10, P6 ;  /* 0x00000010ff1a7807 */ /* 0x000fe20003000000 */
[----:B------:R-:W-:Y:S01]  /*3030*/  IMAD R242, R2, c[0x0][0x2b8], R3 ;  /* 0x0000ae0002f27a24 */ /* 0x000fe200078e0203 */
[----:B------:R-:W-:Y:S01]  /*3040*/  SEL R24, RZ, 0x10, P2 ;  /* 0x00000010ff187807 */ /* 0x000fe20001000000 */
[----:B------:R-:W-:Y:S01]  /*3050*/  IMAD.SHL.U32 R20, R104, 0x2, RZ ;  /* 0x0000000268147824 */ /* 0x000fe200078e00ff */
[----:B------:R-:W-:Y:S01]  /*3060*/  IADD3 R10, -R26, 0x10, RZ ;  /* 0x000000101a0a7810 */ /* 0x000fe20007ffe1ff */
[----:B------:R-:W-:Y:S01]  /*3070*/  IMAD.SHL.U32 R22, R250, 0x2, RZ ;  /* 0x00000002fa167824 */ /* 0x000fe200078e00ff */
[----:B------:R-:W-:-:S02]  /*3080*/  SHF.R.S32.HI R2, RZ, 0x1f, R242 ;  /* 0x0000001fff027819 */ /* 0x000fc400000114f2 */
[----:B------:R-:W-:Y:S02]  /*3090*/  LOP3.LUT R10, R10, 0xf, RZ, 0xc0, !PT ;  /* 0x0000000f0a0a7812 */ /* 0x000fe400078ec0ff */
[----:B------:R-:W-:Y:S01]  /*30a0*/  SEL R25, RZ, 0x10, P5 ;  /* 0x00000010ff197807 */ /* 0x000fe20002800000 */
[----:B------:R-:W-:Y:S01]  /*30b0*/  IMAD R5, R2, c[0x0][0x1e0], RZ ;  /* 0x0000780002057a24 */ /* 0x000fe200078e02ff */
[----:B------:R-:W-:Y:S01]  /*30c0*/  SHF.L.U64.HI R9, R107, 0x1, R108 ;  /* 0x000000016b097819 */ /* 0x000fe2000001026c */
[----:B------:R-:W-:Y:S01]  /*30d0*/  IMAD.WIDE.U32 R2, R242, c[0x0][0x1e0], RZ ;  /* 0x00007800f2027a25 */ /* 0x000fe200078e00ff */
[----:B------:R-:W-:Y:S02]  /*30e0*/  SHF.L.U64.HI R21, R104, 0x1, R106 ;  /* 0x0000000168157819 */ /* 0x000fe4000001026a */
[----:B------:R-:W-:Y:S01]  /*30f0*/  SHF.L.U64.HI R23, R250, 0x1, R103 ;  /* 0x00000001fa177819 */ /* 0x000fe20000010267 */
[----:B------:R-:W-:-:S04]  /*3100*/  IMAD R5, R242, c[0x0][0x1e4], R5 ;  /* 0x00007900f2057a24 */ /* 0x000fc800078e0205 */
[----:B------:R-:W-:Y:S01]  /*3110*/  IMAD.IADD R3, R3, 0x1, R5 ;  /* 0x0000000103037824 */ /* 0x000fe200078e0205 */
[----:B-1----:R-:W-:-:S04]  /*3120*/  IADD3 R7, -R24, 0x10, RZ ;  /* 0x0000001018077810 */ /* 0x002fc80007ffe1ff */
[----:B------:R-:W-:Y:S02]  /*3130*/  LOP3.LUT R8, R7, 0xf, RZ, 0xc0, !PT ;  /* 0x0000000f07087812 */ /* 0x000fe400078ec0ff */
[----:B------:R-:W-:Y:S02]  /*3140*/  SHF.L.U64.HI R7, R252, 0x1, R109 ;  /* 0x00000001fc077819 */ /* 0x000fe4000001026d */
[----:B--2---:R-:W-:Y:S01]  /*3150*/  SHF.R.S32.HI R5, RZ, 0x1f, R240 ;  /* 0x0000001fff057819 */ /* 0x004fe200000114f0 */
[----:B------:R-:W-:-:S04]  /*3160*/  IMAD.WIDE.U32 R2, R240, c[0x0][0x1f0], R2 ;  /* 0x00007c00f0027a25 */ /* 0x000fc800078e0002 */
[----:B------:R-:W-:Y:S01]  /*3170*/  IMAD R5, R5, c[0x0][0x1f0], RZ ;  /* 0x00007c0005057a24 */ /* 0x000fe200078e02ff */
[----:B------:R-:W-:-:S03]  /*3180*/  IADD3 R2, P0, R2, UR22, RZ ;  /* 0x0000001602027c10 */ /* 0x000fc6000ff1e0ff */
[----:B------:R-:W-:-:S05]  /*3190*/  IMAD R5, R240, c[0x0][0x1f4], R5 ;  /* 0x00007d00f0057a24 */ /* 0x000fca00078e0205 */
[----:B------:R-:W-:Y:S02]  /*31a0*/  IADD3.X R3, R3, UR18, R5, P0, !PT ;  /* 0x0000001203037c10 */ /* 0x000fe400087fe405 */
[----:B------:R-:W-:-:S04]  /*31b0*/  LEA R6, P0, R2, c[0x0][0x1c8], 0x1 ;  /* 0x0000720002067a11 */ /* 0x000fc800078008ff */
[----:B------:R-:W-:Y:S02]  /*31c0*/  LEA.HI.X R5, R2, c[0x0][0x1cc], R3, 0x1, P0 ;  /* 0x0000730002057a11 */ /* 0x000fe400000f0c03 */
[----:B------:R-:W1:Y:S04]  /*31d0*/  SHFL.IDX PT, R2, R6, 0x1, 0x181f ;  /* 0x00381f0006027f89 */ /* 0x000e6800000e0000 */
[----:B------:R-:W2:Y:S01]  /*31e0*/  SHFL.IDX PT, R3, R5, 0x1, 0x181f ;  /* 0x00381f0005037f89 */ /* 0x000ea200000e0000 */
[----:B-1----:R-:W-:Y:S01]  /*31f0*/  IADD3 R18, P2, P0, R8, R2, R11 ;  /* 0x0000000208127210 */ /* 0x002fe2000785e00b */
[----:B------:R-:W-:-:S03]  /*3200*/  IMAD.SHL.U32 R8, R107, 0x2, RZ ;  /* 0x000000026b087824 */ /* 0x000fc600078e00ff */
[-C--:B--2---:R-:W-:Y:S02]  /*3210*/  IADD3.X R19, RZ, R3.reuse, R7, P2, P0 ;  /* 0x00000003ff137210 */ /* 0x084fe400017e0407 */
        /* <DEDUP_REMOVED lines=12> */
[----:B------:R-:W-:Y:S02]  /*32e0*/  ISETP.GE.AND P2, PT, R252, c[0x0][0x1d4], PT ;  /* 0x00007500fc007a0c */ /* 0x000fe40003f46270 */
[----:B-1----:R-:W-:-:S05]  /*32f0*/  IADD3 R10, P0, R2, R11, RZ ;  /* 0x0000000b020a7210 */ /* 0x002fca0007f1e0ff */
[----:B--2---:R-:W-:Y:S01]  /*3300*/  IMAD.X R11, R3, 0x1, R7, P0 ;  /* 0x00000001030b7824 */ /* 0x004fe200000e0607 */
[----:B------:R-:W-:-:S05]  /*3310*/  IADD3 R8, P0, R2, R8, RZ ;  /* 0x0000000802087210 */ /* 0x000fca0007f1e0ff */
        /* <DEDUP_REMOVED lines=17> */
.L_x_974:
[----:B-123--:R-:W-:Y:S01]  /*3430*/  FMUL.FTZ R2, R84, c[0x0][0x320] ;  /* 0x0000c80054027a20 */ /* 0x00efe20000410000 */
[----:B------:R-:W-:Y:S01]  /*3440*/  LOP3.LUT R3, R100, 0xffffffe0, RZ, 0xc0, !PT ;  /* 0xffffffe064037812 */ /* 0x000fe200078ec0ff */
[----:B------:R-:W-:Y:S01]  /*3450*/  UIADD3 UR4, UR8, 0x1, -UR20 ;  /* 0x0000000108047890 */ /* 0x000fe2000fffe814 */
[----:B------:R-:W-:Y:S01]  /*3460*/  LEA.HI R5, R101, R105, RZ, 0x2 ;  /* 0x0000006965057211 */ /* 0x000fe200078f10ff */
[----:B------:R1:W2:Y:S01]  /*3470*/  MUFU.TANH R25, R2 ;  /* 0x0000000200197308 */ /* 0x0002a20000002400 */
[----:B------:R-:W-:Y:S01]  /*3480*/  SHF.R.S32.HI R6, RZ, 0x1f, R99 ;  /* 0x0000001fff067819 */ /* 0x000fe20000011463 */
[----:B------:R-:W-:Y:S01]  /*3490*/  ULDC UR5, c[0x0][0x324] ;  /* 0x0000c90000057ab9 */ /* 0x000fe20000000800 */
[----:B------:R-:W-:Y:S01]  /*34a0*/  LOP3.LUT R5, R5, 0xfffffffc, RZ, 0xc0, !PT ;  /* 0xfffffffc05057812 */ /* 0x000fe200078ec0ff */
[----:B------:R-:W0:Y:S01]  /*34b0*/  LDGDEPBAR ;  /* 0x00000000000079af */ /* 0x000e220000000000 */
[----:B------:R-:W-:Y:S02]  /*34c0*/  LEA.HI R6, R6, R99, RZ, 0x3 ;  /* 0x0000006306067211 */ /* 0x000fe400078f18ff */
[----:B------:R-:W-:-:S02]  /*34d0*/  PLOP3.LUT P0, PT, PT, PT, UP2, 0x80, 0x0 ;  /* 0x000000000000781c */ /* 0x000fc40003f0f028 */
[----:B------:R-:W-:-:S04]  /*34e0*/  LOP3.LUT R6, R6, 0xffffff8, RZ, 0xc0, !PT ;  /* 0x0ffffff806067812 */ /* 0x000fc800078ec0ff */
[----:B------:R-:W-:Y:S01]  /*34f0*/  IADD3 R9, -R6, R99, RZ ;  /* 0x0000006306097210 */ /* 0x000fe20007ffe1ff */
[----:B-1----:R-:W-:-:S04]  /*3500*/  FMUL.FTZ R2, R85, c[0x0][0x320] ;  /* 0x0000c80055027a20 */ /* 0x002fc80000410000 */
[----:B------:R1:W3:Y:S02]  /*3510*/  MUFU.TANH R24, R2 ;  /* 0x0000000200187308 */ /* 0x0002e40000002400 */
[----:B-1----:R-:W-:-:S06]  /*3520*/  FMUL.FTZ R2, R52, c[0x0][0x320] ;  /* 0x0000c80034027a20 */ /* 0x002fcc0000410000 */
[----:B------:R1:W4:Y:S02]  /*3530*/  MUFU.TANH R23, R2 ;  /* 0x0000000200177308 */ /* 0x0003240000002400 */
[----:B-1----:R-:W-:-:S06]  /*3540*/  FMUL.FTZ R2, R53, c[0x0][0x320] ;  /* 0x0000c80035027a20 */ /* 0x002fcc0000410000 */
[----:B------:R1:W1:Y:S02]  /*3550*/  MUFU.TANH R22, R2 ;  /* 0x0000000200167308 */ /* 0x0002640000002400 */
[----:B-1----:R-:W-:-:S06]  /*3560*/  FMUL.FTZ R2, R76, c[0x0][0x320] ;  /* 0x0000c8004c027a20 */ /* 0x002fcc0000410000 */
[----:B------:R1:W1:Y:S02]  /*3570*/  MUFU.TANH R21, R2 ;  /* 0x0000000200157308 */ /* 0x0002640000002400 */
[----:B-1----:R-:W-:Y:S02]  /*3580*/  IMAD.IADD R2, R105, 0x1, -R3 ;  /* 0x0000000169027824 */ /* 0x002fe400078e0a03 */
[----:B------:R-:W-:-:S03]  /*3590*/  FMUL.FTZ R3, R77, c[0x0][0x320] ;  /* 0x0000c8004d037a20 */ /* 0x000fc60000410000 */
[----:B------:R-:W-:Y:S01]  /*35a0*/  SHF.R.S32.HI R7, RZ, 0x1f, R2 ;  /* 0x0000001fff077819 */ /* 0x000fe20000011402 */
[----:B------:R1:W1:Y:S02]  /*35b0*/  MUFU.TANH R20, R3 ;  /* 0x0000000300147308 */ /* 0x0002640000002400 */
[----:B-1----:R-:W-:Y:S01]  /*35c0*/  IMAD.IADD R3, R105, 0x1, -R5 ;  /* 0x0000000169037824 */ /* 0x002fe200078e0a05 */
[----:B------:R-:W-:Y:S01]  /*35d0*/  LEA.HI R5, R7, R2, RZ, 0x2 ;  /* 0x0000000207057211 */ /* 0x000fe200078f10ff */
[----:B------:R-:W-:-:S03]  /*35e0*/  FMUL.FTZ R7, R48, c[0x0][0x320] ;  /* 0x0000c80030077a20 */ /* 0x000fc60000410000 */
[----:B------:R-:W-:Y:S01]  /*35f0*/  LEA.HI R8, R3, R3, RZ, 0x1 ;  /* 0x0000000303087211 */ /* 0x000fe200078f08ff */
[----:B------:R1:W1:Y:S01]  /*3600*/  MUFU.TANH R19, R7 ;  /* 0x0000000700137308 */ /* 0x0002620000002400 */
[----:B------:R-:W-:Y:S02]  /*3610*/  LEA.HI.SX32 R6, R5, UR25, 0x1e ;  /* 0x0000001905067c11 */ /* 0x000fe4000f8ff2ff */
[----:B------:R-:W-:-:S05]  /*3620*/  LOP3.LUT R8, R8, 0x1ffffffe, RZ, 0xc0, !PT ;  /* 0x1ffffffe08087812 */ /* 0x000fca00078ec0ff */
[----:B------:R-:W-:Y:S02]  /*3630*/  IMAD.IADD R3, R3, 0x1, -R8 ;  /* 0x0000000103037824 */ /* 0x000fe400078e0a08 */
[----:B-1----:R-:W-:Y:S02]  /*3640*/  IMAD R7, R9, 0x10, R6 ;  /* 0x0000001009077824 */ /* 0x002fe400078e0206 */
[----:B------:R-:W-:-:S03]  /*3650*/  FMUL.FTZ R6, R49, c[0x0][0x320] ;  /* 0x0000c80031067a20 */ /* 0x000fc60000410000 */
[----:B------:R-:W-:Y:S01]  /*3660*/  LEA R10, R3, R7, 0x3 ;  /* 0x00000007030a7211 */ /* 0x000fe200078e18ff */
[----:B------:R-:W-:Y:S01]  /*3670*/  FMUL.FTZ R3, R32, c[0x0][0x320] ;  /* 0x0000c80020037a20 */ /* 0x000fe20000410000 */
[----:B------:R1:W1:Y:S03]  /*3680*/  MUFU.TANH R18, R6 ;  /* 0x0000000600127308 */ /* 0x0002660000002400 */
[----:B------:R-:W-:Y:S01]  /*3690*/  IMAD.MOV.U32 R7, RZ, RZ, R10 ;  /* 0x000000ffff077224 */ /* 0x000fe200078e000a */
[----:B------:R5:W-:Y:S04]  /*36a0*/  STL [R1+0xc], R10 ;  /* 0x00000c0a01007387 */ /* 0x000be80000100800 */
[----:B------:R2:W2:Y:S01]  /*36b0*/  MUFU.TANH R17, R3 ;  /* 0x0000000300117308 */ /* 0x0004a20000002400 */
[----:B-1----:R-:W-:Y:S01]  /*36c0*/  @P0 IMAD.HI.U32 R6, R10, c[0x0][0x2c8], RZ ;  /* 0x0000b2000a060a27 */ /* 0x002fe200078e00ff */
[----:B------:R-:W-:-:S03]  /*36d0*/  PLOP3.LUT P0, PT, PT, PT, UP2, 0x80, 0x0 ;  /* 0x000000000000781c */ /* 0x000fc60003f0f028 */
[----:B--2---:R-:W-:-:S04]  /*36e0*/  FMUL.FTZ R3, R33, c[0x0][0x320] ;  /* 0x0000c80021037a20 */ /* 0x004fc80000410000 */
[----:B------:R1:W2:Y:S06]  /*36f0*/  MUFU.TANH R16, R3 ;  /* 0x0000000300107308 */ /* 0x0002ac0000002400 */
[----:B------:R-:W-:Y:S02]  /*3700*/  @P0 SHF.R.U32.HI R7, RZ, c[0x0][0x2cc], R6 ;  /* 0x0000b300ff070a19 */ /* 0x000fe40000011606 */
[----:B------:R-:W-:-:S03]  /*3710*/  PLOP3.LUT P0, PT, PT, PT, UP1, 0x40, 0x0 ;  /* 0x000000000000781c */ /* 0x000fc60003f0e818 */
[----:B------:R-:W2:Y:S01]  /*3720*/  SHFL.IDX PT, R6, R7, RZ, 0x1c1f ;  /* 0x001c1fff07067589 */ /* 0x000ea200000e0000 */
[----:B-1----:R-:W-:-:S04]  /*3730*/  FMUL.FTZ R3, R36, c[0x0][0x320] ;  /* 0x0000c80024037a20 */ /* 0x002fc80000410000 */
[----:B------:R1:W1:Y:S02]  /*3740*/  MUFU.TANH R15, R3 ;  /* 0x00000003000f7308 */ /* 0x0002640000002400 */
[----:B-1----:R-:W-:-:S06]  /*3750*/  FMUL.FTZ R3, R37, c[0x0][0x320] ;  /* 0x0000c80025037a20 */ /* 0x002fcc0000410000 */
[----:B------:R1:W1:Y:S02]  /*3760*/  MUFU.TANH R14, R3 ;  /* 0x00000003000e7308 */ /* 0x0002640000002400 */
[----:B-1----:R-:W-:Y:S01]  /*3770*/  LOP3.LUT R3, R5, 0x7ffffffc, RZ, 0xc0, !PT ;  /* 0x7ffffffc05037812 */ /* 0x002fe200078ec0ff */
[----:B------:R-:W-:-:S04]  /*3780*/  FMUL.FTZ R5, R44, c[0x0][0x320] ;  /* 0x0000c8002c057a20 */ /* 0x000fc80000410000 */
[----:B------:R-:W-:Y:S01]  /*3790*/  IMAD.IADD R3, R2, 0x1, -R3 ;  /* 0x0000000102037824 */ /* 0x000fe200078e0a03 */
[----:B------:R-:W-:Y:S01]  /*37a0*/  MOV R2, UR4 ;  /* 0x0000000400027c02 */ /* 0x000fe20008000f00 */
[----:B------:R-:W-:Y:S01]  /*37b0*/  ULDC UR4, c[0x0][0x1d0] ;  /* 0x0000740000047ab9 */ /* 0x000fe20000000800 */
[----:B------:R2:W1:Y:S01]  /*37c0*/  MUFU.TANH R13, R5 ;  /* 0x00000005000d7308 */ /* 0x0004620000002400 */
[----:B------:R-:W-:Y:S01]  /*37d0*/  IMAD.SHL.U32 R32, R3, 0x2, RZ ;  /* 0x0000000203207824 */ /* 0x000fe200078e00ff */
[----:B------:R-:W-:Y:S01]  /*37e0*/  UIMAD UR4, UR11, UR4, -UR20 ;  /* 0x000000040b0472a4 */ /* 0x000fe2000f8e0a14 */
[----:B------:R-:W-:Y:S01]  /*37f0*/  FMUL.FTZ R3, R45, c[0x0][0x320] ;  /* 0x0000c8002d037a20 */ /* 0x000fe20000410000 */
[----:B------:R-:W-:Y:S02]  /*3800*/  ULOP3.LUT UR20, URZ, UR5, URZ, 0x33, !UPT ;  /* 0x000000053f147292 */ /* 0x000fe4000f8e333f */
[----:B------:R1:W-:Y:S01]  /*3810*/  STL [R1+0x8], R32 ;  /* 0x0000082001007387 */ /* 0x0003e20000100800 */
[----:B------:R-:W-:Y:S01]  /*3820*/  IADD3 R2, R2, -c[0x0][0x168], -R32 ;  /* 0x80005a0002027a10 */ /* 0x000fe20007ffe820 */
[----:B------:R3:W1:Y:S01]  /*3830*/  MUFU.TANH R12, R3 ;  /* 0x00000003000c7308 */ /* 0x0006620000002400 */
[----:B-----5:R-:W-:-:S02]  /*3840*/  IADD3 R10, -R32, UR4, RZ ;  /* 0x00000004200a7c10 */ /* 0x020fc4000fffe1ff */
[C---:B------:R-:W-:Y:S02]  /*3850*/  IADD3 R9, R2.reuse, c[0x0][0x328], RZ ;  /* 0x0000ca0002097a10 */ /* 0x040fe40007ffe0ff */
[----:B------:R-:W-:Y:S01]  /*3860*/  IADD3 R11, R2, UR20, RZ ;  /* 0x00000014020b7c10 */ /* 0x000fe2000fffe0ff */
[----:B------:R-:W-:Y:S01]  /*3870*/  IMAD.IADD R2, R98, 0x1, R97 ;  /* 0x0000000162027824 */ /* 0x000fe200078e0261 */
[----:B--2---:R-:W-:-:S04]  /*3880*/  IADD3 R5, R9, R6, RZ ;  /* 0x0000000609057210 */ /* 0x004fc80007ffe0ff */
[----:B------:R-:W-:Y:S02]  /*3890*/  IMNMX R5, R5, R10, PT ;  /* 0x0000000a05057217 */ /* 0x000fe40003800200 */
[----:B---3--:R-:W-:Y:S01]  /*38a0*/  IADD3 R3, R11, R6, RZ ;  /* 0x000000060b037210 */ /* 0x008fe20007ffe0ff */
[----:B------:R-:W-:Y:S05]  /*38b0*/  @P0 BRA `(.L_x_975) ;  /* 0x0000016000000947 */ /* 0x000fea0003800000 */
[----:B----4-:R-:W-:Y:S01]  /*38c0*/  IMAD.U32 R8, RZ, RZ, UR8 ;  /* 0x00000008ff087e24 */ /* 0x010fe2000f8e00ff */
        /* <DEDUP_REMOVED lines=11> */
.L_x_977:
[----:B------:R-:W-:-:S04]  /*3980*/  MOV R8, c[0x0][0x32c] ;  /* 0x0000cb0000087a02 */ /* 0x000fc80000000f00 */
[----:B------:R-:W-:-:S13]  /*3990*/  ISETP.NE.AND P0, PT, R8, 0x1, PT ;  /* 0x000000010800780c */ /* 0x000fda0003f05270 */
[----:B------:R-:W-:-:S05]  /*39a0*/  @P0 IMAD.HI.U32 R8, R6, c[0x0][0x330], RZ ;  /* 0x0000cc0006080a27 */ /* 0x000fca00078e00ff */
[----:B------:R-:W-:Y:S02]  /*39b0*/  @P0 SHF.R.U32.HI R6, RZ, c[0x0][0x334], R8 ;  /* 0x0000cd00ff060a19 */ /* 0x000fe40000011608 */
.L_x_978:
[----:B------:R-:W-:Y:S05]  /*39c0*/  BSYNC B0 ;  /* 0x0000000000007941 */ /* 0x000fea0003800000 */
.L_x_976:
[----:B------:R-:W-:-:S04]  /*39d0*/  IMAD R6, R6, c[0x0][0x32c], -R96 ;  /* 0x0000cb0006067a24 */ /* 0x000fc800078e0a60 */
[----:B------:R-:W-:-:S05]  /*39e0*/  IMAD.IADD R6, R6, 0x1, -R32 ;  /* 0x0000000106067824 */ /* 0x000fca00078e0a20 */
[----:B------:R-:W-:Y:S02]  /*39f0*/  IADD3 R8, R6, c[0x0][0x32c], RZ ;  /* 0x0000cb0006087a10 */ /* 0x000fe40007ffe0ff */
[----:B------:R-:W-:Y:S02]  /*3a00*/  IMNMX R3, R3, R6, !PT ;  /* 0x0000000603037217 */ /* 0x000fe40007800200 */
[----:B------:R-:W-:Y:S02]  /*3a10*/  IMNMX R5, R5, R8, PT ;  /* 0x0000000805057217 */ /* 0x000fe40003800200 */
.L_x_975:
[----:B----4-:R-:W-:Y:S01]  /*3a20*/  ISETP.LT.AND P2, PT, RZ, UR21, PT ;  /* 0x00000015ff007c0c */ /* 0x010fe2000bf41270 */
[----:B------:R-:W2:Y:S03]  /*3a30*/  SHFL.IDX PT, R6, R7, 0x1, 0x1c1f ;  /* 0x003c1f0007067f89 */ /* 0x000ea600000e0000 */
[----:B------:R-:W-:-:S04]  /*3a40*/  ISETP.GT.AND P0, PT, R3, RZ, P2 ;  /* 0x000000ff0300720c */ /* 0x000fc80001704270 */
        /* <DEDUP_REMOVED lines=43> */
[----:B-1----:R-:W-:Y:S02]  /*3d00*/  FSEL R189, R13, -INF , !P0 ;  /* 0xff8000000dbd7808 */ /* 0x002fe40004000000 */
[----:B------:R-:W-:Y:S01]  /*3d10*/  ISETP.GT.AND P0, PT, R3, 0x39, P2 ;  /* 0x000000390300780c */ /* 0x000fe20001704270 */
[----:B------:R-:W-:-:S03]  /*3d20*/  FMUL.FTZ R3, R51, c[0x0][0x320] ;  /* 0x0000c80033037a20 */ /* 0x000fc60000410000 */
[----:B------:R-:W-:Y:S01]  /*3d30*/  ISETP.LT.OR P0, PT, R5, 0x3a, P0 ;  /* 0x0000003a0500780c */ /* 0x000fe20000701670 */
[----:B------:R1:W3:Y:S03]  /*3d40*/  MUFU.TANH R25, R3 ;  /* 0x0000000300197308 */ /* 0x0002e60000002400 */
[----:B------:R-:W-:Y:S02]  /*3d50*/  FSEL R5, R12, -INF , !P0 ;  /* 0xff8000000c057808 */ /* 0x000fe40004000000 */
[----:B------:R-:W-:-:S03]  /*3d60*/  PLOP3.LUT P0, PT, PT, PT, UP1, 0x40, 0x0 ;  /* 0x000000000000781c */ /* 0x000fc60003f0e818 */
[----:B------:R2:W-:Y:S01]  /*3d70*/  STL [R1+0x10], R5 ;  /* 0x0000100501007387 */ /* 0x0005e20000100800 */
[----:B-1----:R-:W-:-:S04]  /*3d80*/  FMUL.FTZ R3, R86, c[0x0][0x320] ;  /* 0x0000c80056037a20 */ /* 0x002fc80000410000 */
[----:B------:R1:W4:Y:S01]  /*3d90*/  MUFU.TANH R23, R3 ;  /* 0x0000000300177308 */ /* 0x0003220000002400 */
[----:B--2---:R-:W-:Y:S02]  /*3da0*/  IMAD.IADD R5, R9, 0x1, R6 ;  /* 0x0000000109057824 */ /* 0x004fe400078e0206 */
[----:B-1----:R-:W-:-:S03]  /*3db0*/  FMUL.FTZ R3, R87, c[0x0][0x320] ;  /* 0x0000c80057037a20 */ /* 0x002fc60000410000 */
[----:B------:R-:W-:Y:S02]  /*3dc0*/  IMNMX R5, R5, R10, PT ;  /* 0x0000000a05057217 */ /* 0x000fe40003800200 */
[----:B------:R1:W2:Y:S02]  /*3dd0*/  MUFU.TANH R22, R3 ;  /* 0x0000000300167308 */ /* 0x0002a40000002400 */
[----:B-1----:R-:W-:-:S06]  /*3de0*/  FMUL.FTZ R3, R34, c[0x0][0x320] ;  /* 0x0000c80022037a20 */ /* 0x002fcc0000410000 */
[----:B------:R1:W1:Y:S02]  /*3df0*/  MUFU.TANH R21, R3 ;  /* 0x0000000300157308 */ /* 0x0002640000002400 */
        /* <DEDUP_REMOVED lines=22> */
[----:B-1----:R-:W-:Y:S01]  /*3f60*/  IMAD.IADD R3, R11, 0x1, R6 ;  /* 0x000000010b037824 */ /* 0x002fe200078e0206 */
[----:B------:R-:W-:Y:S05]  /*3f70*/  @P0 BRA `(.L_x_979) ;  /* 0x0000016000000947 */ /* 0x000fea0003800000 */
[----:B--234-:R-:W-:Y:S01]  /*3f80*/  IMAD.U32 R7, RZ, RZ, UR8 ;  /* 0x00000008ff077e24 */ /* 0x01cfe2000f8e00ff */
        /* <DEDUP_REMOVED lines=11> */
.L_x_981:
[----:B------:R-:W-:-:S04]  /*4040*/  MOV R7, c[0x0][0x32c] ;  /* 0x0000cb0000077a02 */ /* 0x000fc80000000f00 */
[----:B------:R-:W-:-:S13]  /*4050*/  ISETP.NE.AND P0, PT, R7, 0x1, PT ;  /* 0x000000010700780c */ /* 0x000fda0003f05270 */
[----:B------:R-:W-:-:S05]  /*4060*/  @P0 IMAD.HI.U32 R7, R6, c[0x0][0x330], RZ ;  /* 0x0000cc0006070a27 */ /* 0x000fca00078e00ff */
[----:B------:R-:W-:Y:S02]  /*4070*/  @P0 SHF.R.U32.HI R6, RZ, c[0x0][0x334], R7 ;  /* 0x0000cd00ff060a19 */ /* 0x000fe40000011607 */
.L_x_982:
[----:B------:R-:W-:Y:S05]  /*4080*/  BSYNC B0 ;  /* 0x0000000000007941 */ /* 0x000fea0003800000 */
.L_x_980:
[----:B------:R-:W-:-:S04]  /*4090*/  IMAD R6, R6, c[0x0][0x32c], -R96 ;  /* 0x0000cb0006067a24 */ /* 0x000fc800078e0a60 */
[----:B------:R-:W-:-:S05]  /*40a0*/  IMAD.IADD R6, R6, 0x1, -R32 ;  /* 0x0000000106067824 */ /* 0x000fca00078e0a20 */
[----:B------:R-:W-:Y:S02]  /*40b0*/  IADD3 R7, R6, c[0x0][0x32c], RZ ;  /* 0x0000cb0006077a10 */ /* 0x000fe40007ffe0ff */
[----:B------:R-:W-:Y:S02]  /*40c0*/  IMNMX R3, R3, R6, !PT ;  /* 0x0000000603037217 */ /* 0x000fe40007800200 */
[----:B------:R-:W-:Y:S02]  /*40d0*/  IMNMX R5, R5, R7, PT ;  /* 0x0000000705057217 */ /* 0x000fe40003800200 */
.L_x_979:
[----:B--234-:R-:W-:Y:S01]  /*40e0*/  STL [R1+0x28], R219 ;  /* 0x000028db01007387 */ /* 0x01cfe20000100800 */
[----:B------:R-:W-:Y:S02]  /*40f0*/  ISETP.GT.AND P0, PT, R3, 0x1, P2 ;  /* 0x000000010300780c */ /* 0x000fe40001704270 */
[----:B------:R-:W-:Y:S01]  /*4100*/  FMNMX.FTZ R132, R26, R27, !PT ;  /* 0x0000001b1a847209 */ /* 0x000fe20007810000 */
[----:B------:R1:W-:Y:S01]  /*4110*/  STL [R1+0x24], R218 ;  /* 0x000024da01007387 */ /* 0x0003e20000100800 */
[----:B------:R-:W-:Y:S01]  /*4120*/  IMAD.SHL.U32 R213, R2, 0x2, RZ ;  /* 0x0000000202d57824 */ /* 0x000fe200078e00ff */
[----:B------:R-:W-:-:S02]  /*4130*/  ULDC.64 UR4, c[0x0][0x2c8] ;  /* 0x0000b20000047ab9 */ /* 0x000fc40000000a00 */
[----:B-1----:R-:W2:Y:S01]  /*4140*/  LDL.LU R218, [R1+0x10] ;  /* 0x0000100001da7983 */ /* 0x002ea20000300800 */
[----:B------:R-:W-:Y:S01]  /*4150*/  ISETP.LT.OR P0, PT, R5, 0x2, P0 ;  /* 0x000000020500780c */ /* 0x000fe20000701670 */
[----:B------:R-:W-:Y:S01]  /*4160*/  IMAD R214, R4, 0x2, R213 ;  /* 0x0000000204d67824 */ /* 0x000fe200078e02d5 */
[----:B------:R-:W-:Y:S01]  /*4170*/  FMNMX.FTZ R132, R28, R132, !PT ;  /* 0x000000841c847209 */ /* 0x000fe20007810000 */
[----:B------:R-:W-:Y:S01]  /*4180*/  STL [R1+0x20], R217 ;  /* 0x000020d901007387 */ /* 0x000fe20000100800 */
[----:B------:R-:W-:Y:S01]  /*4190*/  FSEL R12, R12, -INF , !P0 ;  /* 0xff8000000c0c7808 */ /* 0x000fe20004000000 */
[----:B------:R-:W-:Y:S01]  /*41a0*/  IMAD R215, R0, 0x2, R214 ;  /* 0x0000000200d77824 */ /* 0x000fe200078e02d6 */
[----:B------:R-:W-:Y:S01]  /*41b0*/  ISETP.GT.AND P0, PT, R3, 0x8, P2 ;  /* 0x000000080300780c */ /* 0x000fe20001704270 */
[----:B------:R-:W-:Y:S01]  /*41c0*/  STL [R1+0x1c], R212 ;  /* 0x00001cd401007387 */ /* 0x000fe20000100800 */
[----:B------:R-:W-:Y:S02]  /*41d0*/  FMNMX.FTZ R132, R29, R132, !PT ;  /* 0x000000841d847209 */ /* 0x000fe40007810000 */
[----:B------:R-:W-:Y:S01]  /*41e0*/  ISETP.LT.OR P0, PT, R5, 0x9, P0 ;  /* 0x000000090500780c */ /* 0x000fe20000701670 */
[----:B------:R-:W-:Y:S01]  /*41f0*/  LDSM.16.MT88.4 R40, [R213+0x100] ;  /* 0x00010000d528783b */ /* 0x000fe20000004200 */
[----:B------:R-:W-:-:S02]  /*4200*/  FMNMX.FTZ R132, R72, R132, !PT ;  /* 0x0000008448847209 */ /* 0x000fc40007810000 */
[----:B------:R-:W-:Y:S01]  /*4210*/  FSEL R11, R23, -INF , !P0 ;  /* 0xff800000170b7808 */ /* 0x000fe20004000000 */
[----:B------:R-:W-:Y:S01]  /*4220*/  LDSM.16.MT88.4 R36, [R215+0x2100] ;  /* 0x00210000d724783b */ /* 0x000fe20000004200 */
[----:B------:R-:W-:Y:S02]  /*4230*/  ISETP.GT.AND P0, PT, R3, 0x9, P2 ;  /* 0x000000090300780c */ /* 0x000fe40001704270 */
[----:B------:R-:W-:Y:S01]  /*4240*/  FMNMX.FTZ R132, R74, R132, !PT ;  /* 0x000000844a847209 */ /* 0x000fe20007810000 */
[----:B------:R-:W-:Y:S01]  /*4250*/  LDSM.16.MT88.4 R52, [R213+0x4100] ;  /* 0x00410000d534783b */ /* 0x000fe20000004200 */
[----:B------:R-:W-:Y:S02]  /*4260*/  ISETP.LT.OR P0, PT, R5, 0xa, P0 ;  /* 0x0000000a0500780c */ /* 0x000fe40000701670 */
[----:B------:R-:W-:Y:S01]  /*4270*/  FMNMX.FTZ R132, R73, R132, !PT ;  /* 0x0000008449847209 */ /* 0x000fe20007810000 */
[----:B------:R-:W-:Y:S01]  /*4280*/  LDSM.16.MT88.4 R48, [R214+0x4100] ;  /* 0x00410000d630783b */ /* 0x000fe20000004200 */
[----:B------:R-:W-:-:S02]  /*4290*/  FSEL R24, R22, -INF , !P0 ;  /* 0xff80000016187808 */ /* 0x000fc40004000000 */
[----:B------:R-:W-:Y:S02]  /*42a0*/  ISETP.GT.AND P0, PT, R3, 0x10, P2 ;  /* 0x000000100300780c */ /* 0x000fe40001704270 */
[----:B------:R-:W-:Y:S02]  /*42b0*/  FMNMX.FTZ R132, R75, R132, !PT ;  /* 0x000000844b847209 */ /* 0x000fe40007810000 */
[----:B------:R-:W-:Y:S02]  /*42c0*/  ISETP.LT.OR P0, PT, R5, 0x11, P0 ;  /* 0x000000110500780c */ /* 0x000fe40000701670 */
[----:B------:R-:W-:Y:S02]  /*42d0*/  FMNMX.FTZ R132, R165, R132, !PT ;  /* 0x00000084a5847209 */ /* 0x000fe40007810000 */
[----:B------:R-:W-:Y:S02]  /*42e0*/  FSEL R57, R15, -INF , !P0 ;  /* 0xff8000000f397808 */ /* 0x000fe40004000000 */
[----:B------:R-:W-:-:S02]  /*42f0*/  ISETP.GT.AND P0, PT, R3, 0x11, P2 ;  /* 0x000000110300780c */ /* 0x000fc40001704270 */
[----:B------:R-:W-:Y:S02]  /*4300*/  FMNMX.FTZ R132, R166, R132, !PT ;  /* 0x00000084a6847209 */ /* 0x000fe40007810000 */
[----:B------:R-:W-:Y:S02]  /*4310*/  ISETP.LT.OR P0, PT, R5, 0x12, P0 ;  /* 0x000000120500780c */ /* 0x000fe40000701670 */
[----:B------:R-:W-:Y:S02]  /*4320*/  FMNMX.FTZ R132, R167, R132, !PT ;  /* 0x00000084a7847209 */ /* 0x000fe40007810000 */
[----:B------:R-:W-:Y:S02]  /*4330*/  FSEL R56, R14, -INF , !P0 ;  /* 0xff8000000e387808 */ /* 0x000fe40004000000 */
[----:B------:R-:W-:Y:S02]  /*4340*/  ISETP.GT.AND P0, PT, R3, 0x18, P2 ;  /* 0x000000180300780c */ /* 0x000fe40001704270 */
[----:B------:R-:W-:-:S02]  /*4350*/  FMNMX.FTZ R132, R188, R132, !PT ;  /* 0x00000084bc847209 */ /* 0x000fc40007810000 */
[----:B------:R-:W-:Y:S02]  /*4360*/  ISETP.LT.OR P0, PT, R5, 0x19, P0 ;  /* 0x000000190500780c */ /* 0x000fe40000701670 */
[----:B------:R-:W-:Y:S02]  /*4370*/  FMNMX.FTZ R132, R243, R132, !PT ;  /* 0x00000084f3847209 */ /* 0x000fe40007810000 */
[----:B------:R-:W-:Y:S02]  /*4380*/  FSEL R58, R19, -INF , !P0 ;  /* 0xff800000133a7808 */ /* 0x000fe40004000000 */
[----:B------:R-:W-:Y:S02]  /*4390*/  ISETP.GT.AND P0, PT, R3, 0x19, P2 ;  /* 0x000000190300780c */ /* 0x000fe40001704270 */
[----:B------:R-:W-:Y:S02]  /*43a0*/  FMNMX.FTZ R132, R190, R132, !PT ;  /* 0x00000084be847209 */ /* 0x000fe40007810000 */
[----:B------:R-:W-:-:S02]  /*43b0*/  ISETP.LT.OR P0, PT, R5, 0x1a, P0 ;  /* 0x0000001a0500780c */ /* 0x000fc40000701670 */
[----:B------:R-:W-:Y:S02]  /*43c0*/  FMNMX.FTZ R132, R189, R132, !PT ;  /* 0x00000084bd847209 */ /* 0x000fe40007810000 */
[----:B------:R-:W-:Y:S02]  /*43d0*/  FSEL R59, R18, -INF , !P0 ;  /* 0xff800000123b7808 */ /* 0x000fe40004000000 */
[----:B------:R-:W-:Y:S02]  /*43e0*/  ISETP.GT.AND P0, PT, R3, 0x20, P2 ;  /* 0x000000200300780c */ /* 0x000fe40001704270 */
[----:B------:R-:W-:Y:S02]  /*43f0*/  LEA R216, R0, R213, 0x1 ;  /* 0x000000d500d87211 */ /* 0x000fe400078e08ff */
[----:B------:R-:W-:-:S03]  /*4400*/  ISETP.LT.OR P0, PT, R5, 0x21, P0 ;  /* 0x000000210500780c */ /* 0x000fc60000701670 */
[----:B------:R-:W-:Y:S01]  /*4410*/  LDSM.16.MT88.4 R44, [R216+0x4100] ;  /* 0x00410000d82c783b */ /* 0x000fe20000004200 */
        /* <DEDUP_REMOVED lines=10> */
[----:B------:R-:W-:Y:S01]  /*44c0*/  ISETP.GT.AND P0, PT, R3, 0x30, P2 ;  /* 0x000000300300780c */ /* 0x000fe20001704270 */
[----:B------:R-:W-:Y:S03]  /*44d0*/  LDSM.16.MT88.4 R20, [R214+0x100] ;  /* 0x00010000d614783b */ /* 0x000fe60000004200 */
        /* <DEDUP_REMOVED lines=9> */
[----:B------:R-:W-:-:S04]  /*4570*/  ISETP.GT.AND P0, PT, R3, RZ, P2 ;  /* 0x000000ff0300720c */ /* 0x000fc80001704270 */
[----:B------:R-:W-:-:S04]  /*4580*/  ISETP.LT.OR P0, PT, R5, 0x1, P0 ;  /* 0x000000010500780c */ /* 0x000fc80000701670 */
[----:B------:R-:W-:Y:S02]  /*4590*/  FSEL R10, R31, -INF , !P0 ;  /* 0xff8000001f0a7808 */ /* 0x000fe40004000000 */
[----:B------:R-:W-:Y:S02]  /*45a0*/  ISETP.GT.AND P0, PT, R3, 0x39, P2 ;  /* 0x000000390300780c */ /* 0x000fe40001704270 */
[----:B------:R-:W-:Y:S02]  /*45b0*/  FMNMX.FTZ R6, R10, R12, !PT ;  /* 0x0000000c0a067209 */ /* 0x000fe40007810000 */
[----:B------:R-:W-:Y:S02]  /*45c0*/  ISETP.LT.OR P0, PT, R5, 0x3a, P0 ;  /* 0x0000003a0500780c */ /* 0x000fe40000701670 */
[----:B------:R-:W-:Y:S02]  /*45d0*/  FMNMX.FTZ R6, R11, R6, !PT ;  /* 0x000000060b067209 */ /* 0x000fe40007810000 */
[----:B------:R-:W-:-:S02]  /*45e0*/  FSEL R249, R30, -INF , !P0 ;  /* 0xff8000001ef97808 */ /* 0x000fc40004000000 */
[----:B------:R-:W-:-:S04]  /*45f0*/  FMNMX.FTZ R6, R24, R6, !PT ;  /* 0x0000000618067209 */ /* 0x000fc80007810000 */
        /* <DEDUP_REMOVED lines=11> */
[----:B------:R-:W-:-:S05]  /*46b0*/  FMNMX.FTZ R3, R249, R3, !PT ;  /* 0x00000003f9037209 */ /* 0x000fca0007810000 */
[----:B------:R-:W1:Y:S02]  /*46c0*/  SHFL.BFLY PT, R5, R3, 0x2, 0x1f ;  /* 0x0c401f0003057f89 */ /* 0x000e6400000e0000 */
[----:B-1----:R-:W-:Y:S02]  /*46d0*/  FMNMX.FTZ R3, R3, R5, !PT ;  /* 0x0000000503037209 */ /* 0x002fe40007810000 */
[----:B--2---:R-:W-:-:S05]  /*46e0*/  FMNMX.FTZ R132, R218, R132, !PT ;  /* 0x00000084da847209 */ /* 0x004fca0007810000 */
[----:B------:R-:W1:Y:S02]  /*46f0*/  SHFL.BFLY PT, R7, R132, 0x2, 0x1f ;  /* 0x0c401f0084077f89 */ /* 0x000e6400000e0000 */
[----:B-1----:R-:W-:-:S05]  /*4700*/  FMNMX.FTZ R132, R132, R7, !PT ;  /* 0x0000000784847209 */ /* 0x002fca0007810000 */
[----:B------:R-:W1:Y:S02]  /*4710*/  SHFL.BFLY PT, R6, R132, 0x1, 0x1f ;  /* 0x0c201f0084067f89 */ /* 0x000e6400000e0000 */
[----:B-1----:R-:W-:Y:S02]  /*4720*/  FMNMX.FTZ R132, R132, R6, !PT ;  /* 0x0000000684847209 */ /* 0x002fe40007810000 */
[----:B------:R-:W1:Y:S02]  /*4730*/  SHFL.BFLY PT, R6, R3, 0x1, 0x1f ;  /* 0x0c201f0003067f89 */ /* 0x000e6400000e0000 */
[C---:B------:R-:W-:Y:S01]  /*4740*/  FSETP.NEU.FTZ.AND P0, PT, R132.reuse, -INF , PT ;  /* 0xff8000008400780b */ /* 0x040fe20003f1d000 */
[----:B------:R-:W-:-:S05]  /*4750*/  FMUL.FTZ R9, R132, c[0x0][0x2d0] ;  /* 0x0000b40084097a20 */ /* 0x000fca0000410000 */
[----:B------:R-:W-:-:S05]  /*4760*/  FSEL R9, R9, RZ, P0 ;  /* 0x000000ff09097208 */ /* 0x000fca0000000000 */
[----:B------:R-:W-:-:S04]  /*4770*/  FFMA.FTZ R5, R26, c[0x0][0x2d0], -R9 ;  /* 0x0000b4001a057a23 */ /* 0x000fc80000010809 */
[----:B------:R2:W-:Y:S01]  /*4780*/  MUFU.EX2 R32, R5 ;  /* 0x0000000500207308 */ /* 0x0005e20000000800 */
[----:B-1----:R-:W-:-:S04]  /*4790*/  FMNMX.FTZ R3, R3, R6, !PT ;  /* 0x0000000603037209 */ /* 0x002fc80007810000 */
[C---:B------:R-:W-:Y:S01]  /*47a0*/  FSETP.NEU.FTZ.AND P0, PT, R3.reuse, -INF , PT ;  /* 0xff8000000300780b */ /* 0x040fe20003f1d000 */
[----:B------:R-:W-:Y:S02]  /*47b0*/  FMUL.FTZ R8, R3, c[0x0][0x2d0] ;  /* 0x0000b40003087a20 */ /* 0x000fe40000410000 */
[----:B--2---:R-:W-:-:S03]  /*47c0*/  FFMA.FTZ R5, R27, c[0x0][0x2d0], -R9 ;  /* 0x0000b4001b057a23 */ /* 0x004fc60000010809 */
[----:B------:R-:W-:Y:S01]  /*47d0*/  FSEL R8, R8, RZ, P0 ;  /* 0x000000ff08087208 */ /* 0x000fe20000000000 */
[----:B------:R1:W-:Y:S04]  /*47e0*/  MUFU.EX2 R171, R5 ;  /* 0x0000000500ab7308 */ /* 0x0003e80000000800 */
[--C-:B------:R-:W-:Y:S02]  /*47f0*/  FFMA.FTZ R2, R12, c[0x0][0x2d0], -R8.reuse ;  /* 0x0000b4000c027a23 */ /* 0x100fe40000010808 */
[----:B------:R-:W2:Y:S01]  /*4800*/  LDSM.16.MT88.4 R12, [R215+0x100] ;  /* 0x00010000d70c783b */ /* 0x000ea20000004200 */
[----:B------:R-:W-:-:S03]  /*4810*/  FFMA.FTZ R0, R24, c[0x0][0x2d0], -R8 ;  /* 0x0000b40018007a23 */ /* 0x000fc60000010808 */
[----:B------:R-:W3:Y:S01]  /*4820*/  LDSM.16.MT88.4 R24, [R216+0x2100] ;  /* 0x00210000d818783b */ /* 0x000ee20000004200 */
[----:B------:R4:W-:Y:S01]  /*4830*/  MUFU.EX2 R179, R0 ;  /* 0x0000000000b37308 */ /* 0x0009e20000000800 */
[----:B-1----:R-:W-:-:S07]  /*4840*/  FFMA.FTZ R5, R28, c[0x0][0x2d0], -R9 ;  /* 0x0000b4001c057a23 */ /* 0x002fce0000010809 */
[----:B------:R1:W-:Y:S01]  /*4850*/  MUFU.EX2 R212, R5 ;  /* 0x0000000500d47308 */ /* 0x0003e20000000800 */
[----:B----4-:R-:W-:-:S07]  /*4860*/  FFMA.FTZ R0, R72, c[0x0][0x2d0], -R9 ;  /* 0x0000b40048007a23 */ /* 0x010fce0000010809 */
[----:B------:R4:W-:Y:S01]  /*4870*/  MUFU.EX2 R217, R0 ;  /* 0x0000000000d97308 */ /* 0x0009e20000000800 */
[--C-:B-1----:R-:W-:Y:S02]  /*4880*/  FFMA.FTZ R5, R29, c[0x0][0x2d0], -R9.reuse ;  /* 0x0000b4001d057a23 */ /* 0x102fe40000010809 */
[----:B------:R-:W-:Y:S05]  /*4890*/  LDSM.16.MT88.4 R28, [R214+0x2100] ;  /* 0x00210000d61c783b */ /* 0x000fea0000004200 */
[----:B------:R1:W1:Y:S01]  /*48a0*/  MUFU.EX2 R219, R5 ;  /* 0x0000000500db7308 */ /* 0x0002620000000800 */
[----:B----4-:R-:W-:-:S07]  /*48b0*/  FFMA.FTZ R0, R74, c[0x0][0x2d0], -R9 ;  /* 0x0000b4004a007a23 */ /* 0x010fce0000010809 */
[----:B------:R4:W-:Y:S01]  /*48c0*/  MUFU.EX2 R168, R0 ;  /* 0x0000000000a87308 */ /* 0x0009e20000000800 */
[----:B-1----:R-:W-:Y:S01]  /*48d0*/  FFMA.FTZ R5, R10, c[0x0][0x2d0], -R8 ;  /* 0x0000b4000a057a23 */ /* 0x002fe20000010808 */
[----:B------:R-:W-:-:S06]  /*48e0*/  F2FP.BF16.PACK_AB R6, R219, R212 ;  /* 0x000000d4db06723e */ /* 0x000fcc00000010ff */
[----:B------:R1:W-:Y:S01]  /*48f0*/  MUFU.EX2 R10, R2 ;  /* 0x00000002000a7308 */ /* 0x0003e20000000800 */
[----:B----4-:R-:W-:-:S07]  /*4900*/  FFMA.FTZ R0, R73, c[0x0][0x2d0], -R9 ;  /* 0x0000b40049007a23 */ /* 0x010fce0000010809 */
[----:B------:R-:W4:Y:S01]  /*4910*/  MUFU.EX2 R191, R5 ;  /* 0x0000000500bf7308 */ /* 0x000f220000000800 */
[----:B-1----:R-:W-:-:S07]  /*4920*/  FFMA.FTZ R2, R11, c[0x0][0x2d0], -R8 ;  /* 0x0000b4000b027a23 */ /* 0x002fce0000010808 */
[----:B------:R1:W-:Y:S01]  /*4930*/  MUFU.EX2 R170, R0 ;  /* 0x0000000000aa7308 */ /* 0x0003e20000000800 */
[----:B----4-:R-:W-:-:S07]  /*4940*/  F2FP.BF16.PACK_AB R5, R10, R191 ;  /* 0x000000bf0a05723e */ /* 0x010fce00000010ff */
[----:B------:R4:W2:Y:S01]  /*4950*/  MUFU.EX2 R183, R2 ;  /* 0x0000000200b77308 */ /* 0x0008a20000000800 */
[----:B-1----:R-:W-:-:S07]  /*4960*/  FFMA.FTZ R0, R75, c[0x0][0x2d0], -R9 ;  /* 0x0000b4004b007a23 */ /* 0x002fce0000010809 */
[----:B------:R1:W1:Y:S01]  /*4970*/  MUFU.EX2 R181, R0 ;  /* 0x0000000000b57308 */ /* 0x0002620000000800 */
[----:B----4-:R-:W-:Y:S01]  /*4980*/  IMAD.MOV.U32 R2, RZ, RZ, R32 ;  /* 0x000000ffff027224 */ /* 0x010fe200078e0020 */
[----:B--2---:R-:W-:Y:S01]  /*4990*/  F2FP.BF16.PACK_AB R7, R179, R183 ;  /* 0x000000b7b307723e */ /* 0x004fe200000010ff */
[----:B------:R-:W-:Y:S03]  /*49a0*/  LDSM.16.MT88.4 R32, [R213+0x2100] ;  /* 0x00210000d520783b */ /* 0x000fe60000004200 */
[----:B------:R-:W-:-:S07]  /*49b0*/  F2FP.BF16.PACK_AB R4, R171, R2 ;  /* 0x00000002ab04723e */ /* 0x000fce00000010ff */
[----:B------:R-:W-:Y:S01]  /*49c0*/  HMMA.16816.F32.BF16 R100, R4, R12, RZ ;  /* 0x0000000c0464723c */ /* 0x000fe200000418ff */
[----:B-1----:R-:W-:-:S04]  /*49d0*/  FFMA.FTZ R0, R57, c[0x0][0x2d0], -R8 ;  /* 0x0000b40039007a23 */ /* 0x002fc80000010808 */
[----:B------:R1:W-:Y:S03]  /*49e0*/  MUFU.EX2 R11, R0 ;  /* 0x00000000000b7308 */ /* 0x0003e60000000800 */
[C---:B------:R-:W-:Y:S01]  /*49f0*/  HMMA.16816.F32.BF16 R80, R4.reuse, R14, RZ ;  /* 0x0000000e0450723c */ /* 0x040fe200000418ff */
[----:B------:R-:W2:Y:S07]  /*4a00*/  LDSM.16.MT88.4 R12, [R215+0x4100] ;  /* 0x00410000d70c783b */ /* 0x000eae0000004200 */
[----:B------:R-:W-:Y:S01]  /*4a10*/  HMMA.16816.F32.BF16 R108, R4, R20, RZ ;  /* 0x00000014046c723c */ /* 0x000fe200000418ff */
[----:B-1----:R-:W-:-:S07]  /*4a20*/  FFMA.FTZ R0, R56, c[0x0][0x2d0], -R8 ;  /* 0x0000b40038007a23 */ /* 0x002fce0000010808 */
[C---:B------:R-:W-:Y:S01]  /*4a30*/  HMMA.16816.F32.BF16 R84, R4.reuse, R22, RZ ;  /* 0x000000160454723c */ /* 0x040fe200000418ff */
[----:B------:R-:W-:Y:S01]  /*4a40*/  LDSM.16.MT88.4 R20, [R216+0x6100] ;  /* 0x00610000d814783b */ /* 0x000fe20000004200 */
[----:B------:R1:W4:Y:S06]  /*4a50*/  MUFU.EX2 R180, R0 ;  /* 0x0000000000b47308 */ /* 0x00032c0000000800 */
[C---:B------:R-:W-:Y:S08]  /*4a60*/  HMMA.16816.F32.BF16 R104, R4.reuse, R16, RZ ;  /* 0x000000100468723c */ /* 0x040ff000000418ff */
[----:B------:R-:W-:Y:S01]  /*4a70*/  HMMA.16816.F32.BF16 R120, R4, R18, RZ ;  /* 0x000000120478723c */ /* 0x000fe200000418ff */
[----:B------:R-:W4:Y:S01]  /*4a80*/  LDSM.16.MT88.4 R16, [R213+0x6100] ;  /* 0x00610000d510783b */ /* 0x000f220000004200 */
[----:B-1----:R-:W-:-:S04]  /*4a90*/  FFMA.FTZ R0, R58, c[0x0][0x2d0], -R8 ;  /* 0x0000b4003a007a23 */ /* 0x002fc80000010808 */
[----:B------:R1:W-:Y:S02]  /*4aa0*/  MUFU.EX2 R182, R0 ;  /* 0x0000000000b67308 */ /* 0x0003e40000000800 */
[C---:B---3--:R-:W-:Y:S08]  /*4ab0*/  HMMA.16816.F32.BF16 R96, R4.reuse, R24, RZ ;  /* 0x000000180460723c */ /* 0x048ff000000418ff */
[----:B------:R-:W-:Y:S01]  /*4ac0*/  HMMA.16816.F32.BF16 R64, R4, R26, RZ ;  /* 0x0000001a0440723c */ /* 0x000fe200000418ff */
[----:B------:R-:W3:Y:S01]  /*4ad0*/  LDSM.16.MT88.4 R24, [R214+0x6100] ;  /* 0x00610000d618783b */ /* 0x000ee20000004200 */
[----:B-1----:R-:W-:-:S06]  /*4ae0*/  FFMA.FTZ R0, R59, c[0x0][0x2d0], -R8 ;  /* 0x0000b4003b007a23 */ /* 0x002fcc0000010808 */
[C---:B--2---:R-:W-:Y:S01]  /*4af0*/  HMMA.16816.F32.BF16 R140, R4.reuse, R12, RZ ;  /* 0x0000000c048c723c */ /* 0x044fe200000418ff */
[----:B------:R-:W1:Y:S07]  /*4b00*/  MUFU.EX2 R176, R0 ;  /* 0x0000000000b07308 */ /* 0x000e6e0000000800 */
[C---:B------:R-:W-:Y:S01]  /*4b10*/  HMMA.16816.F32.BF16 R136, R4.reuse, R14, RZ ;  /* 0x0000000e0488723c */ /* 0x040fe200000418ff */
[----:B------:R-:W2:Y:S07]  /*4b20*/  LDSM.16.MT88.4 R12, [R215+0x6100] ;  /* 0x00610000d70c783b */ /* 0x000eae0000004200 */
[C---:B------:R-:W-:Y:S08]  /*4b30*/  HMMA.16816.F32.BF16 R60, R4.reuse, R32, RZ ;  /* 0x00000020043c723c */ /* 0x040ff000000418ff */
[C---:B------:R-:W-:Y:S01]  /*4b40*/  HMMA.16816.F32.BF16 R76, R4.reuse, R34, RZ ;  /* 0x00000022044c723c */ /* 0x040fe200000418ff */
        /* <DEDUP_REMOVED lines=9> */
[C---:B------:R-:W-:Y:S01]  /*4be0*/  HMMA.16816.F32.BF16 R68, R4.reuse, R30, RZ ;  /* 0x0000001e0444723c */ /* 0x040fe200000418ff */
[----:B------:R-:W1:Y:S07]  /*4bf0*/  LDSM.16.MT88.4 R28, [R214+0x900] ;  /* 0x00090000d61c783b */ /* 0x000e6e0000004200 */
[C---:B------:R-:W-:Y:S08]  /*4c00*/  HMMA.16816.F32.BF16 R52, R4.reuse, R54, RZ ;  /* 0x000000360434723c */ /* 0x040ff000000418ff */
[C---:B------:R-:W-:Y:S08]  /*4c10*/  HMMA.16816.F32.BF16 R48, R4.reuse, R50, RZ ;  /* 0x000000320430723c */ /* 0x040ff000000418ff */
[C---:B------:R-:W-:Y:S08]  /*4c20*/  HMMA.16816.F32.BF16 R44, R4.reuse, R46, RZ ;  /* 0x0000002e042c723c */ /* 0x040ff000000418ff */
[C---:B----4-:R-:W-:Y:S08]  /*4c30*/  HMMA.16816.F32.BF16 R144, R4.reuse, R16, RZ ;  /* 0x000000100490723c */ /* 0x050ff000000418ff */
[C---:B------:R-:W-:Y:S01]  /*4c40*/  HMMA.16816.F32.BF16 R148, R4.reuse, R18, RZ ;  /* 0x000000120494723c */ /* 0x040fe200000418ff */
[----:B------:R-:W4:Y:S07]  /*4c50*/  LDSM.16.MT88.4 R16, [R215+0x900] ;  /* 0x00090000d710783b */ /* 0x000f2e0000004200 */
[C---:B---3--:R-:W-:Y:S08]  /*4c60*/  HMMA.16816.F32.BF16 R152, R4.reuse, R24, RZ ;  /* 0x000000180498723c */ /* 0x048ff000000418ff */
[C---:B------:R-:W-:Y:S08]  /*4c70*/  HMMA.16816.F32.BF16 R156, R4.reuse, R26, RZ ;  /* 0x0000001a049c723c */ /* 0x040ff000000418ff */
[C---:B------:R-:W-:Y:S08]  /*4c80*/  HMMA.16816.F32.BF16 R160, R4.reuse, R20, RZ ;  /* 0x0000001404a0723c */ /* 0x040ff000000418ff */
[C---:B------:R-:W-:Y:S01]  /*4c90*/  HMMA.16816.F32.BF16 R56, R4.reuse, R22, RZ ;  /* 0x000000160438723c */ /* 0x040fe200000418ff */
[----:B------:R-:W3:Y:S07]  /*4ca0*/  LDSM.16.MT88.4 R20, [R216+0x900] ;  /* 0x00090000d814783b */ /* 0x000eee0000004200 */
[C---:B--2---:R-:W-:Y:S08]  /*4cb0*/  HMMA.16816.F32.BF16 R184, R4.reuse, R12, RZ ;  /* 0x0000000c04b8723c */ /* 0x044ff000000418ff */
[----:B------:R-:W-:Y:S01]  /*4cc0*/  HMMA.16816.F32.BF16 R192, R4, R14, RZ ;  /* 0x0000000e04c0723c */ /* 0x000fe200000418ff */
[----:B------:R-:W2:Y:S06]  /*4cd0*/  LDSM.16.MT88.4 R12, [R213+0x2900] ;  /* 0x00290000d50c783b */ /* 0x000eac0000004200 */
[----:B------:R-:W-:-:S02]  /*4ce0*/  F2FP.BF16.PACK_AB R4, R168, R217 ;  /* 0x000000d9a804723e */ /* 0x000fc400000010ff */
[----:B------:R-:W-:Y:S02]  /*4cf0*/  F2FP.BF16.PACK_AB R6, R181, R170 ;  /* 0x000000aab506723e */ /* 0x000fe400000010ff */
[----:B------:R-:W-:Y:S02]  /*4d00*/  F2FP.BF16.PACK_AB R5, R180, R11 ;  /* 0x0000000bb405723e */ /* 0x000fe400000010ff */
[----:B-1----:R-:W-:-:S07]  /*4d10*/  F2FP.BF16.PACK_AB R7, R176, R182 ;  /* 0x000000b6b007723e */ /* 0x002fce00000010ff */
[C---:B------:R-:W-:Y:S04]  /*4d20*/  HMMA.16816.F32.BF16 R24, R4.reuse, R32, R112 ;  /* 0x000000200418723c */ /* 0x040fe80000041870 */
[----:B------:R-:W-:Y:S01]  /*4d30*/  MOV R177, R192 ;  /* 0x000000c000b17202 */ /* 0x000fe20000000f00 */
[----:B------:R-:W-:Y:S01]  /*4d40*/  IMAD.MOV.U32 R174, RZ, RZ, R193 ;  /* 0x000000ffffae7224 */ /* 0x000fe200078e00c1 */
[----:B------:R-:W-:Y:S01]  /*4d50*/  MOV R172, R195 ;  /* 0x000000c300ac7202 */ /* 0x000fe20000000f00 */
[----:B------:R-:W-:Y:S01]  /*4d60*/  IMAD.MOV.U32 R173, RZ, RZ, R194 ;  /* 0x000000ffffad7224 */ /* 0x000fe200078e00c2 */
[C---:B------:R-:W-:Y:S08]  /*4d70*/  HMMA.16816.F32.BF16 R32, R4.reuse, R34, R124 ;  /* 0x000000220420723c */ /* 0x040ff0000004187c */
[C---:B------:R-:W-:Y:S08]  /*4d80*/  HMMA.16816.F32.BF16 R200, R4.reuse, R28, R108 ;  /* 0x0000001c04c8723c */ /* 0x040ff0000004186c */
[----:B------:R-:W-:Y:S01]  /*4d90*/  IMAD.MOV.U32 R113, RZ, RZ, R27 ;  /* 0x000000ffff717224 */ /* 0x000fe200078e001b */
[----:B------:R-:W-:Y:S01]  /*4da0*/  MOV R248, R24 ;  /* 0x0000001800f87202 */ /* 0x000fe20000000f00 */
[----:B------:R-:W-:Y:S01]  /*4db0*/  IMAD.MOV.U32 R112, RZ, RZ, R26 ;  /* 0x000000ffff707224 */ /* 0x000fe200078e001a */
[C---:B------:R-:W-:Y:S01]  /*4dc0*/  HMMA.16816.F32.BF16 R192, R4.reuse, R30, R84 ;  /* 0x0000001e04c0723c */ /* 0x040fe20000041854 */
[----:B------:R-:W-:Y:S01]  /*4dd0*/  IMAD.MOV.U32 R75, RZ, RZ, R25 ;  /* 0x000000ffff4b7224 */ /* 0x000fe200078e0019 */
[----:B------:R-:W-:Y:S03]  /*4de0*/  LDSM.16.MT88.4 R28, [R216+0x2900] ;  /* 0x00290000d81c783b */ /* 0x000fe60000004200 */
[----:B------:R-:W-:Y:S01]  /*4df0*/  IMAD.MOV.U32 R74, RZ, RZ, R33 ;  /* 0x000000ffff4a7224 */ /* 0x000fe200078e0021 */
[----:B------:R-:W1:Y:S01]  /*4e00*/  LDSM.16.MT88.4 R24, [R214+0x2900] ;  /* 0x00290000d618783b */ /* 0x000e620000004200 */
[----:B------:R-:W-:Y:S01]  /*4e10*/  MOV R73, R34 ;  /* 0x0000002200497202 */ /* 0x000fe20000000f00 */
[C---:B----4-:R-:W-:Y:S01]  /*4e20*/  HMMA.16816.F32.BF16 R108, R4.reuse, R18, R80 ;  /* 0x00000012046c723c */ /* 0x050fe20000041850 */
[----:B------:R-:W-:Y:S01]  /*4e30*/  IMAD.MOV.U32 R72, RZ, RZ, R35 ;  /* 0x000000ffff487224 */ /* 0x000fe200078e0023 */
[----:B------:R-:W-:Y:S01]  /*4e40*/  MOV R87, R183 ;  /* 0x000000b700577202 */ /* 0x000fe20000000f00 */
[----:B------:R-:W-:Y:S01]  /*4e50*/  IMAD.MOV.U32 R0, RZ, RZ, R32 ;  /* 0x000000ffff007224 */ /* 0x000fe200078e0020 */
[----:B------:R-:W-:Y:S01]  /*4e60*/  MOV R84, R180 ;  /* 0x000000b400547202 */ /* 0x000fe20000000f00 */
[----:B------:R-:W4:Y:S01]  /*4e70*/  LDSM.16.MT88.4 R32, [R215+0x2900] ;  /* 0x00290000d720783b */ /* 0x000f220000004200 */
[----:B------:R-:W-:Y:S01]  /*4e80*/  IMAD.MOV.U32 R86, RZ, RZ, R182 ;  /* 0x000000ffff567224 */ /* 0x000fe200078e00b6 */
[----:B------:R-:W-:Y:S01]  /*4e90*/  MOV R81, R176 ;  /* 0x000000b000517202 */ /* 0x000fe20000000f00 */
[----:B---3--:R-:W-:Y:S01]  /*4ea0*/  HMMA.16816.F32.BF16 R104, R4, R20, R104 ;  /* 0x000000140468723c */ /* 0x008fe20000041868 */
[----:B------:R-:W-:-:S02]  /*4eb0*/  IMAD.MOV.U32 R83, RZ, RZ, R113 ;  /* 0x000000ffff537224 */ /* 0x000fc400078e0071 */
[----:B------:R-:W-:Y:S02]  /*4ec0*/  IMAD.MOV.U32 R82, RZ, RZ, R112 ;  /* 0x000000ffff527224 */ /* 0x000fe400078e0070 */
[----:B------:R-:W-:Y:S02]  /*4ed0*/  IMAD.MOV.U32 R85, RZ, RZ, R181 ;  /* 0x000000ffff557224 */ /* 0x000fe400078e00b5 */
[----:B------:R-:W-:Y:S01]  /*4ee0*/  IMAD.MOV.U32 R80, RZ, RZ, R177 ;  /* 0x000000ffff507224 */ /* 0x000fe200078e00b1 */
[C---:B------:R-:W-:Y:S01]  /*4ef0*/  HMMA.16816.F32.BF16 R244, R4.reuse, R22, R120 ;  /* 0x0000001604f4723c */ /* 0x040fe20000041878 */
[----:B------:R-:W3:Y:S07]  /*4f00*/  LDSM.16.MT88.4 R20, [R213+0x4900] ;  /* 0x00490000d514783b */ /* 0x000eee0000004200 */
[C---:B------:R-:W-:Y:S01]  /*4f10*/  HMMA.16816.F32.BF16 R196, R4.reuse, R16, R100 ;  /* 0x0000001004c4723c */ /* 0x040fe20000041864 */
[----:B------:R-:W3:Y:S06]  /*4f20*/  LDSM.16.MT88.4 R16, [R214+0x4900] ;  /* 0x00490000d610783b */ /* 0x000eec0000004200 */
[----:B------:R-:W-:Y:S01]  /*4f30*/  IMAD.MOV.U32 R100, RZ, RZ, R175 ;  /* 0x000000ffff647224 */ /* 0x000fe200078e00af */
[----:B--2---:R-:W-:Y:S01]  /*4f40*/  HMMA.16816.F32.BF16 R112, R4, R12, R60 ;  /* 0x0000000c0470723c */ /* 0x004fe2000004183c */
[----:B------:R-:W-:Y:S01]  /*4f50*/  MOV R102, R179 ;  /* 0x000000b300667202 */ /* 0x000fe20000000f00 */
[----:B------:R-:W-:Y:S01]  /*4f60*/  IMAD.MOV.U32 R101, RZ, RZ, R178 ;  /* 0x000000ffff657224 */ /* 0x000fe200078e00b2 */
[----:B------:R-:W-:-:S04]  /*4f70*/  MOV R103, R168 ;  /* 0x000000a800677202 */ /* 0x000fc80000000f00 */
[----:B------:R-:W-:Y:S01]  /*4f80*/  IMAD.MOV.U32 R61, RZ, RZ, R174 ;  /* 0x000000ffff3d7224 */ /* 0x000fe200078e00ae */
[----:B------:R-:W-:Y:S01]  /*4f90*/  HMMA.16816.F32.BF16 R124, R4, R14, R76 ;  /* 0x0000000e047c723c */ /* 0x000fe2000004184c */
[----:B------:R-:W2:Y:S01]  /*4fa0*/  LDSM.16.MT88.4 R12, [R216+0x4900] ;  /* 0x00490000d80c783b */ /* 0x000ea20000004200 */
[----:B------:R-:W-:Y:S01]  /*4fb0*/  MOV R62, R173 ;  /* 0x000000ad003e7202 */ /* 0x000fe20000000f00 */
[----:B------:R-:W-:-:S05]  /*4fc0*/  IMAD.MOV.U32 R63, RZ, RZ, R172 ;  /* 0x000000ffff3f7224 */ /* 0x000fca00078e00ac */
[C---:B-1----:R-:W-:Y:S08]  /*4fd0*/  HMMA.16816.F32.BF16 R120, R4.reuse, R24, R40 ;  /* 0x000000180478723c */ /* 0x042ff00000041828 */
[C---:B------:R-:W-:Y:S01]  /*4fe0*/  HMMA.16816.F32.BF16 R208, R4.reuse, R26, R68 ;  /* 0x0000001a04d0723c */ /* 0x040fe20000041844 */
[----:B------:R-:W1:Y:S07]  /*4ff0*/  LDSM.16.MT88.4 R24, [R215+0x4900] ;  /* 0x00490000d718783b */ /* 0x000e6e0000004200 */
[C---:B------:R-:W-:Y:S08]  /*5000*/  HMMA.16816.F32.BF16 R96, R4.reuse, R28, R96 ;  /* 0x0000001c0460723c */ /* 0x040ff00000041860 */
[C---:B----4-:R-:W-:Y:S08]  /*5010*/  HMMA.16816.F32.BF16 R180, R4.reuse, R32, R92 ;  /* 0x0000002004b4723c */ /* 0x050ff0000004185c */
[C---:B---3--:R-:W-:Y:S08]  /*5020*/  HMMA.16816.F32.BF16 R172, R4.reuse, R20, R88 ;  /* 0x0000001404ac723c */ /* 0x048ff00000041858 */
[----:B------:R-:W-:Y:S01]  /*5030*/  HMMA.16816.F32.BF16 R92, R4, R18, R48 ;  /* 0x00000012045c723c */ /* 0x000fe20000041830 */
[----:B------:R-:W-:Y:S01]  /*5040*/  IMAD.MOV.U32 R43, RZ, RZ, R96 ;  /* 0x000000ffff2b7224 */ /* 0x000fe200078e0060 */
[----:B------:R-:W-:Y:S01]  /*5050*/  MOV R42, R97 ;  /* 0x00000061002a7202 */ /* 0x000fe20000000f00 */
[----:B------:R-:W-:-:S02]  /*5060*/  IMAD.MOV.U32 R41, RZ, RZ, R98 ;  /* 0x000000ffff297224 */ /* 0x000fc400078e0062 */
[----:B------:R-:W-:Y:S02]  /*5070*/  IMAD.MOV.U32 R40, RZ, RZ, R99 ;  /* 0x000000ffff287224 */ /* 0x000fe400078e0063 */
[----:B------:R-:W-:Y:S01]  /*5080*/  MOV R19, R75 ;  /* 0x0000004b00137202 */ /* 0x000fe20000000f00 */
[----:B--2---:R-:W-:Y:S01]  /*5090*/  HMMA.16816.F32.BF16 R88, R4, R12, R128 ;  /* 0x0000000c0458723c */ /* 0x004fe20000041880 */
[----:B------:R-:W-:-:S06]  /*50a0*/  IMAD.MOV.U32 R18, RZ, RZ, R248 ;  /* 0x000000ffff127224 */ /* 0x000fcc00078e00f8 */
[----:B------:R-:W-:Y:S01]  /*50b0*/  IMAD.MOV.U32 R128, RZ, RZ, R74 ;  /* 0x000000ffff807224 */ /* 0x000fe200078e004a */
[----:B------:R-:W-:Y:S01]  /*50c0*/  MOV R130, R72 ;  /* 0x0000004800827202 */ /* 0x000fe20000000f00 */
[----:B------:R-:W-:Y:S01]  /*50d0*/  IMAD.MOV.U32 R129, RZ, RZ, R73 ;  /* 0x000000ffff817224 */ /* 0x000fe200078e0049 */
[C---:B------:R-:W-:Y:S01]  /*50e0*/  HMMA.16816.F32.BF16 R204, R4.reuse, R30, R64 ;  /* 0x0000001e04cc723c */ /* 0x040fe20000041840 */
[----:B------:R-:W2:Y:S07]  /*50f0*/  LDSM.16.MT88.4 R28, [R213+0x6900] ;  /* 0x00690000d51c783b */ /* 0x000eae0000004200 */
[C---:B------:R-:W-:Y:S01]  /*5100*/  HMMA.16816.F32.BF16 R72, R4.reuse, R14, R44 ;  /* 0x0000000e0448723c */ /* 0x040fe2000004182c */
[----:B------:R-:W3:Y:S06]  /*5110*/  LDSM.16.MT88.4 R12, [R216+0x6900] ;  /* 0x00690000d80c783b */ /* 0x000eec0000004200 */
[----:B------:R-:W-:Y:S01]  /*5120*/  IMAD.MOV.U32 R47, RZ, RZ, R0 ;  /* 0x000000ffff2f7224 */ /* 0x000fe200078e0000 */
[C---:B------:R-:W-:Y:S01]  /*5130*/  HMMA.16816.F32.BF16 R176, R4.reuse, R34, R116 ;  /* 0x0000002204b0723c */ /* 0x040fe20000041874 */
[----:B------:R-:W-:Y:S01]  /*5140*/  FFMA.FTZ R0, R165, c[0x0][0x2d0], -R9 ;  /* 0x0000b400a5007a23 */ /* 0x000fe20000010809 */
[----:B------:R-:W-:Y:S03]  /*5150*/  LDSM.16.MT88.4 R32, [R215+0x6900] ;  /* 0x00690000d720783b */ /* 0x000fe60000004200 */
[----:B------:R4:W-:Y:S02]  /*5160*/  MUFU.EX2 R45, R0 ;  /* 0x00000000002d7308 */ /* 0x0009e40000000800 */
[----:B------:R-:W-:Y:S01]  /*5170*/  MOV R118, R171 ;  /* 0x000000ab00767202 */ /* 0x000fe20000000f00 */
[----:B------:R-:W-:Y:S01]  /*5180*/  IMAD.MOV.U32 R117, RZ, RZ, R170 ;  /* 0x000000ffff757224 */ /* 0x000fe200078e00aa */
[----:B------:R-:W-:Y:S01]  /*5190*/  HMMA.16816.F32.BF16 R96, R4, R16, R36 ;  /* 0x000000100460723c */ /* 0x000fe20000041824 */
[----:B------:R-:W-:-:S02]  /*51a0*/  IMAD.MOV.U32 R116, RZ, RZ, R169 ;  /* 0x000000ffff747224 */ /* 0x000fc400078e00a9 */
[----:B------:R-:W-:Y:S01]  /*51b0*/  IMAD.MOV.U32 R119, RZ, RZ, R81 ;  /* 0x000000ffff777224 */ /* 0x000fe200078e0051 */
[----:B------:R-:W-:-:S03]  /*51c0*/  MOV R165, R117 ;  /* 0x0000007500a57202 */ /* 0x000fc60000000f00 */
[----:B------:R-:W-:Y:S01]  /*51d0*/  IMAD.MOV.U32 R36, RZ, RZ, R80 ;  /* 0x000000ffff247224 */ /* 0x000fe200078e0050 */
[C---:B------:R-:W-:Y:S01]  /*51e0*/  HMMA.16816.F32.BF16 R168, R4.reuse, R22, R52 ;  /* 0x0000001604a8723c */ /* 0x040fe20000041834 */
[----:B------:R-:W3:Y:S01]  /*51f0*/  LDSM.16.MT88.4 R20, [R214+0x6900] ;  /* 0x00690000d614783b */ /* 0x000ee20000004200 */
[----:B------:R-:W-:Y:S01]  /*5200*/  MOV R16, R82 ;  /* 0x0000005200107202 */ /* 0x000fe20000000f00 */
[----:B------:R-:W-:Y:S01]  /*5210*/  IMAD.MOV.U32 R17, RZ, RZ, R83 ;  /* 0x000000ffff117224 */ /* 0x000fe200078e0053 */
[----:B------:R-:W-:Y:S01]  /*5220*/  MOV R39, R63 ;  /* 0x0000003f00277202 */ /* 0x000fe20000000f00 */
[----:B----4-:R-:W-:Y:S02]  /*5230*/  FFMA.FTZ R0, R166, c[0x0][0x2d0], -R9 ;  /* 0x0000b400a6007a23 */ /* 0x010fe40000010809 */
[----:B------:R-:W-:Y:S01]  /*5240*/  IMAD.MOV.U32 R38, RZ, RZ, R62 ;  /* 0x000000ffff267224 */ /* 0x000fe200078e003e */
[----:B-1----:R-:W-:Y:S01]  /*5250*/  HMMA.16816.F32.BF16 R52, R4, R24, R140 ;  /* 0x000000180434723c */ /* 0x002fe2000004188c */
[----:B------:R1:W4:Y:S01]  /*5260*/  MUFU.EX2 R46, R0 ;  /* 0x00000000002e7308 */ /* 0x0003220000000800 */
[----:B------:R-:W-:-:S05]  /*5270*/  IMAD.MOV.U32 R37, RZ, RZ, R61 ;  /* 0x000000ffff257224 */ /* 0x000fca00078e003d */
[----:B------:R-:W-:Y:S01]  /*5280*/  MOV R140, R18 ;  /* 0x00000012008c7202 */ /* 0x000fe20000000f00 */
[C---:B------:R-:W-:Y:S01]  /*5290*/  HMMA.16816.F32.BF16 R80, R4.reuse, R26, R136 ;  /* 0x0000001a0450723c */ /* 0x040fe20000041888 */
[----:B------:R-:W3:Y:S01]  /*52a0*/  LDSM.16.MT88.4 R24, [R213+0x1100] ;  /* 0x00110000d518783b */ /* 0x000ee20000004200 */
[----:B------:R-:W-:Y:S01]  /*52b0*/  IMAD.MOV.U32 R141, RZ, RZ, R19 ;  /* 0x000000ffff8d7224 */ /* 0x000fe200078e0013 */
[----:B------:R-:W-:Y:S01]  /*52c0*/  MOV R143, R17 ;  /* 0x00000011008f7202 */ /* 0x000fe20000000f00 */
[----:B------:R-:W-:Y:S02]  /*52d0*/  IMAD.MOV.U32 R142, RZ, RZ, R16 ;  /* 0x000000ffff8e7224 */ /* 0x000fe400078e0010 */
[----:B------:R-:W-:Y:S01]  /*52e0*/  LDSM.16.MT88.4 R16, [R215+0x1100] ;  /* 0x00110000d710783b */ /* 0x000fe20000004200 */
[----:B------:R-:W-:Y:S01]  /*52f0*/  IMAD.MOV.U32 R136, RZ, RZ, R118 ;  /* 0x000000ffff887224 */ /* 0x000fe200078e0076 */
[----:B--2---:R-:W-:Y:S01]  /*5300*/  HMMA.16816.F32.BF16 R76, R4, R30, R148 ;  /* 0x0000001e044c723c */ /* 0x004fe20000041894 */
[----:B-1----:R-:W-:Y:S01]  /*5310*/  FFMA.FTZ R0, R167, c[0x0][0x2d0], -R9 ;  /* 0x0000b400a7007a23 */ /* 0x002fe20000010809 */
[----:B------:R-:W-:Y:S01]  /*5320*/  MOV R138, R42 ;  /* 0x0000002a008a7202 */ /* 0x000fe20000000f00 */
[----:B------:R-:W-:-:S02]  /*5330*/  IMAD.MOV.U32 R137, RZ, RZ, R43 ;  /* 0x000000ffff897224 */ /* 0x000fc400078e002b */
[----:B------:R1:W2:Y:S01]  /*5340*/  MUFU.EX2 R44, R0 ;  /* 0x00000000002c7308 */ /* 0x0002a20000000800 */
[----:B------:R-:W-:Y:S01]  /*5350*/  IMAD.MOV.U32 R118, RZ, RZ, R243 ;  /* 0x000000ffff767224 */ /* 0x000fe200078e00f3 */
[----:B------:R-:W-:Y:S01]  /*5360*/  MOV R149, R128 ;  /* 0x0000008000957202 */ /* 0x000fe20000000f00 */
[C---:B---3--:R-:W-:Y:S01]  /*5370*/  HMMA.16816.F32.BF16 R60, R4.reuse, R12, R160 ;  /* 0x0000000c043c723c */ /* 0x048fe200000418a0 */
[----:B------:R-:W-:Y:S02]  /*5380*/  IMAD.MOV.U32 R148, RZ, RZ, R47 ;  /* 0x000000ffff947224 */ /* 0x000fe400078e002f */
[----:B------:R-:W-:Y:S02]  /*5390*/  IMAD.MOV.U32 R47, RZ, RZ, R39 ;  /* 0x000000ffff2f7224 */ /* 0x000fe400078e0027 */
[----:B------:R-:W-:Y:S01]  /*53a0*/  IMAD.MOV.U32 R150, RZ, RZ, R129 ;  /* 0x000000ffff967224 */ /* 0x000fe200078e0081 */
[----:B------:R-:W-:Y:S01]  /*53b0*/  MOV R129, R84 ;  /* 0x0000005400817202 */ /* 0x000fe20000000f00 */
[----:B----4-:R-:W-:Y:S01]  /*53c0*/  IMAD.MOV.U32 R162, RZ, RZ, R46 ;  /* 0x000000ffffa27224 */ /* 0x010fe200078e002e */
[----:B------:R-:W-:Y:S01]  /*53d0*/  MOV R163, R45 ;  /* 0x0000002d00a37202 */ /* 0x000fe20000000f00 */
[----:B------:R-:W-:Y:S01]  /*53e0*/  HMMA.16816.F32.BF16 R64, R4, R20, R152 ;  /* 0x000000140440723c */ /* 0x000fe20000041898 */
[----:B------:R-:W-:Y:S01]  /*53f0*/  IMAD.MOV.U32 R45, RZ, RZ, R37 ;  /* 0x000000ffff2d7224 */ /* 0x000fe200078e0025 */
[----:B------:R-:W-:Y:S01]  /*5400*/  MOV R46, R38 ;  /* 0x00000026002e7202 */ /* 0x000fe20000000f00 */
[----:B------:R-:W-:Y:S01]  /*5410*/  IMAD.MOV.U32 R151, RZ, RZ, R130 ;  /* 0x000000ffff977224 */ /* 0x000fe200078e0082 */
[----:B------:R-:W-:Y:S01]  /*5420*/  MOV R37, R87 ;  /* 0x0000005700257202 */ /* 0x000fe20000000f00 */
[----:B-1----:R-:W-:-:S02]  /*5430*/  FFMA.FTZ R0, R188, c[0x0][0x2d0], -R9 ;  /* 0x0000b400bc007a23 */ /* 0x002fc40000010809 */
[----:B--2---:R-:W-:Y:S01]  /*5440*/  IMAD.MOV.U32 R161, RZ, RZ, R44 ;  /* 0x000000ffffa17224 */ /* 0x004fe200078e002c */
[C---:B------:R-:W-:Y:S01]  /*5450*/  HMMA.16816.F32.BF16 R48, R4.reuse, R22, R156 ;  /* 0x000000160430723c */ /* 0x040fe2000004189c */
[----:B------:R1:W2:Y:S01]  /*5460*/  MUFU.EX2 R131, R0 ;  /* 0x0000000000837308 */ /* 0x0002a20000000800 */
[----:B------:R-:W-:Y:S01]  /*5470*/  IMAD.MOV.U32 R44, RZ, RZ, R36 ;  /* 0x000000ffff2c7224 */ /* 0x000fe200078e0024 */
[----:B------:R-:W3:Y:S01]  /*5480*/  LDSM.16.MT88.4 R20, [R214+0x1100] ;  /* 0x00110000d614783b */ /* 0x000ee20000004200 */
[----:B------:R-:W-:Y:S02]  /*5490*/  IMAD.MOV.U32 R130, RZ, RZ, R85 ;  /* 0x000000ffff827224 */ /* 0x000fe400078e0055 */
[----:B------:R-:W-:Y:S02]  /*54a0*/  IMAD.MOV.U32 R36, RZ, RZ, R86 ;  /* 0x000000ffff247224 */ /* 0x000fe400078e0056 */
[----:B------:R-:W-:Y:S01]  /*54b0*/  HMMA.16816.F32.BF16 R68, R4, R28, R144 ;  /* 0x0000001c0444723c */ /* 0x000fe20000041890 */
[----:B------:R-:W-:-:S02]  /*54c0*/  IMAD.MOV.U32 R139, RZ, RZ, R41 ;  /* 0x000000ffff8b7224 */ /* 0x000fc400078e0029 */
[----:B------:R-:W-:Y:S02]  /*54d0*/  IMAD.MOV.U32 R128, RZ, RZ, R40 ;  /* 0x000000ffff807224 */ /* 0x000fe400078e0028 */
[----:B------:R-:W-:Y:S01]  /*54e0*/  IMAD.MOV.U32 R38, RZ, RZ, R219 ;  /* 0x000000ffff267224 */ /* 0x000fe200078e00db */
[----:B------:R-:W-:Y:S01]  /*54f0*/  LDSM.16.MT88.4 R40, [R216+0x1100] ;  /* 0x00110000d828783b */ /* 0x000fe20000004200 */
[----:B-1----:R-:W-:Y:S01]  /*5500*/  FFMA.FTZ R0, R133, c[0x0][0x2d0], -R8 ;  /* 0x0000b40085007a23 */ /* 0x002fe20000010808 */
[C---:B------:R-:W-:Y:S02]  /*5510*/  HMMA.16816.F32.BF16 R84, R4.reuse, R14, R56 ;  /* 0x0000000e0454723c */ /* 0x040fe40000041838 */
[----:B------:R-:W1:Y:S01]  /*5520*/  LDSM.16.MT88.4 R12, [R213+0x3100] ;  /* 0x00310000d50c783b */ /* 0x000e620000004200 */
[----:B------:R-:W-:Y:S01]  /*5530*/  IMAD.MOV.U32 R39, RZ, RZ, R218 ;  /* 0x000000ffff277224 */ /* 0x000fe200078e00da */
[----:B------:R4:W-:Y:S04]  /*5540*/  MUFU.EX2 R248, R0 ;  /* 0x0000000000f87308 */ /* 0x0009e80000000800 */
[----:B------:R-:W-:Y:S01]  /*5550*/  HMMA.16816.F32.BF16 R44, R4, R34, R44 ;  /* 0x00000022042c723c */ /* 0x000fe2000004182c */
[----:B------:R-:W-:Y:S01]  /*5560*/  MOV R146, R136 ;  /* 0x0000008800927202 */ /* 0x000fe20000000f00 */
[----:B------:R-:W-:-:S02]  /*5570*/  IMAD.MOV.U32 R145, RZ, RZ, R129 ;  /* 0x000000ffff917224 */ /* 0x000fc400078e0081 */
[----:B------:R-:W-:Y:S02]  /*5580*/  IMAD.MOV.U32 R154, RZ, RZ, R36 ;  /* 0x000000ffff9a7224 */ /* 0x000fe400078e0024 */
[----:B------:R-:W-:Y:S02]  /*5590*/  IMAD.MOV.U32 R117, RZ, RZ, R212 ;  /* 0x000000ffff757224 */ /* 0x000fe400078e00d4 */
[----:B------:R-:W-:Y:S01]  /*55a0*/  IMAD.MOV.U32 R188, RZ, RZ, R101 ;  /* 0x000000ffffbc7224 */ /* 0x000fe200078e0065 */
[----:B------:R-:W-:Y:S01]  /*55b0*/  MOV R144, R130 ;  /* 0x0000008200907202 */ /* 0x000fe20000000f00 */
[----:B------:R-:W-:Y:S01]  /*55c0*/  IMAD.MOV.U32 R147, RZ, RZ, R116 ;  /* 0x000000ffff937224 */ /* 0x000fe200078e0074 */
[----:B------:R1:W5:Y:S01]  /*55d0*/  LDL.LU R219, [R1+0x28] ;  /* 0x0000280001db7983 */ /* 0x0003620000300800 */
[----:B----4-:R-:W-:Y:S01]  /*55e0*/  FFMA.FTZ R0, R134, c[0x0][0x2d0], -R8 ;  /* 0x0000b40086007a23 */ /* 0x010fe20000010808 */
[----:B------:R-:W-:Y:S01]  /*55f0*/  HMMA.16816.F32.BF16 R56, R4, R32, R184 ;  /* 0x000000200438723c */ /* 0x000fe200000418b8 */
[----:B------:R-:W-:Y:S01]  /*5600*/  IMAD.MOV.U32 R136, RZ, RZ, R137 ;  /* 0x000000ffff887224 */ /* 0x000fe200078e0089 */
[----:B------:R-:W4:Y:S01]  /*5610*/  LDSM.16.MT88.4 R32, [R214+0x3100] ;  /* 0x00310000d620783b */ /* 0x000f220000004200 */
[----:B------:R2:W1:Y:S01]  /*5620*/  MUFU.EX2 R243, R0 ;  /* 0x0000000000f37308 */ /* 0x0004620000000800 */
[----:B------:R-:W-:-:S02]  /*5630*/  IMAD.MOV.U32 R129, RZ, RZ, R37 ;  /* 0x000000ffff817224 */ /* 0x000fc400078e0025 */
[----:B------:R-:W-:Y:S01]  /*5640*/  IMAD.MOV.U32 R152, RZ, RZ, R39 ;  /* 0x000000ffff987224 */ /* 0x000fe200078e0027 */
[----:B------:R-:W-:Y:S01]  /*5650*/  MOV R116, R217 ;  /* 0x000000d900747202 */ /* 0x000fe20000000f00 */
[----:B------:R-:W-:Y:S01]  /*5660*/  IMAD.MOV.U32 R155, RZ, RZ, R147 ;  /* 0x000000ffff9b7224 */ /* 0x000fe200078e0093 */
[----:B------:R-:W-:Y:S01]  /*5670*/  MOV R153, R117 ;  /* 0x0000007500997202 */ /* 0x000fe20000000f00 */
[----:B------:R-:W-:Y:S01]  /*5680*/  IMAD.MOV.U32 R160, RZ, RZ, R119 ;  /* 0x000000ffffa07224 */ /* 0x000fe200078e0077 */
[----:B------:R3:W5:Y:S01]  /*5690*/  LDL.LU R218, [R1+0x24] ;  /* 0x0000240001da7983 */ /* 0x0007620000300800 */
[----:B--2---:R-:W-:Y:S01]  /*56a0*/  FFMA.FTZ R0, R164, c[0x0][0x2d0], -R8 ;  /* 0x0000b400a4007a23 */ /* 0x004fe20000010808 */
[----:B------:R-:W-:Y:S02]  /*56b0*/  F2FP.BF16.PACK_AB R4, R162, R163 ;  /* 0x000000a3a204723e */ /* 0x000fe400000010ff */
[----:B------:R-:W-:Y:S01]  /*56c0*/  F2FP.BF16.PACK_AB R6, R131, R161 ;  /* 0x000000a18306723e */ /* 0x000fe200000010ff */
[----:B------:R2:W-:Y:S01]  /*56d0*/  MUFU.EX2 R134, R0 ;  /* 0x0000000000867308 */ /* 0x0005e20000000800 */
[----:B-1----:R-:W-:Y:S01]  /*56e0*/  F2FP.BF16.PACK_AB R5, R243, R248 ;  /* 0x000000f8f305723e */ /* 0x002fe200000010ff */
[----:B------:R-:W-:Y:S01]  /*56f0*/  IMAD.MOV.U32 R137, RZ, RZ, R138 ;  /* 0x000000ffff897224 */ /* 0x000fe200078e008a */
[----:B------:R1:W5:Y:S01]  /*5700*/  LDL.LU R217, [R1+0x20] ;  /* 0x0000200001d97983 */ /* 0x0003620000300800 */
[----:B--2---:R-:W-:Y:S01]  /*5710*/  FFMA.FTZ R0, R135, c[0x0][0x2d0], -R8 ;  /* 0x0000b40087007a23 */ /* 0x004fe20000010808 */
[----:B------:R-:W-:Y:S01]  /*5720*/  MOV R138, R139 ;  /* 0x0000008b008a7202 */ /* 0x000fe20000000f00 */
[----:B------:R-:W-:Y:S01]  /*5730*/  IMAD.MOV.U32 R147, RZ, RZ, R165 ;  /* 0x000000ffff937224 */ /* 0x000fe200078e00a5 */
[----:B------:R1:W5:Y:S01]  /*5740*/  LDL.LU R212, [R1+0x1c] ;  /* 0x00001c0001d47983 */ /* 0x0003620000300800 */
[----:B------:R-:W2:Y:S01]  /*5750*/  MUFU.EX2 R133, R0 ;  /* 0x0000000000857308 */ /* 0x000ea20000000800 */
[----:B------:R-:W-:Y:S01]  /*5760*/  IMAD.MOV.U32 R139, RZ, RZ, R128 ;  /* 0x000000ffff8b7224 */ /* 0x000fe200078e0080 */
[----:B------:R-:W-:Y:S01]  /*5770*/  MOV R128, R38 ;  /* 0x0000002600807202 */ /* 0x000fe20000000f00 */
[----:B------:R-:W-:Y:S01]  /*5780*/  IMAD.MOV.U32 R130, RZ, RZ, R116 ;  /* 0x000000ffff827224 */ /* 0x000fe200078e0074 */
[----:B------:R-:W1:Y:S01]  /*5790*/  LDSM.16.MT88.4 R36, [R215+0x3100] ;  /* 0x00310000d724783b */ /* 0x000e620000004200 */
[----:B------:R-:W-:Y:S01]  /*57a0*/  MOV R135, R100 ;  /* 0x0000006400877202 */ /* 0x000fe20000000f00 */
[----:B------:R-:W-:Y:S01]  /*57b0*/  UIMAD.WIDE.U32 UR26, UR25, UR4, URZ ;  /* 0x00000004191a72a5 */ /* 0x000fe2000f8e003f */
[----:B------:R-:W-:Y:S01]  /*57c0*/  PLOP3.LUT P0, PT, PT, PT, UP1, 0x40, 0x0 ;  /* 0x000000000000781c */ /* 0x000fe20003f0e818 */
[----:B------:R-:W-:-:S02]  /*57d0*/  UIADD3 UR21, UR21, -0x2, URZ ;  /* 0xfffffffe15157890 */ /* 0x000fc4000fffe03f */
[----:B------:R-:W-:-:S04]  /*57e0*/  @UP2 USHF.R.U32.HI UR25, URZ, UR5, UR27 ;  /* 0x000000053f192299 */ /* 0x000fc8000801161b */
[----:B------:R-:W-:Y:S01]  /*57f0*/  UIADD3 UR4, UR24, UR25, URZ ;  /* 0x0000001918047290 */ /* 0x000fe2000fffe03f */
[----:B--2---:R-:W-:Y:S01]  /*5800*/  F2FP.BF16.PACK_AB R7, R133, R134 ;  /* 0x000000868507723e */ /* 0x004fe200000010ff */
[----:B------:R-:W-:Y:S01]  /*5810*/  IMAD.MOV.U32 R0, RZ, RZ, R118 ;  /* 0x000000ffff007224 */ /* 0x000fe200078e0076 */
[----:B------:R-:W-:Y:S02]  /*5820*/  ULDC UR25, c[0x0][0x328] ;  /* 0x0000ca0000197ab9 */ /* 0x000fe40000000800 */
[----:B------:R-:W-:Y:S01]  /*5830*/  UIADD3 UR25, UR4, UR25, URZ ;  /* 0x0000001904197290 */ /* 0x000fe2000fffe03f */
[----:B------:R-:W-:Y:S02]  /*5840*/  FFMA.FTZ R0, R0, c[0x0][0x2d0], -R9 ;  /* 0x0000b40000007a23 */ /* 0x000fe40000010809 */
[C---:B------:R-:W-:Y:S08]  /*5850*/  HMMA.16816.F32.BF16 R28, R4.reuse, R26, R148 ;  /* 0x0000001a041c723c */ /* 0x040ff00000041894 */
[C---:B------:R-:W-:Y:S01]  /*5860*/  HMMA.16816.F32.BF16 R140, R4.reuse, R24, R140 ;  /* 0x00000018048c723c */ /* 0x040fe2000004188c */
[----:B------:R-:W-:Y:S07]  /*5870*/  LDSM.16.MT88.4 R24, [R213+0x5100] ;  /* 0x00510000d518783b */ /* 0x000fee0000004200 */
[C---:B---3--:R-:W-:Y:S07]  /*5880*/  HMMA.16816.F32.BF16 R148, R4.reuse, R20, R200 ;  /* 0x000000140494723c */ /* 0x048fee00000418c8 */
[----:B------:R-:W-:Y:S01]  /*5890*/  IMAD.MOV.U32 R202, RZ, RZ, R102 ;  /* 0x000000ffffca7224 */ /* 0x000fe200078e0066 */
[----:B------:R-:W-:Y:S01]  /*58a0*/  MOV R187, R28 ;  /* 0x0000001c00bb7202 */ /* 0x000fe20000000f00 */
[----:B------:R-:W-:Y:S01]  /*58b0*/  IMAD.MOV.U32 R186, RZ, RZ, R29 ;  /* 0x000000ffffba7224 */ /* 0x000fe200078e001d */
[----:B------:R-:W-:Y:S01]  /*58c0*/  MOV R184, R31 ;  /* 0x0000001f00b87202 */ /* 0x000fe20000000f00 */
[----:B------:R-:W-:Y:S01]  /*58d0*/  IMAD.MOV.U32 R185, RZ, RZ, R30 ;  /* 0x000000ffffb97224 */ /* 0x000fe200078e001e */
[----:B------:R-:W-:Y:S01]  /*58e0*/  MOV R203, R103 ;  /* 0x0000006700cb7202 */ /* 0x000fe20000000f00 */
[----:B------:R-:W2:Y:S01]  /*58f0*/  LDSM.16.MT88.4 R28, [R216+0x3100] ;  /* 0x00310000d81c783b */ /* 0x000ea20000004200 */
[C---:B------:R-:W-:Y:S08]  /*5900*/  HMMA.16816.F32.BF16 R164, R4.reuse, R16, R196 ;  /* 0x0000001004a4723c */ /* 0x040ff000000418c4 */
[C---:B------:R-:W-:Y:S01]  /*5910*/  HMMA.16816.F32.BF16 R108, R4.reuse, R18, R108 ;  /* 0x00000012046c723c */ /* 0x040fe2000004186c */
[----:B------:R-:W3:Y:S07]  /*5920*/  LDSM.16.MT88.4 R16, [R214+0x5100] ;  /* 0x00510000d610783b */ /* 0x000eee0000004200 */
[C---:B------:R-:W-:Y:S01]  /*5930*/  HMMA.16816.F32.BF16 R100, R4.reuse, R22, R192 ;  /* 0x000000160464723c */ /* 0x040fe200000418c0 */
[----:B------:R-:W2:Y:S07]  /*5940*/  LDSM.16.MT88.4 R20, [R215+0x5100] ;  /* 0x00510000d714783b */ /* 0x000eae0000004200 */
[C---:B------:R-:W-:Y:S08]  /*5950*/  HMMA.16816.F32.BF16 R112, R4.reuse, R12, R112 ;  /* 0x0000000c0470723c */ /* 0x040ff00000041870 */
[C---:B------:R-:W-:Y:S01]  /*5960*/  HMMA.16816.F32.BF16 R116, R4.reuse, R14, R124 ;  /* 0x0000000e0474723c */ /* 0x040fe2000004187c */
[----:B------:R-:W2:Y:S07]  /*5970*/  LDSM.16.MT88.4 R12, [R216+0x5100] ;  /* 0x00510000d80c783b */ /* 0x000eae0000004200 */
[C---:B----4-:R-:W-:Y:S08]  /*5980*/  HMMA.16816.F32.BF16 R120, R4.reuse, R32, R120 ;  /* 0x000000200478723c */ /* 0x050ff00000041878 */
[C---:B------:R-:W-:Y:S08]  /*5990*/  HMMA.16816.F32.BF16 R124, R4.reuse, R34, R208 ;  /* 0x00000022047c723c */ /* 0x040ff000000418d0 */
[C---:B-1----:R-:W-:Y:S07]  /*59a0*/  HMMA.16816.F32.BF16 R32, R4.reuse, R36, R180 ;  /* 0x000000240420723c */ /* 0x042fee00000418b4 */
[----:B------:R-:W-:Y:S01]  /*59b0*/  MOV R181, R135 ;  /* 0x0000008700b57202 */ /* 0x000fe20000000f00 */
[----:B------:R-:W-:Y:S01]  /*59c0*/  HMMA.16816.F32.BF16 R156, R4, R40, R104 ;  /* 0x00000028049c723c */ /* 0x000fe20000041868 */
[----:B------:R-:W-:Y:S01]  /*59d0*/  IMAD.MOV.U32 R135, RZ, RZ, R188 ;  /* 0x000000ffff877224 */ /* 0x000fe200078e00bc */
[----:B------:R-:W-:Y:S01]  /*59e0*/  MOV R183, R202 ;  /* 0x000000ca00b77202 */ /* 0x000fe20000000f00 */
[----:B------:R-:W-:-:S02]  /*59f0*/  IMAD.MOV.U32 R182, RZ, RZ, R203 ;  /* 0x000000ffffb67224 */ /* 0x000fc400078e00cb */
[----:B------:R-:W-:-:S03]  /*5a00*/  IMAD.MOV.U32 R180, RZ, RZ, R187 ;  /* 0x000000ffffb47224 */ /* 0x000fc600078e00bb */
[C---:B------:R-:W-:Y:S08]  /*5a10*/  HMMA.16816.F32.BF16 R104, R4.reuse, R42, R244 ;  /* 0x0000002a0468723c */ /* 0x040ff000000418f4 */
[----:B--2---:R-:W-:Y:S01]  /*5a20*/  HMMA.16816.F32.BF16 R136, R4, R28, R136 ;  /* 0x0000001c0488723c */ /* 0x004fe20000041888 */
[----:B------:R-:W-:Y:S01]  /*5a30*/  IMAD.MOV.U32 R41, RZ, RZ, R32 ;  /* 0x000000ffff297224 */ /* 0x000fe200078e0020 */
[----:B------:R-:W-:Y:S01]  /*5a40*/  MOV R43, R34 ;  /* 0x00000022002b7202 */ /* 0x000fe20000000f00 */
[----:B------:R-:W-:-:S02]  /*5a50*/  IMAD.MOV.U32 R40, RZ, RZ, R33 ;  /* 0x000000ffff287224 */ /* 0x000fc400078e0021 */
[----:B------:R-:W-:-:S03]  /*5a60*/  IMAD.MOV.U32 R42, RZ, RZ, R35 ;  /* 0x000000ffff2a7224 */ /* 0x000fc600078e0023 */
[C---:B------:R-:W-:Y:S01]  /*5a70*/  HMMA.16816.F32.BF16 R204, R4.reuse, R30, R204 ;  /* 0x0000001e04cc723c */ /* 0x040fe200000418cc */
[----:B------:R-:W1:Y:S07]  /*5a80*/  LDSM.16.MT88.4 R28, [R213+0x7100] ;  /* 0x00710000d51c783b */ /* 0x000e6e0000004200 */
[C---:B------:R-:W-:Y:S07]  /*5a90*/  HMMA.16816.F32.BF16 R244, R4.reuse, R24, R172 ;  /* 0x0000001804f4723c */ /* 0x040fee00000418ac */
[----:B------:R-:W-:Y:S01]  /*5aa0*/  MOV R174, R190 ;  /* 0x000000be00ae7202 */ /* 0x000fe20000000f00 */
[----:B------:R-:W-:Y:S01]  /*5ab0*/  HMMA.16816.F32.BF16 R32, R4, R38, R176 ;  /* 0x000000260420723c */ /* 0x000fe200000418b0 */
[----:B------:R-:W-:-:S06]  /*5ac0*/  IMAD.MOV.U32 R175, RZ, RZ, R189 ;  /* 0x000000ffffaf7224 */ /* 0x000fcc00078e00bd */
[----:B------:R-:W-:Y:S01]  /*5ad0*/  MOV R176, R152 ;  /* 0x0000009800b07202 */ /* 0x000fe20000000f00 */
[C---:B---3--:R-:W-:Y:S01]  /*5ae0*/  HMMA.16816.F32.BF16 R196, R4.reuse, R18, R92 ;  /* 0x0000001204c4723c */ /* 0x048fe2000004185c */
[----:B------:R-:W-:Y:S01]  /*5af0*/  IMAD.MOV.U32 R152, RZ, RZ, R154 ;  /* 0x000000ffff987224 */ /* 0x000fe200078e009a */
[----:B------:R-:W-:Y:S01]  /*5b00*/  MOV R154, R155 ;  /* 0x0000009b009a7202 */ /* 0x000fe20000000f00 */
[----:B------:R-:W-:Y:S01]  /*5b10*/  IMAD.MOV.U32 R155, RZ, RZ, R191 ;  /* 0x000000ffff9b7224 */ /* 0x000fe200078e00bf */
[----:B------:R-:W-:Y:S01]  /*5b20*/  MOV R177, R181 ;  /* 0x000000b500b17202 */ /* 0x000fe20000000f00 */
[----:B------:R-:W-:Y:S01]  /*5b30*/  IMAD.MOV.U32 R178, RZ, RZ, R182 ;  /* 0x000000ffffb27224 */ /* 0x000fe200078e00b6 */
[----:B------:R-:W-:Y:S01]  /*5b40*/  MOV R181, R186 ;  /* 0x000000ba00b57202 */ /* 0x000fe20000000f00 */
[----:B------:R-:W-:Y:S01]  /*5b50*/  IMAD.MOV.U32 R182, RZ, RZ, R185 ;  /* 0x000000ffffb67224 */ /* 0x000fe200078e00b9 */
[----:B------:R-:W-:Y:S01]  /*5b60*/  HMMA.16816.F32.BF16 R92, R4, R20, R52 ;  /* 0x00000014045c723c */ /* 0x000fe20000041834 */
[----:B------:R2:W3:Y:S01]  /*5b70*/  MUFU.EX2 R53, R0 ;  /* 0x0000000000357308 */ /* 0x0004e20000000800 */
[----:B------:R-:W-:Y:S01]  /*5b80*/  MOV R179, R183 ;  /* 0x000000b700b37202 */ /* 0x000fe20000000f00 */
[----:B------:R-:W-:Y:S01]  /*5b90*/  IMAD.MOV.U32 R172, RZ, RZ, R181 ;  /* 0x000000ffffac7224 */ /* 0x000fe200078e00b5 */
[----:B------:R-:W-:-:S02]  /*5ba0*/  MOV R181, R163 ;  /* 0x000000a300b57202 */ /* 0x000fc40000000f00 */
[----:B------:R-:W-:Y:S02]  /*5bb0*/  MOV R163, R11 ;  /* 0x0000000b00a37202 */ /* 0x000fe40000000f00 */
[C---:B------:R-:W-:Y:S01]  /*5bc0*/  HMMA.16816.F32.BF16 R192, R4.reuse, R12, R88 ;  /* 0x0000000c04c0723c */ /* 0x040fe20000041858 */
[----:B------:R-:W-:Y:S01]  /*5bd0*/  MOV R183, R184 ;  /* 0x000000b800b77202 */ /* 0x000fe20000000f00 */
[----:B------:R-:W-:Y:S01]  /*5be0*/  IMAD.MOV.U32 R39, RZ, RZ, R32 ;  /* 0x000000ffff277224 */ /* 0x000fe200078e0020 */
[----:B------:R-:W-:Y:S01]  /*5bf0*/  MOV R38, R33 ;  /* 0x0000002100267202 */ /* 0x000fe20000000f00 */
[----:B------:R-:W-:Y:S01]  /*5c00*/  IMAD.MOV.U32 R37, RZ, RZ, R34 ;  /* 0x000000ffff257224 */ /* 0x000fe200078e0022 */
[----:B------:R-:W-:Y:S02]  /*5c10*/  MOV R36, R35 ;  /* 0x0000002300247202 */ /* 0x000fe40000000f00 */
[----:B------:R-:W-:Y:S01]  /*5c20*/  LDSM.16.MT88.4 R32, [R214+0x7100] ;  /* 0x00710000d620783b */ /* 0x000fe20000004200 */
[C---:B------:R-:W-:Y:S01]  /*5c30*/  HMMA.16816.F32.BF16 R188, R4.reuse, R14, R72 ;  /* 0x0000000e04bc723c */ /* 0x040fe20000041848 */
[----:B--2---:R-:W-:Y:S01]  /*5c40*/  FFMA.FTZ R0, R174, c[0x0][0x2d0], -R9 ;  /* 0x0000b400ae007a23 */ /* 0x004fe20000010809 */
[----:B------:R-:W-:Y:S01]  /*5c50*/  MOV R173, R182 ;  /* 0x000000b600ad7202 */ /* 0x000fe20000000f00 */
[----:B------:R-:W2:Y:S01]  /*5c60*/  LDSM.16.MT88.4 R12, [R215+0x7100] ;  /* 0x00710000d70c783b */ /* 0x000ea20000004200 */
[----:B------:R-:W-:Y:S01]  /*5c70*/  IMAD.MOV.U32 R174, RZ, RZ, R183 ;  /* 0x000000ffffae7224 */ /* 0x000fe200078e00b7 */
[----:B------:R4:W-:Y:S01]  /*5c80*/  MUFU.EX2 R52, R0 ;  /* 0x0000000000347308 */ /* 0x0009e20000000800 */
[----:B------:R-:W-:Y:S01]  /*5c90*/  IMAD.MOV.U32 R182, RZ, RZ, R152 ;  /* 0x000000ffffb67224 */ /* 0x000fe200078e0098 */
[----:B------:R-:W-:Y:S01]  /*5ca0*/  MOV R152, R146 ;  /* 0x0000009200987202 */ /* 0x000fe20000000f00 */
[C---:B------:R-:W-:Y:S01]  /*5cb0*/  HMMA.16816.F32.BF16 R200, R4.reuse, R26, R168 ;  /* 0x0000001a04c8723c */ /* 0x040fe200000418a8 */
[----:B------:R-:W-:Y:S01]  /*5cc0*/  IMAD.MOV.U32 R55, RZ, RZ, R173 ;  /* 0x000000ffff377224 */ /* 0x000fe200078e00ad */
[----:B------:R-:W-:Y:S01]  /*5cd0*/  MOV R72, R174 ;  /* 0x000000ae00487202 */ /* 0x000fe20000000f00 */
[----:B------:R-:W-:Y:S01]  /*5ce0*/  IMAD.MOV.U32 R75, RZ, RZ, R181 ;  /* 0x000000ffff4b7224 */ /* 0x000fe200078e00b5 */
[----:B------:R-:W-:Y:S01]  /*5cf0*/  MOV R183, R144 ;  /* 0x0000009000b77202 */ /* 0x000fe20000000f00 */
[----:B------:R-:W-:Y:S01]  /*5d00*/  IMAD.MOV.U32 R91, RZ, RZ, R161 ;  /* 0x000000ffff5b7224 */ /* 0x000fe200078e00a1 */
[----:B------:R-:W-:Y:S01]  /*5d10*/  MOV R88, R182 ;  /* 0x000000b600587202 */ /* 0x000fe20000000f00 */
[----:B------:R-:W-:Y:S01]  /*5d20*/  IMAD.MOV.U32 R168, RZ, RZ, R135 ;  /* 0x000000ffffa87224 */ /* 0x000fe200078e0087 */
[C---:B------:R-:W-:Y:S01]  /*5d30*/  HMMA.16816.F32.BF16 R208, R4.reuse, R16, R96 ;  /* 0x0000001004d0723c */ /* 0x040fe20000041860 */
[----:B------:R-:W2:Y:S01]  /*5d40*/  LDSM.16.MT88.4 R16, [R216+0x7100] ;  /* 0x00710000d810783b */ /* 0x000ea20000004200 */
[----:B------:R-:W-:Y:S01]  /*5d50*/  MOV R169, R178 ;  /* 0x000000b200a97202 */ /* 0x000fe20000000f00 */
[----:B------:R-:W-:Y:S01]  /*5d60*/  IMAD.MOV.U32 R170, RZ, RZ, R179 ;  /* 0x000000ffffaa7224 */ /* 0x000fe200078e00b3 */
[----:B------:R-:W-:Y:S01]  /*5d70*/  MOV R171, R180 ;  /* 0x000000b400ab7202 */ /* 0x000fe20000000f00 */
[----:B----4-:R-:W-:Y:S01]  /*5d80*/  FFMA.FTZ R0, R175, c[0x0][0x2d0], -R9 ;  /* 0x0000b400af007a23 */ /* 0x010fe20000010809 */
[----:B------:R-:W-:Y:S01]  /*5d90*/  MOV R175, R160 ;  /* 0x000000a000af7202 */ /* 0x000fe20000000f00 */
[----:B------:R-:W-:Y:S01]  /*5da0*/  IMAD.MOV.U32 R99, RZ, RZ, R169 ;  /* 0x000000ffff637224 */ /* 0x000fe200078e00a9 */
[----:B------:R-:W-:Y:S01]  /*5db0*/  HMMA.16816.F32.BF16 R184, R4, R22, R80 ;  /* 0x0000001604b8723c */ /* 0x000fe20000041850 */
[----:B------:R4:W2:Y:S01]  /*5dc0*/  MUFU.EX2 R54, R0 ;  /* 0x0000000000367308 */ /* 0x0008a20000000800 */
[----:B------:R-:W-:Y:S01]  /*5dd0*/  MOV R98, R170 ;  /* 0x000000aa00627202 */ /* 0x000fe20000000f00 */
[----:B------:R-:W-:Y:S01]  /*5de0*/  IMAD.MOV.U32 R73, RZ, RZ, R175 ;  /* 0x000000ffff497224 */ /* 0x000fe200078e00af */
[----:B------:R-:W-:Y:S01]  /*5df0*/  MOV R170, R41 ;  /* 0x0000002900aa7202 */ /* 0x000fe20000000f00 */
[----:B------:R-:W-:-:S02]  /*5e00*/  IMAD.MOV.U32 R169, RZ, RZ, R153 ;  /* 0x000000ffffa97224 */ /* 0x000fc400078e0099 */
[----:B---3--:R-:W-:Y:S01]  /*5e10*/  MOV R83, R53 ;  /* 0x0000003500537202 */ /* 0x008fe20000000f00 */
[----:B------:R-:W-:Y:S01]  /*5e20*/  IMAD.MOV.U32 R53, RZ, RZ, R171 ;  /* 0x000000ffff357224 */ /* 0x000fe200078e00ab */
[C---:B-1----:R-:W-:Y:S01]  /*5e30*/  HMMA.16816.F32.BF16 R24, R4.reuse, R28, R68 ;  /* 0x0000001c0418723c */ /* 0x042fe20000041844 */
[----:B------:R-:W-:Y:S02]  /*5e40*/  IMAD.MOV.U32 R171, RZ, RZ, R40 ;  /* 0x000000ffffab7224 */ /* 0x000fe400078e0028 */
[----:B------:R-:W-:Y:S02]  /*5e50*/  IMAD.MOV.U32 R180, RZ, RZ, R162 ;  /* 0x000000ffffb47224 */ /* 0x000fe400078e00a2 */
[----:B------:R-:W-:Y:S02]  /*5e60*/  IMAD.MOV.U32 R160, RZ, RZ, R145 ;  /* 0x000000ffffa07224 */ /* 0x000fe400078e0091 */
[----:B------:R-:W-:Y:S01]  /*5e70*/  MOV R71, R73 ;  /* 0x0000004900477202 */ /* 0x000fe20000000f00 */
[----:B----4-:R-:W-:Y:S01]  /*5e80*/  FFMA.FTZ R0, R176, c[0x0][0x2d0], -R9 ;  /* 0x0000b400b0007a23 */ /* 0x010fe20000010809 */
[C---:B------:R-:W-:Y:S01]  /*5e90*/  HMMA.16816.F32.BF16 R28, R4.reuse, R30, R76 ;  /* 0x0000001e041c723c */ /* 0x040fe2000004184c */
[----:B------:R-:W-:Y:S01]  /*5ea0*/  MOV R73, R171 ;  /* 0x000000ab00497202 */ /* 0x000fe20000000f00 */
[----:B------:R-:W-:Y:S01]  /*5eb0*/  IMAD.MOV.U32 R162, RZ, RZ, R147 ;  /* 0x000000ffffa27224 */ /* 0x000fe200078e0093 */
[----:B------:R1:W3:Y:S01]  /*5ec0*/  MUFU.EX2 R135, R0 ;  /* 0x0000000000877308 */ /* 0x0002e20000000800 */
[----:B------:R-:W4:Y:S01]  /*5ed0*/  LDSM.16.MT88.4 R144, [R213+0x1900] ;  /* 0x00190000d590783b */ /* 0x000f220000004200 */
[----:B------:R-:W-:Y:S01]  /*5ee0*/  MOV R74, R180 ;  /* 0x000000b4004a7202 */ /* 0x000fe20000000f00 */
[----:B------:R-:W-:Y:S01]  /*5ef0*/  IMAD.MOV.U32 R89, RZ, RZ, R183 ;  /* 0x000000ffff597224 */ /* 0x000fe200078e00b7 */
[----:B------:R-:W-:Y:S01]  /*5f00*/  MOV R78, R55 ;  /* 0x00000037004e7202 */ /* 0x000fe20000000f00 */
[----:B------:R-:W-:Y:S01]  /*5f10*/  IMAD.MOV.U32 R79, RZ, RZ, R72 ;  /* 0x000000ffff4f7224 */ /* 0x000fe200078e0048 */
[----:B------:R-:W-:Y:S01]  /*5f20*/  MOV R55, R169 ;  /* 0x000000a900377202 */ /* 0x000fe20000000f00 */
[----:B------:R-:W-:Y:S01]  /*5f30*/  IMAD.MOV.U32 R72, RZ, RZ, R170 ;  /* 0x000000ffff487224 */ /* 0x000fe200078e00aa */
[C---:B--2---:R-:W-:Y:S01]  /*5f40*/  HMMA.16816.F32.BF16 R180, R4.reuse, R12, R56 ;  /* 0x0000000c04b4723c */ /* 0x044fe20000041838 */
[----:B------:R-:W-:Y:S01]  /*5f50*/  LDSM.16.MT88.4 R56, [R216+0x3900] ;  /* 0x00390000d838783b */ /* 0x000fe20000004200 */
[----:B------:R-:W-:Y:S01]  /*5f60*/  IMAD.MOV.U32 R70, RZ, RZ, R74 ;  /* 0x000000ffff467224 */ /* 0x000fe200078e004a */
[----:B------:R-:W-:Y:S01]  /*5f70*/  MOV R69, R75 ;  /* 0x0000004b00457202 */ /* 0x000fe20000000f00 */
[----:B------:R-:W-:Y:S01]  /*5f80*/  IMAD.MOV.U32 R80, RZ, RZ, R88 ;  /* 0x000000ffff507224 */ /* 0x000fe200078e0058 */
[----:B------:R-:W-:Y:S01]  /*5f90*/  MOV R81, R89 ;  /* 0x0000005900517202 */ /* 0x000fe20000000f00 */
[----:B------:R-:W-:Y:S01]  /*5fa0*/  IMAD.MOV.U32 R74, RZ, RZ, R43 ;  /* 0x000000ffff4a7224 */ /* 0x000fe200078e002b */
[----:B------:R-:W-:Y:S01]  /*5fb0*/  MOV R75, R42 ;  /* 0x0000002a004b7202 */ /* 0x000fe20000000f00 */
[----:B-1----:R-:W-:Y:S01]  /*5fc0*/  FFMA.FTZ R0, R177, c[0x0][0x2d0], -R8 ;  /* 0x0000b400b1007a23 */ /* 0x002fe20000010808 */
[C---:B------:R-:W-:Y:S01]  /*5fd0*/  HMMA.16816.F32.BF16 R20, R4.reuse, R32, R64 ;  /* 0x000000200414723c */ /* 0x040fe20000041840 */
[----:B------:R-:W-:Y:S01]  /*5fe0*/  MOV R90, R160 ;  /* 0x000000a0005a7202 */ /* 0x000fe20000000f00 */
[----:B------:R-:W-:Y:S01]  /*5ff0*/  IMAD.MOV.U32 R97, RZ, RZ, R163 ;  /* 0x000000ffff617224 */ /* 0x000fe200078e00a3 */
[----:B------:R1:W-:Y:S01]  /*6000*/  MUFU.EX2 R11, R0 ;  /* 0x00000000000b7308 */ /* 0x0003e20000000800 */
[----:B------:R-:W-:Y:S01]  /*6010*/  MOV R96, R162 ;  /* 0x000000a200607202 */ /* 0x000fe20000000f00 */
[----:B------:R-:W-:Y:S01]  /*6020*/  IMAD.MOV.U32 R68, RZ, RZ, R80 ;  /* 0x000000ffff447224 */ /* 0x000fe200078e0050 */
[----:B------:R-:W-:Y:S01]  /*6030*/  MOV R76, R53 ;  /* 0x00000035004c7202 */ /* 0x000fe20000000f00 */
[----:B------:R-:W-:Y:S01]  /*6040*/  IMAD.MOV.U32 R82, RZ, RZ, R90 ;  /* 0x000000ffff527224 */ /* 0x000fe200078e005a */
[C---:B------:R-:W-:Y:S01]  /*6050*/  HMMA.16816.F32.BF16 R32, R4.reuse, R34, R48 ;  /* 0x000000220420723c */ /* 0x040fe20000041830 */
[----:B------:R-:W-:Y:S01]  /*6060*/  LDSM.16.MT88.4 R48, [R214+0x3900] ;  /* 0x00390000d630783b */ /* 0x000fe20000004200 */
[----:B------:R-:W-:Y:S01]  /*6070*/  MOV R53, R97 ;  /* 0x0000006100357202 */ /* 0x000fe20000000f00 */
[----:B------:R-:W-:Y:S01]  /*6080*/  IMAD.MOV.U32 R90, RZ, RZ, R128 ;  /* 0x000000ffff5a7224 */ /* 0x000fe200078e0080 */
[----:B------:R-:W-:Y:S01]  /*6090*/  MOV R97, R131 ;  /* 0x0000008300617202 */ /* 0x000fe20000000f00 */
[----:B------:R-:W-:Y:S03]  /*60a0*/  LDSM.16.MT88.4 R160, [R216+0x1900] ;  /* 0x00190000d8a0783b */ /* 0x000fe60000004200 */
[----:B------:R-:W-:Y:S01]  /*60b0*/  HMMA.16816.F32.BF16 R176, R4, R16, R60 ;  /* 0x0000001004b0723c */ /* 0x000fe2000004183c */
[----:B------:R-:W-:Y:S01]  /*60c0*/  LDSM.16.MT88.4 R64, [R215+0x3900] ;  /* 0x00390000d740783b */ /* 0x000fe20000004200 */
[----:B-1----:R-:W-:-:S02]  /*60d0*/  FFMA.FTZ R0, R154, c[0x0][0x2d0], -R8 ;  /* 0x0000b4009a007a23 */ /* 0x002fc40000010808 */
[----:B------:R-:W-:Y:S01]  /*60e0*/  IMAD.MOV.U32 R154, RZ, RZ, R155 ;  /* 0x000000ffff9a7224 */ /* 0x000fe200078e009b */
[----:B------:R-:W-:Y:S02]  /*60f0*/  MOV R155, R10 ;  /* 0x0000000a009b7202 */ /* 0x000fe40000000f00 */
[----:B------:R-:W-:Y:S01]  /*6100*/  IMAD.MOV.U32 R60, RZ, RZ, R72 ;  /* 0x000000ffff3c7224 */ /* 0x000fe200078e0048 */
[----:B------:R1:W2:Y:S01]  /*6110*/  MUFU.EX2 R10, R0 ;  /* 0x00000000000a7308 */ /* 0x0002a20000000800 */
[----:B------:R-:W-:Y:S01]  /*6120*/  MOV R61, R73 ;  /* 0x00000049003d7202 */ /* 0x000fe20000000f00 */
[----:B------:R-:W-:Y:S01]  /*6130*/  IMAD.MOV.U32 R62, RZ, RZ, R74 ;  /* 0x000000ffff3e7224 */ /* 0x000fe200078e004a */
[----:B------:R-:W-:Y:S01]  /*6140*/  MOV R40, R154 ;  /* 0x0000009a00287202 */ /* 0x000fe20000000f00 */
[----:B------:R-:W-:Y:S01]  /*6150*/  IMAD.MOV.U32 R41, RZ, RZ, R155 ;  /* 0x000000ffff297224 */ /* 0x000fe200078e009b */
[----:B------:R-:W-:Y:S02]  /*6160*/  MOV R63, R75 ;  /* 0x0000004b003f7202 */ /* 0x000fe40000000f00 */
[----:B------:R-:W-:Y:S01]  /*6170*/  LDSM.16.MT88.4 R72, [R213+0x5900] ;  /* 0x00590000d548783b */ /* 0x000fe20000004200 */
[----:B------:R-:W-:Y:S01]  /*6180*/  IMAD.MOV.U32 R88, RZ, RZ, R40 ;  /* 0x000000ffff587224 */ /* 0x000fe200078e0028 */
[----:B------:R-:W-:-:S02]  /*6190*/  MOV R89, R41 ;  /* 0x0000002900597202 */ /* 0x000fc40000000f00 */
[----:B------:R-:W-:Y:S01]  /*61a0*/  LDSM.16.MT88.4 R40, [R213+0x3900] ;  /* 0x00390000d528783b */ /* 0x000fe20000004200 */
[--C-:B-1----:R-:W-:Y:S01]  /*61b0*/  FFMA.FTZ R0, R168, c[0x0][0x2d0], -R8.reuse ;  /* 0x0000b400a8007a23 */ /* 0x102fe20000010808 */
[----:B------:R-:W-:Y:S02]  /*61c0*/  MOV R168, R152 ;  /* 0x0000009800a87202 */ /* 0x000fe40000000f00 */
[----:B------:R-:W-:Y:S01]  /*61d0*/  LDSM.16.MT88.4 R152, [R214+0x1900] ;  /* 0x00190000d698783b */ /* 0x000fe20000004200 */
[----:B------:R1:W-:Y:S02]  /*61e0*/  MUFU.EX2 R9, R0 ;  /* 0x0000000000097308 */ /* 0x0003e40000000800 */
[----:B-1----:R-:W-:Y:S02]  /*61f0*/  FFMA.FTZ R0, R249, c[0x0][0x2d0], -R8 ;  /* 0x0000b400f9007a23 */ /* 0x002fe40000010808 */
[----:B------:R-:W-:Y:S01]  /*6200*/  IMAD.MOV.U32 R249, RZ, RZ, R54 ;  /* 0x000000fffff97224 */ /* 0x000fe200078e0036 */
[----:B------:R-:W-:-:S03]  /*6210*/  MOV R54, R172 ;  /* 0x000000ac00367202 */ /* 0x000fc60000000f00 */
[----:B------:R1:W1:Y:S01]  /*6220*/  MUFU.EX2 R8, R0 ;  /* 0x0000000000087308 */ /* 0x0002620000000800 */
[C---:B------:R-:W-:Y:S01]  /*6230*/  HMMA.16816.F32.BF16 R172, R4.reuse, R18, R84 ;  /* 0x0000001204ac723c */ /* 0x040fe20000041854 */
[----:B------:R-:W-:Y:S02]  /*6240*/  IMAD.MOV.U32 R77, RZ, RZ, R54 ;  /* 0x000000ffff4d7224 */ /* 0x000fe400078e0036 */
[----:B------:R-:W-:Y:S02]  /*6250*/  IMAD.MOV.U32 R54, RZ, RZ, R168 ;  /* 0x000000ffff367224 */ /* 0x000fe400078e00a8 */
[----:B------:R-:W4:Y:S03]  /*6260*/  LDSM.16.MT88.4 R168, [R215+0x1900] ;  /* 0x00190000d7a8783b */ /* 0x000f260000004200 */
[----:B------:R-:W-:Y:S01]  /*6270*/  HMMA.16816.F32.BF16 R16, R4, R14, R44 ;  /* 0x0000000e0410723c */ /* 0x000fe2000004182c */
[----:B------:R-:W-:Y:S01]  /*6280*/  MOV R87, R53 ;  /* 0x0000003500577202 */ /* 0x000fe20000000f00 */
[----:B------:R-:W-:Y:S01]  /*6290*/  IMAD.MOV.U32 R85, RZ, RZ, R98 ;  /* 0x000000ffff557224 */ /* 0x000fe200078e0062 */
[----:B------:R-:W-:-:S02]  /*62a0*/  MOV R86, R99 ;  /* 0x0000006300567202 */ /* 0x000fc40000000f00 */
[----:B------:R-:W-:Y:S02]  /*62b0*/  MOV R84, R97 ;  /* 0x0000006100547202 */ /* 0x000fe40000000f00 */
[----:B------:R-:W-:Y:S01]  /*62c0*/  IMAD.MOV.U32 R7, RZ, RZ, R52 ;  /* 0x000000ffff077224 */ /* 0x000fe200078e0034 */
[----:B------:R-:W-:Y:S01]  /*62d0*/  MOV R6, R83 ;  /* 0x0000005300067202 */ /* 0x000fe20000000f00 */
[----:B------:R-:W-:Y:S01]  /*62e0*/  IMAD.MOV.U32 R52, RZ, RZ, R96 ;  /* 0x000000ffff347224 */ /* 0x000fe200078e0060 */
[----:B------:R-:W-:Y:S01]  /*62f0*/  MOV R83, R91 ;  /* 0x0000005b00537202 */ /* 0x000fe20000000f00 */
[----:B------:R-:W-:Y:S01]  /*6300*/  IMAD.MOV.U32 R96, RZ, RZ, R130 ;  /* 0x000000ffff607224 */ /* 0x000fe200078e0082 */
[----:B------:R-:W-:Y:S01]  /*6310*/  MOV R91, R129 ;  /* 0x00000081005b7202 */ /* 0x000fe20000000f00 */
[----:B------:R-:W-:Y:S01]  /*6320*/  IMAD.MOV.U32 R4, RZ, RZ, R54 ;  /* 0x000000ffff047224 */ /* 0x000fe200078e0036 */
[----:B------:R-:W-:Y:S01]  /*6330*/  F2FP.BF16.PACK_AB R128, R7, R6 ;  /* 0x000000060780723e */ /* 0x000fe200000010ff */
[----:B------:R-:W-:Y:S01]  /*6340*/  IMAD.MOV.U32 R15, RZ, RZ, R90 ;  /* 0x000000ffff0f7224 */ /* 0x000fe200078e005a */
[----:B---3--:R-:W-:Y:S01]  /*6350*/  F2FP.BF16.PACK_AB R130, R135, R249 ;  /* 0x000000f98782723e */ /* 0x008fe200000010ff */
[----:B-1----:R-:W-:Y:S01]  /*6360*/  IMAD.MOV.U32 R0, RZ, RZ, R88 ;  /* 0x000000ffff007224 */ /* 0x002fe200078e0058 */
[----:B--2---:R-:W-:Y:S01]  /*6370*/  F2FP.BF16.PACK_AB R129, R10, R11 ;  /* 0x0000000b0a81723e */ /* 0x004fe200000010ff */
[----:B------:R-:W-:Y:S01]  /*6380*/  IMAD.MOV.U32 R13, RZ, RZ, R96 ;  /* 0x000000ffff0d7224 */ /* 0x000fe200078e0060 */
[----:B------:R-:W-:Y:S01]  /*6390*/  F2FP.BF16.PACK_AB R131, R8, R9 ;  /* 0x000000090883723e */ /* 0x000fe200000010ff */
[----:B------:R-:W-:Y:S01]  /*63a0*/  LDSM.16.MT88.4 R96, [R215+0x5900] ;  /* 0x00590000d760783b */ /* 0x000fe20000004200 */
[----:B------:R-:W-:-:S02]  /*63b0*/  MOV R5, R55 ;  /* 0x0000003700057202 */ /* 0x000fc40000000f00 */
[----:B------:R-:W-:Y:S02]  /*63c0*/  MOV R14, R89 ;  /* 0x00000059000e7202 */ /* 0x000fe40000000f00 */
[----:B------:R-:W-:Y:S01]  /*63d0*/  MOV R12, R91 ;  /* 0x0000005b000c7202 */ /* 0x000fe20000000f00 */
[C---:B----4-:R-:W-:Y:S01]  /*63e0*/  HMMA.16816.F32.BF16 R140, R128.reuse, R144, R140 ;  /* 0x00000090808c723c */ /* 0x050fe2000004188c */
[----:B------:R-:W-:Y:S07]  /*63f0*/  LDSM.16.MT88.4 R88, [R216+0x5900] ;  /* 0x00590000d858783b */ /* 0x000fee0000004200 */
[C---:B------:R-:W-:Y:S07]  /*6400*/  HMMA.16816.F32.BF16 R144, R128.reuse, R146, R76 ;  /* 0x000000928090723c */ /* 0x040fee000004184c */
[----:B------:R-:W-:Y:S01]  /*6410*/  IMAD.MOV.U32 R76, RZ, RZ, R52 ;  /* 0x000000ffff4c7224 */ /* 0x000fe200078e0034 */
[----:B------:R-:W-:Y:S01]  /*6420*/  HMMA.16816.F32.BF16 R164, R128, R168, R164 ;  /* 0x000000a880a4723c */ /* 0x000fe200000418a4 */
[----:B------:R-:W-:Y:S01]  /*6430*/  IMAD.MOV.U32 R78, RZ, RZ, R82 ;  /* 0x000000ffff4e7224 */ /* 0x000fe200078e0052 */
[----:B------:R-:W-:-:S02]  /*6440*/  MOV R79, R81 ;  /* 0x00000051004f7202 */ /* 0x000fc40000000f00 */
[----:B------:R-:W-:Y:S02]  /*6450*/  MOV R77, R83 ;  /* 0x00000053004d7202 */ /* 0x000fe40000000f00 */
[----:B------:R-:W1:Y:S02]  /*6460*/  LDSM.16.MT88.4 R80, [R214+0x5900] ;  /* 0x00590000d650783b */ /* 0x000e640000004200 */
[C---:B------:R-:W-:Y:S07]  /*6470*/  HMMA.16816.F32.BF16 R168, R128.reuse, R170, R108 ;  /* 0x000000aa80a8723c */ /* 0x040fee000004186c */
[----:B------:R-:W-:Y:S01]  /*6480*/  IMAD.MOV.U32 R110, RZ, RZ, R4 ;  /* 0x000000ffff6e7224 */ /* 0x000fe200078e0004 */
[----:B------:R-:W-:Y:S01]  /*6490*/  HMMA.16816.F32.BF16 R52, R128, R56, R136 ;  /* 0x000000388034723c */ /* 0x000fe20000041888 */
[----:B------:R-:W-:Y:S01]  /*64a0*/  MOV R111, R5 ;  /* 0x00000005006f7202 */ /* 0x000fe20000000f00 */
[----:B------:R-:W-:Y:S01]  /*64b0*/  IMAD.MOV.U32 R5, RZ, RZ, R84 ;  /* 0x000000ffff057224 */ /* 0x000fe200078e0054 */
[----:B------:R-:W-:Y:S01]  /*64c0*/  MOV R4, R13 ;  /* 0x0000000d00047202 */ /* 0x000fe20000000f00 */
[----:B------:R-:W-:-:S03]  /*64d0*/  FADD.FTZ R2, R2, R110 ;  /* 0x0000006e02027221 */ /* 0x000fc60000010000 */
[----:B------:R-:W-:Y:S01]  /*64e0*/  IMAD.MOV.U32 R136, RZ, RZ, R12 ;  /* 0x000000ffff887224 */ /* 0x000fe200078e000c */
[C---:B------:R-:W-:Y:S01]  /*64f0*/  HMMA.16816.F32.BF16 R56, R128.reuse, R58, R204 ;  /* 0x0000003a8038723c */ /* 0x040fe200000418cc */
[----:B------:R-:W-:Y:S01]  /*6500*/  FADD.FTZ R2, R111, R2 ;  /* 0x000000026f027221 */ /* 0x000fe20000010000 */
[----:B------:R-:W-:Y:S01]  /*6510*/  MOV R138, R79 ;  /* 0x0000004f008a7202 */ /* 0x000fe20000000f00 */
[----:B------:R-:W-:Y:S02]  /*6520*/  IMAD.MOV.U32 R137, RZ, RZ, R78 ;  /* 0x000000ffff897224 */ /* 0x000fe400078e004e */
[----:B------:R-:W-:Y:S02]  /*6530*/  IMAD.MOV.U32 R139, RZ, RZ, R68 ;  /* 0x000000ffff8b7224 */ /* 0x000fe400078e0044 */
[----:B------:R-:W-:Y:S01]  /*6540*/  IMAD.MOV.U32 R206, RZ, RZ, R14 ;  /* 0x000000ffffce7224 */ /* 0x000fe200078e000e */
[----:B------:R-:W-:Y:S01]  /*6550*/  HMMA.16816.F32.BF16 R148, R128, R152, R148 ;  /* 0x000000988094723c */ /* 0x000fe20000041894 */
[----:B------:R-:W-:-:S02]  /*6560*/  MOV R207, R15 ;  /* 0x0000000f00cf7202 */ /* 0x000fc40000000f00 */
[----:B------:R-:W-:Y:S01]  /*6570*/  FADD.FTZ R0, R0, R206 ;  /* 0x000000ce00007221 */ /* 0x000fe20000010000 */
[----:B------:R-:W-:Y:S02]  /*6580*/  LDSM.16.MT88.4 R12, [R215+0x7900] ;  /* 0x00790000d70c783b */ /* 0x000fe40000004200 */
[----:B------:R-:W-:Y:S02]  /*6590*/  FADD.FTZ R2, R207, R2 ;  /* 0x00000002cf027221 */ /* 0x000fe40000010000 */
[----:B------:R-:W-:Y:S01]  /*65a0*/  HMMA.16816.F32.BF16 R152, R128, R154, R100 ;  /* 0x0000009a8098723c */ /* 0x000fe20000041864 */
[----:B------:R-:W-:Y:S02]  /*65b0*/  FADD.FTZ R0, R136, R0 ;  /* 0x0000000088007221 */ /* 0x000fe40000010000 */
[----:B------:R-:W-:-:S04]  /*65c0*/  FADD.FTZ R4, R4, R2 ;  /* 0x0000000204047221 */ /* 0x000fc80000010000 */
[----:B------:R-:W-:Y:S01]  /*65d0*/  IMAD.MOV.U32 R100, RZ, RZ, R39 ;  /* 0x000000ffff647224 */ /* 0x000fe200078e0027 */
[----:B------:R-:W-:Y:S01]  /*65e0*/  MOV R101, R38 ;  /* 0x0000002600657202 */ /* 0x000fe20000000f00 */
[----:B------:R-:W-:Y:S01]  /*65f0*/  IMAD.MOV.U32 R102, RZ, RZ, R37 ;  /* 0x000000ffff667224 */ /* 0x000fe200078e0025 */
[----:B------:R-:W-:Y:S01]  /*6600*/  MOV R103, R36 ;  /* 0x0000002400677202 */ /* 0x000fe20000000f00 */
[C---:B------:R-:W-:Y:S01]  /*6610*/  HMMA.16816.F32.BF16 R44, R128.reuse, R48, R120 ;  /* 0x00000030802c723c */ /* 0x040fe20000041878 */
[----:B------:R-:W-:Y:S07]  /*6620*/  LDSM.16.MT88.4 R120, [R216+0x7900] ;  /* 0x00790000d878783b */ /* 0x000fee0000004200 */
[C---:B------:R-:W-:Y:S01]  /*6630*/  HMMA.16816.F32.BF16 R36, R128.reuse, R40, R112 ;  /* 0x000000288024723c */ /* 0x040fe20000041870 */
[----:B------:R-:W-:Y:S07]  /*6640*/  LDSM.16.MT88.4 R112, [R214+0x7900] ;  /* 0x00790000d670783b */ /* 0x000fee0000004200 */
[C---:B------:R-:W-:Y:S07]  /*6650*/  HMMA.16816.F32.BF16 R40, R128.reuse, R42, R116 ;  /* 0x0000002a8028723c */ /* 0x040fee0000041874 */
[----:B------:R-:W-:Y:S01]  /*6660*/  MOV R116, R85 ;  /* 0x0000005500747202 */ /* 0x000fe20000000f00 */
[----:B------:R-:W-:Y:S01]  /*6670*/  IMAD.MOV.U32 R117, RZ, RZ, R86 ;  /* 0x000000ffff757224 */ /* 0x000fe200078e0056 */
[----:B------:R-:W-:Y:S01]  /*6680*/  MOV R118, R87 ;  /* 0x0000005700767202 */ /* 0x000fe20000000f00 */
[----:B------:R-:W-:Y:S01]  /*6690*/  IMAD.MOV.U32 R119, RZ, RZ, R76 ;  /* 0x000000ffff777224 */ /* 0x000fe200078e004c */
[----:B------:R-:W-:Y:S01]  /*66a0*/  HMMA.16816.F32.BF16 R48, R128, R50, R124 ;  /* 0x000000328030723c */ /* 0x000fe2000004187c */
[----:B------:R-:W-:-:S02]  /*66b0*/  FADD.FTZ R2, R116, R0 ;  /* 0x0000000074027221 */ /* 0x000fc40000010000 */
[----:B------:R-:W-:Y:S02]  /*66c0*/  FADD.FTZ R0, R117, R4 ;  /* 0x0000000475007221 */ /* 0x000fe40000010000 */
[----:B------:R-:W-:Y:S02]  /*66d0*/  FADD.FTZ R2, R118, R2 ;  /* 0x0000000276027221 */ /* 0x000fe40000010000 */
[----:B------:R-:W-:Y:S01]  /*66e0*/  FADD.FTZ R0, R119, R0 ;  /* 0x0000000077007221 */ /* 0x000fe20000010000 */
[----:B------:R-:W-:Y:S01]  /*66f0*/  MOV R124, R69 ;  /* 0x00000045007c7202 */ /* 0x000fe20000000f00 */
[----:B------:R-:W-:Y:S01]  /*6700*/  FADD.FTZ R2, R137, R2 ;  /* 0x0000000289027221 */ /* 0x000fe20000010000 */
[----:B------:R-:W-:Y:S01]  /*6710*/  MOV R125, R71 ;  /* 0x00000047007d7202 */ /* 0x000fe20000000f00 */
[----:B------:R-:W-:Y:S01]  /*6720*/  FADD.FTZ R0, R138, R0 ;  /* 0x000000008a007221 */ /* 0x000fe20000010000 */
[----:B------:R-:W-:Y:S01]  /*6730*/  MOV R127, R77 ;  /* 0x0000004d007f7202 */ /* 0x000fe20000000f00 */
[----:B------:R-:W-:Y:S01]  /*6740*/  FADD.FTZ R2, R139, R2 ;  /* 0x000000028b027221 */ /* 0x000fe20000010000 */
[----:B------:R-:W-:Y:S01]  /*6750*/  HMMA.16816.F32.BF16 R156, R128, R160, R156 ;  /* 0x000000a0809c723c */ /* 0x000fe2000004189c */
[----:B------:R-:W-:-:S02]  /*6760*/  IMAD.MOV.U32 R126, RZ, RZ, R70 ;  /* 0x000000ffff7e7224 */ /* 0x000fc400078e0046 */
[----:B------:R-:W-:Y:S02]  /*6770*/  FADD.FTZ R0, R124, R0 ;  /* 0x000000007c007221 */ /* 0x000fe40000010000 */
[----:B------:R-:W-:Y:S02]  /*6780*/  FADD.FTZ R2, R125, R2 ;  /* 0x000000027d027221 */ /* 0x000fe40000010000 */
[----:B------:R-:W-:Y:S01]  /*6790*/  FADD.FTZ R0, R126, R0 ;  /* 0x000000007e007221 */ /* 0x000fe20000010000 */
[----:B------:R-:W-:Y:S01]  /*67a0*/  HMMA.16816.F32.BF16 R160, R128, R162, R104 ;  /* 0x000000a280a0723c */ /* 0x000fe20000041868 */
[----:B------:R-:W-:Y:S01]  /*67b0*/  FADD.FTZ R2, R248, R2 ;  /* 0x00000002f8027221 */ /* 0x000fe20000010000 */
[----:B------:R-:W2:Y:S01]  /*67c0*/  LDSM.16.MT88.4 R104, [R213+0x7900] ;  /* 0x00790000d568783b */ /* 0x000ea20000004200 */
[----:B------:R-:W-:Y:S02]  /*67d0*/  FADD.FTZ R0, R127, R0 ;  /* 0x000000007f007221 */ /* 0x000fe40000010000 */
[----:B------:R-:W-:-:S02]  /*67e0*/  FADD.FTZ R2, R243, R2 ;  /* 0x00000002f3027221 */ /* 0x000fc40000010000 */
[----:B------:R-:W-:Y:S01]  /*67f0*/  FADD.FTZ R0, R5, R0 ;  /* 0x0000000005007221 */ /* 0x000fe20000010000 */
[C---:B------:R-:W-:Y:S01]  /*6800*/  HMMA.16816.F32.BF16 R60, R128.reuse, R64, R60 ;  /* 0x00000040803c723c */ /* 0x040fe2000004183c */
[----:B------:R-:W-:Y:S02]  /*6810*/  FADD.FTZ R4, R134, R2 ;  /* 0x0000000286047221 */ /* 0x000fe40000010000 */
[----:B------:R-:W-:Y:S02]  /*6820*/  FADD.FTZ R2, R6, R0 ;  /* 0x0000000006027221 */ /* 0x000fe40000010000 */
[----:B------:R-:W-:Y:S02]  /*6830*/  FADD.FTZ R0, R133, R4 ;  /* 0x0000000485007221 */ /* 0x000fe40000010000 */
[----:B------:R-:W-:Y:S01]  /*6840*/  FADD.FTZ R2, R7, R2 ;  /* 0x0000000207027221 */ /* 0x000fe20000010000 */
[----:B------:R-:W-:Y:S01]  /*6850*/  HMMA.16816.F32.BF16 R64, R128, R66, R100 ;  /* 0x000000428040723c */ /* 0x000fe20000041864 */
[----:B------:R-:W-:-:S02]  /*6860*/  FADD.FTZ R0, R11, R0 ;  /* 0x000000000b007221 */ /* 0x000fc40000010000 */
[----:B------:R-:W-:Y:S02]  /*6870*/  FADD.FTZ R2, R249, R2 ;  /* 0x00000002f9027221 */ /* 0x000fe40000010000 */
[----:B------:R-:W-:Y:S02]  /*6880*/  FADD.FTZ R0, R10, R0 ;  /* 0x000000000a007221 */ /* 0x000fe40000010000 */
[----:B------:R-:W-:Y:S01]  /*6890*/  FADD.FTZ R2, R135, R2 ;  /* 0x0000000287027221 */ /* 0x000fe20000010000 */
[----:B------:R-:W-:Y:S01]  /*68a0*/  HMMA.16816.F32.BF16 R68, R128, R72, R244 ;  /* 0x000000488044723c */ /* 0x000fe200000418f4 */
[----:B------:R-:W-:-:S04]  /*68b0*/  FADD.FTZ R0, R9, R0 ;  /* 0x0000000009007221 */ /* 0x000fc80000010000 */
[----:B------:R-:W-:-:S03]  /*68c0*/  FADD.FTZ R0, R8, R0 ;  /* 0x0000000008007221 */ /* 0x000fc60000010000 */
[C---:B-1----:R-:W-:Y:S02]  /*68d0*/  HMMA.16816.F32.BF16 R76, R128.reuse, R80, R208 ;  /* 0x00000050804c723c */ /* 0x042fe400000418d0 */
[----:B------:R1:W-:Y:S04]  /*68e0*/  STL [R1+0x4], R0 ;  /* 0x0000040001007387 */ /* 0x0003e80000100800 */
[----:B------:R1:W-:Y:S02]  /*68f0*/  STL [R1], R2 ;  /* 0x0000000201007387 */ /* 0x0003e40000100800 */
        /* <DEDUP_REMOVED lines=15> */
[----:B-1----:R-:W-:Y:S01]  /*69f0*/  ISETP.LT.AND P0, PT, RZ, UR4, PT ;  /* 0x00000004ff007c0c */ /* 0x002fe2000bf01270 */
[----:B------:R-:W-:-:S02]  /*6a00*/  UIADD3 UR26, UR4, -0x1, URZ ;  /* 0xffffffff041a7890 */ /* 0x000fc4000fffe03f */
[----:B------:R-:W-:-:S10]  /*6a10*/  ULDC UR24, c[0x0][0x32c] ;  /* 0x0000cb0000187ab9 */ /* 0x000fd40000000800 */
[----:B------:R-:W-:Y:S05]  /*6a20*/  @P0 BRA `(.L_x_984) ;  /* 0x0000008000000947 */ /* 0x000fea0003800000 */
[----:B------:R-:W-:Y:S02]  /*6a30*/  UISETP.NE.AND UP0, UPT, UR24, 0x1, UPT ;  /* 0x000000011800788c */ /* 0x000fe4000bf05270 */
[----:B------:R-:W-:-:S03]  /*6a40*/  UIADD3 UR26, -UR4, URZ, URZ ;  /* 0x0000003f041a7290 */ /* 0x000fc6000fffe13f */
[----:B------:R-:W-:Y:S02]  /*6a50*/  ULDC.64 UR4, c[0x0][0x330] ;  /* 0x0000cc0000047ab9 */ /* 0x000fe40000000a00 */
[----:B------:R-:W-:-:S07]  /*6a60*/  UIMAD.WIDE.U32 UR28, UR26, UR4, URZ ;  /* 0x000000041a1c72a5 */ /* 0x000fce000f8e003f */
[----:B------:R-:W-:Y:S02]  /*6a70*/  @UP0 UMOV UR27, UR29 ;  /* 0x0000001d001b0c82 */ /* 0x000fe40008000000 */
[----:B------:R-:W-:-:S04]  /*6a80*/  @UP0 USHF.R.U32.HI UR26, URZ, UR5, UR27 ;  /* 0x000000053f1a0299 */ /* 0x000fc8000801161b */
[----:B------:R-:W-:Y:S01]  /*6a90*/  ULOP3.LUT UR26, URZ, UR26, URZ, 0x33, !UPT ;  /* 0x0000001a3f1a7292 */ /* 0x000fe2000f8e333f */
[----:B------:R-:W-:Y:S05]  /*6aa0*/  BRA `(.L_x_985) ;  /* 0x0000005000007947 */ /* 0x000fea0003800000 */
.L_x_984:
[----:B------:R-:W-:Y:S02]  /*6ab0*/  UISETP.NE.AND UP0, UPT, UR24, 0x1, UPT ;  /* 0x000000011800788c */ /* 0x000fe4000bf05270 */
[----:B------:R-:W-:Y:S02]  /*6ac0*/  ULDC.64 UR4, c[0x0][0x330] ;  /* 0x0000cc0000047ab9 */ /* 0x000fe40000000a00 */
[----:B------:R-:W-:-:S07]  /*6ad0*/  UIMAD.WIDE.U32 UR28, UR26, UR4, URZ ;  /* 0x000000041a1c72a5 */ /* 0x000fce000f8e003f */
[----:B------:R-:W-:Y:S02]  /*6ae0*/  @UP0 UMOV UR27, UR29 ;  /* 0x0000001d001b0c82 */ /* 0x000fe40008000000 */
[----:B------:R-:W-:Y:S02]  /*6af0*/  @UP0 USHF.R.U32.HI UR26, URZ, UR5, UR27 ;  /* 0x000000053f1a0299 */ /* 0x000fe4000801161b */
.L_x_985:
[----:B------:R-:W-:Y:S02]  /*6b00*/  ULDC UR4, c[0x0][0x32c] ;  /* 0x0000cb0000047ab9 */ /* 0x000fe40000000800 */
[----:B------:R-:W-:-:S04]  /*6b10*/  UIMAD UR4, UR26, UR24, UR4 ;  /* 0x000000181a0472a4 */ /* 0x000fc8000f8e0204 */
[----:B------:R-:W-:-:S04]  /*6b20*/  UISETP.LT.AND UP0, UPT, UR25, UR4, UPT ;  /* 0x000000041900728c */ /* 0x000fc8000bf01270 */
[----:B------:R-:W-:-:S04]  /*6b30*/  USEL UR25, UR25, UR4, UP0 ;  /* 0x0000000419197287 */ /* 0x000fc80008000000 */
.L_x_983:
[----:B-1----:R-:W-:-:S04]  /*6b40*/  USHF.R.S32.HI UR4, URZ, 0x1f, UR25 ;  /* 0x0000001f3f047899 */ /* 0x002fc80008011419 */
[----:B------:R-:W-:-:S04]  /*6b50*/  ULEA.HI UR4, UR4, UR25, URZ, 0x6 ;  /* 0x0000001904047291 */ /* 0x000fc8000f8f303f */
[----:B------:R-:W-:-:S04]  /*6b60*/  USHF.R.S32.HI UR4, URZ, 0x6, UR4 ;  /* 0x000000063f047899 */ /* 0x000fc80008011404 */
[----:B------:R-:W-:-:S04]  /*6b70*/  UISETP.LT.AND UP0, UPT, UR7, UR4, UPT ;  /* 0x000000040700728c */ /* 0x000fc8000bf01270 */
[----:B------:R-:W-:-:S04]  /*6b80*/  USEL UR4, UR7, UR4, !UP0 ;  /* 0x0000000407047287 */ /* 0x000fc8000c000000 */
[----:B------:R-:W-:-:S06]  /*6b90*/  UISETP.GE.AND UP0, UPT, UR21, UR4, UPT ;  /* 0x000000041500728c */ /* 0x000fcc000bf06270 */
[----:B------:R-:W-:-:S13]  /*6ba0*/  PLOP3.LUT P0, PT, PT, PT, UP0, 0x40, 0x0 ;  /* 0x000000000000781c */ /* 0x000fda0003f0e808 */
[----:B------:R-:W-:Y:S05]  /*6bb0*/  @P0 BRA `(.L_x_986) ;  /* 0x000047c000000947 */ /* 0x000fea0003800000 */
[----:B------:R-:W2:Y:S04]  /*6bc0*/  LDL R4, [R1+0x14] ;  /* 0x0000140001047983 */ /* 0x000ea80000100800 */
[----:B------:R-:W3:Y:S01]  /*6bd0*/  LDL R2, [R1+0x18] ;  /* 0x0000180001027983 */ /* 0x000ee20000100800 */
[----:B------:R-:W-:Y:S01]  /*6be0*/  SHF.R.S32.HI R0, RZ, 0x1f, R252 ;  /* 0x0000001fff007819 */ /* 0x000fe200000114fc */
[----:B------:R-:W-:Y:S01]  /*6bf0*/  IMAD.MOV.U32 R134, RZ, RZ, R3 ;  /* 0x000000ffff867224 */ /* 0x000fe200078e0003 */
[C---:B------:R-:W-:Y:S01]  /*6c00*/  IADD3 R5, R252.reuse, 0x40, RZ ;  /* 0x00000040fc057810 */ /* 0x040fe20007ffe0ff */
[----:B------:R-:W-:Y:S01]  /*6c10*/  IMAD.MOV.U32 R133, RZ, RZ, R132 ;  /* 0x000000ffff857224 */ /* 0x000fe200078e0084 */
[C---:B------:R-:W-:Y:S01]  /*6c20*/  SHF.L.U64.HI R210, R252.reuse, 0x1, R0 ;  /* 0x00000001fcd27819 */ /* 0x040fe20000010200 */
[C---:B------:R-:W-:Y:S01]  /*6c30*/  IMAD.SHL.U32 R3, R252.reuse, 0x2, RZ ;  /* 0x00000002fc037824 */ /* 0x040fe200078e00ff */
[----:B------:R-:W-:-:S02]  /*6c40*/  IADD3 R0, R252, 0x80, RZ ;  /* 0x00000080fc007810 */ /* 0x000fc40007ffe0ff */
[----:B------:R-:W-:Y:S02]  /*6c50*/  IADD3 R6, R252, 0x40, RZ ;  /* 0x00000040fc067810 */ /* 0x000fe40007ffe0ff */
[----:B------:R-:W-:Y:S02]  /*6c60*/  SHF.R.S32.HI R0, RZ, 0x1f, R0 ;  /* 0x0000001fff007819 */ /* 0x000fe40000011400 */
[----:B------:R-:W-:-:S04]  /*6c70*/  SHF.R.S32.HI R5, RZ, 0x1f, R5 ;  /* 0x0000001fff057819 */ /* 0x000fc80000011405 */
[----:B------:R-:W-:-:S04]  /*6c80*/  LEA.HI R5, R5, R6, RZ, 0x3 ;  /* 0x0000000605057211 */ /* 0x000fc800078f18ff */
[----:B------:R-:W-:-:S05]  /*6c90*/  LOP3.LUT R5, R5, 0xfffffff8, RZ, 0xc0, !PT ;  /* 0xfffffff805057812 */ /* 0x000fca00078ec0ff */
[C---:B------:R-:W-:Y:S02]  /*6ca0*/  IMAD.SHL.U32 R208, R5.reuse, 0x2, RZ ;  /* 0x0000000205d07824 */ /* 0x040fe400078e00ff */
[----:B--2---:R-:W-:Y:S02]  /*6cb0*/  IMAD.MOV.U32 R7, RZ, RZ, R4 ;  /* 0x000000ffff077224 */ /* 0x004fe400078e0004 */
[----:B---3--:R-:W-:Y:S01]  /*6cc0*/  IMAD.MOV.U32 R4, RZ, RZ, R2 ;  /* 0x000000ffff047224 */ /* 0x008fe200078e0002 */
[----:B------:R-:W-:Y:S02]  /*6cd0*/  IADD3 R2, R252, 0x80, RZ ;  /* 0x00000080fc027810 */ /* 0x000fe40007ffe0ff */
[----:B------:R-:W-:Y:S02]  /*6ce0*/  SHF.L.U64.HI R209, R5, 0x1, R7 ;  /* 0x0000000105d17819 */ /* 0x000fe40000010207 */
[----:B------:R-:W-:Y:S02]  /*6cf0*/  LEA.HI R0, R0, R2, RZ, 0x3 ;  /* 0x0000000200007211 */ /* 0x000fe400078f18ff */
[----:B------:R-:W-:-:S02]  /*6d00*/  SEL R2, RZ, 0x10, P6 ;  /* 0x00000010ff027807 */ /* 0x000fc40003000000 */
[----:B------:R-:W-:-:S04]  /*6d10*/  LOP3.LUT R0, R0, 0xfffffff8, RZ, 0xc0, !PT ;  /* 0xfffffff800007812 */ /* 0x000fc800078ec0ff */
[C---:B------:R-:W-:Y:S01]  /*6d20*/  SHF.L.U64.HI R207, R0.reuse, 0x1, R4 ;  /* 0x0000000100cf7819 */ /* 0x040fe20000010204 */
[----:B------:R-:W-:Y:S01]  /*6d30*/  IMAD.SHL.U32 R206, R0, 0x2, RZ ;  /* 0x0000000200ce7824 */ /* 0x000fe200078e00ff */
[----:B------:R-:W-:Y:S02]  /*6d40*/  SEL R0, RZ, 0x10, P5 ;  /* 0x00000010ff007807 */ /* 0x000fe40002800000 */
.L_x_997:
[----:B------:R-:W-:Y:S04]  /*6d50*/  DEPBAR.LE SB0, 0x0 ;  /* 0x000080000000791a */ /* 0x000fe80000000000 */
[----:B------:R-:W-:Y:S01]  /*6d60*/  BAR.SYNC.DEFER_BLOCKING 0x0 ;  /* 0x0000000000007b1d */ /* 0x000fe20000010000 */
[----:B------:R-:W-:Y:S01]  /*6d70*/  UISETP.GT.AND UP0, UPT, UR7, UR21, UPT ;  /* 0x000000150700728c */ /* 0x000fe2000bf04270 */
[----:B------:R-:W-:Y:S01]  /*6d80*/  SEL R204, RZ, 0x10, P4 ;  /* 0x00000010ffcc7807 */ /* 0x000fe20002000000 */
[----:B------:R-:W-:Y:S01]  /*6d90*/  IMAD.SHL.U32 R243, R252, 0x2, RZ ;  /* 0x00000002fcf37824 */ /* 0x000fe200078e00ff */
[----:B------:R-:W-:Y:S02]  /*6da0*/  SEL R205, RZ, 0x10, P5 ;  /* 0x00000010ffcd7807 */ /* 0x000fe40002800000 */
[----:B------:R-:W-:Y:S02]  /*6db0*/  SEL R211, RZ, 0x10, P6 ;  /* 0x00000010ffd37807 */ /* 0x000fe40003000000 */
[----:B------:R-:W-:Y:S02]  /*6dc0*/  PLOP3.LUT P0, PT, PT, PT, UP0, 0x80, 0x0 ;  /* 0x000000000000781c */ /* 0x000fe40003f0f008 */
[----:B------:R-:W-:Y:S01]  /*6dd0*/  SHF.R.S32.HI R244, RZ, 0x1f, R250 ;  /* 0x0000001ffff47819 */ /* 0x000fe200000114fa */
[----:B-1---5:R1:W2:Y:S04]  /*6de0*/  LDSM.16.M88.4 R32, [R219+0x10100] ;  /* 0x01010000db20783b */ /* 0x0222a80000000200 */
[----:B------:R1:W3:Y:S04]  /*6df0*/  LDSM.16.M88.4 R8, [R212+0x8100] ;  /* 0x00810000d408783b */ /* 0x0002e80000000200 */
[----:B------:R1:W4:Y:S04]  /*6e00*/  LDSM.16.M88.4 R16, [R212+0x8900] ;  /* 0x00890000d410783b */ /* 0x0003280000000200 */
[----:B------:R1:W1:Y:S04]  /*6e10*/  LDSM.16.M88.4 R24, [R212+0x9100] ;  /* 0x00910000d418783b */ /* 0x0002680000000200 */
[----:B------:R1:W1:Y:S04]  /*6e20*/  LDSM.16.M88.4 R136, [R212+0x9900] ;  /* 0x00990000d488783b */ /* 0x0002680000000200 */
[----:B------:R1:W1:Y:S04]  /*6e30*/  LDSM.16.M88.4 R172, [R220+0x10100] ;  /* 0x01010000dcac783b */ /* 0x0002680000000200 */
[----:B------:R1:W1:Y:S04]  /*6e40*/  LDSM.16.M88.4 R176, [R223] ;  /* 0x00000000dfb0783b */ /* 0x0002680000000200 */
[----:B------:R1:W1:Y:S04]  /*6e50*/  LDSM.16.M88.4 R180, [R238] ;  /* 0x00000000eeb4783b */ /* 0x0002680000000200 */
[----:B------:R1:W1:Y:S04]  /*6e60*/  LDSM.16.M88.4 R184, [R237] ;  /* 0x00000000edb8783b */ /* 0x0002680000000200 */
[----:B------:R1:W1:Y:S01]  /*6e70*/  LDSM.16.M88.4 R188, [R236] ;  /* 0x00000000ecbc783b */ /* 0x0002620000000200 */
[----:B------:R-:W-:-:S05]  /*6e80*/  @P0 BRA `(.L_x_987) ;  /* 0x0000037000000947 */ /* 0x000fca0003800000 */
[----:B------:R-:W-:Y:S01]  /*6e90*/  SHF.R.S32.HI R0, RZ, 0x1f, R242 ;  /* 0x0000001fff007819 */ /* 0x000fe200000114f2 */
[----:B------:R-:W-:Y:S01]  /*6ea0*/  IMAD.WIDE.U32 R2, R242, c[0x0][0x208], RZ ;  /* 0x00008200f2027a25 */ /* 0x000fe200078e00ff */
[----:B------:R-:W-:Y:S02]  /*6eb0*/  SHF.R.S32.HI R4, RZ, 0x1f, R240 ;  /* 0x0000001fff047819 */ /* 0x000fe400000114f0 */
[----:B------:R-:W-:Y:S01]  /*6ec0*/  IADD3 R30, -R211, 0x10, RZ ;  /* 0x00000010d31e7810 */ /* 0x000fe20007ffe1ff */
[----:B------:R-:W-:Y:S01]  /*6ed0*/  IMAD R0, R0, c[0x0][0x208], RZ ;  /* 0x0000820000007a24 */ /* 0x000fe200078e02ff */
[----:B------:R-:W-:Y:S01]  /*6ee0*/  IADD3 R28, -R205, 0x10, RZ ;  /* 0x00000010cd1c7810 */ /* 0x000fe20007ffe1ff */
[----:B------:R-:W-:Y:S01]  /*6ef0*/  IMAD R4, R4, c[0x0][0x218], RZ ;  /* 0x0000860004047a24 */ /* 0x000fe200078e02ff */
[----:B------:R-:W-:Y:S01]  /*6f00*/  LOP3.LUT R30, R30, 0xf, RZ, 0xc0, !PT ;  /* 0x0000000f1e1e7812 */ /* 0x000fe200078ec0ff */
[----:B------:R-:W-:Y:S01]  /*6f10*/  IMAD R0, R242, c[0x0][0x20c], R0 ;  /* 0x00008300f2007a24 */ /* 0x000fe200078e0200 */
[----:B------:R-:W-:Y:S01]  /*6f20*/  LOP3.LUT R28, R28, 0xf, RZ, 0xc0, !PT ;  /* 0x0000000f1c1c7812 */ /* 0x000fe200078ec0ff */
[----:B------:R-:W-:Y:S01]  /*6f30*/  IMAD R4, R240, c[0x0][0x21c], R4 ;  /* 0x00008700f0047a24 */ /* 0x000fe200078e0204 */
[----:B------:R-:W-:Y:S01]  /*6f40*/  IADD3 R22, -R204, 0x10, RZ ;  /* 0x00000010cc167810 */ /* 0x000fe20007ffe1ff */
[----:B------:R-:W-:Y:S01]  /*6f50*/  IMAD.IADD R3, R3, 0x1, R0 ;  /* 0x0000000103037824 */ /* 0x000fe200078e0200 */
[C---:B------:R-:W-:Y:S01]  /*6f60*/  SHF.L.U64.HI R6, R250.reuse, 0x1, R244 ;  /* 0x00000001fa067819 */ /* 0x040fe200000102f4 */
[----:B------:R-:W-:Y:S01]  /*6f70*/  IMAD.SHL.U32 R5, R250, 0x2, RZ ;  /* 0x00000002fa057824 */ /* 0x000fe200078e00ff */
[----:B------:R-:W-:Y:S01]  /*6f80*/  LOP3.LUT R22, R22, 0xf, RZ, 0xc0, !PT ;  /* 0x0000000f16167812 */ /* 0x000fe200078ec0ff */
[----:B------:R-:W-:Y:S05]  /*6f90*/  IMAD.WIDE.U32 R2, R240, c[0x0][0x218], R2 ;  /* 0x00008600f0027a25 */ /* 0x000fea00078e0002 */
[----:B------:R-:W-:Y:S04]  /*6fa0*/  IADD3 R0, P0, R2, UR14, RZ ;  /* 0x0000000e02007c10 */ /* 0x000fe8000ff1e0ff */
[----:B------:R-:W-:Y:S02]  /*6fb0*/  IADD3.X R4, R3, UR19, R4, P0, !PT ;  /* 0x0000001303047c10 */ /* 0x000fe400087fe404 */
[C---:B------:R-:W-:Y:S04]  /*6fc0*/  LEA R3, P0, R0.reuse, c[0x0][0x1f8], 0x1 ;  /* 0x00007e0000037a11 */ /* 0x040fe800078008ff */
[----:B------:R-:W-:Y:S02]  /*6fd0*/  LEA.HI.X R4, R0, c[0x0][0x1fc], R4, 0x1, P0 ;  /* 0x00007f0000047a11 */ /* 0x000fe400000f0c04 */
[----:B------:R-:W5:Y:S04]  /*6fe0*/  SHFL.IDX PT, R0, R3, 0x1, 0x181f ;  /* 0x00381f0003007f89 */ /* 0x000f6800000e0000 */
[----:B------:R-:W4:Y:S04]  /*6ff0*/  SHFL.IDX PT, R2, R4, 0x1, 0x181f ;  /* 0x00381f0004027f89 */ /* 0x000f2800000e0000 */
[----:B------:R-:W3:Y:S04]  /*7000*/  SHFL.IDX PT, R3, R3, RZ, 0x181f ;  /* 0x00181fff03037589 */ /* 0x000ee800000e0000 */
[----:B------:R-:W2:Y:S01]  /*7010*/  SHFL.IDX PT, R4, R4, RZ, 0x181f ;  /* 0x00181fff04047589 */ /* 0x000ea200000e0000 */
[----:B-----5:R-:W-:Y:S04]  /*7020*/  IADD3 R30, P2, P0, R30, R0, R208 ;  /* 0x000000001e1e7210 */ /* 0x020fe8000785e0d0 */
[----:B----4-:R-:W-:Y:S02]  /*7030*/  IADD3.X R31, RZ, R2, R209, P2, P0 ;  /* 0x00000002ff1f7210 */ /* 0x010fe400017e04d1 */
[----:B------:R-:W-:Y:S04]  /*7040*/  IADD3 R28, P2, P0, R28, R0, R206 ;  /* 0x000000001c1c7210 */ /* 0x000fe8000785e0ce */
[----:B------:R-:W-:Y:S02]  /*7050*/  IADD3.X R29, RZ, R2, R207, P2, P0 ;  /* 0x00000002ff1d7210 */ /* 0x000fe400017e04cf */
[----:B------:R-:W-:Y:S04]  /*7060*/  IADD3 R22, P2, P0, R22, R0, R5 ;  /* 0x0000000016167210 */ /* 0x000fe8000785e005 */
[--C-:B------:R-:W-:Y:S02]  /*7070*/  IADD3.X R23, RZ, R2, R6.reuse, P2, P0 ;  /* 0x00000002ff177210 */ /* 0x100fe400017e0406 */
[C---:B---3--:R-:W-:Y:S02]  /*7080*/  IADD3 R20, P0, R3.reuse, R5, RZ ;  /* 0x0000000503147210 */ /* 0x048fe40007f1e0ff */
[----:B------:R-:W-:Y:S03]  /*7090*/  ISETP.GE.AND P2, PT, R252, c[0x0][0x1d4], PT ;  /* 0x00007500fc007a0c */ /* 0x000fe60003f46270 */
[C---:B--2---:R-:W-:Y:S01]  /*70a0*/  IMAD.X R21, R4.reuse, 0x1, R6, P0 ;  /* 0x0000000104157824 */ /* 0x044fe200000e0606 */
[CC--:B------:R-:W-:Y:S05]  /*70b0*/  IADD3 R14, P0, R3.reuse, R243.reuse, RZ ;  /* 0x000000f3030e7210 */ /* 0x0c0fea0007f1e0ff */
[C-C-:B------:R-:W-:Y:S01]  /*70c0*/  IMAD.X R15, R4.reuse, 0x1, R210.reuse, P0 ;  /* 0x00000001040f7824 */ /* 0x140fe200000e06d2 */
[C---:B------:R-:W-:Y:S04]  /*70d0*/  IADD3 R12, P0, R3.reuse, R208, RZ ;  /* 0x000000d0030c7210 */ /* 0x040fe80007f1e0ff */
[----:B------:R2:W-:Y:S01]  /*70e0*/  LDGSTS.E.BYPASS.LTC128B.128 [R241], [R14.64], !P2 ;  /* 0x000000000ef17fae */ /* 0x0005e2000d101d50 */
[C---:B------:R-:W-:Y:S01]  /*70f0*/  IMAD.X R13, R4.reuse, 0x1, R209, P0 ;  /* 0x00000001040d7824 */ /* 0x040fe200000e06d1 */
[----:B------:R-:W-:Y:S04]  /*7100*/  IADD3 R6, P0, R3, R206, RZ ;  /* 0x000000ce03067210 */ /* 0x000fe80007f1e0ff */
[----:B------:R2:W-:Y:S01]  /*7110*/  LDGSTS.E.BYPASS.LTC128B.128 [R241+0x2000], [R12.64], !P6 ;  /* 0x020000000cf17fae */ /* 0x0005e2000f101d50 */
[----:B------:R-:W-:Y:S01]  /*7120*/  IMAD.X R7, R4, 0x1, R207, P0 ;  /* 0x0000000104077824 */ /* 0x000fe200000e06cf */
[----:B------:R-:W-:Y:S04]  /*7130*/  IADD3 R4, P0, R0, R243, RZ ;  /* 0x000000f300047210 */ /* 0x000fe80007f1e0ff */
[----:B------:R2:W-:Y:S01]  /*7140*/  LDGSTS.E.BYPASS.LTC128B.128 [R241+0x4000], [R6.64], !P5 ;  /* 0x0400000006f17fae */ /* 0x0005e2000e901d50 */
[----:B------:R-:W-:Y:S01]  /*7150*/  IMAD.X R5, R2, 0x1, R210, P0 ;  /* 0x0000000102057824 */ /* 0x000fe200000e06d2 */
[----:B------:R-:W-:Y:S02]  /*7160*/  ISETP.NE.U32.AND P0, PT, R211, RZ, PT ;  /* 0x000000ffd300720c */ /* 0x000fe40003f05070 */
[----:B------:R2:W-:Y:S04]  /*7170*/  LDGSTS.E.BYPASS.LTC128B.128 [R241+0x6000], [R20.64], !P4 ;  /* 0x0600000014f17fae */ /* 0x0005e8000e101d50 */
[----:B------:R2:W-:Y:S07]  /*7180*/  LDGSTS.E.BYPASS.LTC128B.128 [R241+0x1000], [R4.64], !P2 ;  /* 0x0100000004f17fae */ /* 0x0005ee000d101d50 */
[----:B------:R2:W-:Y:S01]  /*7190*/  LDGSTS.E.BYPASS.LTC128B.128.ZFILL [R241+0x3000], [R30.64], P0 ;  /* 0x030000001ef17fae */ /* 0x0005e20008141d50 */
[----:B------:R-:W-:Y:S11]  /*71a0*/  ISETP.NE.U32.AND P0, PT, R205, RZ, PT ;  /* 0x000000ffcd00720c */ /* 0x000ff60003f05070 */
[----:B------:R-:W-:Y:S02]  /*71b0*/  @!UPT UIADD3 URZ, URZ, URZ, URZ ;  /* 0x0000003f3f3ff290 */ /* 0x000fe4000fffe03f */
[----:B------:R2:W-:Y:S01]  /*71c0*/  LDGSTS.E.BYPASS.LTC128B.128.ZFILL [R241+0x5000], [R28.64], P0 ;  /* 0x050000001cf17fae */ /* 0x0005e20008141d50 */
[----:B------:R-:W-:Y:S11]  /*71d0*/  ISETP.NE.U32.AND P0, PT, R204, RZ, PT ;  /* 0x000000ffcc00720c */ /* 0x000ff60003f05070 */
[----:B------:R-:W-:Y:S02]  /*71e0*/  @!UPT UIADD3 URZ, URZ, URZ, URZ ;  /* 0x0000003f3f3ff290 */ /* 0x000fe4000fffe03f */
[----:B------:R2:W-:Y:S02]  /*71f0*/  LDGSTS.E.BYPASS.LTC128B.128.ZFILL [R241+0x7000], [R22.64], P0 ;  /* 0x0700000016f17fae */ /* 0x0005e40008141d50 */
.L_x_987:
[C---:B--23--:R-:W-:Y:S01]  /*7200*/  HMMA.16816.F32.BF16 R4, R32.reuse, R8, RZ ;  /* 0x000000082004723c */ /* 0x04cfe200000418ff */
[----:B------:R-:W-:Y:S01]  /*7210*/  LDSM.16.M88.4 R192, [R218+0x8100] ;  /* 0x00810000dac0783b */ /* 0x000fe20000000200 */
[----:B------:R-:W-:Y:S06]  /*7220*/  UISETP.GT.AND UP0, UPT, UR21, UR7, UPT ;  /* 0x000000071500728c */ /* 0x000fec000bf04270 */
[C---:B------:R-:W-:Y:S01]  /*7230*/  HMMA.16816.F32.BF16 R8, R32.reuse, R10, RZ ;  /* 0x0000000a2008723c */ /* 0x040fe200000418ff */
[----:B------:R-:W0:Y:S01]  /*7240*/  LDGDEPBAR ;  /* 0x00000000000079af */ /* 0x000e220000000000 */
[----:B------:R-:W-:Y:S06]  /*7250*/  PLOP3.LUT P0, PT, PT, PT, UP0, 0x40, 0x0 ;  /* 0x000000000000781c */ /* 0x000fec0003f0e808 */
[C---:B----4-:R-:W-:Y:S01]  /*7260*/  HMMA.16816.F32.BF16 R12, R32.reuse, R16, RZ ;  /* 0x00000010200c723c */ /* 0x050fe200000418ff */
[----:B------:R-:W-:Y:S07]  /*7270*/  LDSM.16.M88.4 R196, [R218+0x8900] ;  /* 0x00890000dac4783b */ /* 0x000fee0000000200 */
[C---:B------:R-:W-:Y:S01]  /*7280*/  HMMA.16816.F32.BF16 R16, R32.reuse, R18, RZ ;  /* 0x000000122010723c */ /* 0x040fe200000418ff */
[----:B------:R-:W-:Y:S07]  /*7290*/  LDSM.16.M88.4 R200, [R217] ;  /* 0x00000000d9c8783b */ /* 0x000fee0000000200 */
[C---:B-1----:R-:W-:Y:S08]  /*72a0*/  HMMA.16816.F32.BF16 R20, R32.reuse, R24, RZ ;  /* 0x000000182014723c */ /* 0x042ff000000418ff */
[C---:B------:R-:W-:Y:S08]  /*72b0*/  HMMA.16816.F32.BF16 R24, R32.reuse, R26, RZ ;  /* 0x0000001a2018723c */ /* 0x040ff000000418ff */
[C---:B------:R-:W-:Y:S08]  /*72c0*/  HMMA.16816.F32.BF16 R28, R32.reuse, R136, RZ ;  /* 0x00000088201c723c */ /* 0x040ff000000418ff */
[----:B------:R-:W-:Y:S01]  /*72d0*/  HMMA.16816.F32.BF16 R32, R32, R138, RZ ;  /* 0x0000008a2020723c */ /* 0x000fe200000418ff */
        /* <DEDUP_REMOVED lines=11> */
[----:B------:R-:W-:Y:S01]  /*7390*/  HMMA.16816.F32.BF16 R32, R172, R190, R32 ;  /* 0x000000beac20723c */ /* 0x000fe20000041820 */
[----:B------:R-:W5:Y:S07]  /*73a0*/  LDSM.16.M88.4 R172, [R217+0x800] ;  /* 0x00080000d9ac783b */ /* 0x000f6e0000000200 */
[C---:B-1----:R-:W-:Y:S01]  /*73b0*/  HMMA.16816.F32.BF16 R4, R136.reuse, R192, R4 ;  /* 0x000000c08804723c */ /* 0x042fe20000041804 */
[----:B------:R-:W-:Y:S07]  /*73c0*/  LDSM.16.M88.4 R188, [R217+0x1800] ;  /* 0x00180000d9bc783b */ /* 0x000fee0000000200 */
        /* <DEDUP_REMOVED lines=10> */
[----:B------:R-:W2:Y:S07]  /*7470*/  LDSM.16.M88.4 R136, [R212+0xa900] ;  /* 0x00a90000d488783b */ /* 0x000eae0000000200 */
[C---:B----4-:R-:W-:Y:S01]  /*7480*/  HMMA.16816.F32.BF16 R4, R184.reuse, R200, R4 ;  /* 0x000000c8b804723c */ /* 0x050fe20000041804 */
[----:B------:R-:W3:Y:S07]  /*7490*/  LDSM.16.M88.4 R180, [R212+0xb100] ;  /* 0x00b10000d4b4783b */ /* 0x000eee0000000200 */
[C---:B------:R-:W-:Y:S01]  /*74a0*/  HMMA.16816.F32.BF16 R8, R184.reuse, R202, R8 ;  /* 0x000000cab808723c */ /* 0x040fe20000041808 */
[----:B------:R-:W4:Y:S07]  /*74b0*/  LDSM.16.M88.4 R200, [R212+0xb900] ;  /* 0x00b90000d4c8783b */ /* 0x000f2e0000000200 */
[C---:B-----5:R-:W-:Y:S08]  /*74c0*/  HMMA.16816.F32.BF16 R12, R184.reuse, R172, R12 ;  /* 0x000000acb80c723c */ /* 0x060ff0000004180c */
[C---:B------:R-:W-:Y:S01]  /*74d0*/  HMMA.16816.F32.BF16 R16, R184.reuse, R174, R16 ;  /* 0x000000aeb810723c */ /* 0x040fe20000041810 */
[----:B------:R-:W-:Y:S07]  /*74e0*/  LDSM.16.M88.4 R172, [R220+0x14100] ;  /* 0x01410000dcac783b */ /* 0x000fee0000000200 */
[C---:B-1----:R-:W-:Y:S08]  /*74f0*/  HMMA.16816.F32.BF16 R20, R184.reuse, R176, R20 ;  /* 0x000000b0b814723c */ /* 0x042ff00000041814 */
[C---:B------:R-:W-:Y:S01]  /*7500*/  HMMA.16816.F32.BF16 R24, R184.reuse, R178, R24 ;  /* 0x000000b2b818723c */ /* 0x040fe20000041818 */
[----:B------:R-:W1:Y:S07]  /*7510*/  LDSM.16.M88.4 R176, [R235] ;  /* 0x00000000ebb0783b */ /* 0x000e6e0000000200 */
[C---:B------:R-:W-:Y:S08]  /*7520*/  HMMA.16816.F32.BF16 R28, R184.reuse, R188, R28 ;  /* 0x000000bcb81c723c */ /* 0x040ff0000004181c */
[----:B------:R-:W-:Y:S01]  /*7530*/  HMMA.16816.F32.BF16 R32, R184, R190, R32 ;  /* 0x000000beb820723c */ /* 0x000fe20000041820 */
[----:B------:R-:W5:Y:S07]  /*7540*/  LDSM.16.M88.4 R184, [R234] ;  /* 0x00000000eab8783b */ /* 0x000f6e0000000200 */
[C---:B------:R-:W-:Y:S01]  /*7550*/  HMMA.16816.F32.BF16 R4, R192.reuse, R196, R4 ;  /* 0x000000c4c004723c */ /* 0x040fe20000041804 */
[----:B------:R-:W1:Y:S07]  /*7560*/  LDSM.16.M88.4 R188, [R233] ;  /* 0x00000000e9bc783b */ /* 0x000e6e0000000200 */
[C---:B------:R-:W-:Y:S01]  /*7570*/  HMMA.16816.F32.BF16 R8, R192.reuse, R198, R8 ;  /* 0x000000c6c008723c */ /* 0x040fe20000041808 */
[----:B------:R-:W1:Y:S07]  /*7580*/  LDSM.16.M88.4 R196, [R232] ;  /* 0x00000000e8c4783b */ /* 0x000e6e0000000200 */
[C---:B--2---:R-:W-:Y:S08]  /*7590*/  HMMA.16816.F32.BF16 R12, R192.reuse, R136, R12 ;  /* 0x00000088c00c723c */ /* 0x044ff0000004180c */
[C---:B------:R-:W-:Y:S01]  /*75a0*/  HMMA.16816.F32.BF16 R16, R192.reuse, R138, R16 ;  /* 0x0000008ac010723c */ /* 0x040fe20000041810 */
[----:B------:R-:W-:Y:S07]  /*75b0*/  LDSM.16.M88.4 R136, [R222+0x14100] ;  /* 0x01410000de88783b */ /* 0x000fee0000000200 */
[C---:B---3--:R-:W-:Y:S08]  /*75c0*/  HMMA.16816.F32.BF16 R20, R192.reuse, R180, R20 ;  /* 0x000000b4c014723c */ /* 0x048ff00000041814 */
[C---:B------:R-:W-:Y:S01]  /*75d0*/  HMMA.16816.F32.BF16 R24, R192.reuse, R182, R24 ;  /* 0x000000b6c018723c */ /* 0x040fe20000041818 */
[----:B------:R-:W2:Y:S07]  /*75e0*/  LDSM.16.M88.4 R180, [R218+0xa100] ;  /* 0x00a10000dab4783b */ /* 0x000eae0000000200 */
[C---:B----4-:R-:W-:Y:S08]  /*75f0*/  HMMA.16816.F32.BF16 R28, R192.reuse, R200, R28 ;  /* 0x000000c8c01c723c */ /* 0x050ff0000004181c */
[----:B------:R-:W-:Y:S01]  /*7600*/  HMMA.16816.F32.BF16 R32, R192, R202, R32 ;  /* 0x000000cac020723c */ /* 0x000fe20000041820 */
[----:B------:R-:W3:Y:S07]  /*7610*/  LDSM.16.M88.4 R192, [R218+0xa900] ;  /* 0x00a90000dac0783b */ /* 0x000eee0000000200 */
[C---:B-1----:R-:W-:Y:S01]  /*7620*/  HMMA.16816.F32.BF16 R4, R172.reuse, R176, R4 ;  /* 0x000000b0ac04723c */ /* 0x042fe20000041804 */
[----:B------:R-:W-:Y:S07]  /*7630*/  LDSM.16.M88.4 R200, [R217+0x3800] ;  /* 0x00380000d9c8783b */ /* 0x000fee0000000200 */
[C---:B------:R-:W-:Y:S01]  /*7640*/  HMMA.16816.F32.BF16 R8, R172.reuse, R178, R8 ;  /* 0x000000b2ac08723c */ /* 0x040fe20000041808 */
[----:B------:R-:W1:Y:S07]  /*7650*/  LDSM.16.M88.4 R176, [R218+0xb100] ;  /* 0x00b10000dab0783b */ /* 0x000e6e0000000200 */
[C---:B-----5:R-:W-:Y:S08]  /*7660*/  HMMA.16816.F32.BF16 R12, R172.reuse, R184, R12 ;  /* 0x000000b8ac0c723c */ /* 0x060ff0000004180c */
        /* <DEDUP_REMOVED lines=8> */
[C---:B--2---:R-:W-:Y:S01]  /*76f0*/  HMMA.16816.F32.BF16 R4, R136.reuse, R180, R4 ;  /* 0x000000b48804723c */ /* 0x044fe20000041804 */
[----:B------:R-:W-:Y:S07]  /*7700*/  LDSM.16.M88.4 R196, [R217+0x3000] ;  /* 0x00300000d9c4783b */ /* 0x000fee0000000200 */
[C---:B------:R-:W-:Y:S01]  /*7710*/  HMMA.16816.F32.BF16 R8, R136.reuse, R182, R8 ;  /* 0x000000b68808723c */ /* 0x040fe20000041808 */
[----:B------:R-:W2:Y:S07]  /*7720*/  LDSM.16.M88.4 R180, [R217+0x2800] ;  /* 0x00280000d9b4783b */ /* 0x000eae0000000200 */
[C---:B---3--:R-:W-:Y:S08]  /*7730*/  HMMA.16816.F32.BF16 R12, R136.reuse, R192, R12 ;  /* 0x000000c0880c723c */ /* 0x048ff0000004180c */
[C---:B------:R-:W-:Y:S01]  /*7740*/  HMMA.16816.F32.BF16 R16, R136.reuse, R194, R16 ;  /* 0x000000c28810723c */ /* 0x040fe20000041810 */
[----:B------:R-:W-:Y:S07]  /*7750*/  LDSM.16.M88.4 R192, [R220+0x18100] ;  /* 0x01810000dcc0783b */ /* 0x000fee0000000200 */
[C---:B-1----:R-:W-:Y:S08]  /*7760*/  HMMA.16816.F32.BF16 R20, R136.reuse, R176, R20 ;  /* 0x000000b08814723c */ /* 0x042ff00000041814 */
[C---:B------:R-:W-:Y:S01]  /*7770*/  HMMA.16816.F32.BF16 R24, R136.reuse, R178, R24 ;  /* 0x000000b28818723c */ /* 0x040fe20000041818 */
[----:B------:R-:W-:Y:S07]  /*7780*/  LDSM.16.M88.4 R176, [R212+0xc100] ;  /* 0x00c10000d4b0783b */ /* 0x000fee0000000200 */
[C---:B----4-:R-:W-:Y:S08]  /*7790*/  HMMA.16816.F32.BF16 R28, R136.reuse, R184, R28 ;  /* 0x000000b8881c723c */ /* 0x050ff0000004181c */
[----:B------:R-:W-:Y:S01]  /*77a0*/  HMMA.16816.F32.BF16 R32, R136, R186, R32 ;  /* 0x000000ba8820723c */ /* 0x000fe20000041820 */
[----:B------:R-:W1:Y:S07]  /*77b0*/  LDSM.16.M88.4 R136, [R219+0x18100] ;  /* 0x01810000db88783b */ /* 0x000e6e0000000200 */
[C---:B-----5:R-:W-:Y:S01]  /*77c0*/  HMMA.16816.F32.BF16 R4, R172.reuse, R188, R4 ;  /* 0x000000bcac04723c */ /* 0x060fe20000041804 */
[----:B------:R-:W3:Y:S07]  /*77d0*/  LDSM.16.M88.4 R184, [R212+0xc900] ;  /* 0x00c90000d4b8783b */ /* 0x000eee0000000200 */
[C---:B------:R-:W-:Y:S01]  /*77e0*/  HMMA.16816.F32.BF16 R8, R172.reuse, R190, R8 ;  /* 0x000000beac08723c */ /* 0x040fe20000041808 */
[----:B------:R-:W-:Y:S07]  /*77f0*/  LDSM.16.M88.4 R188, [R212+0xd900] ;  /* 0x00d90000d4bc783b */ /* 0x000fee0000000200 */
[C---:B--2---:R-:W-:Y:S08]  /*7800*/  HMMA.16816.F32.BF16 R12, R172.reuse, R180, R12 ;  /* 0x000000b4ac0c723c */ /* 0x044ff0000004180c */
[C---:B------:R-:W-:Y:S01]  /*7810*/  HMMA.16816.F32.BF16 R16, R172.reuse, R182, R16 ;  /* 0x000000b6ac10723c */ /* 0x040fe20000041810 */
[----:B------:R-:W2:Y:S07]  /*7820*/  LDSM.16.M88.4 R180, [R212+0xd100] ;  /* 0x00d10000d4b4783b */ /* 0x000eae0000000200 */
[C---:B------:R-:W-:Y:S08]  /*7830*/  HMMA.16816.F32.BF16 R20, R172.reuse, R196, R20 ;  /* 0x000000c4ac14723c */ /* 0x040ff00000041814 */
[C---:B------:R-:W-:Y:S01]  /*7840*/  HMMA.16816.F32.BF16 R24, R172.reuse, R198, R24 ;  /* 0x000000c6ac18723c */ /* 0x040fe20000041818 */
[----:B------:R-:W4:Y:S07]  /*7850*/  LDSM.16.M88.4 R196, [R231] ;  /* 0x00000000e7c4783b */ /* 0x000f2e0000000200 */
[C---:B------:R-:W-:Y:S08]  /*7860*/  HMMA.16816.F32.BF16 R28, R172.reuse, R200, R28 ;  /* 0x000000c8ac1c723c */ /* 0x040ff0000004181c */
[----:B------:R-:W-:Y:S01]  /*7870*/  HMMA.16816.F32.BF16 R32, R172, R202, R32 ;  /* 0x000000caac20723c */ /* 0x000fe20000041820 */
[----:B------:R-:W5:Y:S07]  /*7880*/  LDSM.16.M88.4 R172, [R230] ;  /* 0x00000000e6ac783b */ /* 0x000f6e0000000200 */
[C---:B-1----:R-:W-:Y:S01]  /*7890*/  HMMA.16816.F32.BF16 R4, R136.reuse, R176, R4 ;  /* 0x000000b08804723c */ /* 0x042fe20000041804 */
[----:B------:R-:W-:Y:S07]  /*78a0*/  LDSM.16.M88.4 R200, [R228] ;  /* 0x00000000e4c8783b */ /* 0x000fee0000000200 */
[C---:B------:R-:W-:Y:S01]  /*78b0*/  HMMA.16816.F32.BF16 R8, R136.reuse, R178, R8 ;  /* 0x000000b28808723c */ /* 0x040fe20000041808 */
[----:B------:R-:W1:Y:S07]  /*78c0*/  LDSM.16.M88.4 R176, [R229] ;  /* 0x00000000e5b0783b */ /* 0x000e6e0000000200 */
[C---:B---3--:R-:W-:Y:S08]  /*78d0*/  HMMA.16816.F32.BF16 R12, R136.reuse, R184, R12 ;  /* 0x000000b8880c723c */ /* 0x048ff0000004180c */
[C---:B------:R-:W-:Y:S01]  /*78e0*/  HMMA.16816.F32.BF16 R16, R136.reuse, R186, R16 ;  /* 0x000000ba8810723c */ /* 0x040fe20000041810 */
[----:B------:R-:W-:Y:S07]  /*78f0*/  LDSM.16.M88.4 R184, [R218+0xc900] ;  /* 0x00c90000dab8783b */ /* 0x000fee0000000200 */
[C---:B--2---:R-:W-:Y:S08]  /*7900*/  HMMA.16816.F32.BF16 R20, R136.reuse, R180, R20 ;  /* 0x000000b48814723c */ /* 0x044ff00000041814 */
[C---:B------:R-:W-:Y:S01]  /*7910*/  HMMA.16816.F32.BF16 R24, R136.reuse, R182, R24 ;  /* 0x000000b68818723c */ /* 0x040fe20000041818 */
[----:B------:R-:W-:Y:S07]  /*7920*/  LDSM.16.M88.4 R180, [R218+0xc100] ;  /* 0x00c10000dab4783b */ /* 0x000fee0000000200 */
[C---:B------:R-:W-:Y:S08]  /*7930*/  HMMA.16816.F32.BF16 R28, R136.reuse, R188, R28 ;  /* 0x000000bc881c723c */ /* 0x040ff0000004181c */
        /* <DEDUP_REMOVED lines=11> */
[----:B------:R-:W1:Y:S07]  /*79f0*/  LDSM.16.M88.4 R176, [R217+0x4000] ;  /* 0x00400000d9b0783b */ /* 0x000e6e0000000200 */
[C---:B------:R-:W-:Y:S08]  /*7a00*/  HMMA.16816.F32.BF16 R28, R192.reuse, R200, R28 ;  /* 0x000000c8c01c723c */ /* 0x040ff0000004181c */
[----:B------:R-:W-:Y:S01]  /*7a10*/  HMMA.16816.F32.BF16 R32, R192, R202, R32 ;  /* 0x000000cac020723c */ /* 0x000fe20000041820 */
[----:B------:R-:W5:Y:S07]  /*7a20*/  LDSM.16.M88.4 R192, [R217+0x4800] ;  /* 0x00480000d9c0783b */ /* 0x000f6e0000000200 */
[C---:B--2---:R-:W-:Y:S01]  /*7a30*/  HMMA.16816.F32.BF16 R4, R136.reuse, R180, R4 ;  /* 0x000000b48804723c */ /* 0x044fe20000041804 */
[----:B------:R-:W-:Y:S07]  /*7a40*/  LDSM.16.M88.4 R200, [R212+0xe100] ;  /* 0x00e10000d4c8783b */ /* 0x000fee0000000200 */
[C---:B------:R-:W-:Y:S01]  /*7a50*/  HMMA.16816.F32.BF16 R8, R136.reuse, R182, R8 ;  /* 0x000000b68808723c */ /* 0x040fe20000041808 */
[----:B------:R-:W2:Y:S07]  /*7a60*/  LDSM.16.M88.4 R180, [R217+0x5000] ;  /* 0x00500000d9b4783b */ /* 0x000eae0000000200 */
[C---:B------:R-:W-:Y:S08]  /*7a70*/  HMMA.16816.F32.BF16 R12, R136.reuse, R184, R12 ;  /* 0x000000b8880c723c */ /* 0x040ff0000004180c */
[C---:B------:R-:W-:Y:S01]  /*7a80*/  HMMA.16816.F32.BF16 R16, R136.reuse, R186, R16 ;  /* 0x000000ba8810723c */ /* 0x040fe20000041810 */
[----:B------:R-:W2:Y:S07]  /*7a90*/  LDSM.16.M88.4 R184, [R217+0x5800] ;  /* 0x00580000d9b8783b */ /* 0x000eae0000000200 */
[C---:B---3--:R-:W-:Y:S08]  /*7aa0*/  HMMA.16816.F32.BF16 R20, R136.reuse, R188, R20 ;  /* 0x000000bc8814723c */ /* 0x048ff00000041814 */
[C---:B------:R-:W-:Y:S01]  /*7ab0*/  HMMA.16816.F32.BF16 R24, R136.reuse, R190, R24 ;  /* 0x000000be8818723c */ /* 0x040fe20000041818 */
[----:B------:R-:W3:Y:S07]  /*7ac0*/  LDSM.16.M88.4 R188, [R219+0x1c100] ;  /* 0x01c10000dbbc783b */ /* 0x000eee0000000200 */
[C---:B----4-:R-:W-:Y:S08]  /*7ad0*/  HMMA.16816.F32.BF16 R28, R136.reuse, R196, R28 ;  /* 0x000000c4881c723c */ /* 0x050ff0000004181c */
[----:B------:R-:W-:Y:S01]  /*7ae0*/  HMMA.16816.F32.BF16 R32, R136, R198, R32 ;  /* 0x000000c68820723c */ /* 0x000fe20000041820 */
[----:B------:R-:W4:Y:S07]  /*7af0*/  LDSM.16.M88.4 R136, [R212+0xe900] ;  /* 0x00e90000d488783b */ /* 0x000f2e0000000200 */
[C---:B-1----:R-:W-:Y:S01]  /*7b00*/  HMMA.16816.F32.BF16 R4, R172.reuse, R176, R4 ;  /* 0x000000b0ac04723c */ /* 0x042fe20000041804 */
[----:B------:R-:W-:Y:S07]  /*7b10*/  LDSM.16.M88.4 R196, [R225] ;  /* 0x00000000e1c4783b */ /* 0x000fee0000000200 */
[C---:B------:R-:W-:Y:S01]  /*7b20*/  HMMA.16816.F32.BF16 R8, R172.reuse, R178, R8 ;  /* 0x000000b2ac08723c */ /* 0x040fe20000041808 */
[----:B------:R-:W1:Y:S07]  /*7b30*/  LDSM.16.M88.4 R176, [R212+0xf100] ;  /* 0x00f10000d4b0783b */ /* 0x000e6e0000000200 */
[C---:B-----5:R-:W-:Y:S08]  /*7b40*/  HMMA.16816.F32.BF16 R12, R172.reuse, R192, R12 ;  /* 0x000000c0ac0c723c */ /* 0x060ff0000004180c */
[C---:B------:R-:W-:Y:S01]  /*7b50*/  HMMA.16816.F32.BF16 R16, R172.reuse, R194, R16 ;  /* 0x000000c2ac10723c */ /* 0x040fe20000041810 */
[----:B------:R-:W5:Y:S07]  /*7b60*/  LDSM.16.M88.4 R192, [R212+0xf900] ;  /* 0x00f90000d4c0783b */ /* 0x000f6e0000000200 */
[C---:B--2---:R-:W-:Y:S08]  /*7b70*/  HMMA.16816.F32.BF16 R20, R172.reuse, R180, R20 ;  /* 0x000000b4ac14723c */ /* 0x044ff00000041814 */
[C---:B------:R-:W-:Y:S01]  /*7b80*/  HMMA.16816.F32.BF16 R24, R172.reuse, R182, R24 ;  /* 0x000000b6ac18723c */ /* 0x040fe20000041818 */
[----:B------:R-:W-:Y:S07]  /*7b90*/  LDSM.16.M88.4 R180, [R227] ;  /* 0x00000000e3b4783b */ /* 0x000fee0000000200 */
[C---:B------:R-:W-:Y:S08]  /*7ba0*/  HMMA.16816.F32.BF16 R28, R172.reuse, R184, R28 ;  /* 0x000000b8ac1c723c */ /* 0x040ff0000004181c */
[----:B------:R-:W-:Y:S01]  /*7bb0*/  HMMA.16816.F32.BF16 R32, R172, R186, R32 ;  /* 0x000000baac20723c */ /* 0x000fe20000041820 */
[----:B------:R-:W2:Y:S07]  /*7bc0*/  LDSM.16.M88.4 R172, [R220+0x1c100] ;  /* 0x01c10000dcac783b */ /* 0x000eae0000000200 */
[C---:B---3--:R-:W-:Y:S01]  /*7bd0*/  HMMA.16816.F32.BF16 R4, R188.reuse, R200, R4 ;  /* 0x000000c8bc04723c */ /* 0x048fe20000041804 */
[----:B------:R-:W3:Y:S07]  /*7be0*/  LDSM.16.M88.4 R184, [R226] ;  /* 0x00000000e2b8783b */ /* 0x000eee0000000200 */
[C---:B------:R-:W-:Y:S01]  /*7bf0*/  HMMA.16816.F32.BF16 R8, R188.reuse, R202, R8 ;  /* 0x000000cabc08723c */ /* 0x040fe20000041808 */
[----:B------:R-:W2:Y:S07]  /*7c00*/  LDSM.16.M88.4 R200, [R224] ;  /* 0x00000000e0c8783b */ /* 0x000eae0000000200 */
[C---:B----4-:R-:W-:Y:S08]  /*7c10*/  HMMA.16816.F32.BF16 R12, R188.reuse, R136, R12 ;  /* 0x00000088bc0c723c */ /* 0x050ff0000004180c */
[C---:B------:R-:W-:Y:S01]  /*7c20*/  HMMA.16816.F32.BF16 R16, R188.reuse, R138, R16 ;  /* 0x0000008abc10723c */ /* 0x040fe20000041810 */
[----:B------:R-:W-:Y:S07]  /*7c30*/  LDSM.16.M88.4 R136, [R222+0x1c100] ;  /* 0x01c10000de88783b */ /* 0x000fee0000000200 */
[C---:B-1----:R-:W-:Y:S08]  /*7c40*/  HMMA.16816.F32.BF16 R20, R188.reuse, R176, R20 ;  /* 0x000000b0bc14723c */ /* 0x042ff00000041814 */
[C---:B------:R-:W-:Y:S01]  /*7c50*/  HMMA.16816.F32.BF16 R24, R188.reuse, R178, R24 ;  /* 0x000000b2bc18723c */ /* 0x040fe20000041818 */
[----:B------:R-:W1:Y:S07]  /*7c60*/  LDSM.16.M88.4 R176, [R218+0xe100] ;  /* 0x00e10000dab0783b */ /* 0x000e6e0000000200 */
[C---:B-----5:R-:W-:Y:S08]  /*7c70*/  HMMA.16816.F32.BF16 R28, R188.reuse, R192, R28 ;  /* 0x000000c0bc1c723c */ /* 0x060ff0000004181c */
[----:B------:R-:W-:Y:S01]  /*7c80*/  HMMA.16816.F32.BF16 R32, R188, R194, R32 ;  /* 0x000000c2bc20723c */ /* 0x000fe20000041820 */
[----:B------:R-:W-:Y:S07]  /*7c90*/  LDSM.16.M88.4 R188, [R218+0xf900] ;  /* 0x00f90000dabc783b */ /* 0x000fee0000000200 */
[C---:B--2---:R-:W-:Y:S01]  /*7ca0*/  HMMA.16816.F32.BF16 R4, R172.reuse, R180, R4 ;  /* 0x000000b4ac04723c */ /* 0x044fe20000041804 */
[----:B------:R-:W-:Y:S07]  /*7cb0*/  LDSM.16.M88.4 R192, [R221+0x1c100] ;  /* 0x01c10000ddc0783b */ /* 0x000fee0000000200 */
[C---:B------:R-:W-:Y:S01]  /*7cc0*/  HMMA.16816.F32.BF16 R8, R172.reuse, R182, R8 ;  /* 0x000000b6ac08723c */ /* 0x040fe20000041808 */
[----:B------:R-:W2:Y:S07]  /*7cd0*/  LDSM.16.M88.4 R180, [R218+0xe900] ;  /* 0x00e90000dab4783b */ /* 0x000eae0000000200 */
[C---:B---3--:R-:W-:Y:S08]  /*7ce0*/  HMMA.16816.F32.BF16 R12, R172.reuse, R184, R12 ;  /* 0x000000b8ac0c723c */ /* 0x048ff0000004180c */
[C---:B------:R-:W-:Y:S01]  /*7cf0*/  HMMA.16816.F32.BF16 R16, R172.reuse, R186, R16 ;  /* 0x000000baac10723c */ /* 0x040fe20000041810 */
[----:B------:R-:W3:Y:S07]  /*7d00*/  LDSM.16.M88.4 R184, [R218+0xf100] ;  /* 0x00f10000dab8783b */ /* 0x000eee0000000200 */
[C---:B------:R-:W-:Y:S08]  /*7d10*/  HMMA.16816.F32.BF16 R20, R172.reuse, R196, R20 ;  /* 0x000000c4ac14723c */ /* 0x040ff00000041814 */
[C---:B------:R-:W-:Y:S01]  /*7d20*/  HMMA.16816.F32.BF16 R24, R172.reuse, R198, R24 ;  /* 0x000000c6ac18723c */ /* 0x040fe20000041818 */
[----:B------:R-:W4:Y:S07]  /*7d30*/  LDSM.16.M88.4 R196, [R217+0x6000] ;  /* 0x00600000d9c4783b */ /* 0x000f2e0000000200 */
[C---:B------:R-:W-:Y:S08]  /*7d40*/  HMMA.16816.F32.BF16 R28, R172.reuse, R200, R28 ;  /* 0x000000c8ac1c723c */ /* 0x040ff0000004181c */
[----:B------:R-:W-:Y:S08]  /*7d50*/  HMMA.16816.F32.BF16 R32, R172, R202, R32 ;  /* 0x000000caac20723c */ /* 0x000ff00000041820 */
[C---:B-1----:R-:W-:Y:S08]  /*7d60*/  HMMA.16816.F32.BF16 R4, R136.reuse, R176, R4 ;  /* 0x000000b08804723c */ /* 0x042ff00000041804 */
[C---:B------:R-:W-:Y:S08]  /*7d70*/  HMMA.16816.F32.BF16 R8, R136.reuse, R178, R8 ;  /* 0x000000b28808723c */ /* 0x040ff00000041808 */
[C---:B--2---:R-:W-:Y:S08]  /*7d80*/  HMMA.16816.F32.BF16 R12, R136.reuse, R180, R12 ;  /* 0x000000b4880c723c */ /* 0x044ff0000004180c */
[C---:B------:R-:W-:Y:S08]  /*7d90*/  HMMA.16816.F32.BF16 R16, R136.reuse, R182, R16 ;  /* 0x000000b68810723c */ /* 0x040ff00000041810 */
[C---:B---3--:R-:W-:Y:S08]  /*7da0*/  HMMA.16816.F32.BF16 R20, R136.reuse, R184, R20 ;  /* 0x000000b88814723c */ /* 0x048ff00000041814 */
[C---:B------:R-:W-:Y:S08]  /*7db0*/  HMMA.16816.F32.BF16 R24, R136.reuse, R186, R24 ;  /* 0x000000ba8818723c */ /* 0x040ff00000041818 */
[C---:B------:R-:W-:Y:S08]  /*7dc0*/  HMMA.16816.F32.BF16 R28, R136.reuse, R188, R28 ;  /* 0x000000bc881c723c */ /* 0x040ff0000004181c */
[----:B------:R-:W-:Y:S01]  /*7dd0*/  HMMA.16816.F32.BF16 R32, R136, R190, R32 ;  /* 0x000000be8820723c */ /* 0x000fe20000041820 */
[----:B------:R-:W1:Y:S07]  /*7de0*/  LDSM.16.M88.4 R136, [R217+0x6800] ;  /* 0x00680000d988783b */ /* 0x000e6e0000000200 */
[C---:B----4-:R-:W-:Y:S08]  /*7df0*/  HMMA.16816.F32.BF16 R4, R192.reuse, R196, R4 ;  /* 0x000000c4c004723c */ /* 0x050ff00000041804 */
        /* <DEDUP_REMOVED lines=16> */
[----:B------:R-:W-:Y:S02]  /*7f00*/  FMUL.FTZ R12, R12, c[0x0][0x320] ;  /* 0x0000c8000c0c7a20 */ /* 0x000fe40000410000 */
[----:B------:R-:W-:Y:S02]  /*7f10*/  FMUL.FTZ R13, R13, c[0x0][0x320] ;  /* 0x0000c8000d0d7a20 */ /* 0x000fe40000410000 */
[----:B------:R-:W-:Y:S02]  /*7f20*/  FMUL.FTZ R14, R14, c[0x0][0x320] ;  /* 0x0000c8000e0e7a20 */ /* 0x000fe40000410000 */
[----:B------:R-:W-:Y:S02]  /*7f30*/  FMUL.FTZ R15, R15, c[0x0][0x320] ;  /* 0x0000c8000f0f7a20 */ /* 0x000fe40000410000 */
[----:B------:R-:W-:Y:S01]  /*7f40*/  FMUL.FTZ R16, R16, c[0x0][0x320] ;  /* 0x0000c80010107a20 */ /* 0x000fe20000410000 */
[----:B------:R-:W1:Y:S01]  /*7f50*/  MUFU.TANH R181, R8 ;  /* 0x0000000800b57308 */ /* 0x000e620000002400 */
[----:B------:R-:W-:Y:S02]  /*7f60*/  FMUL.FTZ R17, R17, c[0x0][0x320] ;  /* 0x0000c80011117a20 */ /* 0x000fe40000410000 */
[----:B------:R-:W-:Y:S02]  /*7f70*/  FMUL.FTZ R18, R18, c[0x0][0x320] ;  /* 0x0000c80012127a20 */ /* 0x000fe40000410000 */
[----:B------:R-:W-:Y:S05]  /*7f80*/  FMUL.FTZ R19, R19, c[0x0][0x320] ;  /* 0x0000c80013137a20 */ /* 0x000fea0000410000 */
[----:B------:R-:W1:Y:S01]  /*7f90*/  MUFU.TANH R178, R9 ;  /* 0x0000000900b27308 */ /* 0x000e620000002400 */
[----:B----4-:R-:W4:Y:S09]  /*7fa0*/  LDSM.16.M88.4 R4, [R217+0x7000] ;  /* 0x00700000d904783b */ /* 0x010f320000000200 */
[----:B------:R-:W1:Y:S10]  /*7fb0*/  MUFU.TANH R185, R10 ;  /* 0x0000000a00b97308 */ /* 0x000e740000002400 */
[----:B------:R5:W1:Y:S10]  /*7fc0*/  MUFU.TANH R184, R11 ;  /* 0x0000000b00b87308 */ /* 0x000a740000002400 */
[----:B------:R-:W1:Y:S10]  /*7fd0*/  MUFU.TANH R175, R12 ;  /* 0x0000000c00af7308 */ /* 0x000e740000002400 */
[----:B------:R-:W1:Y:S01]  /*7fe0*/  MUFU.TANH R174, R13 ;  /* 0x0000000d00ae7308 */ /* 0x000e620000002400 */
[----:B-----5:R-:W5:Y:S01]  /*7ff0*/  LDSM.16.M88.4 R8, [R217+0x7800] ;  /* 0x00780000d908783b */ /* 0x020f620000000200 */
[----:B------:R-:W-:Y:S04]  /*8000*/  DEPBAR.LE SB0, 0x0 ;  /* 0x000080000000791a */ /* 0x000fe80000000000 */
[C---:B----4-:R-:W-:Y:S04]  /*8010*/  HMMA.16816.F32.BF16 R20, R192.reuse, R4, R20 ;  /* 0x00000004c014723c */ /* 0x050fe80000041814 */
[----:B------:R-:W4:Y:S01]  /*8020*/  MUFU.TANH R180, R14 ;  /* 0x0000000e00b47308 */ /* 0x000f220000002400 */
[----:B------:R-:W-:Y:S03]  /*8030*/  BAR.SYNC.DEFER_BLOCKING 0x0 ;  /* 0x0000000000007b1d */ /* 0x000fe60000010000 */
[C---:B------:R-:W-:Y:S06]  /*8040*/  HMMA.16816.F32.BF16 R24, R192.reuse, R6, R24 ;  /* 0x00000006c018723c */ /* 0x040fec0000041818 */
[----:B------:R-:W1:Y:S10]  /*8050*/  MUFU.TANH R179, R15 ;  /* 0x0000000f00b37308 */ /* 0x000e740000002400 */
[----:B------:R-:W1:Y:S01]  /*8060*/  MUFU.TANH R173, R16 ;  /* 0x0000001000ad7308 */ /* 0x000e620000002400 */
[----:B------:R-:W-:Y:S02]  /*8070*/  FMUL.FTZ R20, R20, c[0x0][0x320] ;  /* 0x0000c80014147a20 */ /* 0x000fe40000410000 */
[----:B------:R-:W-:Y:S02]  /*8080*/  FMUL.FTZ R21, R21, c[0x0][0x320] ;  /* 0x0000c80015157a20 */ /* 0x000fe40000410000 */
[----:B------:R-:W-:Y:S02]  /*8090*/  FMUL.FTZ R22, R22, c[0x0][0x320] ;  /* 0x0000c80016167a20 */ /* 0x000fe40000410000 */
[----:B------:R-:W-:Y:S03]  /*80a0*/  FMUL.FTZ R23, R23, c[0x0][0x320] ;  /* 0x0000c80017177a20 */ /* 0x000fe60000410000 */
[----:B------:R-:W1:Y:S01]  /*80b0*/  MUFU.TANH R136, R20 ;  /* 0x0000001400887308 */ /* 0x000e620000002400 */
[----:B------:R-:W-:Y:S02]  /*80c0*/  FMUL.FTZ R24, R24, c[0x0][0x320] ;  /* 0x0000c80018187a20 */ /* 0x000fe40000410000 */
[----:B------:R-:W-:Y:S01]  /*80d0*/  FMUL.FTZ R27, R27, c[0x0][0x320] ;  /* 0x0000c8001b1b7a20 */ /* 0x000fe20000410000 */
[C---:B-----5:R-:W-:Y:S03]  /*80e0*/  HMMA.16816.F32.BF16 R28, R192.reuse, R8, R28 ;  /* 0x00000008c01c723c */ /* 0x060fe6000004181c */
[----:B------:R-:W-:Y:S03]  /*80f0*/  FMUL.FTZ R26, R26, c[0x0][0x320] ;  /* 0x0000c8001a1a7a20 */ /* 0x000fe60000410000 */
[----:B------:R5:W1:Y:S02]  /*8100*/  MUFU.TANH R135, R21 ;  /* 0x0000001500877308 */ /* 0x000a640000002400 */
[----:B------:R-:W-:Y:S08]  /*8110*/  HMMA.16816.F32.BF16 R32, R192, R10, R32 ;  /* 0x0000000ac020723c */ /* 0x000ff00000041820 */
[----:B------:R1:W1:Y:S10]  /*8120*/  MUFU.TANH R139, R22 ;  /* 0x00000016008b7308 */ /* 0x0002740000002400 */
[----:B------:R2:W2:Y:S06]  /*8130*/  MUFU.TANH R172, R23 ;  /* 0x0000001700ac7308 */ /* 0x0004ac0000002400 */
[----:B-----5:R-:W-:Y:S02]  /*8140*/  FMUL.FTZ R21, R32, c[0x0][0x320] ;  /* 0x0000c80020157a20 */ /* 0x020fe40000410000 */
[----:B------:R-:W-:Y:S02]  /*8150*/  FMUL.FTZ R20, R33, c[0x0][0x320] ;  /* 0x0000c80021147a20 */ /* 0x000fe40000410000 */
[----:B------:R5:W3:Y:S01]  /*8160*/  MUFU.TANH R132, R24 ;  /* 0x0000001800847308 */ /* 0x000ae20000002400 */
[----:B-1----:R-:W-:Y:S02]  /*8170*/  FMUL.FTZ R22, R29, c[0x0][0x320] ;  /* 0x0000c8001d167a20 */ /* 0x002fe40000410000 */
[----:B------:R-:W-:Y:S07]  /*8180*/  FMUL.FTZ R29, R35, c[0x0][0x320] ;  /* 0x0000c800231d7a20 */ /* 0x000fee0000410000 */
[----:B------:R1:W1:Y:S01]  /*8190*/  MUFU.TANH R138, R27 ;  /* 0x0000001b008a7308 */ /* 0x0002620000002400 */
[----:B--2---:R-:W-:Y:S02]  /*81a0*/  FMUL.FTZ R23, R28, c[0x0][0x320] ;  /* 0x0000c8001c177a20 */ /* 0x004fe40000410000 */
[----:B------:R-:W-:Y:S07]  /*81b0*/  FMUL.FTZ R28, R34, c[0x0][0x320] ;  /* 0x0000c800221c7a20 */ /* 0x000fee0000410000 */
[----:B------:R2:W2:Y:S01]  /*81c0*/  MUFU.TANH R137, R17 ;  /* 0x0000001100897308 */ /* 0x0004a20000002400 */
[----:B-----5:R-:W-:Y:S02]  /*81d0*/  FMUL.FTZ R24, R25, c[0x0][0x320] ;  /* 0x0000c80019187a20 */ /* 0x020fe40000410000 */
[----:B------:R-:W-:Y:S07]  /*81e0*/  FMUL.FTZ R25, R30, c[0x0][0x320] ;  /* 0x0000c8001e197a20 */ /* 0x000fee0000410000 */
[----:B------:R2:W2:Y:S01]  /*81f0*/  MUFU.TANH R177, R18 ;  /* 0x0000001200b17308 */ /* 0x0004a20000002400 */
[----:B-1----:R-:W-:Y:S09]  /*8200*/  FMUL.FTZ R27, R31, c[0x0][0x320] ;  /* 0x0000c8001f1b7a20 */ /* 0x002ff20000410000 */
[----:B------:R1:W1:Y:S10]  /*8210*/  MUFU.TANH R176, R19 ;  /* 0x0000001300b07308 */ /* 0x0002740000002400 */
        /* <DEDUP_REMOVED lines=11> */
[----:B--234-:R-:W-:Y:S01]  /*82d0*/  IADD3 R18, -R211, 0x10, RZ ;  /* 0x00000010d3127810 */ /* 0x01cfe20007ffe1ff */
[----:B------:R-:W-:Y:S01]  /*82e0*/  ULEA UR5, UR21, UR10, 0x6 ;  /* 0x0000000a15057291 */ /* 0x000fe2000f8e303f */
[----:B------:R-:W-:Y:S01]  /*82f0*/  IADD3 R16, -R205, 0x10, RZ ;  /* 0x00000010cd107810 */ /* 0x000fe20007ffe1ff */
[----:B------:R-:W-:Y:S01]  /*8300*/  IMAD.MOV.U32 R240, RZ, RZ, RZ ;  /* 0x000000fffff07224 */ /* 0x000fe200078e00ff */
[----:B------:R-:W-:Y:S02]  /*8310*/  LOP3.LUT R18, R18, 0xf, RZ, 0xc0, !PT ;  /* 0x0000000f12127812 */ /* 0x000fe400078ec0ff */
[----:B------:R-:W-:Y:S01]  /*8320*/  LOP3.LUT R16, R16, 0xf, RZ, 0xc0, !PT ;  /* 0x0000000f10107812 */ /* 0x000fe200078ec0ff */
[----:B------:R-:W-:Y:S01]  /*8330*/  IMAD.U32 R2, RZ, RZ, UR5 ;  /* 0x00000005ff027e24 */ /* 0x000fe2000f8e00ff */
[----:B------:R-:W-:Y:S02]  /*8340*/  IADD3 R14, -R204, 0x10, RZ ;  /* 0x00000010cc0e7810 */ /* 0x000fe40007ffe1ff */
[----:B------:R-:W-:Y:S02]  /*8350*/  SHF.L.U64.HI R6, R250, 0x1, R244 ;  /* 0x00000001fa067819 */ /* 0x000fe400000102f4 */
[----:B------:R-:W-:Y:S02]  /*8360*/  IADD3 R2, R2, -0x40, R251 ;  /* 0xffffffc002027810 */ /* 0x000fe40007ffe0fb */
[----:B------:R-:W-:Y:S03]  /*8370*/  LOP3.LUT R14, R14, 0xf, RZ, 0xc0, !PT ;  /* 0x0000000f0e0e7812 */ /* 0x000fe600078ec0ff */
        /* <DEDUP_REMOVED lines=8> */
[----:B------:R-:W-:Y:S03]  /*8400*/  @!P1 LEA.HI.X R5, R3, c[0x0][0x2a4], R5, 0x2, P0 ;  /* 0x0000a90003059a11 */ /* 0x000fe600000f1405 */
[----:B------:R-:W-:Y:S01]  /*8410*/  IMAD.WIDE.U32 R2, R242, c[0x0][0x1e0], RZ ;  /* 0x00007800f2027a25 */ /* 0x000fe200078e00ff */
[----:B------:R-:W-:Y:S01]  /*8420*/  SHF.R.S32.HI R0, RZ, 0x1f, R242 ;  /* 0x0000001fff007819 */ /* 0x000fe200000114f2 */
[----:B------:R2:W3:Y:S04]  /*8430*/  @!P1 LDG.E R240, [R4.64] ;  /* 0x0000001004f09981 */ /* 0x0004e8000c1e1900 */
[----:B------:R-:W-:Y:S04]  /*8440*/  IMAD R0, R0, c[0x0][0x1e0], RZ ;  /* 0x0000780000007a24 */ /* 0x000fe800078e02ff */
[----:B------:R-:W-:Y:S04]  /*8450*/  IMAD R0, R242, c[0x0][0x1e4], R0 ;  /* 0x00007900f2007a24 */ /* 0x000fe800078e0200 */
[----:B------:R-:W-:Y:S02]  /*8460*/  IMAD.IADD R3, R3, 0x1, R0 ;  /* 0x0000000103037824 */ /* 0x000fe400078e0200 */
[----:B--2---:R-:W-:Y:S01]  /*8470*/  IMAD.SHL.U32 R5, R250, 0x2, RZ ;  /* 0x00000002fa057824 */ /* 0x004fe200078e00ff */
[----:B---3--:R-:W-:Y:S01]  /*8480*/  SHF.R.S32.HI R4, RZ, 0x1f, R240 ;  /* 0x0000001fff047819 */ /* 0x008fe200000114f0 */
[----:B------:R-:W-:Y:S04]  /*8490*/  IMAD.WIDE.U32 R2, R240, c[0x0][0x1f0], R2 ;  /* 0x00007c00f0027a25 */ /* 0x000fe800078e0002 */
[----:B------:R-:W-:Y:S01]  /*84a0*/  IMAD R4, R4, c[0x0][0x1f0], RZ ;  /* 0x00007c0004047a24 */ /* 0x000fe200078e02ff */
[----:B------:R-:W-:Y:S03]  /*84b0*/  IADD3 R0, P0, R2, UR22, RZ ;  /* 0x0000001602007c10 */ /* 0x000fe6000ff1e0ff */
[----:B------:R-:W-:Y:S05]  /*84c0*/  IMAD R4, R240, c[0x0][0x1f4], R4 ;  /* 0x00007d00f0047a24 */ /* 0x000fea00078e0204 */
[----:B------:R-:W-:Y:S02]  /*84d0*/  IADD3.X R4, R3, UR18, R4, P0, !PT ;  /* 0x0000001203047c10 */ /* 0x000fe400087fe404 */
[C---:B------:R-:W-:Y:S04]  /*84e0*/  LEA R3, P0, R0.reuse, c[0x0][0x1c8], 0x1 ;  /* 0x0000720000037a11 */ /* 0x040fe800078008ff */
[----:B------:R-:W-:Y:S02]  /*84f0*/  LEA.HI.X R4, R0, c[0x0][0x1cc], R4, 0x1, P0 ;  /* 0x0000730000047a11 */ /* 0x000fe400000f0c04 */
[----:B------:R-:W2:Y:S04]  /*8500*/  SHFL.IDX PT, R0, R3, 0x1, 0x181f ;  /* 0x00381f0003007f89 */ /* 0x000ea800000e0000 */
[----:B------:R-:W3:Y:S04]  /*8510*/  SHFL.IDX PT, R2, R4, 0x1, 0x181f ;  /* 0x00381f0004027f89 */ /* 0x000ee800000e0000 */
[----:B------:R-:W4:Y:S04]  /*8520*/  SHFL.IDX PT, R3, R3, RZ, 0x181f ;  /* 0x00181fff03037589 */ /* 0x000f2800000e0000 */
[----:B------:R-:W5:Y:S01]  /*8530*/  SHFL.IDX PT, R4, R4, RZ, 0x181f ;  /* 0x00181fff04047589 */ /* 0x000f6200000e0000 */
[----:B--2---:R-:W-:Y:S04]  /*8540*/  IADD3 R18, P2, P0, R18, R0, R208 ;  /* 0x0000000012127210 */ /* 0x004fe8000785e0d0 */
[----:B-1-3--:R-:W-:Y:S02]  /*8550*/  IADD3.X R19, RZ, R2, R209, P2, P0 ;  /* 0x00000002ff137210 */ /* 0x00afe400017e04d1 */
[----:B------:R-:W-:Y:S04]  /*8560*/  IADD3 R16, P2, P0, R16, R0, R206 ;  /* 0x0000000010107210 */ /* 0x000fe8000785e0ce */
[----:B------:R-:W-:Y:S02]  /*8570*/  IADD3.X R17, RZ, R2, R207, P2, P0 ;  /* 0x00000002ff117210 */ /* 0x000fe400017e04cf */
[----:B------:R-:W-:Y:S04]  /*8580*/  IADD3 R14, P2, P0, R14, R0, R5 ;  /* 0x000000000e0e7210 */ /* 0x000fe8000785e005 */
[--C-:B------:R-:W-:Y:S02]  /*8590*/  IADD3.X R15, RZ, R2, R6.reuse, P2, P0 ;  /* 0x00000002ff0f7210 */ /* 0x100fe400017e0406 */
[C---:B----4-:R-:W-:Y:S02]  /*85a0*/  IADD3 R12, P0, R3.reuse, R5, RZ ;  /* 0x00000005030c7210 */ /* 0x050fe40007f1e0ff */
[----:B------:R-:W-:Y:S03]  /*85b0*/  ISETP.GE.AND P2, PT, R252, c[0x0][0x1d4], PT ;  /* 0x00007500fc007a0c */ /* 0x000fe60003f46270 */
[C---:B-----5:R-:W-:Y:S01]  /*85c0*/  IMAD.X R13, R4.reuse, 0x1, R6, P0 ;  /* 0x00000001040d7824 */ /* 0x060fe200000e0606 */
[CC--:B------:R-:W-:Y:S05]  /*85d0*/  IADD3 R10, P0, R3.reuse, R243.reuse, RZ ;  /* 0x000000f3030a7210 */ /* 0x0c0fea0007f1e0ff */
[C-C-:B------:R-:W-:Y:S01]  /*85e0*/  IMAD.X R11, R4.reuse, 0x1, R210.reuse, P0 ;  /* 0x00000001040b7824 */ /* 0x140fe200000e06d2 */
        /* <DEDUP_REMOVED lines=19> */
.L_x_988:
[----:B--234-:R-:W2:Y:S01]  /*8720*/  LDL R2, [R1+0xc] ;  /* 0x00000c0001027983 */ /* 0x01cea20000100800 */
[----:B------:R-:W-:Y:S01]  /*8730*/  PLOP3.LUT P0, PT, PT, PT, UP2, 0x80, 0x0 ;  /* 0x000000000000781c */ /* 0x000fe20003f0f028 */
[----:B------:R-:W-:Y:S02]  /*8740*/  USHF.L.U32 UR5, UR21, 0x6, URZ ;  /* 0x0000000615057899 */ /* 0x000fe4000800063f */
[----:B-1----:R-:W3:Y:S04]  /*8750*/  LDL R12, [R1+0x8] ;  /* 0x00000800010c7983 */ /* 0x002ee80000100800 */
[----:B------:R-:W-:Y:S01]  /*8760*/  IMAD.U32 R5, RZ, RZ, UR5 ;  /* 0x00000005ff057e24 */ /* 0x000fe2000f8e00ff */
[----:B------:R-:W0:Y:S05]  /*8770*/  LDGDEPBAR ;  /* 0x00000000000079af */ /* 0x000e2a0000000000 */
[----:B--2---:R-:W-:Y:S01]  /*8780*/  @P0 IMAD.HI.U32 R0, R2, c[0x0][0x2c8], RZ ;  /* 0x0000b20002000a27 */ /* 0x004fe200078e00ff */
[----:B------:R-:W-:Y:S03]  /*8790*/  PLOP3.LUT P0, PT, PT, PT, UP2, 0x80, 0x0 ;  /* 0x000000000000781c */ /* 0x000fe60003f0f028 */
[----:B------:R-:W-:Y:S02]  /*87a0*/  IMAD.MOV.U32 R4, RZ, RZ, R2 ;  /* 0x000000ffff047224 */ /* 0x000fe400078e0002 */
[----:B------:R-:W-:Y:S08]  /*87b0*/  IMAD.U32 R2, RZ, RZ, UR11 ;  /* 0x0000000bff027e24 */ /* 0x000ff0000f8e00ff */
[----:B------:R-:W-:Y:S02]  /*87c0*/  @P0 SHF.R.U32.HI R4, RZ, c[0x0][0x2cc], R0 ;  /* 0x0000b300ff040a19 */ /* 0x000fe40000011600 */
[----:B---3--:R-:W-:Y:S02]  /*87d0*/  IADD3 R0, -R12, 0x1, -R5 ;  /* 0x000000010c007810 */ /* 0x008fe40007ffe905 */
[----:B------:R-:W-:Y:S01]  /*87e0*/  PLOP3.LUT P0, PT, PT, PT, UP1, 0x40, 0x0 ;  /* 0x000000000000781c */ /* 0x000fe20003f0e818 */
[----:B------:R-:W1:Y:S02]  /*87f0*/  SHFL.IDX PT, R3, R4, RZ, 0x1c1f ;  /* 0x001c1fff04037589 */ /* 0x000e6400000e0000 */
[----:B------:R-:W-:Y:S05]  /*8800*/  IMAD R0, R2, c[0x0][0x1d0], R0 ;  /* 0x0000740002007a24 */ /* 0x000fea00078e0200 */
[----:B------:R-:W-:Y:S04]  /*8810*/  IADD3 R0, R0, -c[0x0][0x168], RZ ;  /* 0x80005a0000007a10 */ /* 0x000fe80007ffe0ff */
[C---:B------:R-:W-:Y:S02]  /*8820*/  IADD3 R7, R0.reuse, c[0x0][0x328], RZ ;  /* 0x0000ca0000077a10 */ /* 0x040fe40007ffe0ff */
[----:B------:R-:W-:Y:S03]  /*8830*/  IADD3 R6, R0, UR20, RZ ;  /* 0x0000001400067c10 */ /* 0x000fe6000fffe0ff */
[--C-:B-1----:R-:W-:Y:S02]  /*8840*/  IMAD.IADD R2, R7, 0x1, R3.reuse ;  /* 0x0000000107027824 */ /* 0x102fe400078e0203 */
        /* <DEDUP_REMOVED lines=17> */
.L_x_991:
[----:B------:R-:W-:Y:S04]  /*8960*/  MOV R8, c[0x0][0x32c] ;  /* 0x0000cb0000087a02 */ /* 0x000fe80000000f00 */
[----:B------:R-:W-:Y:S11]  /*8970*/  ISETP.NE.AND P0, PT, R8, 0x1, PT ;  /* 0x000000010800780c */ /* 0x000ff60003f05270 */
[----:B------:R-:W-:Y:S02]  /*8980*/  @!UPT UIADD3 URZ, URZ, URZ, URZ ;  /* 0x0000003f3f3ff290 */ /* 0x000fe4000fffe03f */
[----:B------:R-:W-:Y:S05]  /*8990*/  @P0 IMAD.HI.U32 R8, R3, c[0x0][0x330], RZ ;  /* 0x0000cc0003080a27 */ /* 0x000fea00078e00ff */
[----:B------:R-:W-:Y:S02]  /*89a0*/  @P0 SHF.R.U32.HI R3, RZ, c[0x0][0x334], R8 ;  /* 0x0000cd00ff030a19 */ /* 0x000fe40000011608 */
.L_x_992:
[----:B------:R-:W-:Y:S05]  /*89b0*/  BSYNC B0 ;  /* 0x0000000000007941 */ /* 0x000fea0003800000 */
.L_x_990:
[----:B------:R-:W-:Y:S04]  /*89c0*/  IMAD R3, R3, c[0x0][0x32c], -R5 ;  /* 0x0000cb0003037a24 */ /* 0x000fe800078e0a05 */
[----:B------:R-:W-:Y:S05]  /*89d0*/  IMAD.IADD R3, R3, 0x1, -R12 ;  /* 0x0000000103037824 */ /* 0x000fea00078e0a0c */
[----:B------:R-:W-:Y:S02]  /*89e0*/  IADD3 R8, R3, c[0x0][0x32c], RZ ;  /* 0x0000cb0003087a10 */ /* 0x000fe40007ffe0ff */
[----:B------:R-:W-:Y:S02]  /*89f0*/  IMNMX R0, R0, R3, !PT ;  /* 0x0000000300007217 */ /* 0x000fe40007800200 */
[----:B------:R-:W-:Y:S02]  /*8a00*/  IMNMX R2, R2, R8, PT ;  /* 0x0000000802027217 */ /* 0x000fe40003800200 */
.L_x_989:
[----:B------:R-:W-:Y:S01]  /*8a10*/  UISETP.GT.AND UP0, UPT, UR21, -0x1, UPT ;  /* 0xffffffff1500788c */ /* 0x000fe2000bf04270 */
[----:B------:R-:W1:Y:S05]  /*8a20*/  SHFL.IDX PT, R3, R4, 0x1, 0x1c1f ;  /* 0x003c1f0004037f89 */ /* 0x000e6a00000e0000 */
[----:B------:R-:W-:Y:S04]  /*8a30*/  PLOP3.LUT P0, PT, PT, PT, UP0, 0x80, 0x0 ;  /* 0x000000000000781c */ /* 0x000fe80003f0f008 */
[----:B------:R-:W-:Y:S04]  /*8a40*/  ISETP.GT.AND P0, PT, R0, RZ, P0 ;  /* 0x000000ff0000720c */ /* 0x000fe80000704270 */
        /* <DEDUP_REMOVED lines=59> */
[----:B------:R-:W-:Y:S01]  /*8e00*/  ISETP.GT.AND P0, PT, R0, 0x39, P0 ;  /* 0x000000390000780c */ /* 0x000fe20000704270 */
[--C-:B-1----:R-:W-:Y:S03]  /*8e10*/  IMAD.IADD R0, R6, 0x1, R3.reuse ;  /* 0x0000000106007824 */ /* 0x102fe600078e0203 */
[----:B------:R-:W-:Y:S01]  /*8e20*/  ISETP.LT.OR P0, PT, R2, 0x3a, P0 ;  /* 0x0000003a0200780c */ /* 0x000fe20000701670 */
[----:B------:R-:W-:Y:S03]  /*8e30*/  IMAD.IADD R2, R7, 0x1, R3 ;  /* 0x0000000107027824 */ /* 0x000fe600078e0203 */
[----:B------:R-:W-:Y:S02]  /*8e40*/  FSEL R201, R20, -INF , !P0 ;  /* 0xff80000014c97808 */ /* 0x000fe40004000000 */
[----:B------:R-:W-:Y:S11]  /*8e50*/  PLOP3.LUT P0, PT, PT, PT, UP1, 0x40, 0x0 ;  /* 0x000000000000781c */ /* 0x000ff60003f0e818 */
[----:B------:R-:W-:Y:S02]  /*8e60*/  @!UPT UIADD3 URZ, URZ, URZ, URZ ;  /* 0x0000003f3f3ff290 */ /* 0x000fe4000fffe03f */
        /* <DEDUP_REMOVED lines=16> */
.L_x_995:
[----:B------:R-:W-:Y:S04]  /*8f70*/  MOV R4, c[0x0][0x32c] ;  /* 0x0000cb0000047a02 */ /* 0x000fe80000000f00 */
[----:B------:R-:W-:Y:S11]  /*8f80*/  ISETP.NE.AND P0, PT, R4, 0x1, PT ;  /* 0x000000010400780c */ /* 0x000ff60003f05270 */
[----:B------:R-:W-:Y:S02]  /*8f90*/  @!UPT UIADD3 URZ, URZ, URZ, URZ ;  /* 0x0000003f3f3ff290 */ /* 0x000fe4000fffe03f */
[----:B------:R-:W-:Y:S05]  /*8fa0*/  @P0 IMAD.HI.U32 R4, R3, c[0x0][0x330], RZ ;  /* 0x0000cc0003040a27 */ /* 0x000fea00078e00ff */
[----:B------:R-:W-:Y:S02]  /*8fb0*/  @P0 SHF.R.U32.HI R3, RZ, c[0x0][0x334], R4 ;  /* 0x0000cd00ff030a19 */ /* 0x000fe40000011604 */
.L_x_996:
[----:B------:R-:W-:Y:S05]  /*8fc0*/  BSYNC B0 ;  /* 0x0000000000007941 */ /* 0x000fea0003800000 */
.L_x_994:
[----:B------:R-:W-:Y:S04]  /*8fd0*/  IMAD R5, R3, c[0x0][0x32c], -R5 ;  /* 0x0000cb0003057a24 */ /* 0x000fe800078e0a05 */
[----:B------:R-:W-:Y:S05]  /*8fe0*/  IMAD.IADD R5, R5, 0x1, -R12 ;  /* 0x0000000105057824 */ /* 0x000fea00078e0a0c */
[----:B------:R-:W-:Y:S02]  /*8ff0*/  IADD3 R3, R5, c[0x0][0x32c], RZ ;  /* 0x0000cb0005037a10 */ /* 0x000fe40007ffe0ff */
[----:B------:R-:W-:Y:S02]  /*9000*/  IMNMX R0, R0, R5, !PT ;  /* 0x0000000500007217 */ /* 0x000fe40007800200 */
[----:B------:R-:W-:Y:S02]  /*9010*/  IMNMX R2, R2, R3, PT ;  /* 0x0000000302027217 */ /* 0x000fe40003800200 */
.L_x_993:
[----:B------:R-:W-:Y:S01]  /*9020*/  PLOP3.LUT P0, PT, PT, PT, UP0, 0x80, 0x0 ;  /* 0x000000000000781c */ /* 0x000fe20003f0f008 */
[----:B------:R-:W-:Y:S01]  /*9030*/  LDSM.16.MT88.4 R20, [R214+0x100] ;  /* 0x00010000d614783b */ /* 0x000fe20000004200 */
[----:B------:R-:W-:Y:S02]  /*9040*/  FMNMX.FTZ R3, R8, R133, !PT ;  /* 0x0000008508037209 */ /* 0x000fe40007810000 */
[----:B------:R-:W-:Y:S02]  /*9050*/  ISETP.GT.AND P0, PT, R0, RZ, P0 ;  /* 0x000000ff0000720c */ /* 0x000fe40000704270 */
[----:B------:R-:W-:Y:S02]  /*9060*/  FMNMX.FTZ R3, R10, R3, !PT ;  /* 0x000000030a037209 */ /* 0x000fe40007810000 */
        /* <DEDUP_REMOVED lines=49> */
[----:B------:R-:W-:Y:S03]  /*9380*/  ISETP.LT.OR P0, PT, R2, 0x1a, P0 ;  /* 0x0000001a0200780c */ /* 0x000fe60000701670 */
[----:B------:R-:W1:Y:S01]  /*9390*/  SHFL.BFLY PT, R13, R3, 0x2, 0x1f ;  /* 0x0c401f00030d7f89 */ /* 0x000e6200000e0000 */
[----:B------:R-:W-:Y:S02]  /*93a0*/  FSEL R176, R176, -INF , !P0 ;  /* 0xff800000b0b07808 */ /* 0x000fe40004000000 */
[----:B------:R-:W-:Y:S02]  /*93b0*/  PLOP3.LUT P0, PT, PT, PT, UP0, 0x80, 0x0 ;  /* 0x000000000000781c */ /* 0x000fe40003f0f008 */
[----:B------:R-:W-:Y:S02]  /*93c0*/  FMNMX.FTZ R12, R176, R12, !PT ;  /* 0x0000000cb00c7209 */ /* 0x000fe40007810000 */
[----:B------:R-:W-:Y:S04]  /*93d0*/  ISETP.GT.AND P0, PT, R0, 0x20, P0 ;  /* 0x000000200000780c */ /* 0x000fe80000704270 */
[----:B------:R-:W-:Y:S04]  /*93e0*/  ISETP.LT.OR P0, PT, R2, 0x21, P0 ;  /* 0x000000210200780c */ /* 0x000fe80000701670 */
[----:B------:R-:W-:Y:S02]  /*93f0*/  FSEL R181, R139, -INF , !P0 ;  /* 0xff8000008bb57808 */ /* 0x000fe40004000000 */
[----:B------:R-:W-:Y:S02]  /*9400*/  PLOP3.LUT P0, PT, PT, PT, UP0, 0x80, 0x0 ;  /* 0x000000000000781c */ /* 0x000fe40003f0f008 */
[----:B------:R-:W-:Y:S02]  /*9410*/  FMNMX.FTZ R12, R181, R12, !PT ;  /* 0x0000000cb50c7209 */ /* 0x000fe40007810000 */
[----:B------:R-:W-:Y:S02]  /*9420*/  ISETP.GT.AND P0, PT, R0, 0x21, P0 ;  /* 0x000000210000780c */ /* 0x000fe40000704270 */
[----:B-1----:R-:W-:Y:S02]  /*9430*/  FMNMX.FTZ R3, R3, R13, !PT ;  /* 0x0000000d03037209 */ /* 0x002fe40007810000 */
        /* <DEDUP_REMOVED lines=13> */
[----:B------:R-:W-:Y:S01]  /*9510*/  FMUL.FTZ R172, R132, c[0x0][0x2d0] ;  /* 0x0000b40084ac7a20 */ /* 0x000fe20000410000 */
[----:B------:R-:W-:Y:S02]  /*9520*/  FSEL R187, R138, -INF , !P0 ;  /* 0xff8000008abb7808 */ /* 0x000fe40004000000 */
[----:B------:R-:W-:Y:S02]  /*9530*/  PLOP3.LUT P0, PT, PT, PT, UP0, 0x80, 0x0 ;  /* 0x000000000000781c */ /* 0x000fe40003f0f008 */
[----:B------:R-:W-:Y:S02]  /*9540*/  FMNMX.FTZ R12, R187, R12, !PT ;  /* 0x0000000cbb0c7209 */ /* 0x000fe40007810000 */
        /* <DEDUP_REMOVED lines=11> */
[----:B------:R-:W-:Y:S01]  /*9600*/  PLOP3.LUT P0, PT, PT, PT, UP0, 0x80, 0x0 ;  /* 0x000000000000781c */ /* 0x000fe20003f0f008 */
[----:B------:R-:W-:Y:S02]  /*9610*/  UISETP.GT.AND UP0, UPT, UR21, UR4, UPT ;  /* 0x000000041500728c */ /* 0x000fe4000bf04270 */
[----:B------:R-:W-:Y:S01]  /*9620*/  UIADD3 UR21, UR21, -0x1, URZ ;  /* 0xffffffff15157890 */ /* 0x000fe2000fffe03f */
[----:B------:R-:W-:Y:S02]  /*9630*/  ISETP.GT.AND P0, PT, R0, 0x39, P0 ;  /* 0x000000390000780c */ /* 0x000fe40000704270 */
[----:B------:R-:W-:Y:S02]  /*9640*/  FMNMX.FTZ R0, R195, R12, !PT ;  /* 0x0000000cc3007209 */ /* 0x000fe40007810000 */
[----:B------:R-:W-:Y:S01]  /*9650*/  ISETP.LT.OR P0, PT, R2, 0x3a, P0 ;  /* 0x0000003a0200780c */ /* 0x000fe20000701670 */
[----:B------:R-:W-:Y:S01]  /*9660*/  LDSM.16.MT88.4 R12, [R213+0x100] ;  /* 0x00010000d50c783b */ /* 0x000fe20000004200 */
[----:B------:R-:W-:Y:S02]  /*9670*/  FMNMX.FTZ R0, R196, R0, !PT ;  /* 0x00000000c4007209 */ /* 0x000fe40007810000 */
[----:B------:R-:W-:Y:S02]  /*9680*/  FSEL R135, R29, -INF , !P0 ;  /* 0xff8000001d877808 */ /* 0x000fe40004000000 */
[----:B------:R-:W-:Y:S02]  /*9690*/  FMNMX.FTZ R0, R197, R0, !PT ;  /* 0x00000000c5007209 */ /* 0x000fe40007810000 */
[----:B------:R-:W-:Y:S01]  /*96a0*/  FSETP.NEU.FTZ.AND P0, PT, R132, -INF , PT ;  /* 0xff8000008400780b */ /* 0x000fe20003f1d000 */
[----:B------:R-:W-:Y:S01]  /*96b0*/  LDSM.16.MT88.4 R28, [R216+0x100] ;  /* 0x00010000d81c783b */ /* 0x000fe20000004200 */
[----:B------:R-:W-:Y:S02]  /*96c0*/  FMNMX.FTZ R0, R135, R0, !PT ;  /* 0x0000000087007209 */ /* 0x000fe40007810000 */
[----:B------:R-:W-:Y:S05]  /*96d0*/  FSEL R172, R172, RZ, P0 ;  /* 0x000000ffacac7208 */ /* 0x000fea0000000000 */
[----:B------:R-:W1:Y:S01]  /*96e0*/  SHFL.BFLY PT, R2, R0, 0x2, 0x1f ;  /* 0x0c401f0000027f89 */ /* 0x000e6200000e0000 */
[--C-:B------:R-:W-:Y:S02]  /*96f0*/  FFMA.FTZ R8, R8, c[0x0][0x2d0], -R172.reuse ;  /* 0x0000b40008087a23 */ /* 0x100fe400000108ac */
[--C-:B------:R-:W-:Y:S02]  /*9700*/  FFMA.FTZ R10, R10, c[0x0][0x2d0], -R172.reuse ;  /* 0x0000b4000a0a7a23 */ /* 0x100fe400000108ac */
[--C-:B------:R-:W-:Y:S01]  /*9710*/  FFMA.FTZ R9, R9, c[0x0][0x2d0], -R172.reuse ;  /* 0x0000b40009097a23 */ /* 0x100fe200000108ac */
[----:B------:R-:W-:Y:S01]  /*9720*/  MUFU.EX2 R249, R8 ;  /* 0x0000000800f97308 */ /* 0x000fe20000000800 */
[----:B------:R-:W-:Y:S09]  /*9730*/  FFMA.FTZ R11, R11, c[0x0][0x2d0], -R172 ;  /* 0x0000b4000b0b7a23 */ /* 0x000ff200000108ac */
[----:B------:R-:W2:Y:S01]  /*9740*/  MUFU.EX2 R33, R10 ;  /* 0x0000000a00217308 */ /* 0x000ea20000000800 */
[----:B-1----:R-:W-:Y:S02]  /*9750*/  FMNMX.FTZ R2, R0, R2, !PT ;  /* 0x0000000200027209 */ /* 0x002fe40007810000 */
[----:B------:R-:W-:Y:S07]  /*9760*/  FSEL R0, R132, RZ, P0 ;  /* 0x000000ff84007208 */ /* 0x000fee0000000000 */
[----:B------:R-:W-:Y:S01]  /*9770*/  MUFU.EX2 R34, R9 ;  /* 0x0000000900227308 */ /* 0x000fe20000000800 */
[----:B------:R-:W1:Y:S01]  /*9780*/  SHFL.BFLY PT, R3, R2, 0x1, 0x1f ;  /* 0x0c201f0002037f89 */ /* 0x000e6200000e0000 */
[----:B------:R-:W-:Y:S04]  /*9790*/  FADD.FTZ R0, -R0, R133 ;  /* 0x0000008500007221 */ /* 0x000fe80000010100 */
[----:B------:R-:W-:Y:S04]  /*97a0*/  FMUL.FTZ R0, R0, c[0x0][0x2d0] ;  /* 0x0000b40000007a20 */ /* 0x000fe80000410000 */
[----:B------:R-:W3:Y:S01]  /*97b0*/  MUFU.EX2 R35, R11 ;  /* 0x0000000b00237308 */ /* 0x000ee20000000800 */
[----:B--2---:R-:W-:Y:S02]  /*97c0*/  F2FP.BF16.PACK_AB R136, R33, R249 ;  /* 0x000000f92188723e */ /* 0x004fe400000010ff */
[----:B-1----:R-:W-:Y:S07]  /*97d0*/  FMNMX.FTZ R3, R2, R3, !PT ;  /* 0x0000000302037209 */ /* 0x002fee0007810000 */
[----:B------:R1:W2:Y:S01]  /*97e0*/  MUFU.EX2 R2, R0 ;  /* 0x0000000000027308 */ /* 0x0002a20000000800 */
[C---:B------:R-:W-:Y:S01]  /*97f0*/  FSETP.NEU.FTZ.AND P0, PT, R3.reuse, -INF , PT ;  /* 0xff8000000300780b */ /* 0x040fe20003f1d000 */
[----:B------:R-:W-:Y:S01]  /*9800*/  FMUL.FTZ R133, R3, c[0x0][0x2d0] ;  /* 0x0000b40003857a20 */ /* 0x000fe20000410000 */
[----:B---3--:R-:W-:Y:S04]  /*9810*/  F2FP.BF16.PACK_AB R138, R35, R34 ;  /* 0x00000022238a723e */ /* 0x008fe800000010ff */
[----:B------:R-:W-:Y:S05]  /*9820*/  FSEL R133, R133, RZ, P0 ;  /* 0x000000ff85857208 */ /* 0x000fea0000000000 */
[--C-:B------:R-:W-:Y:S02]  /*9830*/  FFMA.FTZ R4, R4, c[0x0][0x2d0], -R133.reuse ;  /* 0x0000b40004047a23 */ /* 0x100fe40000010885 */
[--C-:B------:R-:W-:Y:S02]  /*9840*/  FFMA.FTZ R6, R6, c[0x0][0x2d0], -R133.reuse ;  /* 0x0000b40006067a23 */ /* 0x100fe40000010885 */
[--C-:B------:R-:W-:Y:S01]  /*9850*/  FFMA.FTZ R5, R5, c[0x0][0x2d0], -R133.reuse ;  /* 0x0000b40005057a23 */ /* 0x100fe20000010885 */
[----:B------:R3:W-:Y:S01]  /*9860*/  MUFU.EX2 R205, R4 ;  /* 0x0000000400cd7308 */ /* 0x0007e20000000800 */
[--C-:B------:R-:W-:Y:S01]  /*9870*/  FFMA.FTZ R7, R7, c[0x0][0x2d0], -R133.reuse ;  /* 0x0000b40007077a23 */ /* 0x100fe20000010885 */
[----:B-1----:R-:W-:Y:S01]  /*9880*/  FSEL R0, R3, RZ, P0 ;  /* 0x000000ff03007208 */ /* 0x002fe20000000000 */
[C---:B--2---:R-:W-:Y:S01]  /*9890*/  FMUL.FTZ R8, R2.reuse, R144 ;  /* 0x0000009002087220 */ /* 0x044fe20000410000 */
[----:B------:R-:W-:Y:S01]  /*98a0*/  PLOP3.LUT P0, PT, PT, PT, UP0, 0x80, 0x0 ;  /* 0x000000000000781c */ /* 0x000fe20003f0f008 */
[----:B------:R-:W-:Y:S05]  /*98b0*/  FMUL.FTZ R9, R2, R145 ;  /* 0x0000009102097220 */ /* 0x000fea0000410000 */
[----:B------:R-:W1:Y:S01]  /*98c0*/  MUFU.EX2 R204, R6 ;  /* 0x0000000600cc7308 */ /* 0x000e620000000800 */
[----:B------:R-:W-:Y:S02]  /*98d0*/  FADD.FTZ R0, -R0, R134 ;  /* 0x0000008600007221 */ /* 0x000fe40000010100 */
[----:B------:R-:W-:Y:S02]  /*98e0*/  FMUL.FTZ R16, R2, R152 ;  /* 0x0000009802107220 */ /* 0x000fe40000410000 */
[----:B------:R-:W-:Y:S02]  /*98f0*/  FMUL.FTZ R0, R0, c[0x0][0x2d0] ;  /* 0x0000b40000007a20 */ /* 0x000fe40000410000 */
[C---:B------:R-:W-:Y:S02]  /*9900*/  FMUL.FTZ R17, R2.reuse, R153 ;  /* 0x0000009902117220 */ /* 0x040fe40000410000 */
[C---:B------:R-:W-:Y:S01]  /*9910*/  FMUL.FTZ R24, R2.reuse, R160 ;  /* 0x000000a002187220 */ /* 0x040fe20000410000 */
[----:B------:R2:W-:Y:S01]  /*9920*/  MUFU.EX2 R203, R5 ;  /* 0x0000000500cb7308 */ /* 0x0005e20000000800 */
[C---:B------:R-:W-:Y:S02]  /*9930*/  FMUL.FTZ R25, R2.reuse, R161 ;  /* 0x000000a102197220 */ /* 0x040fe40000410000 */
[--C-:B------:R-:W-:Y:S02]  /*9940*/  FFMA.FTZ R134, R175, c[0x0][0x2d0], -R172.reuse ;  /* 0x0000b400af867a23 */ /* 0x100fe400000108ac */
[C---:B---3--:R-:W-:Y:S02]  /*9950*/  FMUL.FTZ R4, R2.reuse, R140 ;  /* 0x0000008c02047220 */ /* 0x048fe40000410000 */
[C---:B------:R-:W-:Y:S01]  /*9960*/  FMUL.FTZ R32, R2.reuse, R168 ;  /* 0x000000a802207220 */ /* 0x040fe20000410000 */
[----:B------:R-:W-:Y:S01]  /*9970*/  MOV R168, R33 ;  /* 0x0000002100a87202 */ /* 0x000fe20000000f00 */
[C---:B------:R-:W-:Y:S01]  /*9980*/  FMUL.FTZ R33, R2.reuse, R169 ;  /* 0x000000a902217220 */ /* 0x040fe20000410000 */
[----:B------:R-:W3:Y:S01]  /*9990*/  MUFU.EX2 R202, R7 ;  /* 0x0000000700ca7308 */ /* 0x000ee20000000800 */
[----:B------:R-:W-:Y:S01]  /*99a0*/  MOV R169, R34 ;  /* 0x0000002200a97202 */ /* 0x000fe20000000f00 */
[----:B------:R-:W-:Y:S01]  /*99b0*/  FMUL.FTZ R36, R2, R36 ;  /* 0x0000002402247220 */ /* 0x000fe20000410000 */
[----:B-1----:R-:W-:Y:S01]  /*99c0*/  F2FP.BF16.PACK_AB R137, R204, R205 ;  /* 0x000000cdcc89723e */ /* 0x002fe200000010ff */
[C---:B------:R-:W-:Y:S02]  /*99d0*/  FMUL.FTZ R37, R2.reuse, R37 ;  /* 0x0000002502257220 */ /* 0x040fe40000410000 */
[C---:B------:R-:W-:Y:S02]  /*99e0*/  FMUL.FTZ R40, R2.reuse, R40 ;  /* 0x0000002802287220 */ /* 0x040fe40000410000 */
[C---:B------:R-:W-:Y:S02]  /*99f0*/  FMUL.FTZ R41, R2.reuse, R41 ;  /* 0x0000002902297220 */ /* 0x040fe40000410000 */
[----:B------:R-:W1:Y:S01]  /*9a00*/  MUFU.EX2 R0, R0 ;  /* 0x0000000000007308 */ /* 0x000e620000000800 */
[C---:B------:R-:W-:Y:S02]  /*9a10*/  FMUL.FTZ R44, R2.reuse, R44 ;  /* 0x0000002c022c7220 */ /* 0x040fe40000410000 */
[C---:B------:R-:W-:Y:S02]  /*9a20*/  FMUL.FTZ R45, R2.reuse, R45 ;  /* 0x0000002d022d7220 */ /* 0x040fe40000410000 */
[C---:B--2---:R-:W-:Y:S02]  /*9a30*/  FMUL.FTZ R5, R2.reuse, R141 ;  /* 0x0000008d02057220 */ /* 0x044fe40000410000 */
[C---:B------:R-:W-:Y:S02]  /*9a40*/  FMUL.FTZ R48, R2.reuse, R48 ;  /* 0x0000003002307220 */ /* 0x040fe40000410000 */
[C---:B------:R-:W-:Y:S01]  /*9a50*/  FMUL.FTZ R49, R2.reuse, R49 ;  /* 0x0000003102317220 */ /* 0x040fe20000410000 */
[----:B------:R2:W-:Y:S01]  /*9a60*/  MUFU.EX2 R248, R134 ;  /* 0x0000008600f87308 */ /* 0x0005e20000000800 */
[C---:B------:R-:W-:Y:S02]  /*9a70*/  FMUL.FTZ R52, R2.reuse, R52 ;  /* 0x0000003402347220 */ /* 0x040fe40000410000 */
[----:B------:R-:W-:Y:S01]  /*9a80*/  FMUL.FTZ R53, R2, R53 ;  /* 0x0000003502357220 */ /* 0x000fe20000410000 */
[----:B---3--:R-:W-:Y:S01]  /*9a90*/  F2FP.BF16.PACK_AB R139, R202, R203 ;  /* 0x000000cbca8b723e */ /* 0x008fe200000010ff */
[C---:B------:R-:W-:Y:S02]  /*9aa0*/  FMUL.FTZ R56, R2.reuse, R56 ;  /* 0x0000003802387220 */ /* 0x040fe40000410000 */
[C---:B------:R-:W-:Y:S02]  /*9ab0*/  FMUL.FTZ R57, R2.reuse, R57 ;  /* 0x0000003902397220 */ /* 0x040fe40000410000 */
[C---:B------:R-:W-:Y:S02]  /*9ac0*/  FMUL.FTZ R60, R2.reuse, R60 ;  /* 0x0000003c023c7220 */ /* 0x040fe40000410000 */
[C---:B------:R-:W-:Y:S02]  /*9ad0*/  FMUL.FTZ R61, R2.reuse, R61 ;  /* 0x0000003d023d7220 */ /* 0x040fe40000410000 */
[----:B------:R-:W-:Y:S02]  /*9ae0*/  FMUL.FTZ R64, R2, R64 ;  /* 0x0000004002407220 */ /* 0x000fe40000410000 */
[C---:B-1----:R-:W-:Y:S02]  /*9af0*/  FMUL.FTZ R6, R0.reuse, R142 ;  /* 0x0000008e00067220 */ /* 0x042fe40000410000 */
[C---:B------:R-:W-:Y:S02]  /*9b00*/  FMUL.FTZ R7, R0.reuse, R143 ;  /* 0x0000008f00077220 */ /* 0x040fe40000410000 */
[----:B------:R-:W1:Y:S01]  /*9b10*/  LDSM.16.MT88.4 R140, [R215+0x100] ;  /* 0x00010000d78c783b */ /* 0x000e620000004200 */
[C---:B------:R-:W-:Y:S02]  /*9b20*/  FMUL.FTZ R10, R0.reuse, R146 ;  /* 0x00000092000a7220 */ /* 0x040fe40000410000 */
[C---:B------:R-:W-:Y:S02]  /*9b30*/  FMUL.FTZ R11, R0.reuse, R147 ;  /* 0x00000093000b7220 */ /* 0x040fe40000410000 */
[C---:B------:R-:W-:Y:S03]  /*9b40*/  HMMA.16816.F32.BF16 R4, R136.reuse, R12, R4 ;  /* 0x0000000c8804723c */ /* 0x040fe60000041804 */
[----:B------:R-:W3:Y:S02]  /*9b50*/  LDSM.16.MT88.4 R144, [R213+0x2100] ;  /* 0x00210000d590783b */ /* 0x000ee40000004200 */
[----:B------:R-:W-:Y:S02]  /*9b60*/  FMUL.FTZ R18, R0, R154 ;  /* 0x0000009a00127220 */ /* 0x000fe40000410000 */
[C---:B------:R-:W-:Y:S01]  /*9b70*/  FMUL.FTZ R12, R2.reuse, R148 ;  /* 0x00000094020c7220 */ /* 0x040fe20000410000 */
[C---:B------:R-:W-:Y:S04]  /*9b80*/  HMMA.16816.F32.BF16 R8, R136.reuse, R14, R8 ;  /* 0x0000000e8808723c */ /* 0x040fe80000041808 */
[----:B------:R-:W-:Y:S02]  /*9b90*/  FMUL.FTZ R13, R2, R149 ;  /* 0x00000095020d7220 */ /* 0x000fe40000410000 */
[C---:B------:R-:W-:Y:S02]  /*9ba0*/  FMUL.FTZ R19, R0.reuse, R155 ;  /* 0x0000009b00137220 */ /* 0x040fe40000410000 */
[C---:B------:R-:W-:Y:S01]  /*9bb0*/  FMUL.FTZ R14, R0.reuse, R150 ;  /* 0x00000096000e7220 */ /* 0x040fe20000410000 */
[----:B------:R-:W-:Y:S03]  /*9bc0*/  LDSM.16.MT88.4 R152, [R214+0x900] ;  /* 0x00090000d698783b */ /* 0x000fe60000004200 */
[C---:B------:R-:W-:Y:S02]  /*9bd0*/  FMUL.FTZ R15, R0.reuse, R151 ;  /* 0x00000097000f7220 */ /* 0x040fe40000410000 */
[C---:B------:R-:W-:Y:S02]  /*9be0*/  FMUL.FTZ R26, R0.reuse, R162 ;  /* 0x000000a2001a7220 */ /* 0x040fe40000410000 */
[----:B------:R-:W-:Y:S01]  /*9bf0*/  FMUL.FTZ R27, R0, R163 ;  /* 0x000000a3001b7220 */ /* 0x000fe20000410000 */
[----:B------:R-:W4:Y:S01]  /*9c00*/  LDSM.16.MT88.4 R148, [R214+0x2100] ;  /* 0x00210000d694783b */ /* 0x000f220000004200 */
[--C-:B--2---:R-:W-:Y:S01]  /*9c10*/  FFMA.FTZ R134, R174, c[0x0][0x2d0], -R172.reuse ;  /* 0x0000b400ae867a23 */ /* 0x104fe200000108ac */
[C---:B------:R-:W-:Y:S03]  /*9c20*/  HMMA.16816.F32.BF16 R12, R136.reuse, R20, R12 ;  /* 0x00000014880c723c */ /* 0x040fe6000004180c */
[C---:B------:R-:W-:Y:S01]  /*9c30*/  FMUL.FTZ R34, R0.reuse, R170 ;  /* 0x000000aa00227220 */ /* 0x040fe20000410000 */
[----:B------:R-:W-:Y:S01]  /*9c40*/  MOV R170, R35 ;  /* 0x0000002300aa7202 */ /* 0x000fe20000000f00 */
[----:B------:R-:W-:Y:S01]  /*9c50*/  FMUL.FTZ R35, R0, R171 ;  /* 0x000000ab00237220 */ /* 0x000fe20000410000 */
[----:B------:R-:W-:Y:S01]  /*9c60*/  LDSM.16.MT88.4 R160, [R213+0x4900] ;  /* 0x00490000d5a0783b */ /* 0x000fe20000004200 */
[C---:B------:R-:W-:Y:S01]  /*9c70*/  FMUL.FTZ R20, R2.reuse, R156 ;  /* 0x0000009c02147220 */ /* 0x040fe20000410000 */
[C---:B------:R-:W-:Y:S01]  /*9c80*/  HMMA.16816.F32.BF16 R16, R136.reuse, R22, R16 ;  /* 0x000000168810723c */ /* 0x040fe20000041810 */
[----:B------:R2:W5:Y:S03]  /*9c90*/  MUFU.EX2 R247, R134 ;  /* 0x0000008600f77308 */ /* 0x0005660000000800 */
[----:B------:R-:W-:Y:S02]  /*9ca0*/  FMUL.FTZ R21, R2, R157 ;  /* 0x0000009d02157220 */ /* 0x000fe40000410000 */
        /* <DEDUP_REMOVED lines=8> */
[----:B------:R-:W-:Y:S02]  /*9d30*/  FMUL.FTZ R46, R0, R46 ;  /* 0x0000002e002e7220 */ /* 0x000fe40000410000 */
[C---:B------:R-:W-:Y:S01]  /*9d40*/  FMUL.FTZ R28, R2.reuse, R164 ;  /* 0x000000a4021c7220 */ /* 0x040fe20000410000 */
[C---:B------:R-:W-:Y:S04]  /*9d50*/  HMMA.16816.F32.BF16 R24, R136.reuse, R30, R24 ;  /* 0x0000001e8818723c */ /* 0x040fe80000041818 */
[----:B------:R-:W-:Y:S02]  /*9d60*/  FMUL.FTZ R29, R2, R165 ;  /* 0x000000a5021d7220 */ /* 0x000fe40000410000 */
[C---:B------:R-:W-:Y:S02]  /*9d70*/  FMUL.FTZ R47, R0.reuse, R47 ;  /* 0x0000002f002f7220 */ /* 0x040fe40000410000 */
[C---:B------:R-:W-:Y:S04]  /*9d80*/  FMUL.FTZ R30, R0.reuse, R166 ;  /* 0x000000a6001e7220 */ /* 0x040fe80000410000 */
[C---:B------:R-:W-:Y:S02]  /*9d90*/  FMUL.FTZ R31, R0.reuse, R167 ;  /* 0x000000a7001f7220 */ /* 0x040fe40000410000 */
[----:B------:R-:W-:Y:S01]  /*9da0*/  LDSM.16.MT88.4 R164, [R214+0x4900] ;  /* 0x00490000d6a4783b */ /* 0x000fe20000004200 */
[--C-:B--2---:R-:W-:Y:S02]  /*9db0*/  FFMA.FTZ R134, R173, c[0x0][0x2d0], -R172.reuse ;  /* 0x0000b400ad867a23 */ /* 0x104fe400000108ac */
[C---:B------:R-:W-:Y:S02]  /*9dc0*/  FMUL.FTZ R50, R0.reuse, R50 ;  /* 0x0000003200327220 */ /* 0x040fe40000410000 */
[C---:B-1----:R-:W-:Y:S01]  /*9dd0*/  HMMA.16816.F32.BF16 R28, R136.reuse, R140, R28 ;  /* 0x0000008c881c723c */ /* 0x042fe2000004181c */
[----:B------:R1:W-:Y:S02]  /*9de0*/  MUFU.EX2 R246, R134 ;  /* 0x0000008600f67308 */ /* 0x0003e40000000800 */
[C---:B------:R-:W-:Y:S02]  /*9df0*/  FMUL.FTZ R51, R0.reuse, R51 ;  /* 0x0000003300337220 */ /* 0x040fe40000410000 */
[C---:B------:R-:W-:Y:S02]  /*9e00*/  FMUL.FTZ R54, R0.reuse, R54 ;  /* 0x0000003600367220 */ /* 0x040fe40000410000 */
[C---:B------:R-:W-:Y:S01]  /*9e10*/  FMUL.FTZ R55, R0.reuse, R55 ;  /* 0x0000003700377220 */ /* 0x040fe20000410000 */
[C---:B------:R-:W-:Y:S01]  /*9e20*/  HMMA.16816.F32.BF16 R32, R136.reuse, R142, R32 ;  /* 0x0000008e8820723c */ /* 0x040fe20000041820 */
[----:B------:R-:W2:Y:S03]  /*9e30*/  LDSM.16.MT88.4 R140, [R216+0x2100] ;  /* 0x00210000d88c783b */ /* 0x000ea60000004200 */
[C---:B------:R-:W-:Y:S02]  /*9e40*/  FMUL.FTZ R58, R0.reuse, R58 ;  /* 0x0000003a003a7220 */ /* 0x040fe40000410000 */
[C---:B------:R-:W-:Y:S02]  /*9e50*/  FMUL.FTZ R59, R0.reuse, R59 ;  /* 0x0000003b003b7220 */ /* 0x040fe40000410000 */
[C---:B---3--:R-:W-:Y:S04]  /*9e60*/  HMMA.16816.F32.BF16 R36, R136.reuse, R144, R36 ;  /* 0x000000908824723c */ /* 0x048fe80000041824 */
[C---:B------:R-:W-:Y:S02]  /*9e70*/  FMUL.FTZ R62, R0.reuse, R62 ;  /* 0x0000003e003e7220 */ /* 0x040fe40000410000 */
[----:B------:R-:W-:Y:S02]  /*9e80*/  FMUL.FTZ R63, R0, R63 ;  /* 0x0000003f003f7220 */ /* 0x000fe40000410000 */
[C---:B------:R-:W-:Y:S01]  /*9e90*/  HMMA.16816.F32.BF16 R40, R136.reuse, R146, R40 ;  /* 0x000000928828723c */ /* 0x040fe20000041828 */
[----:B------:R-:W3:Y:S03]  /*9ea0*/  LDSM.16.MT88.4 R144, [R215+0x2100] ;  /* 0x00210000d790783b */ /* 0x000ee60000004200 */
[--C-:B-1----:R-:W-:Y:S02]  /*9eb0*/  FFMA.FTZ R134, R178, c[0x0][0x2d0], -R172.reuse ;  /* 0x0000b400b2867a23 */ /* 0x102fe400000108ac */
[----:B------:R-:W-:Y:S02]  /*9ec0*/  FMUL.FTZ R65, R2, R65 ;  /* 0x0000004102417220 */ /* 0x000fe40000410000 */
[C---:B----4-:R-:W-:Y:S01]  /*9ed0*/  HMMA.16816.F32.BF16 R44, R136.reuse, R148, R44 ;  /* 0x00000094882c723c */ /* 0x050fe2000004182c */
[----:B------:R1:W4:Y:S03]  /*9ee0*/  MUFU.EX2 R245, R134 ;  /* 0x0000008600f57308 */ /* 0x0003260000000800 */
[C---:B------:R-:W-:Y:S02]  /*9ef0*/  FMUL.FTZ R66, R0.reuse, R66 ;  /* 0x0000004200427220 */ /* 0x040fe40000410000 */
[----:B------:R-:W-:Y:S02]  /*9f00*/  FMUL.FTZ R67, R0, R67 ;  /* 0x0000004300437220 */ /* 0x000fe40000410000 */
[C---:B------:R-:W-:Y:S01]  /*9f10*/  HMMA.16816.F32.BF16 R48, R136.reuse, R150, R48 ;  /* 0x000000968830723c */ /* 0x040fe20000041830 */
[----:B------:R-:W1:Y:S03]  /*9f20*/  LDSM.16.MT88.4 R148, [R213+0x4100] ;  /* 0x00410000d594783b */ /* 0x000e660000004200 */
[C---:B------:R-:W-:Y:S02]  /*9f30*/  FMUL.FTZ R68, R2.reuse, R68 ;  /* 0x0000004402447220 */ /* 0x040fe40000410000 */
[----:B------:R-:W-:Y:S02]  /*9f40*/  FMUL.FTZ R69, R2, R69 ;  /* 0x0000004502457220 */ /* 0x000fe40000410000 */
[C---:B------:R-:W-:Y:S01]  /*9f50*/  FMUL.FTZ R70, R0.reuse, R70 ;  /* 0x0000004600467220 */ /* 0x040fe20000410000 */
[C---:B--2---:R-:W-:Y:S03]  /*9f60*/  HMMA.16816.F32.BF16 R52, R136.reuse, R140, R52 ;  /* 0x0000008c8834723c */ /* 0x044fe60000041834 */
[----:B------:R-:W-:Y:S02]  /*9f70*/  FMUL.FTZ R71, R0, R71 ;  /* 0x0000004700477220 */ /* 0x000fe40000410000 */
[C---:B------:R-:W-:Y:S02]  /*9f80*/  FMUL.FTZ R72, R2.reuse, R72 ;  /* 0x0000004802487220 */ /* 0x040fe40000410000 */
[----:B------:R-:W-:Y:S01]  /*9f90*/  FMUL.FTZ R73, R2, R73 ;  /* 0x0000004902497220 */ /* 0x000fe20000410000 */
[C---:B------:R-:W-:Y:S01]  /*9fa0*/  HMMA.16816.F32.BF16 R56, R136.reuse, R142, R56 ;  /* 0x0000008e8838723c */ /* 0x040fe20000041838 */
[----:B------:R-:W2:Y:S03]  /*9fb0*/  LDSM.16.MT88.4 R140, [R214+0x4100] ;  /* 0x00410000d68c783b */ /* 0x000ea60000004200 */
[C---:B------:R-:W-:Y:S02]  /*9fc0*/  FMUL.FTZ R74, R0.reuse, R74 ;  /* 0x0000004a004a7220 */ /* 0x040fe40000410000 */
[----:B------:R-:W-:Y:S02]  /*9fd0*/  FMUL.FTZ R75, R0, R75 ;  /* 0x0000004b004b7220 */ /* 0x000fe40000410000 */
[C---:B---3--:R-:W-:Y:S04]  /*9fe0*/  HMMA.16816.F32.BF16 R60, R136.reuse, R144, R60 ;  /* 0x00000090883c723c */ /* 0x048fe8000004183c */
[C---:B------:R-:W-:Y:S02]  /*9ff0*/  FMUL.FTZ R76, R2.reuse, R76 ;  /* 0x0000004c024c7220 */ /* 0x040fe40000410000 */
[----:B------:R-:W-:Y:S02]  /*a000*/  FMUL.FTZ R77, R2, R77 ;  /* 0x0000004d024d7220 */ /* 0x000fe40000410000 */
[C---:B------:R-:W-:Y:S01]  /*a010*/  HMMA.16816.F32.BF16 R64, R136.reuse, R146, R64 ;  /* 0x000000928840723c */ /* 0x040fe20000041840 */
[----:B------:R-:W3:Y:S03]  /*a020*/  LDSM.16.MT88.4 R144, [R216+0x4100] ;  /* 0x00410000d890783b */ /* 0x000ee60000004200 */
[C---:B------:R-:W-:Y:S02]  /*a030*/  FMUL.FTZ R78, R0.reuse, R78 ;  /* 0x0000004e004e7220 */ /* 0x040fe40000410000 */
[----:B------:R-:W-:Y:S02]  /*a040*/  FMUL.FTZ R79, R0, R79 ;  /* 0x0000004f004f7220 */ /* 0x000fe40000410000 */
[C---:B-1----:R-:W-:Y:S04]  /*a050*/  HMMA.16816.F32.BF16 R68, R136.reuse, R148, R68 ;  /* 0x000000948844723c */ /* 0x042fe80000041844 */
[--C-:B------:R-:W-:Y:S02]  /*a060*/  FFMA.FTZ R134, R180, c[0x0][0x2d0], -R133.reuse ;  /* 0x0000b400b4867a23 */ /* 0x100fe40000010885 */
[C---:B------:R-:W-:Y:S02]  /*a070*/  FMUL.FTZ R80, R2.reuse, R80 ;  /* 0x0000005002507220 */ /* 0x040fe40000410000 */
[C---:B------:R-:W-:Y:S01]  /*a080*/  HMMA.16816.F32.BF16 R72, R136.reuse, R150, R72 ;  /* 0x000000968848723c */ /* 0x040fe20000041848 */
[----:B------:R-:W1:Y:S01]  /*a090*/  LDSM.16.MT88.4 R148, [R215+0x4100] ;  /* 0x00410000d794783b */ /* 0x000e620000004200 */
[----:B------:R3:W-:Y:S02]  /*a0a0*/  MUFU.EX2 R194, R134 ;  /* 0x0000008600c27308 */ /* 0x0007e40000000800 */
[----:B------:R-:W-:Y:S02]  /*a0b0*/  FMUL.FTZ R81, R2, R81 ;  /* 0x0000005102517220 */ /* 0x000fe40000410000 */
[C---:B------:R-:W-:Y:S02]  /*a0c0*/  FMUL.FTZ R82, R0.reuse, R82 ;  /* 0x0000005200527220 */ /* 0x040fe40000410000 */
[----:B------:R-:W-:Y:S01]  /*a0d0*/  FMUL.FTZ R83, R0, R83 ;  /* 0x0000005300537220 */ /* 0x000fe20000410000 */
[C---:B--2---:R-:W-:Y:S03]  /*a0e0*/  HMMA.16816.F32.BF16 R76, R136.reuse, R140, R76 ;  /* 0x0000008c884c723c */ /* 0x044fe6000004184c */
[C---:B------:R-:W-:Y:S02]  /*a0f0*/  FMUL.FTZ R84, R2.reuse, R84 ;  /* 0x0000005402547220 */ /* 0x040fe40000410000 */
[----:B------:R-:W-:Y:S02]  /*a100*/  FMUL.FTZ R85, R2, R85 ;  /* 0x0000005502557220 */ /* 0x000fe40000410000 */
[C---:B------:R-:W-:Y:S01]  /*a110*/  FMUL.FTZ R86, R0.reuse, R86 ;  /* 0x0000005600567220 */ /* 0x040fe20000410000 */
[C---:B------:R-:W-:Y:S01]  /*a120*/  HMMA.16816.F32.BF16 R80, R136.reuse, R142, R80 ;  /* 0x0000008e8850723c */ /* 0x040fe20000041850 */
[----:B------:R-:W2:Y:S03]  /*a130*/  LDSM.16.MT88.4 R140, [R213+0x6100] ;  /* 0x00610000d58c783b */ /* 0x000ea60000004200 */
[----:B------:R-:W-:Y:S02]  /*a140*/  FMUL.FTZ R87, R0, R87 ;  /* 0x0000005700577220 */ /* 0x000fe40000410000 */
[C---:B------:R-:W-:Y:S02]  /*a150*/  FMUL.FTZ R88, R2.reuse, R88 ;  /* 0x0000005802587220 */ /* 0x040fe40000410000 */
[----:B------:R-:W-:Y:S03]  /*a160*/  FMUL.FTZ R89, R2, R89 ;  /* 0x0000005902597220 */ /* 0x000fe60000410000 */
[C---:B---3--:R-:W-:Y:S03]  /*a170*/  HMMA.16816.F32.BF16 R84, R136.reuse, R144, R84 ;  /* 0x000000908854723c */ /* 0x048fe60000041854 */
[C---:B------:R-:W-:Y:S02]  /*a180*/  FMUL.FTZ R90, R0.reuse, R90 ;  /* 0x0000005a005a7220 */ /* 0x040fe40000410000 */
[----:B------:R-:W-:Y:S02]  /*a190*/  FMUL.FTZ R91, R0, R91 ;  /* 0x0000005b005b7220 */ /* 0x000fe40000410000 */
[--C-:B------:R-:W-:Y:S02]  /*a1a0*/  FFMA.FTZ R134, R179, c[0x0][0x2d0], -R133.reuse ;  /* 0x0000b400b3867a23 */ /* 0x100fe40000010885 */
[C---:B------:R-:W-:Y:S02]  /*a1b0*/  FMUL.FTZ R92, R2.reuse, R92 ;  /* 0x0000005c025c7220 */ /* 0x040fe40000410000 */
[----:B------:R3:W2:Y:S01]  /*a1c0*/  MUFU.EX2 R193, R134 ;  /* 0x0000008600c17308 */ /* 0x0006a20000000800 */
[C---:B------:R-:W-:Y:S01]  /*a1d0*/  HMMA.16816.F32.BF16 R88, R136.reuse, R146, R88 ;  /* 0x000000928858723c */ /* 0x040fe20000041858 */
[----:B------:R-:W4:Y:S02]  /*a1e0*/  LDSM.16.MT88.4 R144, [R214+0x6100] ;  /* 0x00610000d690783b */ /* 0x000f240000004200 */
[----:B------:R-:W-:Y:S02]  /*a1f0*/  FMUL.FTZ R93, R2, R93 ;  /* 0x0000005d025d7220 */ /* 0x000fe40000410000 */
[C---:B------:R-:W-:Y:S02]  /*a200*/  FMUL.FTZ R94, R0.reuse, R94 ;  /* 0x0000005e005e7220 */ /* 0x040fe40000410000 */
[----:B------:R-:W-:Y:S02]  /*a210*/  FMUL.FTZ R95, R0, R95 ;  /* 0x0000005f005f7220 */ /* 0x000fe40000410000 */
[C---:B------:R-:W-:Y:S03]  /*a220*/  FMUL.FTZ R96, R2.reuse, R96 ;  /* 0x0000006002607220 */ /* 0x040fe60000410000 */
[----:B------:R-:W-:Y:S02]  /*a230*/  FMUL.FTZ R97, R2, R97 ;  /* 0x0000006102617220 */ /* 0x000fe40000410000 */
[C---:B-1----:R-:W-:Y:S03]  /*a240*/  HMMA.16816.F32.BF16 R92, R136.reuse, R148, R92 ;  /* 0x00000094885c723c */ /* 0x042fe6000004185c */
[C---:B------:R-:W-:Y:S02]  /*a250*/  FMUL.FTZ R98, R0.reuse, R98 ;  /* 0x0000006200627220 */ /* 0x040fe40000410000 */
[----:B------:R-:W-:Y:S02]  /*a260*/  FMUL.FTZ R99, R0, R99 ;  /* 0x0000006300637220 */ /* 0x000fe40000410000 */
[C---:B------:R-:W-:Y:S02]  /*a270*/  FMUL.FTZ R100, R2.reuse, R100 ;  /* 0x0000006402647220 */ /* 0x040fe40000410000 */
[--C-:B---3--:R-:W-:Y:S03]  /*a280*/  FFMA.FTZ R134, R177, c[0x0][0x2d0], -R133.reuse ;  /* 0x0000b400b1867a23 */ /* 0x108fe60000010885 */
[C---:B------:R-:W-:Y:S01]  /*a290*/  HMMA.16816.F32.BF16 R96, R136.reuse, R150, R96 ;  /* 0x000000968860723c */ /* 0x040fe20000041860 */
[----:B------:R-:W1:Y:S01]  /*a2a0*/  LDSM.16.MT88.4 R148, [R216+0x6100] ;  /* 0x00610000d894783b */ /* 0x000e620000004200 */
[----:B------:R3:W-:Y:S01]  /*a2b0*/  MUFU.EX2 R192, R134 ;  /* 0x0000008600c07308 */ /* 0x0007e20000000800 */
[----:B------:R-:W-:Y:S02]  /*a2c0*/  FMUL.FTZ R101, R2, R101 ;  /* 0x0000006502657220 */ /* 0x000fe40000410000 */
[C---:B------:R-:W-:Y:S02]  /*a2d0*/  FMUL.FTZ R102, R0.reuse, R102 ;  /* 0x0000006600667220 */ /* 0x040fe40000410000 */
[----:B------:R-:W-:Y:S02]  /*a2e0*/  FMUL.FTZ R103, R0, R103 ;  /* 0x0000006700677220 */ /* 0x000fe40000410000 */
[C---:B------:R-:W-:Y:S03]  /*a2f0*/  FMUL.FTZ R104, R2.reuse, R104 ;  /* 0x0000006802687220 */ /* 0x040fe60000410000 */
[----:B------:R-:W-:Y:S02]  /*a300*/  FMUL.FTZ R105, R2, R105 ;  /* 0x0000006902697220 */ /* 0x000fe40000410000 */
        /* <DEDUP_REMOVED lines=9> */
[--C-:B---3--:R-:W-:Y:S02]  /*a3a0*/  FFMA.FTZ R134, R176, c[0x0][0x2d0], -R133.reuse ;  /* 0x0000b400b0867a23 */ /* 0x108fe40000010885 */
[----:B------:R-:W-:Y:S02]  /*a3b0*/  LDSM.16.MT88.4 R176, [R214+0x3900] ;  /* 0x00390000d6b0783b */ /* 0x000fe40000004200 */
[----:B------:R3:W1:Y:S01]  /*a3c0*/  MUFU.EX2 R191, R134 ;  /* 0x0000008600bf7308 */ /* 0x0006620000000800 */
[C---:B----4-:R-:W-:Y:S03]  /*a3d0*/  HMMA.16816.F32.BF16 R108, R136.reuse, R144, R108 ;  /* 0x00000090886c723c */ /* 0x050fe6000004186c */
[C---:B------:R-:W-:Y:S02]  /*a3e0*/  FMUL.FTZ R112, R2.reuse, R112 ;  /* 0x0000007002707220 */ /* 0x040fe40000410000 */
[----:B------:R-:W-:Y:S02]  /*a3f0*/  FMUL.FTZ R113, R2, R113 ;  /* 0x0000007102717220 */ /* 0x000fe40000410000 */
[C---:B------:R-:W-:Y:S02]  /*a400*/  FMUL.FTZ R114, R0.reuse, R114 ;  /* 0x0000007200727220 */ /* 0x040fe40000410000 */
[----:B------:R-:W-:Y:S03]  /*a410*/  FMUL.FTZ R115, R0, R115 ;  /* 0x0000007300737220 */ /* 0x000fe60000410000 */
[C---:B------:R-:W-:Y:S02]  /*a420*/  FMUL.FTZ R116, R2.reuse, R116 ;  /* 0x0000007402747220 */ /* 0x040fe40000410000 */
[----:B------:R-:W-:Y:S02]  /*a430*/  FMUL.FTZ R117, R2, R117 ;  /* 0x0000007502757220 */ /* 0x000fe40000410000 */
[C---:B------:R-:W-:Y:S01]  /*a440*/  HMMA.16816.F32.BF16 R112, R136.reuse, R146, R112 ;  /* 0x000000928870723c */ /* 0x040fe20000041870 */
[----:B------:R-:W4:Y:S02]  /*a450*/  LDSM.16.MT88.4 R144, [R213+0x900] ;  /* 0x00090000d590783b */ /* 0x000f240000004200 */
        /* <DEDUP_REMOVED lines=18> */
[--C-:B---3--:R-:W-:Y:S04]  /*a580*/  FFMA.FTZ R134, R182, c[0x0][0x2d0], -R172.reuse ;  /* 0x0000b400b6867a23 */ /* 0x108fe800000108ac */
[----:B------:R2:W-:Y:S01]  /*a590*/  MUFU.EX2 R244, R134 ;  /* 0x0000008600f47308 */ /* 0x0005e20000000800 */
[----:B------:R-:W-:Y:S01]  /*a5a0*/  HMMA.16816.F32.BF16 R128, R136, R142, R128 ;  /* 0x0000008e8880723c */ /* 0x000fe20000041880 */
[----:B------:R-:W3:Y:S06]  /*a5b0*/  LDSM.16.MT88.4 R140, [R213+0x2900] ;  /* 0x00290000d58c783b */ /* 0x000eec0000004200 */
[----:B-----5:R-:W-:Y:S02]  /*a5c0*/  F2FP.BF16.PACK_AB R136, R247, R248 ;  /* 0x000000f8f788723e */ /* 0x020fe400000010ff */
[----:B------:R-:W-:Y:S03]  /*a5d0*/  F2FP.BF16.PACK_AB R138, R245, R246 ;  /* 0x000000f6f58a723e */ /* 0x000fe600000010ff */
[----:B------:R-:W-:Y:S02]  /*a5e0*/  F2FP.BF16.PACK_AB R137, R193, R194 ;  /* 0x000000c2c189723e */ /* 0x000fe400000010ff */
[----:B------:R-:W-:Y:S07]  /*a5f0*/  F2FP.BF16.PACK_AB R139, R191, R192 ;  /* 0x000000c0bf8b723e */ /* 0x000fee00000010ff */
[C---:B----4-:R-:W-:Y:S03]  /*a600*/  HMMA.16816.F32.BF16 R4, R136.reuse, R144, R4 ;  /* 0x000000908804723c */ /* 0x050fe60000041804 */
[--C-:B--2---:R-:W-:Y:S04]  /*a610*/  FFMA.FTZ R134, R188, c[0x0][0x2d0], -R172.reuse ;  /* 0x0000b400bc867a23 */ /* 0x104fe800000108ac */
[----:B------:R2:W4:Y:S01]  /*a620*/  MUFU.EX2 R243, R134 ;  /* 0x0000008600f37308 */ /* 0x0005220000000800 */
[C---:B------:R-:W-:Y:S01]  /*a630*/  HMMA.16816.F32.BF16 R8, R136.reuse, R146, R8 ;  /* 0x000000928808723c */ /* 0x040fe20000041808 */
[----:B------:R-:W5:Y:S07]  /*a640*/  LDSM.16.MT88.4 R144, [R214+0x2900] ;  /* 0x00290000d690783b */ /* 0x000f6e0000004200 */
[C---:B------:R-:W-:Y:S08]  /*a650*/  HMMA.16816.F32.BF16 R12, R136.reuse, R152, R12 ;  /* 0x00000098880c723c */ /* 0x040ff0000004180c */
[C---:B------:R-:W-:Y:S01]  /*a660*/  HMMA.16816.F32.BF16 R16, R136.reuse, R154, R16 ;  /* 0x0000009a8810723c */ /* 0x040fe20000041810 */
[----:B------:R-:W-:Y:S03]  /*a670*/  LDSM.16.MT88.4 R152, [R215+0x2900] ;  /* 0x00290000d798783b */ /* 0x000fe60000004200 */
[--C-:B--2---:R-:W-:Y:S04]  /*a680*/  FFMA.FTZ R134, R189, c[0x0][0x2d0], -R172.reuse ;  /* 0x0000b400bd867a23 */ /* 0x104fe800000108ac */
[C---:B-1----:R-:W-:Y:S01]  /*a690*/  HMMA.16816.F32.BF16 R20, R136.reuse, R148, R20 ;  /* 0x000000948814723c */ /* 0x042fe20000041814 */
[----:B------:R1:W-:Y:S07]  /*a6a0*/  MUFU.EX2 R211, R134 ;  /* 0x0000008600d37308 */ /* 0x0003ee0000000800 */
[C---:B------:R-:W-:Y:S01]  /*a6b0*/  HMMA.16816.F32.BF16 R24, R136.reuse, R150, R24 ;  /* 0x000000968818723c */ /* 0x040fe20000041818 */
[----:B------:R-:W2:Y:S07]  /*a6c0*/  LDSM.16.MT88.4 R148, [R216+0x2900] ;  /* 0x00290000d894783b */ /* 0x000eae0000004200 */
[C---:B------:R-:W-:Y:S08]  /*a6d0*/  HMMA.16816.F32.BF16 R28, R136.reuse, R156, R28 ;  /* 0x0000009c881c723c */ /* 0x040ff0000004181c */
[C---:B------:R-:W-:Y:S01]  /*a6e0*/  HMMA.16816.F32.BF16 R32, R136.reuse, R158, R32 ;  /* 0x0000009e8820723c */ /* 0x040fe20000041820 */
[----:B------:R-:W4:Y:S03]  /*a6f0*/  LDSM.16.MT88.4 R156, [R216+0x4900] ;  /* 0x00490000d89c783b */ /* 0x000f260000004200 */
[--C-:B-1----:R-:W-:Y:S04]  /*a700*/  FFMA.FTZ R134, R190, c[0x0][0x2d0], -R172.reuse ;  /* 0x0000b400be867a23 */ /* 0x102fe800000108ac */
[C---:B---3--:R-:W-:Y:S01]  /*a710*/  HMMA.16816.F32.BF16 R36, R136.reuse, R140, R36 ;  /* 0x0000008c8824723c */ /* 0x048fe20000041824 */
[----:B------:R1:W3:Y:S07]  /*a720*/  MUFU.EX2 R190, R134 ;  /* 0x0000008600be7308 */ /* 0x0002ee0000000800 */
[C---:B------:R-:W-:Y:S01]  /*a730*/  HMMA.16816.F32.BF16 R40, R136.reuse, R142, R40 ;  /* 0x0000008e8828723c */ /* 0x040fe20000041828 */
[----:B------:R-:W3:Y:S07]  /*a740*/  LDSM.16.MT88.4 R140, [R215+0x4900] ;  /* 0x00490000d78c783b */ /* 0x000eee0000004200 */
[C---:B-----5:R-:W-:Y:S08]  /*a750*/  HMMA.16816.F32.BF16 R44, R136.reuse, R144, R44 ;  /* 0x00000090882c723c */ /* 0x060ff0000004182c */
[C---:B------:R-:W-:Y:S01]  /*a760*/  HMMA.16816.F32.BF16 R48, R136.reuse, R146, R48 ;  /* 0x000000928830723c */ /* 0x040fe20000041830 */
[----:B------:R-:W5:Y:S03]  /*a770*/  LDSM.16.MT88.4 R144, [R213+0x6900] ;  /* 0x00690000d590783b */ /* 0x000f660000004200 */
[--C-:B-1----:R-:W-:Y:S04]  /*a780*/  FFMA.FTZ R134, R181, c[0x0][0x2d0], -R133.reuse ;  /* 0x0000b400b5867a23 */ /* 0x102fe80000010885 */
[C---:B--2---:R-:W-:Y:S01]  /*a790*/  HMMA.16816.F32.BF16 R52, R136.reuse, R148, R52 ;  /* 0x000000948834723c */ /* 0x044fe20000041834 */
[----:B------:R1:W-:Y:S07]  /*a7a0*/  MUFU.EX2 R185, R134 ;  /* 0x0000008600b97308 */ /* 0x0003ee0000000800 */
[C---:B------:R-:W-:Y:S01]  /*a7b0*/  HMMA.16816.F32.BF16 R56, R136.reuse, R150, R56 ;  /* 0x000000968838723c */ /* 0x040fe20000041838 */
[----:B------:R-:W2:Y:S07]  /*a7c0*/  LDSM.16.MT88.4 R148, [R214+0x6900] ;  /* 0x00690000d694783b */ /* 0x000eae0000004200 */
[C---:B------:R-:W-:Y:S08]  /*a7d0*/  HMMA.16816.F32.BF16 R60, R136.reuse, R152, R60 ;  /* 0x00000098883c723c */ /* 0x040ff0000004183c */
[C---:B------:R-:W-:Y:S01]  /*a7e0*/  HMMA.16816.F32.BF16 R64, R136.reuse, R154, R64 ;  /* 0x0000009a8840723c */ /* 0x040fe20000041840 */
[----:B------:R-:W2:Y:S03]  /*a7f0*/  LDSM.16.MT88.4 R152, [R216+0x6900] ;  /* 0x00690000d898783b */ /* 0x000ea60000004200 */
[--C-:B-1----:R-:W-:Y:S04]  /*a800*/  FFMA.FTZ R134, R183, c[0x0][0x2d0], -R133.reuse ;  /* 0x0000b400b7867a23 */ /* 0x102fe80000010885 */
[C---:B------:R-:W-:Y:S01]  /*a810*/  HMMA.16816.F32.BF16 R68, R136.reuse, R160, R68 ;  /* 0x000000a08844723c */ /* 0x040fe20000041844 */
[----:B------:R1:W1:Y:S07]  /*a820*/  MUFU.EX2 R184, R134 ;  /* 0x0000008600b87308 */ /* 0x00026e0000000800 */
[C---:B------:R-:W-:Y:S01]  /*a830*/  HMMA.16816.F32.BF16 R72, R136.reuse, R162, R72 ;  /* 0x000000a28848723c */ /* 0x040fe20000041848 */
[----:B------:R-:W-:Y:S07]  /*a840*/  LDSM.16.MT88.4 R160, [R215+0x1100] ;  /* 0x00110000d7a0783b */ /* 0x000fee0000004200 */
[C---:B------:R-:W-:Y:S08]  /*a850*/  HMMA.16816.F32.BF16 R76, R136.reuse, R164, R76 ;  /* 0x000000a4884c723c */ /* 0x040ff0000004184c */
[C---:B------:R-:W-:Y:S01]  /*a860*/  HMMA.16816.F32.BF16 R80, R136.reuse, R166, R80 ;  /* 0x000000a68850723c */ /* 0x040fe20000041850 */
[----:B------:R-:W-:Y:S03]  /*a870*/  LDSM.16.MT88.4 R164, [R214+0x5100] ;  /* 0x00510000d6a4783b */ /* 0x000fe60000004200 */
[--C-:B-1----:R-:W-:Y:S04]  /*a880*/  FFMA.FTZ R134, R186, c[0x0][0x2d0], -R133.reuse ;  /* 0x0000b400ba867a23 */ /* 0x102fe80000010885 */
[C---:B----4-:R-:W-:Y:S01]  /*a890*/  HMMA.16816.F32.BF16 R84, R136.reuse, R156, R84 ;  /* 0x0000009c8854723c */ /* 0x050fe20000041854 */
[----:B------:R1:W-:Y:S07]  /*a8a0*/  MUFU.EX2 R183, R134 ;  /* 0x0000008600b77308 */ /* 0x0003ee0000000800 */
[C---:B------:R-:W-:Y:S01]  /*a8b0*/  HMMA.16816.F32.BF16 R88, R136.reuse, R158, R88 ;  /* 0x0000009e8858723c */ /* 0x040fe20000041858 */
[----:B------:R-:W-:Y:S07]  /*a8c0*/  LDSM.16.MT88.4 R156, [R214+0x1100] ;  /* 0x00110000d69c783b */ /* 0x000fee0000004200 */
[C---:B---3--:R-:W-:Y:S08]  /*a8d0*/  HMMA.16816.F32.BF16 R92, R136.reuse, R140, R92 ;  /* 0x0000008c885c723c */ /* 0x048ff0000004185c */
[C---:B------:R-:W-:Y:S01]  /*a8e0*/  HMMA.16816.F32.BF16 R96, R136.reuse, R142, R96 ;  /* 0x0000008e8860723c */ /* 0x040fe20000041860 */
[----:B------:R-:W3:Y:S03]  /*a8f0*/  LDSM.16.MT88.4 R140, [R215+0x6900] ;  /* 0x00690000d78c783b */ /* 0x000ee60000004200 */
[--C-:B-1----:R-:W-:Y:S04]  /*a900*/  FFMA.FTZ R134, R187, c[0x0][0x2d0], -R133.reuse ;  /* 0x0000b400bb867a23 */ /* 0x102fe80000010885 */
[C---:B-----5:R-:W-:Y:S01]  /*a910*/  HMMA.16816.F32.BF16 R100, R136.reuse, R144, R100 ;  /* 0x000000908864723c */ /* 0x060fe20000041864 */
[----:B------:R1:W4:Y:S07]  /*a920*/  MUFU.EX2 R182, R134 ;  /* 0x0000008600b67308 */ /* 0x00032e0000000800 */
[C---:B------:R-:W-:Y:S01]  /*a930*/  HMMA.16816.F32.BF16 R104, R136.reuse, R146, R104 ;  /* 0x000000928868723c */ /* 0x040fe20000041868 */
[----:B------:R-:W5:Y:S07]  /*a940*/  LDSM.16.MT88.4 R144, [R213+0x1100] ;  /* 0x00110000d590783b */ /* 0x000f6e0000004200 */
[C---:B--2---:R-:W-:Y:S08]  /*a950*/  HMMA.16816.F32.BF16 R108, R136.reuse, R148, R108 ;  /* 0x00000094886c723c */ /* 0x044ff0000004186c */
[C---:B------:R-:W-:Y:S01]  /*a960*/  HMMA.16816.F32.BF16 R112, R136.reuse, R150, R112 ;  /* 0x000000968870723c */ /* 0x040fe20000041870 */
[----:B------:R-:W2:Y:S03]  /*a970*/  LDSM.16.MT88.4 R148, [R216+0x1100] ;  /* 0x00110000d894783b */ /* 0x000ea60000004200 */
[--C-:B-1----:R-:W-:Y:S01]  /*a980*/  FFMA.FTZ R134, R198, c[0x0][0x2d0], -R172.reuse ;  /* 0x0000b400c6867a23 */ /* 0x102fe200000108ac */
[----:B------:R-:W-:Y:S03]  /*a990*/  MOV R198, R170 ;  /* 0x000000aa00c67202 */ /* 0x000fe60000000f00 */
[C---:B------:R-:W-:Y:S01]  /*a9a0*/  HMMA.16816.F32.BF16 R116, R136.reuse, R152, R116 ;  /* 0x000000988874723c */ /* 0x040fe20000041874 */
[----:B------:R1:W-:Y:S07]  /*a9b0*/  MUFU.EX2 R189, R134 ;  /* 0x0000008600bd7308 */ /* 0x0003ee0000000800 */
[C---:B------:R-:W-:Y:S01]  /*a9c0*/  HMMA.16816.F32.BF16 R120, R136.reuse, R154, R120 ;  /* 0x0000009a8878723c */ /* 0x040fe20000041878 */
[----:B------:R-:W-:Y:S07]  /*a9d0*/  LDSM.16.MT88.4 R152, [R216+0x3100] ;  /* 0x00310000d898783b */ /* 0x000fee0000004200 */
[C---:B---3--:R-:W-:Y:S08]  /*a9e0*/  HMMA.16816.F32.BF16 R124, R136.reuse, R140, R124 ;  /* 0x0000008c887c723c */ /* 0x048ff0000004187c */
[----:B------:R-:W-:Y:S01]  /*a9f0*/  HMMA.16816.F32.BF16 R128, R136, R142, R128 ;  /* 0x0000008e8880723c */ /* 0x000fe20000041880 */
[----:B------:R-:W3:Y:S03]  /*aa00*/  LDSM.16.MT88.4 R140, [R213+0x3100] ;  /* 0x00310000d58c783b */ /* 0x000ee60000004200 */
[--C-:B-1----:R-:W-:Y:S01]  /*aa10*/  FFMA.FTZ R134, R199, c[0x0][0x2d0], -R172.reuse ;  /* 0x0000b400c7867a23 */ /* 0x102fe200000108ac */
[----:B------:R-:W-:Y:S02]  /*aa20*/  MOV R199, R169 ;  /* 0x000000a900c77202 */ /* 0x000fe40000000f00 */
[----:B------:R-:W-:Y:S01]  /*aa30*/  F2FP.BF16.PACK_AB R136, R243, R244 ;  /* 0x000000f4f388723e */ /* 0x000fe200000010ff */
[----:B------:R1:W1:Y:S01]  /*aa40*/  MUFU.EX2 R188, R134 ;  /* 0x0000008600bc7308 */ /* 0x0002620000000800 */
[----:B------:R-:W-:Y:S03]  /*aa50*/  F2FP.BF16.PACK_AB R138, R190, R211 ;  /* 0x000000d3be8a723e */ /* 0x000fe600000010ff */
[----:B------:R-:W-:Y:S02]  /*aa60*/  F2FP.BF16.PACK_AB R137, R184, R185 ;  /* 0x000000b9b889723e */ /* 0x000fe400000010ff */
[----:B----4-:R-:W-:Y:S07]  /*aa70*/  F2FP.BF16.PACK_AB R139, R182, R183 ;  /* 0x000000b7b68b723e */ /* 0x010fee00000010ff */
[C---:B-----5:R-:W-:Y:S08]  /*aa80*/  HMMA.16816.F32.BF16 R4, R136.reuse, R144, R4 ;  /* 0x000000908804723c */ /* 0x060ff00000041804 */
[C---:B------:R-:W-:Y:S01]  /*aa90*/  HMMA.16816.F32.BF16 R8, R136.reuse, R146, R8 ;  /* 0x000000928808723c */ /* 0x040fe20000041808 */
[----:B------:R-:W4:Y:S03]  /*aaa0*/  LDSM.16.MT88.4 R144, [R214+0x3100] ;  /* 0x00310000d690783b */ /* 0x000f260000004200 */
[--C-:B-1----:R-:W-:Y:S01]  /*aab0*/  FFMA.FTZ R134, R200, c[0x0][0x2d0], -R172.reuse ;  /* 0x0000b400c8867a23 */ /* 0x102fe200000108ac */
[----:B------:R-:W-:Y:S01]  /*aac0*/  MOV R200, R168 ;  /* 0x000000a800c87202 */ /* 0x000fe20000000f00 */
[----:B------:R-:W-:Y:S02]  /*aad0*/  FFMA.FTZ R172, R201, c[0x0][0x2d0], -R172 ;  /* 0x0000b400c9ac7a23 */ /* 0x000fe400000108ac */
[C---:B------:R-:W-:Y:S01]  /*aae0*/  HMMA.16816.F32.BF16 R12, R136.reuse, R156, R12 ;  /* 0x0000009c880c723c */ /* 0x040fe2000004180c */
[----:B------:R-:W5:Y:S01]  /*aaf0*/  LDL.LU R201, [R1+0x4] ;  /* 0x0000040001c97983 */ /* 0x000f620000300800 */
[----:B------:R1:W-:Y:S03]  /*ab00*/  MUFU.EX2 R186, R172 ;  /* 0x000000ac00ba7308 */ /* 0x0003e60000000800 */
[----:B------:R-:W-:Y:S03]  /*ab10*/  LDSM.16.MT88.4 R168, [R215+0x1900] ;  /* 0x00190000d7a8783b */ /* 0x000fe60000004200 */
[C---:B------:R-:W-:Y:S04]  /*ab20*/  HMMA.16816.F32.BF16 R16, R136.reuse, R158, R16 ;  /* 0x0000009e8810723c */ /* 0x040fe80000041810 */
[----:B------:R3:W3:Y:S01]  /*ab30*/  MUFU.EX2 R187, R134 ;  /* 0x0000008600bb7308 */ /* 0x0006e20000000800 */
[----:B------:R-:W4:Y:S03]  /*ab40*/  LDSM.16.MT88.4 R156, [R215+0x3100] ;  /* 0x00310000d79c783b */ /* 0x000f260000004200 */
[C---:B--2---:R-:W-:Y:S08]  /*ab50*/  HMMA.16816.F32.BF16 R20, R136.reuse, R148, R20 ;  /* 0x000000948814723c */ /* 0x044ff00000041814 */
[C---:B------:R-:W-:Y:S01]  /*ab60*/  HMMA.16816.F32.BF16 R24, R136.reuse, R150, R24 ;  /* 0x000000968818723c */ /* 0x040fe20000041818 */
[----:B------:R-:W2:Y:S07]  /*ab70*/  LDSM.16.MT88.4 R148, [R213+0x5100] ;  /* 0x00510000d594783b */ /* 0x000eae0000004200 */
[C---:B------:R-:W-:Y:S01]  /*ab80*/  HMMA.16816.F32.BF16 R28, R136.reuse, R160, R28 ;  /* 0x000000a0881c723c */ /* 0x040fe2000004181c */
[----:B-1----:R-:W-:Y:S03]  /*ab90*/  LDSM.16.MT88.4 R172, [R213+0x3900] ;  /* 0x00390000d5ac783b */ /* 0x002fe60000004200 */
[--C-:B---3--:R-:W-:Y:S04]  /*aba0*/  FFMA.FTZ R134, R195, c[0x0][0x2d0], -R133.reuse ;  /* 0x0000b400c3867a23 */ /* 0x108fe80000010885 */
[C---:B------:R-:W-:Y:S01]  /*abb0*/  HMMA.16816.F32.BF16 R32, R136.reuse, R162, R32 ;  /* 0x000000a28820723c */ /* 0x040fe20000041820 */
[----:B------:R-:W3:Y:S01]  /*abc0*/  LDL.LU R195, [R1] ;  /* 0x0000000001c37983 */ /* 0x000ee20000300800 */
[----:B------:R1:W-:Y:S03]  /*abd0*/  MUFU.EX2 R181, R134 ;  /* 0x0000008600b57308 */ /* 0x0003e60000000800 */
[----:B------:R-:W2:Y:S03]  /*abe0*/  LDSM.16.MT88.4 R160, [R216+0x5100] ;  /* 0x00510000d8a0783b */ /* 0x000ea60000004200 */
[C---:B------:R-:W-:Y:S08]  /*abf0*/  HMMA.16816.F32.BF16 R36, R136.reuse, R140, R36 ;  /* 0x0000008c8824723c */ /* 0x040ff00000041824 */
[C---:B------:R-:W-:Y:S01]  /*ac00*/  HMMA.16816.F32.BF16 R40, R136.reuse, R142, R40 ;  /* 0x0000008e8828723c */ /* 0x040fe20000041828 */
[----:B------:R-:W2:Y:S07]  /*ac10*/  LDSM.16.MT88.4 R140, [R215+0x5100] ;  /* 0x00510000d78c783b */ /* 0x000eae0000004200 */
[C---:B----4-:R-:W-:Y:S04]  /*ac20*/  HMMA.16816.F32.BF16 R44, R136.reuse, R144, R44 ;  /* 0x00000090882c723c */ /* 0x050fe8000004182c */
[--C-:B-1----:R-:W-:Y:S04]  /*ac30*/  FFMA.FTZ R134, R196, c[0x0][0x2d0], -R133.reuse ;  /* 0x0000b400c4867a23 */ /* 0x102fe80000010885 */
[C---:B------:R-:W-:Y:S01]  /*ac40*/  HMMA.16816.F32.BF16 R48, R136.reuse, R146, R48 ;  /* 0x000000928830723c */ /* 0x040fe20000041830 */
[----:B------:R-:W1:Y:S01]  /*ac50*/  LDSM.16.MT88.4 R144, [R213+0x7100] ;  /* 0x00710000d590783b */ /* 0x000e620000004200 */
[----:B------:R4:W1:Y:S06]  /*ac60*/  MUFU.EX2 R180, R134 ;  /* 0x0000008600b47308 */ /* 0x00086c0000000800 */
[C---:B------:R-:W-:Y:S08]  /*ac70*/  HMMA.16816.F32.BF16 R52, R136.reuse, R152, R52 ;  /* 0x000000988834723c */ /* 0x040ff00000041834 */
[C---:B------:R-:W-:Y:S01]  /*ac80*/  HMMA.16816.F32.BF16 R56, R136.reuse, R154, R56 ;  /* 0x0000009a8838723c */ /* 0x040fe20000041838 */
[----:B------:R-:W-:Y:S07]  /*ac90*/  LDSM.16.MT88.4 R152, [R216+0x7100] ;  /* 0x00710000d898783b */ /* 0x000fee0000004200 */
[C---:B------:R-:W-:Y:S04]  /*aca0*/  HMMA.16816.F32.BF16 R60, R136.reuse, R156, R60 ;  /* 0x0000009c883c723c */ /* 0x040fe8000004183c */
[--C-:B----4-:R-:W-:Y:S02]  /*acb0*/  FFMA.FTZ R134, R197, c[0x0][0x2d0], -R133.reuse ;  /* 0x0000b400c5867a23 */ /* 0x110fe40000010885 */
[----:B------:R-:W-:Y:S02]  /*acc0*/  FFMA.FTZ R133, R135, c[0x0][0x2d0], -R133 ;  /* 0x0000b40087857a23 */ /* 0x000fe40000010885 */
[C---:B------:R-:W-:Y:S01]  /*acd0*/  HMMA.16816.F32.BF16 R64, R136.reuse, R158, R64 ;  /* 0x0000009e8840723c */ /* 0x040fe20000041840 */
[----:B------:R-:W-:Y:S01]  /*ace0*/  LDSM.16.MT88.4 R156, [R214+0x1900] ;  /* 0x00190000d69c783b */ /* 0x000fe20000004200 */
[----:B------:R-:W-:Y:S06]  /*acf0*/  MUFU.EX2 R134, R134 ;  /* 0x0000008600867308 */ /* 0x000fec0000000800 */
[C---:B--2---:R-:W-:Y:S04]  /*ad00*/  HMMA.16816.F32.BF16 R68, R136.reuse, R148, R68 ;  /* 0x000000948844723c */ /* 0x044fe80000041844 */
[----:B------:R-:W2:Y:S04]  /*ad10*/  MUFU.EX2 R133, R133 ;  /* 0x0000008500857308 */ /* 0x000ea80000000800 */
[C---:B------:R-:W-:Y:S01]  /*ad20*/  HMMA.16816.F32.BF16 R72, R136.reuse, R150, R72 ;  /* 0x000000968848723c */ /* 0x040fe20000041848 */
[----:B------:R-:W4:Y:S07]  /*ad30*/  LDSM.16.MT88.4 R148, [R214+0x7100] ;  /* 0x00710000d694783b */ /* 0x000f2e0000004200 */
[C---:B------:R-:W-:Y:S08]  /*ad40*/  HMMA.16816.F32.BF16 R76, R136.reuse, R164, R76 ;  /* 0x000000a4884c723c */ /* 0x040ff0000004184c */
[C---:B------:R-:W-:Y:S08]  /*ad50*/  HMMA.16816.F32.BF16 R80, R136.reuse, R166, R80 ;  /* 0x000000a68850723c */ /* 0x040ff00000041850 */
[C---:B------:R-:W-:Y:S08]  /*ad60*/  HMMA.16816.F32.BF16 R84, R136.reuse, R160, R84 ;  /* 0x000000a08854723c */ /* 0x040ff00000041854 */
[C---:B------:R-:W-:Y:S01]  /*ad70*/  HMMA.16816.F32.BF16 R88, R136.reuse, R162, R88 ;  /* 0x000000a28858723c */ /* 0x040fe20000041858 */
[----:B------:R-:W-:Y:S07]  /*ad80*/  LDSM.16.MT88.4 R160, [R216+0x1900] ;  /* 0x00190000d8a0783b */ /* 0x000fee0000004200 */
[C---:B------:R-:W-:Y:S08]  /*ad90*/  HMMA.16816.F32.BF16 R92, R136.reuse, R140, R92 ;  /* 0x0000008c885c723c */ /* 0x040ff0000004185c */
[C---:B------:R-:W-:Y:S01]  /*ada0*/  HMMA.16816.F32.BF16 R96, R136.reuse, R142, R96 ;  /* 0x0000008e8860723c */ /* 0x040fe20000041860 */
[----:B------:R-:W2:Y:S07]  /*adb0*/  LDSM.16.MT88.4 R140, [R215+0x7100] ;  /* 0x00710000d78c783b */ /* 0x000eae0000004200 */
[C---:B-1----:R-:W-:Y:S08]  /*adc0*/  HMMA.16816.F32.BF16 R100, R136.reuse, R144, R100 ;  /* 0x000000908864723c */ /* 0x042ff00000041864 */
[C---:B------:R-:W-:Y:S01]  /*add0*/  HMMA.16816.F32.BF16 R104, R136.reuse, R146, R104 ;  /* 0x000000928868723c */ /* 0x040fe20000041868 */
[----:B------:R-:W1:Y:S07]  /*ade0*/  LDSM.16.MT88.4 R144, [R213+0x1900] ;  /* 0x00190000d590783b */ /* 0x000e6e0000004200 */
[C---:B----4-:R-:W-:Y:S08]  /*adf0*/  HMMA.16816.F32.BF16 R108, R136.reuse, R148, R108 ;  /* 0x00000094886c723c */ /* 0x050ff0000004186c */
[C---:B------:R-:W-:Y:S08]  /*ae00*/  HMMA.16816.F32.BF16 R112, R136.reuse, R150, R112 ;  /* 0x000000968870723c */ /* 0x040ff00000041870 */
[C---:B------:R-:W-:Y:S08]  /*ae10*/  HMMA.16816.F32.BF16 R116, R136.reuse, R152, R116 ;  /* 0x000000988874723c */ /* 0x040ff00000041874 */
[C---:B------:R-:W-:Y:S08]  /*ae20*/  HMMA.16816.F32.BF16 R120, R136.reuse, R154, R120 ;  /* 0x0000009a8878723c */ /* 0x040ff00000041878 */
[C---:B--2---:R-:W-:Y:S08]  /*ae30*/  HMMA.16816.F32.BF16 R124, R136.reuse, R140, R124 ;  /* 0x0000008c887c723c */ /* 0x044ff0000004187c */
[----:B------:R-:W-:Y:S07]  /*ae40*/  HMMA.16816.F32.BF16 R128, R136, R142, R128 ;  /* 0x0000008e8880723c */ /* 0x000fee0000041880 */
[----:B------:R-:W-:Y:S02]  /*ae50*/  F2FP.BF16.PACK_AB R136, R188, R189 ;  /* 0x000000bdbc88723e */ /* 0x000fe400000010ff */
[----:B------:R-:W-:Y:S03]  /*ae60*/  F2FP.BF16.PACK_AB R138, R186, R187 ;  /* 0x000000bbba8a723e */ /* 0x000fe600000010ff */
[----:B------:R-:W-:Y:S02]  /*ae70*/  F2FP.BF16.PACK_AB R137, R180, R181 ;  /* 0x000000b5b489723e */ /* 0x000fe400000010ff */
[----:B------:R-:W-:Y:S07]  /*ae80*/  F2FP.BF16.PACK_AB R139, R133, R134 ;  /* 0x00000086858b723e */ /* 0x000fee00000010ff */
[C---:B-1----:R-:W-:Y:S01]  /*ae90*/  HMMA.16816.F32.BF16 R140, R136.reuse, R144, R4 ;  /* 0x00000090888c723c */ /* 0x042fe20000041804 */
[----:B------:R-:W1:Y:S07]  /*aea0*/  LDSM.16.MT88.4 R4, [R216+0x3900] ;  /* 0x00390000d804783b */ /* 0x000e6e0000004200 */
[C---:B------:R-:W-:Y:S01]  /*aeb0*/  HMMA.16816.F32.BF16 R144, R136.reuse, R146, R8 ;  /* 0x000000928890723c */ /* 0x040fe20000041808 */
[----:B------:R-:W2:Y:S07]  /*aec0*/  LDSM.16.MT88.4 R8, [R215+0x3900] ;  /* 0x00390000d708783b */ /* 0x000eae0000004200 */
[C---:B------:R-:W-:Y:S01]  /*aed0*/  HMMA.16816.F32.BF16 R148, R136.reuse, R156, R12 ;  /* 0x0000009c8894723c */ /* 0x040fe2000004180c */
[----:B------:R-:W4:Y:S07]  /*aee0*/  LDSM.16.MT88.4 R12, [R213+0x5900] ;  /* 0x00590000d50c783b */ /* 0x000f2e0000004200 */
[C---:B------:R-:W-:Y:S01]  /*aef0*/  HMMA.16816.F32.BF16 R152, R136.reuse, R158, R16 ;  /* 0x0000009e8898723c */ /* 0x040fe20000041810 */
[----:B------:R-:W1:Y:S07]  /*af00*/  LDSM.16.MT88.4 R16, [R214+0x5900] ;  /* 0x00590000d610783b */ /* 0x000e6e0000004200 */
[C---:B------:R-:W-:Y:S01]  /*af10*/  HMMA.16816.F32.BF16 R156, R136.reuse, R160, R20 ;  /* 0x000000a0889c723c */ /* 0x040fe20000041814 */
[----:B------:R-:W1:Y:S07]  /*af20*/  LDSM.16.MT88.4 R20, [R216+0x5900] ;  /* 0x00590000d814783b */ /* 0x000e6e0000004200 */
[C---:B------:R-:W-:Y:S01]  /*af30*/  HMMA.16816.F32.BF16 R160, R136.reuse, R162, R24 ;  /* 0x000000a288a0723c */ /* 0x040fe20000041818 */
[----:B------:R-:W1:Y:S07]  /*af40*/  LDSM.16.MT88.4 R24, [R215+0x5900] ;  /* 0x00590000d718783b */ /* 0x000e6e0000004200 */
[C---:B------:R-:W-:Y:S01]  /*af50*/  HMMA.16816.F32.BF16 R164, R136.reuse, R168, R28 ;  /* 0x000000a888a4723c */ /* 0x040fe2000004181c */
[----:B------:R-:W1:Y:S07]  /*af60*/  LDSM.16.MT88.4 R28, [R213+0x7900] ;  /* 0x00790000d51c783b */ /* 0x000e6e0000004200 */
[C---:B------:R-:W-:Y:S08]  /*af70*/  HMMA.16816.F32.BF16 R168, R136.reuse, R170, R32 ;  /* 0x000000aa88a8723c */ /* 0x040ff00000041820 */
[C---:B------:R-:W-:Y:S08]  /*af80*/  HMMA.16816.F32.BF16 R36, R136.reuse, R172, R36 ;  /* 0x000000ac8824723c */ /* 0x040ff00000041824 */
        /* <DEDUP_REMOVED lines=12> */
[C---:B------:R-:W-:Y:S07]  /*b050*/  HMMA.16816.F32.BF16 R76, R136.reuse, R16, R76 ;  /* 0x00000010884c723c */ /* 0x040fee000004184c */
[----:B---3--:R-:W-:Y:S01]  /*b060*/  FFMA.FTZ R16, R2, R195, R249 ;  /* 0x000000c302107223 */ /* 0x008fe200000100f9 */
[C---:B------:R-:W-:Y:S04]  /*b070*/  HMMA.16816.F32.BF16 R80, R136.reuse, R18, R80 ;  /* 0x000000128850723c */ /* 0x040fe80000041850 */
[----:B-----5:R-:W-:Y:S02]  /*b080*/  FFMA.FTZ R2, R0, R201, R205 ;  /* 0x000000c900027223 */ /* 0x020fe400000100cd */
        /* <DEDUP_REMOVED lines=19> */
[C---:B-1----:R-:W-:Y:S04]  /*b1c0*/  HMMA.16816.F32.BF16 R108, R136.reuse, R4, R108 ;  /* 0x00000004886c723c */ /* 0x042fe8000004186c */
        /* <DEDUP_REMOVED lines=11> */
[----:B------:R-:W-:Y:S01]  /*b280*/  FADD.FTZ R4, R182, R2 ;  /* 0x00000002b6047221 */ /* 0x000fe20000010000 */
[C---:B----4-:R-:W-:Y:S03]  /*b290*/  HMMA.16816.F32.BF16 R124, R136.reuse, R12, R124 ;  /* 0x0000000c887c723c */ /* 0x050fe6000004187c */
[----:B------:R-:W-:Y:S02]  /*b2a0*/  FADD.FTZ R2, R189, R0 ;  /* 0x00000000bd027221 */ /* 0x000fe40000010000 */
[----:B------:R-:W-:Y:S02]  /*b2b0*/  FADD.FTZ R0, R181, R4 ;  /* 0x00000004b5007221 */ /* 0x000fe40000010000 */
[----:B------:R-:W-:Y:S01]  /*b2c0*/  FADD.FTZ R2, R188, R2 ;  /* 0x00000002bc027221 */ /* 0x000fe20000010000 */
[----:B------:R-:W-:Y:S04]  /*b2d0*/  HMMA.16816.F32.BF16 R128, R136, R14, R128 ;  /* 0x0000000e8880723c */ /* 0x000fe80000041880 */
[----:B------:R-:W-:Y:S02]  /*b2e0*/  FADD.FTZ R0, R180, R0 ;  /* 0x00000000b4007221 */ /* 0x000fe40000010000 */
[----:B------:R-:W-:Y:S02]  /*b2f0*/  FADD.FTZ R2, R187, R2 ;  /* 0x00000002bb027221 */ /* 0x000fe40000010000 */
[----:B------:R-:W-:Y:S01]  /*b300*/  FADD.FTZ R0, R134, R0 ;  /* 0x0000000086007221 */ /* 0x000fe20000010000 */
[----:B------:R-:W-:Y:S03]  /*b310*/  MOV R134, R3 ;  /* 0x0000000300867202 */ /* 0x000fe60000000f00 */
[----:B------:R-:W-:Y:S02]  /*b320*/  FADD.FTZ R2, R186, R2 ;  /* 0x00000002ba027221 */ /* 0x000fe40000010000 */
[----:B------:R-:W-:Y:S01]  /*b330*/  FADD.FTZ R0, R133, R0 ;  /* 0x0000000085007221 */ /* 0x000fe20000010000 */
[----:B------:R-:W-:Y:S02]  /*b340*/  MOV R133, R132 ;  /* 0x0000008400857202 */ /* 0x000fe40000000f00 */
[----:B------:R1:W-:Y:S04]  /*b350*/  STL [R1], R2 ;  /* 0x0000000201007387 */ /* 0x0003e80000100800 */
[----:B------:R1:W-:Y:S01]  /*b360*/  STL [R1+0x4], R0 ;  /* 0x0000040001007387 */ /* 0x0003e20000100800 */
[----:B------:R-:W-:-:S05]  /*b370*/  @P0 BRA `(.L_x_997) ;  /* 0xffffb9d000000947 */ /* 0x000fca000383ffff */
.L_x_986:
[----:B------:R-:W2:Y:S01]  /*b380*/  S2UR UR24, SR_CTAID.X ;  /* 0x00000000001879c3 */ /* 0x000ea20000002500 */
[----:B------:R-:W-:Y:S01]  /*b390*/  ULDC UR25, c[0x0][0x168] ;  /* 0x00005a0000197ab9 */ /* 0x000fe20000000800 */
[----:B------:R-:W-:Y:S01]  /*b3a0*/  PLOP3.LUT P0, PT, PT, PT, UP1, 0x40, 0x0 ;  /* 0x000000000000781c */ /* 0x000fe20003f0e818 */
[----:B------:R-:W-:-:S02]  /*b3b0*/  ULDC.64 UR4, c[0x0][0x2c8] ;  /* 0x0000b20000047ab9 */ /* 0x000fc40000000a00 */
[----:B------:R-:W-:Y:S02]  /*b3c0*/  UIADD3 UR25, -UR25, 0x1, URZ ;  /* 0x0000000119197890 */ /* 0x000fe4000fffe13f */
[----:B--2---:R-:W-:-:S04]  /*b3d0*/  ULEA UR24, UR24, 0x7f, 0x7 ;  /* 0x0000007f18187891 */ /* 0x004fc8000f8e383f */
        /* <DEDUP_REMOVED lines=20> */
.L_x_999:
[----:B------:R-:W-:Y:S02]  /*b520*/  ULDC UR4, c[0x0][0x32c] ;  /* 0x0000cb0000047ab9 */ /* 0x000fe40000000800 */
[----:B------:R-:W-:-:S03]  /*b530*/  UISETP.NE.AND UP0, UPT, UR4, 0x1, UPT ;  /* 0x000000010400788c */ /* 0x000fc6000bf05270 */
[----:B------:R-:W-:Y:S02]  /*b540*/  ULDC.64 UR4, c[0x0][0x330] ;  /* 0x0000cc0000047ab9 */ /* 0x000fe40000000a00 */
[----:B------:R-:W-:-:S07]  /*b550*/  UIMAD.WIDE.U32 UR26, UR24, UR4, URZ ;  /* 0x00000004181a72a5 */ /* 0x000fce000f8e003f */
[----:B------:R-:W-:Y:S02]  /*b560*/  @UP0 UMOV UR25, UR27 ;  /* 0x0000001b00190c82 */ /* 0x000fe40008000000 */
[----:B------:R-:W-:Y:S02]  /*b570*/  @UP0 USHF.R.U32.HI UR24, URZ, UR5, UR25 ;  /* 0x000000053f180299 */ /* 0x000fe40008011619 */
.L_x_1000:
[----:B------:R-:W-:Y:S02]  /*b580*/  ULDC UR4, c[0x0][0x32c] ;  /* 0x0000cb0000047ab9 */ /* 0x000fe40000000800 */
[----:B------:R-:W-:-:S04]  /*b590*/  UIMAD UR4, UR24, UR4, URZ ;  /* 0x00000004180472a4 */ /* 0x000fc8000f8e023f */
[----:B------:R-:W-:-:S04]  /*b5a0*/  UISETP.LT.AND UP0, UPT, UR11, UR4, UPT ;  /* 0x000000040b00728c */ /* 0x000fc8000bf01270 */
[----:B------:R-:W-:-:S04]  /*b5b0*/  USEL UR11, UR11, UR4, !UP0 ;  /* 0x000000040b0b7287 */ /* 0x000fc8000c000000 */
.L_x_998:
        /* <DEDUP_REMOVED lines=11> */
[C---:B-1----:R-:W-:Y:S02]  /*b670*/  IADD3 R0, R252.reuse, 0x80, RZ ;  /* 0x00000080fc007810 */ /* 0x042fe40007ffe0ff */
[C---:B------:R-:W-:Y:S02]  /*b680*/  IADD3 R5, R252.reuse, 0x40, RZ ;  /* 0x00000040fc057810 */ /* 0x040fe40007ffe0ff */
[----:B------:R-:W-:Y:S02]  /*b690*/  IADD3 R2, R252, 0x80, RZ ;  /* 0x00000080fc027810 */ /* 0x000fe40007ffe0ff */
[----:B------:R-:W-:-:S02]  /*b6a0*/  SHF.R.S32.HI R0, RZ, 0x1f, R0 ;  /* 0x0000001fff007819 */ /* 0x000fc40000011400 */
[----:B------:R-:W-:Y:S02]  /*b6b0*/  IADD3 R6, R252, 0x40, RZ ;  /* 0x00000040fc067810 */ /* 0x000fe40007ffe0ff */
[----:B------:R-:W-:Y:S02]  /*b6c0*/  SHF.R.S32.HI R5, RZ, 0x1f, R5 ;  /* 0x0000001fff057819 */ /* 0x000fe40000011405 */
[----:B------:R-:W-:Y:S02]  /*b6d0*/  LEA.HI R0, R0, R2, RZ, 0x3 ;  /* 0x0000000200007211 */ /* 0x000fe400078f18ff */
[----:B------:R-:W-:Y:S02]  /*b6e0*/  LEA.HI R5, R5, R6, RZ, 0x3 ;  /* 0x0000000605057211 */ /* 0x000fe400078f18ff */
[----:B------:R-:W-:Y:S02]  /*b6f0*/  LOP3.LUT R0, R0, 0xfffffff8, RZ, 0xc0, !PT ;  /* 0xfffffff800007812 */ /* 0x000fe400078ec0ff */
[----:B------:R-:W-:-:S02]  /*b700*/  LOP3.LUT R5, R5, 0xfffffff8, RZ, 0xc0, !PT ;  /* 0xfffffff805057812 */ /* 0x000fc400078ec0ff */
[----:B------:R-:W-:Y:S01]  /*b710*/  SHF.R.S32.HI R208, RZ, 0x1f, R252 ;  /* 0x0000001fffd07819 */ /* 0x000fe200000114fc */
[----:B------:R-:W-:Y:S01]  /*b720*/  IMAD.MOV.U32 R134, RZ, RZ, R3 ;  /* 0x000000ffff867224 */ /* 0x000fe200078e0003 */
[----:B------:R-:W-:Y:S01]  /*b730*/  SEL R2, RZ, 0x10, P6 ;  /* 0x00000010ff027807 */ /* 0x000fe20003000000 */
[----:B------:R-:W-:Y:S01]  /*b740*/  IMAD.SHL.U32 R204, R0, 0x2, RZ ;  /* 0x0000000200cc7824 */ /* 0x000fe200078e00ff */
[C---:B------:R-:W-:Y:S01]  /*b750*/  SHF.L.U64.HI R208, R252.reuse, 0x1, R208 ;  /* 0x00000001fcd07819 */ /* 0x040fe200000102d0 */
[----:B------:R-:W-:Y:S02]  /*b760*/  IMAD.MOV.U32 R133, RZ, RZ, R132 ;  /* 0x000000ffff857224 */ /* 0x000fe400078e0084 */
[----:B------:R-:W-:Y:S02]  /*b770*/  IMAD.SHL.U32 R3, R252, 0x2, RZ ;  /* 0x00000002fc037824 */ /* 0x000fe400078e00ff */
[----:B------:R-:W-:Y:S01]  /*b780*/  IMAD.SHL.U32 R206, R5, 0x2, RZ ;  /* 0x0000000205ce7824 */ /* 0x000fe200078e00ff */
[----:B--2---:R-:W-:-:S02]  /*b790*/  SHF.L.U64.HI R205, R0, 0x1, R4 ;  /* 0x0000000100cd7819 */ /* 0x004fc40000010204 */
[----:B------:R-:W-:Y:S02]  /*b7a0*/  SEL R0, RZ, 0x10, P5 ;  /* 0x00000010ff007807 */ /* 0x000fe40002800000 */
[----:B---3--:R-:W-:Y:S02]  /*b7b0*/  SHF.L.U64.HI R207, R5, 0x1, R7 ;  /* 0x0000000105cf7819 */ /* 0x008fe40000010207 */
.L_x_1004:
        /* <DEDUP_REMOVED lines=75> */
.L_x_1002:
        /* <DEDUP_REMOVED lines=221> */
[----:B------:R1:W1:Y:S10]  /*ca40*/  MUFU.TANH R138, R12 ;  /* 0x0000000c008a7308 */ /* 0x0002740000002400 */
[----:B------:R1:W1:Y:S01]  /*ca50*/  MUFU.TANH R139, R13 ;  /* 0x0000000d008b7308 */ /* 0x0002620000002400 */
[----:B-----5:R-:W5:Y:S01]  /*ca60*/  LDSM.16.M88.4 R8, [R217+0x7800] ;  /* 0x00780000d908783b */ /* 0x020f620000000200 */
[----:B------:R-:W-:Y:S04]  /*ca70*/  DEPBAR.LE SB0, 0x0 ;  /* 0x000080000000791a */ /* 0x000fe80000000000 */
[C---:B----4-:R-:W-:Y:S04]  /*ca80*/  HMMA.16816.F32.BF16 R20, R192.reuse, R4, R20 ;  /* 0x00000004c014723c */ /* 0x050fe80000041814 */
[----:B------:R4:W1:Y:S01]  /*ca90*/  MUFU.TANH R179, R14 ;  /* 0x0000000e00b37308 */ /* 0x0008620000002400 */
[----:B------:R-:W-:Y:S03]  /*caa0*/  BAR.SYNC.DEFER_BLOCKING 0x0 ;  /* 0x0000000000007b1d */ /* 0x000fe60000010000 */
[C---:B------:R-:W-:Y:S06]  /*cab0*/  HMMA.16816.F32.BF16 R24, R192.reuse, R6, R24 ;  /* 0x00000006c018723c */ /* 0x040fec0000041818 */
[----:B------:R4:W1:Y:S10]  /*cac0*/  MUFU.TANH R180, R15 ;  /* 0x0000000f00b47308 */ /* 0x0008740000002400 */
[----:B------:R4:W1:Y:S01]  /*cad0*/  MUFU.TANH R181, R16 ;  /* 0x0000001000b57308 */ /* 0x0008620000002400 */
[----:B------:R-:W-:Y:S02]  /*cae0*/  FMUL.FTZ R20, R20, c[0x0][0x320] ;  /* 0x0000c80014147a20 */ /* 0x000fe40000410000 */
[----:B------:R-:W-:Y:S02]  /*caf0*/  FMUL.FTZ R21, R21, c[0x0][0x320] ;  /* 0x0000c80015157a20 */ /* 0x000fe40000410000 */
[----:B------:R-:W-:Y:S02]  /*cb00*/  FMUL.FTZ R22, R22, c[0x0][0x320] ;  /* 0x0000c80016167a20 */ /* 0x000fe40000410000 */
[----:B------:R-:W-:Y:S03]  /*cb10*/  FMUL.FTZ R23, R23, c[0x0][0x320] ;  /* 0x0000c80017177a20 */ /* 0x000fe60000410000 */
[----:B------:R4:W1:Y:S01]  /*cb20*/  MUFU.TANH R182, R17 ;  /* 0x0000001100b67308 */ /* 0x0008620000002400 */
[----:B------:R-:W-:Y:S02]  /*cb30*/  FMUL.FTZ R24, R24, c[0x0][0x320] ;  /* 0x0000c80018187a20 */ /* 0x000fe40000410000 */
[----:B------:R-:W-:Y:S01]  /*cb40*/  FMUL.FTZ R25, R25, c[0x0][0x320] ;  /* 0x0000c80019197a20 */ /* 0x000fe20000410000 */
[C---:B-----5:R-:W-:Y:S03]  /*cb50*/  HMMA.16816.F32.BF16 R28, R192.reuse, R8, R28 ;  /* 0x00000008c01c723c */ /* 0x060fe6000004181c */
[----:B------:R-:W-:Y:S02]  /*cb60*/  FMUL.FTZ R26, R26, c[0x0][0x320] ;  /* 0x0000c8001a1a7a20 */ /* 0x000fe40000410000 */
[----:B------:R-:W-:Y:S01]  /*cb70*/  FMUL.FTZ R27, R27, c[0x0][0x320] ;  /* 0x0000c8001b1b7a20 */ /* 0x000fe20000410000 */
[----:B------:R4:W1:Y:S02]  /*cb80*/  MUFU.TANH R183, R18 ;  /* 0x0000001200b77308 */ /* 0x0008640000002400 */
[----:B------:R-:W-:Y:S08]  /*cb90*/  HMMA.16816.F32.BF16 R32, R192, R10, R32 ;  /* 0x0000000ac020723c */ /* 0x000ff00000041820 */
[----:B------:R4:W1:Y:S08]  /*cba0*/  MUFU.TANH R184, R19 ;  /* 0x0000001300b87308 */ /* 0x0008700000002400 */
[----:B------:R-:W-:Y:S02]  /*cbb0*/  FMUL.FTZ R28, R28, c[0x0][0x320] ;  /* 0x0000c8001c1c7a20 */ /* 0x000fe40000410000 */
[----:B------:R4:W1:Y:S01]  /*cbc0*/  MUFU.TANH R185, R20 ;  /* 0x0000001400b97308 */ /* 0x0008620000002400 */
        /* <DEDUP_REMOVED lines=21> */
[----:B------:R4:W1:Y:S01]  /*cd20*/  MUFU.TANH R136, R0 ;  /* 0x0000000000887308 */ /* 0x0008620000002400 */
        /* <DEDUP_REMOVED lines=41> */
[----:B---3--:R-:W-:Y:S02]  /*cfc0*/  IADD3.X R19, RZ, R2, R207, P2, P0 ;  /* 0x00000002ff137210 */ /* 0x008fe400017e04cf */
[----:B------:R-:W-:Y:S04]  /*cfd0*/  IADD3 R16, P2, P0, R16, R0, R204 ;  /* 0x0000000010107210 */ /* 0x000fe8000785e0cc */
[----:B------:R-:W-:Y:S02]  /*cfe0*/  IADD3.X R17, RZ, R2, R205, P2, P0 ;  /* 0x00000002ff117210 */ /* 0x000fe400017e04cd */
[----:B------:R-:W-:Y:S04]  /*cff0*/  IADD3 R14, P2, P0, R14, R0, R5 ;  /* 0x000000000e0e7210 */ /* 0x000fe8000785e005 */
[--C-:B------:R-:W-:Y:S02]  /*d000*/  IADD3.X R15, RZ, R2, R6.reuse, P2, P0 ;  /* 0x00000002ff0f7210 */ /* 0x100fe400017e0406 */
[C---:B-1--4-:R-:W-:Y:S02]  /*d010*/  IADD3 R12, P0, R3.reuse, R5, RZ ;  /* 0x00000005030c7210 */ /* 0x052fe40007f1e0ff */
        /* <DEDUP_REMOVED lines=23> */
.L_x_1003:
[----:B--234-:R-:W-:Y:S01]  /*d190*/  FMNMX.FTZ R0, R172, R133, !PT ;  /* 0x00000085ac007209 */ /* 0x01cfe20007810000 */
[----:B-1----:R-:W-:Y:S01]  /*d1a0*/  LDSM.16.MT88.4 R12, [R213+0x100] ;  /* 0x00010000d50c783b */ /* 0x002fe20000004200 */
        /* <DEDUP_REMOVED lines=31> */
[----:B------:R-:W-:Y:S02]  /*d3a0*/  PLOP3.LUT P0, PT, PT, PT, UP0, 0x80, 0x0 ;  /* 0x000000000000781c */ /* 0x000fe40003f0f008 */
[----:B------:R-:W-:Y:S02]  /*d3b0*/  FMNMX.FTZ R132, R198, R0, !PT ;  /* 0x00000000c6847209 */ /* 0x000fe40007810000 */
[----:B------:R-:W-:Y:S02]  /*d3c0*/  FMNMX.FTZ R0, R195, R2, !PT ;  /* 0x00000002c3007209 */ /* 0x000fe40007810000 */
[----:B------:R-:W-:Y:S02]  /*d3d0*/  FMNMX.FTZ R132, R199, R132, !PT ;  /* 0x00000084c7847209 */ /* 0x000fe40007810000 */
[----:B------:R-:W-:Y:S03]  /*d3e0*/  FMNMX.FTZ R0, R135, R0, !PT ;  /* 0x0000000087007209 */ /* 0x000fe60007810000 */
[----:B------:R-:W-:Y:S01]  /*d3f0*/  SHFL.BFLY PT, R3, R132, 0x2, 0x1f ;  /* 0x0c401f0084037f89 */ /* 0x000fe200000e0000 */
[----:B------:R-:W-:Y:S07]  /*d400*/  FMNMX.FTZ R0, R136, R0, !PT ;  /* 0x0000000088007209 */ /* 0x000fee0007810000 */
        /* <DEDUP_REMOVED lines=11> */
[----:B------:R1:W-:Y:S01]  /*d4c0*/  MUFU.EX2 R172, R4 ;  /* 0x0000000400ac7308 */ /* 0x0003e20000000800 */
[----:B------:R-:W-:Y:S04]  /*d4d0*/  FMUL.FTZ R133, R3, c[0x0][0x2d0] ;  /* 0x0000b40003857a20 */ /* 0x000fe80000410000 */
[--C-:B------:R-:W-:Y:S02]  /*d4e0*/  FFMA.FTZ R6, R174, c[0x0][0x2d0], -R133.reuse ;  /* 0x0000b400ae067a23 */ /* 0x100fe40000010885 */
[--C-:B------:R-:W-:Y:S02]  /*d4f0*/  FFMA.FTZ R8, R178, c[0x0][0x2d0], -R133.reuse ;  /* 0x0000b400b2087a23 */ /* 0x100fe40000010885 */
[--C-:B------:R-:W-:Y:S01]  /*d500*/  FFMA.FTZ R135, R135, c[0x0][0x2d0], -R133.reuse ;  /* 0x0000b40087877a23 */ /* 0x100fe20000010885 */
[----:B------:R2:W3:Y:S10]  /*d510*/  MUFU.EX2 R2, R0 ;  /* 0x0000000000027308 */ /* 0x0004f40000000800 */
[----:B------:R-:W-:Y:S01]  /*d520*/  MUFU.EX2 R135, R135 ;  /* 0x0000008700877308 */ /* 0x000fe20000000800 */
[----:B-1----:R-:W-:Y:S09]  /*d530*/  FFMA.FTZ R4, R177, c[0x0][0x2d0], -R192 ;  /* 0x0000b400b1047a23 */ /* 0x002ff200000108c0 */
[----:B------:R1:W4:Y:S01]  /*d540*/  MUFU.EX2 R5, R4 ;  /* 0x0000000400057308 */ /* 0x0003220000000800 */
[----:B--2---:R-:W-:Y:S02]  /*d550*/  FADD.FTZ R0, -R3, R134 ;  /* 0x0000008603007221 */ /* 0x004fe40000010100 */
[----:B---3--:R-:W-:Y:S02]  /*d560*/  FMUL.FTZ R9, R2, R145 ;  /* 0x0000009102097220 */ /* 0x008fe40000410000 */
[----:B------:R-:W-:Y:S05]  /*d570*/  FMUL.FTZ R0, R0, c[0x0][0x2d0] ;  /* 0x0000b40000007a20 */ /* 0x000fea0000410000 */
[----:B------:R-:W-:Y:S01]  /*d580*/  MUFU.EX2 R177, R6 ;  /* 0x0000000600b17308 */ /* 0x000fe20000000800 */
[C---:B------:R-:W-:Y:S02]  /*d590*/  FMUL.FTZ R16, R2.reuse, R152 ;  /* 0x0000009802107220 */ /* 0x040fe40000410000 */
[C---:B------:R-:W-:Y:S02]  /*d5a0*/  FMUL.FTZ R17, R2.reuse, R153 ;  /* 0x0000009902117220 */ /* 0x040fe40000410000 */
[C---:B------:R-:W-:Y:S02]  /*d5b0*/  FMUL.FTZ R24, R2.reuse, R160 ;  /* 0x000000a002187220 */ /* 0x040fe40000410000 */
[----:B------:R-:W-:Y:S02]  /*d5c0*/  FMUL.FTZ R25, R2, R161 ;  /* 0x000000a102197220 */ /* 0x000fe40000410000 */
[--C-:B------:R-:W-:Y:S01]  /*d5d0*/  FFMA.FTZ R134, R138, c[0x0][0x2d0], -R192.reuse ;  /* 0x0000b4008a867a23 */ /* 0x100fe200000108c0 */
[----:B------:R-:W2:Y:S01]  /*d5e0*/  MUFU.EX2 R0, R0 ;  /* 0x0000000000007308 */ /* 0x000ea20000000800 */
[C---:B------:R-:W-:Y:S02]  /*d5f0*/  FMUL.FTZ R32, R2.reuse, R168 ;  /* 0x000000a802207220 */ /* 0x040fe40000410000 */
[C---:B------:R-:W-:Y:S02]  /*d600*/  FMUL.FTZ R33, R2.reuse, R169 ;  /* 0x000000a902217220 */ /* 0x040fe40000410000 */
[--C-:B-1----:R-:W-:Y:S01]  /*d610*/  FFMA.FTZ R4, R175, c[0x0][0x2d0], -R192.reuse ;  /* 0x0000b400af047a23 */ /* 0x102fe200000108c0 */
[----:B----4-:R-:W-:Y:S01]  /*d620*/  MOV R175, R5 ;  /* 0x0000000500af7202 */ /* 0x010fe20000000f00 */
        /* <DEDUP_REMOVED lines=8> */
[----:B------:R3:W-:Y:S01]  /*d6b0*/  MUFU.EX2 R247, R134 ;  /* 0x0000008600f77308 */ /* 0x0007e20000000800 */
[C---:B------:R-:W-:Y:S02]  /*d6c0*/  FMUL.FTZ R49, R2.reuse, R49 ;  /* 0x0000003102317220 */ /* 0x040fe40000410000 */
[----:B------:R-:W-:Y:S02]  /*d6d0*/  FMUL.FTZ R52, R2, R52 ;  /* 0x0000003402347220 */ /* 0x000fe40000410000 */
[C---:B--2---:R-:W-:Y:S02]  /*d6e0*/  FMUL.FTZ R6, R0.reuse, R142 ;  /* 0x0000008e00067220 */ /* 0x044fe40000410000 */
[C---:B------:R-:W-:Y:S02]  /*d6f0*/  FMUL.FTZ R10, R0.reuse, R146 ;  /* 0x00000092000a7220 */ /* 0x040fe40000410000 */
[C---:B------:R-:W-:Y:S02]  /*d700*/  FMUL.FTZ R11, R0.reuse, R147 ;  /* 0x00000093000b7220 */ /* 0x040fe40000410000 */
[C---:B------:R-:W-:Y:S02]  /*d710*/  FMUL.FTZ R18, R0.reuse, R154 ;  /* 0x0000009a00127220 */ /* 0x040fe40000410000 */
[C---:B------:R-:W-:Y:S01]  /*d720*/  FMUL.FTZ R19, R0.reuse, R155 ;  /* 0x0000009b00137220 */ /* 0x040fe20000410000 */
[----:B-1----:R-:W-:Y:S01]  /*d730*/  MOV R174, R7 ;  /* 0x0000000700ae7202 */ /* 0x002fe20000000f00 */
[--C-:B------:R-:W-:Y:S01]  /*d740*/  FFMA.FTZ R4, R137, c[0x0][0x2d0], -R192.reuse ;  /* 0x0000b40089047a23 */ /* 0x100fe200000108c0 */
[----:B------:R-:W-:Y:S01]  /*d750*/  LDSM.16.MT88.4 R152, [R214+0x2100] ;  /* 0x00210000d698783b */ /* 0x000fe20000004200 */
[----:B------:R1:W-:Y:S01]  /*d760*/  MUFU.EX2 R137, R8 ;  /* 0x0000000800897308 */ /* 0x0003e20000000800 */
[C---:B------:R-:W-:Y:S02]  /*d770*/  FMUL.FTZ R7, R0.reuse, R143 ;  /* 0x0000008f00077220 */ /* 0x040fe40000410000 */
[C---:B------:R-:W-:Y:S02]  /*d780*/  FMUL.FTZ R26, R0.reuse, R162 ;  /* 0x000000a2001a7220 */ /* 0x040fe40000410000 */
[C---:B------:R-:W-:Y:S02]  /*d790*/  FMUL.FTZ R27, R0.reuse, R163 ;  /* 0x000000a3001b7220 */ /* 0x040fe40000410000 */
[C---:B------:R-:W-:Y:S01]  /*d7a0*/  FMUL.FTZ R34, R0.reuse, R170 ;  /* 0x000000aa00227220 */ /* 0x040fe20000410000 */
[----:B------:R-:W-:Y:S01]  /*d7b0*/  LDSM.16.MT88.4 R160, [R215+0x900] ;  /* 0x00090000d7a0783b */ /* 0x000fe20000004200 */
[C---:B------:R-:W-:Y:S01]  /*d7c0*/  FMUL.FTZ R35, R0.reuse, R171 ;  /* 0x000000ab00237220 */ /* 0x040fe20000410000 */
[----:B------:R2:W4:Y:S01]  /*d7d0*/  MUFU.EX2 R5, R4 ;  /* 0x0000000400057308 */ /* 0x0005220000000800 */
[C---:B------:R-:W-:Y:S02]  /*d7e0*/  FMUL.FTZ R38, R0.reuse, R38 ;  /* 0x0000002600267220 */ /* 0x040fe40000410000 */
[C---:B------:R-:W-:Y:S02]  /*d7f0*/  FMUL.FTZ R39, R0.reuse, R39 ;  /* 0x0000002700277220 */ /* 0x040fe40000410000 */
[--C-:B---3--:R-:W-:Y:S01]  /*d800*/  FFMA.FTZ R134, R139, c[0x0][0x2d0], -R192.reuse ;  /* 0x0000b4008b867a23 */ /* 0x108fe200000108c0 */
[----:B------:R-:W-:Y:S01]  /*d810*/  LDSM.16.MT88.4 R168, [R214+0x4900] ;  /* 0x00490000d6a8783b */ /* 0x000fe20000004200 */
[C---:B------:R-:W-:Y:S02]  /*d820*/  FMUL.FTZ R42, R0.reuse, R42 ;  /* 0x0000002a002a7220 */ /* 0x040fe40000410000 */
[C---:B------:R-:W-:Y:S01]  /*d830*/  FMUL.FTZ R43, R0.reuse, R43 ;  /* 0x0000002b002b7220 */ /* 0x040fe20000410000 */
[----:B------:R3:W-:Y:S01]  /*d840*/  MUFU.EX2 R246, R134 ;  /* 0x0000008600f67308 */ /* 0x0007e20000000800 */
[C---:B------:R-:W-:Y:S02]  /*d850*/  FMUL.FTZ R46, R0.reuse, R46 ;  /* 0x0000002e002e7220 */ /* 0x040fe40000410000 */
[----:B------:R-:W-:Y:S02]  /*d860*/  FMUL.FTZ R47, R0, R47 ;  /* 0x0000002f002f7220 */ /* 0x000fe40000410000 */
[----:B-1----:R-:W-:Y:S02]  /*d870*/  FMUL.FTZ R8, R2, R144 ;  /* 0x0000009002087220 */ /* 0x002fe40000410000 */
[----:B------:R-:W1:Y:S01]  /*d880*/  LDSM.16.MT88.4 R144, [R215+0x100] ;  /* 0x00010000d790783b */ /* 0x000e620000004200 */
[C---:B------:R-:W-:Y:S02]  /*d890*/  FMUL.FTZ R50, R0.reuse, R50 ;  /* 0x0000003200327220 */ /* 0x040fe40000410000 */
[----:B------:R-:W-:Y:S02]  /*d8a0*/  FMUL.FTZ R51, R0, R51 ;  /* 0x0000003300337220 */ /* 0x000fe40000410000 */
[C---:B------:R-:W-:Y:S02]  /*d8b0*/  FMUL.FTZ R53, R2.reuse, R53 ;  /* 0x0000003502357220 */ /* 0x040fe40000410000 */
[--C-:B--2---:R-:W-:Y:S01]  /*d8c0*/  FFMA.FTZ R4, R173, c[0x0][0x2d0], -R133.reuse ;  /* 0x0000b400ad047a23 */ /* 0x104fe20000010885 */
[----:B----4-:R-:W-:Y:S01]  /*d8d0*/  MOV R178, R5 ;  /* 0x0000000500b27202 */ /* 0x010fe20000000f00 */
[----:B------:R-:W-:Y:S01]  /*d8e0*/  FMUL.FTZ R5, R2, R141 ;  /* 0x0000008d02057220 */ /* 0x000fe20000410000 */
[----:B------:R-:W-:Y:S01]  /*d8f0*/  F2FP.BF16.PACK_AB R141, R137, R177 ;  /* 0x000000b1898d723e */ /* 0x000fe200000010ff */
[----:B------:R2:W-:Y:S01]  /*d900*/  MUFU.EX2 R249, R4 ;  /* 0x0000000400f97308 */ /* 0x0005e20000000800 */
[----:B------:R-:W-:Y:S01]  /*d910*/  F2FP.BF16.PACK_AB R142, R178, R174 ;  /* 0x000000aeb28e723e */ /* 0x000fe200000010ff */
[C---:B------:R-:W-:Y:S02]  /*d920*/  FMUL.FTZ R54, R0.reuse, R54 ;  /* 0x0000003600367220 */ /* 0x040fe40000410000 */
[----:B------:R-:W-:Y:S02]  /*d930*/  FMUL.FTZ R55, R0, R55 ;  /* 0x0000003700377220 */ /* 0x000fe40000410000 */
[--C-:B---3--:R-:W-:Y:S02]  /*d940*/  FFMA.FTZ R134, R179, c[0x0][0x2d0], -R133.reuse ;  /* 0x0000b400b3867a23 */ /* 0x108fe40000010885 */
[C---:B------:R-:W-:Y:S02]  /*d950*/  FMUL.FTZ R56, R2.reuse, R56 ;  /* 0x0000003802387220 */ /* 0x040fe40000410000 */
[----:B------:R-:W-:Y:S01]  /*d960*/  FMUL.FTZ R57, R2, R57 ;  /* 0x0000003902397220 */ /* 0x000fe20000410000 */
[----:B------:R-:W-:Y:S01]  /*d970*/  MUFU.EX2 R245, R134 ;  /* 0x0000008600f57308 */ /* 0x000fe20000000800 */
[C---:B------:R-:W-:Y:S02]  /*d980*/  FMUL.FTZ R58, R0.reuse, R58 ;  /* 0x0000003a003a7220 */ /* 0x040fe40000410000 */
[----:B------:R-:W-:Y:S02]  /*d990*/  FMUL.FTZ R59, R0, R59 ;  /* 0x0000003b003b7220 */ /* 0x000fe40000410000 */
[C---:B------:R-:W-:Y:S02]  /*d9a0*/  FMUL.FTZ R60, R2.reuse, R60 ;  /* 0x0000003c023c7220 */ /* 0x040fe40000410000 */
[----:B------:R-:W-:Y:S02]  /*d9b0*/  FMUL.FTZ R61, R2, R61 ;  /* 0x0000003d023d7220 */ /* 0x000fe40000410000 */
[C---:B------:R-:W-:Y:S02]  /*d9c0*/  FMUL.FTZ R62, R0.reuse, R62 ;  /* 0x0000003e003e7220 */ /* 0x040fe40000410000 */
[----:B------:R-:W-:Y:S02]  /*d9d0*/  FMUL.FTZ R63, R0, R63 ;  /* 0x0000003f003f7220 */ /* 0x000fe40000410000 */
[--C-:B--2---:R-:W-:Y:S02]  /*d9e0*/  FFMA.FTZ R4, R176, c[0x0][0x2d0], -R133.reuse ;  /* 0x0000b400b0047a23 */ /* 0x104fe40000010885 */
[C---:B------:R-:W-:Y:S02]  /*d9f0*/  FMUL.FTZ R64, R2.reuse, R64 ;  /* 0x0000004002407220 */ /* 0x040fe40000410000 */
[----:B------:R-:W2:Y:S01]  /*da00*/  MUFU.EX2 R248, R4 ;  /* 0x0000000400f87308 */ /* 0x000ea20000000800 */
[----:B------:R-:W-:Y:S02]  /*da10*/  FMUL.FTZ R65, R2, R65 ;  /* 0x0000004102417220 */ /* 0x000fe40000410000 */
[C---:B------:R-:W-:Y:S02]  /*da20*/  FMUL.FTZ R66, R0.reuse, R66 ;  /* 0x0000004200427220 */ /* 0x040fe40000410000 */
        /* <DEDUP_REMOVED lines=9> */
[----:B------:R-:W-:Y:S01]  /*dac0*/  FMUL.FTZ R76, R2, R76 ;  /* 0x0000004c024c7220 */ /* 0x000fe20000410000 */
[----:B--2---:R-:W-:Y:S01]  /*dad0*/  F2FP.BF16.PACK_AB R143, R248, R249 ;  /* 0x000000f9f88f723e */ /* 0x004fe200000010ff */
[C---:B------:R-:W-:Y:S01]  /*dae0*/  FMUL.FTZ R4, R2.reuse, R140 ;  /* 0x0000008c02047220 */ /* 0x040fe20000410000 */
[----:B------:R-:W-:Y:S01]  /*daf0*/  F2FP.BF16.PACK_AB R140, R175, R172 ;  /* 0x000000acaf8c723e */ /* 0x000fe200000010ff */
[----:B------:R-:W-:Y:S02]  /*db00*/  FMUL.FTZ R77, R2, R77 ;  /* 0x0000004d024d7220 */ /* 0x000fe40000410000 */
[C---:B------:R-:W-:Y:S02]  /*db10*/  FMUL.FTZ R78, R0.reuse, R78 ;  /* 0x0000004e004e7220 */ /* 0x040fe40000410000 */
[----:B------:R-:W-:Y:S02]  /*db20*/  FMUL.FTZ R79, R0, R79 ;  /* 0x0000004f004f7220 */ /* 0x000fe40000410000 */
[C---:B------:R-:W-:Y:S05]  /*db30*/  HMMA.16816.F32.BF16 R4, R140.reuse, R12, R4 ;  /* 0x0000000c8c04723c */ /* 0x040fea0000041804 */
[C---:B------:R-:W-:Y:S02]  /*db40*/  FMUL.FTZ R80, R2.reuse, R80 ;  /* 0x0000005002507220 */ /* 0x040fe40000410000 */
[C---:B------:R-:W-:Y:S01]  /*db50*/  FMUL.FTZ R12, R2.reuse, R148 ;  /* 0x00000094020c7220 */ /* 0x040fe20000410000 */
[C---:B------:R-:W-:Y:S04]  /*db60*/  HMMA.16816.F32.BF16 R8, R140.reuse, R14, R8 ;  /* 0x0000000e8c08723c */ /* 0x040fe80000041808 */
[C---:B------:R-:W-:Y:S02]  /*db70*/  FMUL.FTZ R13, R2.reuse, R149 ;  /* 0x00000095020d7220 */ /* 0x040fe40000410000 */
[----:B------:R-:W-:Y:S02]  /*db80*/  FMUL.FTZ R81, R2, R81 ;  /* 0x0000005102517220 */ /* 0x000fe40000410000 */
[C---:B------:R-:W-:Y:S04]  /*db90*/  FMUL.FTZ R14, R0.reuse, R150 ;  /* 0x00000096000e7220 */ /* 0x040fe80000410000 */
[C---:B------:R-:W-:Y:S02]  /*dba0*/  FMUL.FTZ R15, R0.reuse, R151 ;  /* 0x00000097000f7220 */ /* 0x040fe40000410000 */
[----:B------:R-:W2:Y:S01]  /*dbb0*/  LDSM.16.MT88.4 R148, [R213+0x2100] ;  /* 0x00210000d594783b */ /* 0x000ea20000004200 */
[C---:B------:R-:W-:Y:S02]  /*dbc0*/  FMUL.FTZ R82, R0.reuse, R82 ;  /* 0x0000005200527220 */ /* 0x040fe40000410000 */
[----:B------:R-:W-:Y:S02]  /*dbd0*/  FMUL.FTZ R83, R0, R83 ;  /* 0x0000005300537220 */ /* 0x000fe40000410000 */
[C---:B------:R-:W-:Y:S03]  /*dbe0*/  HMMA.16816.F32.BF16 R12, R140.reuse, R20, R12 ;  /* 0x000000148c0c723c */ /* 0x040fe6000004180c */
[C---:B------:R-:W-:Y:S02]  /*dbf0*/  FMUL.FTZ R84, R2.reuse, R84 ;  /* 0x0000005402547220 */ /* 0x040fe40000410000 */
[C---:B------:R-:W-:Y:S02]  /*dc00*/  FMUL.FTZ R85, R2.reuse, R85 ;  /* 0x0000005502557220 */ /* 0x040fe40000410000 */
[C---:B------:R-:W-:Y:S01]  /*dc10*/  FMUL.FTZ R20, R2.reuse, R156 ;  /* 0x0000009c02147220 */ /* 0x040fe20000410000 */
[C---:B------:R-:W-:Y:S04]  /*dc20*/  HMMA.16816.F32.BF16 R16, R140.reuse, R22, R16 ;  /* 0x000000168c10723c */ /* 0x040fe80000041810 */
[----:B------:R-:W-:Y:S02]  /*dc30*/  FMUL.FTZ R21, R2, R157 ;  /* 0x0000009d02157220 */ /* 0x000fe40000410000 */
[C---:B------:R-:W-:Y:S02]  /*dc40*/  FMUL.FTZ R86, R0.reuse, R86 ;  /* 0x0000005600567220 */ /* 0x040fe40000410000 */
[C---:B------:R-:W-:Y:S04]  /*dc50*/  FMUL.FTZ R22, R0.reuse, R158 ;  /* 0x0000009e00167220 */ /* 0x040fe80000410000 */
[C---:B------:R-:W-:Y:S02]  /*dc60*/  FMUL.FTZ R23, R0.reuse, R159 ;  /* 0x0000009f00177220 */ /* 0x040fe40000410000 */
[----:B------:R-:W-:Y:S01]  /*dc70*/  LDSM.16.MT88.4 R156, [R214+0x900] ;  /* 0x00090000d69c783b */ /* 0x000fe20000004200 */
[----:B------:R-:W-:Y:S02]  /*dc80*/  FMUL.FTZ R87, R0, R87 ;  /* 0x0000005700577220 */ /* 0x000fe40000410000 */
[C---:B------:R-:W-:Y:S02]  /*dc90*/  FMUL.FTZ R88, R2.reuse, R88 ;  /* 0x0000005802587220 */ /* 0x040fe40000410000 */
[C---:B------:R-:W-:Y:S03]  /*dca0*/  HMMA.16816.F32.BF16 R20, R140.reuse, R28, R20 ;  /* 0x0000001c8c14723c */ /* 0x040fe60000041814 */
[----:B------:R-:W-:Y:S02]  /*dcb0*/  FMUL.FTZ R89, R2, R89 ;  /* 0x0000005902597220 */ /* 0x000fe40000410000 */
[----:B------:R-:W-:Y:S02]  /*dcc0*/  FMUL.FTZ R90, R0, R90 ;  /* 0x0000005a005a7220 */ /* 0x000fe40000410000 */
[C---:B------:R-:W-:Y:S01]  /*dcd0*/  FMUL.FTZ R28, R2.reuse, R164 ;  /* 0x000000a4021c7220 */ /* 0x040fe20000410000 */
[C---:B------:R-:W-:Y:S04]  /*dce0*/  HMMA.16816.F32.BF16 R24, R140.reuse, R30, R24 ;  /* 0x0000001e8c18723c */ /* 0x040fe80000041818 */
[----:B------:R-:W-:Y:S02]  /*dcf0*/  FMUL.FTZ R29, R2, R165 ;  /* 0x000000a5021d7220 */ /* 0x000fe40000410000 */
[C---:B------:R-:W-:Y:S02]  /*dd00*/  FMUL.FTZ R91, R0.reuse, R91 ;  /* 0x0000005b005b7220 */ /* 0x040fe40000410000 */
[C---:B------:R-:W-:Y:S04]  /*dd10*/  FMUL.FTZ R30, R0.reuse, R166 ;  /* 0x000000a6001e7220 */ /* 0x040fe80000410000 */
[----:B------:R-:W-:Y:S02]  /*dd20*/  FMUL.FTZ R31, R0, R167 ;  /* 0x000000a7001f7220 */ /* 0x000fe40000410000 */
[----:B------:R-:W-:Y:S01]  /*dd30*/  LDSM.16.MT88.4 R164, [R213+0x4900] ;  /* 0x00490000d5a4783b */ /* 0x000fe20000004200 */
[C---:B------:R-:W-:Y:S02]  /*dd40*/  FMUL.FTZ R92, R2.reuse, R92 ;  /* 0x0000005c025c7220 */ /* 0x040fe40000410000 */
[----:B------:R-:W-:Y:S02]  /*dd50*/  FMUL.FTZ R93, R2, R93 ;  /* 0x0000005d025d7220 */ /* 0x000fe40000410000 */
        /* <DEDUP_REMOVED lines=30> */
[----:B------:R-:W-:Y:S02]  /*df40*/  FMUL.FTZ R112, R2, R112 ;  /* 0x0000007002707220 */ /* 0x000fe40000410000 */
[C---:B--2---:R-:W-:Y:S04]  /*df50*/  HMMA.16816.F32.BF16 R60, R140.reuse, R148, R60 ;  /* 0x000000948c3c723c */ /* 0x044fe8000004183c */
[--C-:B------:R-:W-:Y:S02]  /*df60*/  FFMA.FTZ R134, R180, c[0x0][0x2d0], -R133.reuse ;  /* 0x0000b400b4867a23 */ /* 0x100fe40000010885 */
[----:B------:R-:W-:Y:S02]  /*df70*/  FMUL.FTZ R113, R2, R113 ;  /* 0x0000007102717220 */ /* 0x000fe40000410000 */
[C---:B------:R-:W-:Y:S01]  /*df80*/  HMMA.16816.F32.BF16 R64, R140.reuse, R150, R64 ;  /* 0x000000968c40723c */ /* 0x040fe20000041840 */
[----:B------:R2:W4:Y:S01]  /*df90*/  MUFU.EX2 R244, R134 ;  /* 0x0000008600f47308 */ /* 0x0005220000000800 */
[----:B------:R-:W5:Y:S02]  /*dfa0*/  LDSM.16.MT88.4 R148, [R216+0x4100] ;  /* 0x00410000d894783b */ /* 0x000f640000004200 */
        /* <DEDUP_REMOVED lines=9> */
[C---:B------:R-:W-:Y:S01]  /*e040*/  FMUL.FTZ R120, R2.reuse, R120 ;  /* 0x0000007802787220 */ /* 0x040fe20000410000 */
[C---:B-1----:R-:W-:Y:S03]  /*e050*/  HMMA.16816.F32.BF16 R76, R140.reuse, R144, R76 ;  /* 0x000000908c4c723c */ /* 0x042fe6000004184c */
[--C-:B--2---:R-:W-:Y:S02]  /*e060*/  FFMA.FTZ R134, R181, c[0x0][0x2d0], -R192.reuse ;  /* 0x0000b400b5867a23 */ /* 0x104fe400000108c0 */
[----:B------:R-:W-:Y:S02]  /*e070*/  FMUL.FTZ R121, R2, R121 ;  /* 0x0000007902797220 */ /* 0x000fe40000410000 */
[----:B------:R1:W-:Y:S01]  /*e080*/  MUFU.EX2 R243, R134 ;  /* 0x0000008600f37308 */ /* 0x0003e20000000800 */
[C---:B------:R-:W-:Y:S01]  /*e090*/  HMMA.16816.F32.BF16 R80, R140.reuse, R146, R80 ;  /* 0x000000928c50723c */ /* 0x040fe20000041850 */
[----:B------:R-:W2:Y:S03]  /*e0a0*/  LDSM.16.MT88.4 R144, [R213+0x6100] ;  /* 0x00610000d590783b */ /* 0x000ea60000004200 */
[C---:B------:R-:W-:Y:S02]  /*e0b0*/  FMUL.FTZ R122, R0.reuse, R122 ;  /* 0x0000007a007a7220 */ /* 0x040fe40000410000 */
[----:B------:R-:W-:Y:S02]  /*e0c0*/  FMUL.FTZ R123, R0, R123 ;  /* 0x0000007b007b7220 */ /* 0x000fe40000410000 */
[C---:B------:R-:W-:Y:S01]  /*e0d0*/  FMUL.FTZ R124, R2.reuse, R124 ;  /* 0x0000007c027c7220 */ /* 0x040fe20000410000 */
[C---:B-----5:R-:W-:Y:S03]  /*e0e0*/  HMMA.16816.F32.BF16 R84, R140.reuse, R148, R84 ;  /* 0x000000948c54723c */ /* 0x060fe60000041854 */
[----:B------:R-:W-:Y:S02]  /*e0f0*/  FMUL.FTZ R125, R2, R125 ;  /* 0x0000007d027d7220 */ /* 0x000fe40000410000 */
[C---:B------:R-:W-:Y:S02]  /*e100*/  FMUL.FTZ R126, R0.reuse, R126 ;  /* 0x0000007e007e7220 */ /* 0x040fe40000410000 */
[----:B------:R-:W-:Y:S01]  /*e110*/  FMUL.FTZ R127, R0, R127 ;  /* 0x0000007f007f7220 */ /* 0x000fe20000410000 */
[C---:B------:R-:W-:Y:S01]  /*e120*/  HMMA.16816.F32.BF16 R88, R140.reuse, R150, R88 ;  /* 0x000000968c58723c */ /* 0x040fe20000041858 */
[----:B------:R-:W5:Y:S03]  /*e130*/  LDSM.16.MT88.4 R148, [R214+0x6100] ;  /* 0x00610000d694783b */ /* 0x000f660000004200 */
[----:B------:R-:W-:Y:S02]  /*e140*/  FMUL.FTZ R128, R2, R128 ;  /* 0x0000008002807220 */ /* 0x000fe40000410000 */
[--C-:B-1----:R-:W-:Y:S02]  /*e150*/  FFMA.FTZ R134, R182, c[0x0][0x2d0], -R192.reuse ;  /* 0x0000b400b6867a23 */ /* 0x102fe400000108c0 */
[C---:B---3--:R-:W-:Y:S02]  /*e160*/  HMMA.16816.F32.BF16 R92, R140.reuse, R152, R92 ;  /* 0x000000988c5c723c */ /* 0x048fe4000004185c */
[----:B------:R1:W3:Y:S02]  /*e170*/  MUFU.EX2 R211, R134 ;  /* 0x0000008600d37308 */ /* 0x0002e40000000800 */
[----:B------:R-:W-:Y:S02]  /*e180*/  FMUL.FTZ R129, R2, R129 ;  /* 0x0000008102817220 */ /* 0x000fe40000410000 */
[C---:B------:R-:W-:Y:S02]  /*e190*/  FMUL.FTZ R130, R0.reuse, R130 ;  /* 0x0000008200827220 */ /* 0x040fe40000410000 */
[C---:B------:R-:W-:Y:S01]  /*e1a0*/  HMMA.16816.F32.BF16 R96, R140.reuse, R154, R96 ;  /* 0x0000009a8c60723c */ /* 0x040fe20000041860 */
[----:B------:R-:W3:Y:S03]  /*e1b0*/  LDSM.16.MT88.4 R152, [R216+0x6100] ;  /* 0x00610000d898783b */ /* 0x000ee60000004200 */
[----:B------:R-:W-:Y:S04]  /*e1c0*/  FMUL.FTZ R131, R0, R131 ;  /* 0x0000008300837220 */ /* 0x000fe80000410000 */
[C---:B--2---:R-:W-:Y:S08]  /*e1d0*/  HMMA.16816.F32.BF16 R100, R140.reuse, R144, R100 ;  /* 0x000000908c64723c */ /* 0x044ff00000041864 */
[C---:B------:R-:W-:Y:S01]  /*e1e0*/  HMMA.16816.F32.BF16 R104, R140.reuse, R146, R104 ;  /* 0x000000928c68723c */ /* 0x040fe20000041868 */
[----:B------:R-:W2:Y:S03]  /*e1f0*/  LDSM.16.MT88.4 R144, [R215+0x6100] ;  /* 0x00610000d790783b */ /* 0x000ea60000004200 */
[--C-:B-1----:R-:W-:Y:S04]  /*e200*/  FFMA.FTZ R134, R183, c[0x0][0x2d0], -R133.reuse ;  /* 0x0000b400b7867a23 */ /* 0x102fe80000010885 */
[----:B------:R1:W-:Y:S01]  /*e210*/  MUFU.EX2 R210, R134 ;  /* 0x0000008600d27308 */ /* 0x0003e20000000800 */
[C---:B-----5:R-:W-:Y:S08]  /*e220*/  HMMA.16816.F32.BF16 R108, R140.reuse, R148, R108 ;  /* 0x000000948c6c723c */ /* 0x060ff0000004186c */
[C---:B------:R-:W-:Y:S01]  /*e230*/  HMMA.16816.F32.BF16 R112, R140.reuse, R150, R112 ;  /* 0x000000968c70723c */ /* 0x040fe20000041870 */
[----:B------:R-:W5:Y:S07]  /*e240*/  LDSM.16.MT88.4 R148, [R213+0x900] ;  /* 0x00090000d594783b */ /* 0x000f6e0000004200 */
[C---:B---3--:R-:W-:Y:S04]  /*e250*/  HMMA.16816.F32.BF16 R116, R140.reuse, R152, R116 ;  /* 0x000000988c74723c */ /* 0x048fe80000041874 */
[--C-:B-1----:R-:W-:Y:S04]  /*e260*/  FFMA.FTZ R134, R184, c[0x0][0x2d0], -R133.reuse ;  /* 0x0000b400b8867a23 */ /* 0x102fe80000010885 */
[C---:B------:R-:W-:Y:S01]  /*e270*/  HMMA.16816.F32.BF16 R120, R140.reuse, R154, R120 ;  /* 0x0000009a8c78723c */ /* 0x040fe20000041878 */
[----:B------:R-:W1:Y:S01]  /*e280*/  LDSM.16.MT88.4 R152, [R216+0x900] ;  /* 0x00090000d898783b */ /* 0x000e620000004200 */
[----:B------:R3:W3:Y:S06]  /*e290*/  MUFU.EX2 R209, R134 ;  /* 0x0000008600d17308 */ /* 0x0006ec0000000800 */
[C---:B--2---:R-:W-:Y:S08]  /*e2a0*/  HMMA.16816.F32.BF16 R124, R140.reuse, R144, R124 ;  /* 0x000000908c7c723c */ /* 0x044ff0000004187c */
[----:B------:R-:W-:Y:S01]  /*e2b0*/  HMMA.16816.F32.BF16 R128, R140, R146, R128 ;  /* 0x000000928c80723c */ /* 0x000fe20000041880 */
[----:B------:R-:W2:Y:S06]  /*e2c0*/  LDSM.16.MT88.4 R144, [R213+0x2900] ;  /* 0x00290000d590783b */ /* 0x000eac0000004200 */
[----:B------:R-:W-:Y:S02]  /*e2d0*/  F2FP.BF16.PACK_AB R140, R246, R247 ;  /* 0x000000f7f68c723e */ /* 0x000fe400000010ff */
[----:B----4-:R-:W-:Y:S03]  /*e2e0*/  F2FP.BF16.PACK_AB R141, R244, R245 ;  /* 0x000000f5f48d723e */ /* 0x010fe600000010ff */
[----:B------:R-:W-:Y:S01]  /*e2f0*/  F2FP.BF16.PACK_AB R142, R211, R243 ;  /* 0x000000f3d38e723e */ /* 0x000fe200000010ff */
[--C-:B---3--:R-:W-:Y:S01]  /*e300*/  FFMA.FTZ R134, R185, c[0x0][0x2d0], -R192.reuse ;  /* 0x0000b400b9867a23 */ /* 0x108fe200000108c0 */
[----:B------:R-:W-:Y:S03]  /*e310*/  F2FP.BF16.PACK_AB R143, R209, R210 ;  /* 0x000000d2d18f723e */ /* 0x000fe600000010ff */
[----:B------:R3:W-:Y:S04]  /*e320*/  MUFU.EX2 R203, R134 ;  /* 0x0000008600cb7308 */ /* 0x0007e80000000800 */
[C---:B-----5:R-:W-:Y:S08]  /*e330*/  HMMA.16816.F32.BF16 R4, R140.reuse, R148, R4 ;  /* 0x000000948c04723c */ /* 0x060ff00000041804 */
[C---:B------:R-:W-:Y:S01]  /*e340*/  HMMA.16816.F32.BF16 R8, R140.reuse, R150, R8 ;  /* 0x000000968c08723c */ /* 0x040fe20000041808 */
[----:B------:R-:W4:Y:S07]  /*e350*/  LDSM.16.MT88.4 R148, [R214+0x2900] ;  /* 0x00290000d694783b */ /* 0x000f2e0000004200 */
[C---:B------:R-:W-:Y:S04]  /*e360*/  HMMA.16816.F32.BF16 R12, R140.reuse, R156, R12 ;  /* 0x0000009c8c0c723c */ /* 0x040fe8000004180c */
[--C-:B---3--:R-:W-:Y:S04]  /*e370*/  FFMA.FTZ R134, R186, c[0x0][0x2d0], -R192.reuse ;  /* 0x0000b400ba867a23 */ /* 0x108fe800000108c0 */
[C---:B------:R-:W-:Y:S01]  /*e380*/  HMMA.16816.F32.BF16 R16, R140.reuse, R158, R16 ;  /* 0x0000009e8c10723c */ /* 0x040fe20000041810 */
[----:B------:R-:W-:Y:S01]  /*e390*/  LDSM.16.MT88.4 R156, [R215+0x2900] ;  /* 0x00290000d79c783b */ /* 0x000fe20000004200 */
[----:B------:R3:W5:Y:S06]  /*e3a0*/  MUFU.EX2 R202, R134 ;  /* 0x0000008600ca7308 */ /* 0x00076c0000000800 */
[C---:B-1----:R-:W-:Y:S08]  /*e3b0*/  HMMA.16816.F32.BF16 R20, R140.reuse, R152, R20 ;  /* 0x000000988c14723c */ /* 0x042ff00000041814 */
[C---:B------:R-:W-:Y:S01]  /*e3c0*/  HMMA.16816.F32.BF16 R24, R140.reuse, R154, R24 ;  /* 0x0000009a8c18723c */ /* 0x040fe20000041818 */
[----:B------:R-:W1:Y:S07]  /*e3d0*/  LDSM.16.MT88.4 R152, [R216+0x2900] ;  /* 0x00290000d898783b */ /* 0x000e6e0000004200 */
[C---:B------:R-:W-:Y:S04]  /*e3e0*/  HMMA.16816.F32.BF16 R28, R140.reuse, R160, R28 ;  /* 0x000000a08c1c723c */ /* 0x040fe8000004181c */
[--C-:B---3--:R-:W-:Y:S04]  /*e3f0*/  FFMA.FTZ R134, R187, c[0x0][0x2d0], -R133.reuse ;  /* 0x0000b400bb867a23 */ /* 0x108fe80000010885 */
[C---:B------:R-:W-:Y:S01]  /*e400*/  HMMA.16816.F32.BF16 R32, R140.reuse, R162, R32 ;  /* 0x000000a28c20723c */ /* 0x040fe20000041820 */
[----:B------:R-:W3:Y:S01]  /*e410*/  LDSM.16.MT88.4 R160, [R216+0x4900] ;  /* 0x00490000d8a0783b */ /* 0x000ee20000004200 */
[----:B------:R1:W-:Y:S06]  /*e420*/  MUFU.EX2 R201, R134 ;  /* 0x0000008600c97308 */ /* 0x0003ec0000000800 */
[C---:B--2---:R-:W-:Y:S08]  /*e430*/  HMMA.16816.F32.BF16 R36, R140.reuse, R144, R36 ;  /* 0x000000908c24723c */ /* 0x044ff00000041824 */
        /* <DEDUP_REMOVED lines=9> */
[----:B------:R-:W1:Y:S07]  /*e4d0*/  LDSM.16.MT88.4 R152, [R214+0x6900] ;  /* 0x00690000d698783b */ /* 0x000e6e0000004200 */
[C---:B------:R-:W-:Y:S04]  /*e4e0*/  HMMA.16816.F32.BF16 R60, R140.reuse, R156, R60 ;  /* 0x0000009c8c3c723c */ /* 0x040fe8000004183c */
[--C-:B----4-:R-:W-:Y:S01]  /*e4f0*/  FFMA.FTZ R134, R189, c[0x0][0x2d0], -R192.reuse ;  /* 0x0000b400bd867a23 */ /* 0x110fe200000108c0 */
[----:B------:R-:W-:Y:S03]  /*e500*/  MOV R189, R178 ;  /* 0x000000b200bd7202 */ /* 0x000fe60000000f00 */
[C---:B------:R-:W-:Y:S01]  /*e510*/  HMMA.16816.F32.BF16 R64, R140.reuse, R158, R64 ;  /* 0x0000009e8c40723c */ /* 0x040fe20000041840 */
[----:B------:R-:W4:Y:S01]  /*e520*/  LDSM.16.MT88.4 R156, [R216+0x6900] ;  /* 0x00690000d89c783b */ /* 0x000f220000004200 */
[----:B------:R1:W-:Y:S06]  /*e530*/  MUFU.EX2 R188, R134 ;  /* 0x0000008600bc7308 */ /* 0x0003ec0000000800 */
[C---:B------:R-:W-:Y:S08]  /*e540*/  HMMA.16816.F32.BF16 R68, R140.reuse, R164, R68 ;  /* 0x000000a48c44723c */ /* 0x040ff00000041844 */
[C---:B------:R-:W-:Y:S01]  /*e550*/  HMMA.16816.F32.BF16 R72, R140.reuse, R166, R72 ;  /* 0x000000a68c48723c */ /* 0x040fe20000041848 */
[----:B------:R-:W-:Y:S07]  /*e560*/  LDSM.16.MT88.4 R164, [R215+0x1100] ;  /* 0x00110000d7a4783b */ /* 0x000fee0000004200 */
[C---:B------:R-:W-:Y:S04]  /*e570*/  HMMA.16816.F32.BF16 R76, R140.reuse, R168, R76 ;  /* 0x000000a88c4c723c */ /* 0x040fe8000004184c */
[--C-:B-1----:R-:W-:Y:S01]  /*e580*/  FFMA.FTZ R134, R190, c[0x0][0x2d0], -R192.reuse ;  /* 0x0000b400be867a23 */ /* 0x102fe200000108c0 */
[----:B------:R-:W-:Y:S03]  /*e590*/  MOV R190, R174 ;  /* 0x000000ae00be7202 */ /* 0x000fe60000000f00 */
[C---:B------:R-:W-:Y:S01]  /*e5a0*/  HMMA.16816.F32.BF16 R80, R140.reuse, R170, R80 ;  /* 0x000000aa8c50723c */ /* 0x040fe20000041850 */
[----:B------:R-:W-:Y:S01]  /*e5b0*/  LDSM.16.MT88.4 R168, [R214+0x5100] ;  /* 0x00510000d6a8783b */ /* 0x000fe20000004200 */
[----:B------:R1:W1:Y:S06]  /*e5c0*/  MUFU.EX2 R187, R134 ;  /* 0x0000008600bb7308 */ /* 0x00026c0000000800 */
[C---:B---3--:R-:W-:Y:S08]  /*e5d0*/  HMMA.16816.F32.BF16 R84, R140.reuse, R160, R84 ;  /* 0x000000a08c54723c */ /* 0x048ff00000041854 */
[C---:B------:R-:W-:Y:S01]  /*e5e0*/  HMMA.16816.F32.BF16 R88, R140.reuse, R162, R88 ;  /* 0x000000a28c58723c */ /* 0x040fe20000041858 */
[----:B------:R-:W-:Y:S07]  /*e5f0*/  LDSM.16.MT88.4 R160, [R214+0x1100] ;  /* 0x00110000d6a0783b */ /* 0x000fee0000004200 */
[C---:B--2---:R-:W-:Y:S04]  /*e600*/  HMMA.16816.F32.BF16 R92, R140.reuse, R144, R92 ;  /* 0x000000908c5c723c */ /* 0x044fe8000004185c */
[--C-:B-1----:R-:W-:Y:S01]  /*e610*/  FFMA.FTZ R134, R191, c[0x0][0x2d0], -R133.reuse ;  /* 0x0000b400bf867a23 */ /* 0x102fe20000010885 */
[----:B------:R-:W-:Y:S03]  /*e620*/  MOV R191, R137 ;  /* 0x0000008900bf7202 */ /* 0x000fe60000000f00 */
[C---:B------:R-:W-:Y:S01]  /*e630*/  HMMA.16816.F32.BF16 R96, R140.reuse, R146, R96 ;  /* 0x000000928c60723c */ /* 0x040fe20000041860 */
[----:B------:R-:W1:Y:S01]  /*e640*/  LDSM.16.MT88.4 R144, [R215+0x6900] ;  /* 0x00690000d790783b */ /* 0x000e620000004200 */
[----:B------:R2:W-:Y:S06]  /*e650*/  MUFU.EX2 R186, R134 ;  /* 0x0000008600ba7308 */ /* 0x0005ec0000000800 */
[C---:B------:R-:W-:Y:S08]  /*e660*/  HMMA.16816.F32.BF16 R100, R140.reuse, R148, R100 ;  /* 0x000000948c64723c */ /* 0x040ff00000041864 */
[C---:B------:R-:W-:Y:S01]  /*e670*/  HMMA.16816.F32.BF16 R104, R140.reuse, R150, R104 ;  /* 0x000000968c68723c */ /* 0x040fe20000041868 */
[----:B------:R-:W3:Y:S07]  /*e680*/  LDSM.16.MT88.4 R148, [R213+0x1100] ;  /* 0x00110000d594783b */ /* 0x000eee0000004200 */
[C---:B------:R-:W-:Y:S04]  /*e690*/  HMMA.16816.F32.BF16 R108, R140.reuse, R152, R108 ;  /* 0x000000988c6c723c */ /* 0x040fe8000004186c */
[--C-:B--2---:R-:W-:Y:S01]  /*e6a0*/  FFMA.FTZ R134, R196, c[0x0][0x2d0], -R133.reuse ;  /* 0x0000b400c4867a23 */ /* 0x104fe20000010885 */
[----:B------:R-:W-:Y:S03]  /*e6b0*/  MOV R196, R175 ;  /* 0x000000af00c47202 */ /* 0x000fe60000000f00 */
[C---:B------:R-:W-:Y:S01]  /*e6c0*/  HMMA.16816.F32.BF16 R112, R140.reuse, R154, R112 ;  /* 0x0000009a8c70723c */ /* 0x040fe20000041870 */
[----:B------:R-:W2:Y:S01]  /*e6d0*/  LDSM.16.MT88.4 R152, [R216+0x1100] ;  /* 0x00110000d898783b */ /* 0x000ea20000004200 */
[----:B------:R3:W2:Y:S06]  /*e6e0*/  MUFU.EX2 R185, R134 ;  /* 0x0000008600b97308 */ /* 0x0006ac0000000800 */
[C---:B----4-:R-:W-:Y:S08]  /*e6f0*/  HMMA.16816.F32.BF16 R116, R140.reuse, R156, R116 ;  /* 0x0000009c8c74723c */ /* 0x050ff00000041874 */
[C---:B------:R-:W-:Y:S01]  /*e700*/  HMMA.16816.F32.BF16 R120, R140.reuse, R158, R120 ;  /* 0x0000009e8c78723c */ /* 0x040fe20000041878 */
[----:B------:R-:W-:Y:S07]  /*e710*/  LDSM.16.MT88.4 R156, [R216+0x3100] ;  /* 0x00310000d89c783b */ /* 0x000fee0000004200 */
[C---:B-1----:R-:W-:Y:S04]  /*e720*/  HMMA.16816.F32.BF16 R124, R140.reuse, R144, R124 ;  /* 0x000000908c7c723c */ /* 0x042fe8000004187c */
[--C-:B---3--:R-:W-:Y:S02]  /*e730*/  FFMA.FTZ R134, R197, c[0x0][0x2d0], -R192.reuse ;  /* 0x0000b400c5867a23 */ /* 0x108fe400000108c0 */
[----:B------:R-:W3:Y:S02]  /*e740*/  LDL.LU R197, [R1+0x4] ;  /* 0x0000040001c57983 */ /* 0x000ee40000300800 */
[----:B------:R-:W-:Y:S01]  /*e750*/  HMMA.16816.F32.BF16 R128, R140, R146, R128 ;  /* 0x000000928c80723c */ /* 0x000fe20000041880 */
[----:B------:R1:W-:Y:S01]  /*e760*/  MUFU.EX2 R184, R134 ;  /* 0x0000008600b87308 */ /* 0x0003e20000000800 */
[----:B------:R-:W4:Y:S05]  /*e770*/  LDSM.16.MT88.4 R144, [R213+0x3100] ;  /* 0x00310000d590783b */ /* 0x000f2a0000004200 */
[----:B-----5:R-:W-:Y:S02]  /*e780*/  F2FP.BF16.PACK_AB R140, R202, R203 ;  /* 0x000000cbca8c723e */ /* 0x020fe400000010ff */
[----:B------:R-:W-:Y:S03]  /*e790*/  F2FP.BF16.PACK_AB R141, R200, R201 ;  /* 0x000000c9c88d723e */ /* 0x000fe600000010ff */
[----:B------:R-:W-:Y:S02]  /*e7a0*/  F2FP.BF16.PACK_AB R142, R187, R188 ;  /* 0x000000bcbb8e723e */ /* 0x000fe400000010ff */
[----:B--2---:R-:W-:Y:S07]  /*e7b0*/  F2FP.BF16.PACK_AB R143, R185, R186 ;  /* 0x000000bab98f723e */ /* 0x004fee00000010ff */
[C---:B------:R-:W-:Y:S03]  /*e7c0*/  HMMA.16816.F32.BF16 R4, R140.reuse, R148, R4 ;  /* 0x000000948c04723c */ /* 0x040fe60000041804 */
[--C-:B-1----:R-:W-:Y:S01]  /*e7d0*/  FFMA.FTZ R134, R193, c[0x0][0x2d0], -R192.reuse ;  /* 0x0000b400c1867a23 */ /* 0x102fe200000108c0 */
[----:B------:R-:W-:Y:S02]  /*e7e0*/  MOV R193, R177 ;  /* 0x000000b100c17202 */ /* 0x000fe40000000f00 */
[----:B------:R-:W-:Y:S02]  /*e7f0*/  LDSM.16.MT88.4 R176, [R214+0x3900] ;  /* 0x00390000d6b0783b */ /* 0x000fe40000004200 */
[C---:B------:R-:W-:Y:S01]  /*e800*/  HMMA.16816.F32.BF16 R8, R140.reuse, R150, R8 ;  /* 0x000000968c08723c */ /* 0x040fe20000041808 */
[----:B------:R1:W2:Y:S05]  /*e810*/  MUFU.EX2 R183, R134 ;  /* 0x0000008600b77308 */ /* 0x0002aa0000000800 */
[----:B------:R-:W5:Y:S02]  /*e820*/  LDSM.16.MT88.4 R148, [R214+0x3100] ;  /* 0x00310000d694783b */ /* 0x000f640000004200 */
[C---:B------:R-:W-:Y:S08]  /*e830*/  HMMA.16816.F32.BF16 R12, R140.reuse, R160, R12 ;  /* 0x000000a08c0c723c */ /* 0x040ff0000004180c */
[C---:B------:R-:W-:Y:S01]  /*e840*/  HMMA.16816.F32.BF16 R16, R140.reuse, R162, R16 ;  /* 0x000000a28c10723c */ /* 0x040fe20000041810 */
[----:B------:R-:W2:Y:S07]  /*e850*/  LDSM.16.MT88.4 R160, [R215+0x3100] ;  /* 0x00310000d7a0783b */ /* 0x000eae0000004200 */
[C---:B------:R-:W-:Y:S04]  /*e860*/  HMMA.16816.F32.BF16 R20, R140.reuse, R152, R20 ;  /* 0x000000988c14723c */ /* 0x040fe80000041814 */
[--C-:B-1----:R-:W-:Y:S02]  /*e870*/  FFMA.FTZ R134, R194, c[0x0][0x2d0], -R133.reuse ;  /* 0x0000b400c2867a23 */ /* 0x102fe40000010885 */
[----:B------:R-:W3:Y:S02]  /*e880*/  LDL.LU R194, [R1] ;  /* 0x0000000001c27983 */ /* 0x000ee40000300800 */
[C---:B------:R-:W-:Y:S01]  /*e890*/  HMMA.16816.F32.BF16 R24, R140.reuse, R154, R24 ;  /* 0x0000009a8c18723c */ /* 0x040fe20000041818 */
[----:B------:R1:W-:Y:S01]  /*e8a0*/  MUFU.EX2 R182, R134 ;  /* 0x0000008600b67308 */ /* 0x0003e20000000800 */
[----:B------:R-:W5:Y:S06]  /*e8b0*/  LDSM.16.MT88.4 R152, [R213+0x5100] ;  /* 0x00510000d598783b */ /* 0x000f6c0000004200 */
[C---:B------:R-:W-:Y:S08]  /*e8c0*/  HMMA.16816.F32.BF16 R28, R140.reuse, R164, R28 ;  /* 0x000000a48c1c723c */ /* 0x040ff0000004181c */
[C---:B------:R-:W-:Y:S01]  /*e8d0*/  HMMA.16816.F32.BF16 R32, R140.reuse, R166, R32 ;  /* 0x000000a68c20723c */ /* 0x040fe20000041820 */
[----:B------:R-:W5:Y:S07]  /*e8e0*/  LDSM.16.MT88.4 R164, [R216+0x5100] ;  /* 0x00510000d8a4783b */ /* 0x000f6e0000004200 */
[C---:B----4-:R-:W-:Y:S04]  /*e8f0*/  HMMA.16816.F32.BF16 R36, R140.reuse, R144, R36 ;  /* 0x000000908c24723c */ /* 0x050fe80000041824 */
[--C-:B-1----:R-:W-:Y:S01]  /*e900*/  FFMA.FTZ R134, R195, c[0x0][0x2d0], -R133.reuse ;  /* 0x0000b400c3867a23 */ /* 0x102fe20000010885 */
[----:B------:R-:W-:Y:S01]  /*e910*/  MOV R195, R172 ;  /* 0x000000ac00c37202 */ /* 0x000fe20000000f00 */
[----:B------:R-:W-:Y:S01]  /*e920*/  FFMA.FTZ R133, R136, c[0x0][0x2d0], -R133 ;  /* 0x0000b40088857a23 */ /* 0x000fe20000010885 */
[----:B------:R-:W-:Y:S01]  /*e930*/  LDSM.16.MT88.4 R172, [R213+0x3900] ;  /* 0x00390000d5ac783b */ /* 0x000fe20000004200 */
[C---:B------:R-:W-:Y:S01]  /*e940*/  HMMA.16816.F32.BF16 R40, R140.reuse, R146, R40 ;  /* 0x000000928c28723c */ /* 0x040fe20000041828 */
[----:B------:R-:W1:Y:S03]  /*e950*/  MUFU.EX2 R181, R134 ;  /* 0x0000008600b57308 */ /* 0x000e660000000800 */
[----:B--2---:R-:W-:Y:S03]  /*e960*/  F2FP.BF16.PACK_AB R136, R183, R184 ;  /* 0x000000b8b788723e */ /* 0x004fe600000010ff */
[----:B------:R-:W2:Y:S01]  /*e970*/  LDSM.16.MT88.4 R144, [R215+0x5100] ;  /* 0x00510000d790783b */ /* 0x000ea20000004200 */
[C---:B-----5:R-:W-:Y:S03]  /*e980*/  HMMA.16816.F32.BF16 R44, R140.reuse, R148, R44 ;  /* 0x000000948c2c723c */ /* 0x060fe6000004182c */
[----:B------:R-:W4:Y:S05]  /*e990*/  MUFU.EX2 R133, R133 ;  /* 0x0000008500857308 */ /* 0x000f2a0000000800 */
[C---:B------:R-:W-:Y:S01]  /*e9a0*/  HMMA.16816.F32.BF16 R48, R140.reuse, R150, R48 ;  /* 0x000000968c30723c */ /* 0x040fe20000041830 */
[----:B------:R-:W5:Y:S07]  /*e9b0*/  LDSM.16.MT88.4 R148, [R213+0x7100] ;  /* 0x00710000d594783b */ /* 0x000f6e0000004200 */
[C---:B------:R-:W-:Y:S04]  /*e9c0*/  HMMA.16816.F32.BF16 R52, R140.reuse, R156, R52 ;  /* 0x0000009c8c34723c */ /* 0x040fe80000041834 */
[----:B-1----:R-:W-:Y:S01]  /*e9d0*/  F2FP.BF16.PACK_AB R137, R181, R182 ;  /* 0x000000b6b589723e */ /* 0x002fe200000010ff */
[--C-:B------:R-:W-:Y:S03]  /*e9e0*/  FFMA.FTZ R134, R198, c[0x0][0x2d0], -R192.reuse ;  /* 0x0000b400c6867a23 */ /* 0x100fe600000108c0 */
[C---:B------:R-:W-:Y:S01]  /*e9f0*/  HMMA.16816.F32.BF16 R56, R140.reuse, R158, R56 ;  /* 0x0000009e8c38723c */ /* 0x040fe20000041838 */
[----:B------:R-:W-:Y:S01]  /*ea00*/  LDSM.16.MT88.4 R156, [R216+0x7100] ;  /* 0x00710000d89c783b */ /* 0x000fe20000004200 */
[----:B------:R1:W-:Y:S02]  /*ea10*/  MUFU.EX2 R180, R134 ;  /* 0x0000008600b47308 */ /* 0x0003e40000000800 */
[----:B----4-:R-:W-:Y:S04]  /*ea20*/  F2FP.BF16.PACK_AB R139, R133, R135 ;  /* 0x00000087858b723e */ /* 0x010fe800000010ff */
[C---:B------:R-:W-:Y:S08]  /*ea30*/  HMMA.16816.F32.BF16 R60, R140.reuse, R160, R60 ;  /* 0x000000a08c3c723c */ /* 0x040ff0000004183c */
[C---:B------:R-:W-:Y:S01]  /*ea40*/  HMMA.16816.F32.BF16 R64, R140.reuse, R162, R64 ;  /* 0x000000a28c40723c */ /* 0x040fe20000041840 */
[----:B------:R-:W-:Y:S07]  /*ea50*/  LDSM.16.MT88.4 R160, [R214+0x1900] ;  /* 0x00190000d6a0783b */ /* 0x000fee0000004200 */
[C---:B------:R-:W-:Y:S04]  /*ea60*/  HMMA.16816.F32.BF16 R68, R140.reuse, R152, R68 ;  /* 0x000000988c44723c */ /* 0x040fe80000041844 */
[----:B-1----:R-:W-:Y:S04]  /*ea70*/  FFMA.FTZ R134, R199, c[0x0][0x2d0], -R192 ;  /* 0x0000b400c7867a23 */ /* 0x002fe800000108c0 */
[C---:B------:R-:W-:Y:S01]  /*ea80*/  HMMA.16816.F32.BF16 R72, R140.reuse, R154, R72 ;  /* 0x0000009a8c48723c */ /* 0x040fe20000041848 */
[----:B------:R-:W1:Y:S01]  /*ea90*/  LDSM.16.MT88.4 R152, [R214+0x7100] ;  /* 0x00710000d698783b */ /* 0x000e620000004200 */
[----:B------:R-:W4:Y:S06]  /*eaa0*/  MUFU.EX2 R134, R134 ;  /* 0x0000008600867308 */ /* 0x000f2c0000000800 */
[C---:B------:R-:W-:Y:S08]  /*eab0*/  HMMA.16816.F32.BF16 R76, R140.reuse, R168, R76 ;  /* 0x000000a88c4c723c */ /* 0x040ff0000004184c */
[C---:B------:R-:W-:Y:S01]  /*eac0*/  HMMA.16816.F32.BF16 R80, R140.reuse, R170, R80 ;  /* 0x000000aa8c50723c */ /* 0x040fe20000041850 */
[----:B------:R-:W-:Y:S07]  /*ead0*/  LDSM.16.MT88.4 R168, [R215+0x1900] ;  /* 0x00190000d7a8783b */ /* 0x000fee0000004200 */
[C---:B------:R-:W-:Y:S04]  /*eae0*/  HMMA.16816.F32.BF16 R84, R140.reuse, R164, R84 ;  /* 0x000000a48c54723c */ /* 0x040fe80000041854 */
[----:B----4-:R-:W-:Y:S04]  /*eaf0*/  F2FP.BF16.PACK_AB R138, R134, R180 ;  /* 0x000000b4868a723e */ /* 0x010fe800000010ff */
[C---:B------:R-:W-:Y:S01]  /*eb00*/  HMMA.16816.F32.BF16 R88, R140.reuse, R166, R88 ;  /* 0x000000a68c58723c */ /* 0x040fe20000041858 */
[----:B------:R-:W-:Y:S07]  /*eb10*/  LDSM.16.MT88.4 R164, [R216+0x1900] ;  /* 0x00190000d8a4783b */ /* 0x000fee0000004200 */
[C---:B--2---:R-:W-:Y:S08]  /*eb20*/  HMMA.16816.F32.BF16 R92, R140.reuse, R144, R92 ;  /* 0x000000908c5c723c */ /* 0x044ff0000004185c */
[C---:B------:R-:W-:Y:S01]  /*eb30*/  HMMA.16816.F32.BF16 R96, R140.reuse, R146, R96 ;  /* 0x000000928c60723c */ /* 0x040fe20000041860 */
[----:B------:R-:W2:Y:S07]  /*eb40*/  LDSM.16.MT88.4 R144, [R215+0x7100] ;  /* 0x00710000d790783b */ /* 0x000eae0000004200 */
[C---:B-----5:R-:W-:Y:S08]  /*eb50*/  HMMA.16816.F32.BF16 R100, R140.reuse, R148, R100 ;  /* 0x000000948c64723c */ /* 0x060ff00000041864 */
[C---:B------:R-:W-:Y:S01]  /*eb60*/  HMMA.16816.F32.BF16 R104, R140.reuse, R150, R104 ;  /* 0x000000968c68723c */ /* 0x040fe20000041868 */
[----:B------:R-:W4:Y:S07]  /*eb70*/  LDSM.16.MT88.4 R148, [R213+0x1900] ;  /* 0x00190000d594783b */ /* 0x000f2e0000004200 */
[C---:B-1----:R-:W-:Y:S08]  /*eb80*/  HMMA.16816.F32.BF16 R108, R140.reuse, R152, R108 ;  /* 0x000000988c6c723c */ /* 0x042ff0000004186c */
[C---:B------:R-:W-:Y:S08]  /*eb90*/  HMMA.16816.F32.BF16 R112, R140.reuse, R154, R112 ;  /* 0x0000009a8c70723c */ /* 0x040ff00000041870 */
[C---:B------:R-:W-:Y:S08]  /*eba0*/  HMMA.16816.F32.BF16 R116, R140.reuse, R156, R116 ;  /* 0x0000009c8c74723c */ /* 0x040ff00000041874 */
[C---:B------:R-:W-:Y:S08]  /*ebb0*/  HMMA.16816.F32.BF16 R120, R140.reuse, R158, R120 ;  /* 0x0000009e8c78723c */ /* 0x040ff00000041878 */
[C---:B--2---:R-:W-:Y:S08]  /*ebc0*/  HMMA.16816.F32.BF16 R124, R140.reuse, R144, R124 ;  /* 0x000000908c7c723c */ /* 0x044ff0000004187c */
[----:B------:R-:W-:Y:S08]  /*ebd0*/  HMMA.16816.F32.BF16 R128, R140, R146, R128 ;  /* 0x000000928c80723c */ /* 0x000ff00000041880 */
[C---:B----4-:R-:W-:Y:S01]  /*ebe0*/  HMMA.16816.F32.BF16 R140, R136.reuse, R148, R4 ;  /* 0x00000094888c723c */ /* 0x050fe20000041804 */
[----:B------:R-:W1:Y:S07]  /*ebf0*/  LDSM.16.MT88.4 R4, [R216+0x3900] ;  /* 0x00390000d804783b */ /* 0x000e6e0000004200 */
[C---:B------:R-:W-:Y:S01]  /*ec00*/  HMMA.16816.F32.BF16 R144, R136.reuse, R150, R8 ;  /* 0x000000968890723c */ /* 0x040fe20000041808 */
[----:B------:R-:W2:Y:S07]  /*ec10*/  LDSM.16.MT88.4 R8, [R215+0x3900] ;  /* 0x00390000d708783b */ /* 0x000eae0000004200 */
[C---:B------:R-:W-:Y:S01]  /*ec20*/  HMMA.16816.F32.BF16 R148, R136.reuse, R160, R12 ;  /* 0x000000a08894723c */ /* 0x040fe2000004180c */
[----:B------:R-:W4:Y:S03]  /*ec30*/  LDSM.16.MT88.4 R12, [R213+0x5900] ;  /* 0x00590000d50c783b */ /* 0x000f260000004200 */
[----:B---3--:R-:W-:Y:S04]  /*ec40*/  FFMA.FTZ R0, R0, R197, R193 ;  /* 0x000000c500007223 */ /* 0x008fe800000100c1 */
[C---:B------:R-:W-:Y:S01]  /*ec50*/  HMMA.16816.F32.BF16 R152, R136.reuse, R162, R16 ;  /* 0x000000a28898723c */ /* 0x040fe20000041810 */
[----:B------:R-:W3:Y:S03]  /*ec60*/  LDSM.16.MT88.4 R16, [R214+0x5900] ;  /* 0x00590000d610783b */ /* 0x000ee60000004200 */
[----:B------:R-:W-:Y:S04]  /*ec70*/  FADD.FTZ R0, R191, R0 ;  /* 0x00000000bf007221 */ /* 0x000fe80000010000 */
[C---:B------:R-:W-:Y:S01]  /*ec80*/  HMMA.16816.F32.BF16 R156, R136.reuse, R164, R20 ;  /* 0x000000a4889c723c */ /* 0x040fe20000041814 */
[----:B------:R-:W5:Y:S03]  /*ec90*/  LDSM.16.MT88.4 R20, [R216+0x5900] ;  /* 0x00590000d814783b */ /* 0x000f660000004200 */
[----:B------:R-:W-:Y:S04]  /*eca0*/  FADD.FTZ R0, R249, R0 ;  /* 0x00000000f9007221 */ /* 0x000fe80000010000 */
[C---:B------:R-:W-:Y:S01]  /*ecb0*/  HMMA.16816.F32.BF16 R160, R136.reuse, R166, R24 ;  /* 0x000000a688a0723c */ /* 0x040fe20000041818 */
[----:B------:R-:W1:Y:S03]  /*ecc0*/  LDSM.16.MT88.4 R24, [R215+0x5900] ;  /* 0x00590000d718783b */ /* 0x000e660000004200 */
[----:B------:R-:W-:Y:S04]  /*ecd0*/  FADD.FTZ R0, R248, R0 ;  /* 0x00000000f8007221 */ /* 0x000fe80000010000 */
[C---:B------:R-:W-:Y:S01]  /*ece0*/  HMMA.16816.F32.BF16 R164, R136.reuse, R168, R28 ;  /* 0x000000a888a4723c */ /* 0x040fe2000004181c */
[----:B------:R-:W1:Y:S07]  /*ecf0*/  LDSM.16.MT88.4 R28, [R213+0x7900] ;  /* 0x00790000d51c783b */ /* 0x000e6e0000004200 */
[C---:B------:R-:W-:Y:S08]  /*ed00*/  HMMA.16816.F32.BF16 R168, R136.reuse, R170, R32 ;  /* 0x000000aa88a8723c */ /* 0x040ff00000041820 */
[C---:B------:R-:W-:Y:S08]  /*ed10*/  HMMA.16816.F32.BF16 R36, R136.reuse, R172, R36 ;  /* 0x000000ac8824723c */ /* 0x040ff00000041824 */
[C---:B------:R-:W-:Y:S08]  /*ed20*/  HMMA.16816.F32.BF16 R40, R136.reuse, R174, R40 ;  /* 0x000000ae8828723c */ /* 0x040ff00000041828 */
[C---:B------:R-:W-:Y:S04]  /*ed30*/  HMMA.16816.F32.BF16 R44, R136.reuse, R176, R44 ;  /* 0x000000b0882c723c */ /* 0x040fe8000004182c */
[----:B------:R-:W-:Y:S04]  /*ed40*/  FFMA.FTZ R2, R2, R194, R195 ;  /* 0x000000c202027223 */ /* 0x000fe800000100c3 */
[C---:B------:R-:W-:Y:S04]  /*ed50*/  HMMA.16816.F32.BF16 R48, R136.reuse, R178, R48 ;  /* 0x000000b28830723c */ /* 0x040fe80000041830 */
[----:B------:R-:W-:Y:S04]  /*ed60*/  FADD.FTZ R2, R196, R2 ;  /* 0x00000002c4027221 */ /* 0x000fe80000010000 */
[C---:B-1----:R-:W-:Y:S04]  /*ed70*/  HMMA.16816.F32.BF16 R52, R136.reuse, R4, R52 ;  /* 0x000000048834723c */ /* 0x042fe80000041834 */
[----:B------:R-:W-:Y:S04]  /*ed80*/  FADD.FTZ R2, R190, R2 ;  /* 0x00000002be027221 */ /* 0x000fe80000010000 */
        /* <DEDUP_REMOVED lines=8> */
[C---:B---3--:R-:W-:Y:S08]  /*ee10*/  HMMA.16816.F32.BF16 R76, R136.reuse, R16, R76 ;  /* 0x00000010884c723c */ /* 0x048ff0000004184c */
[C---:B------:R-:W-:Y:S08]  /*ee20*/  HMMA.16816.F32.BF16 R80, R136.reuse, R18, R80 ;  /* 0x000000128850723c */ /* 0x040ff00000041850 */
[C---:B-----5:R-:W-:Y:S08]  /*ee30*/  HMMA.16816.F32.BF16 R84, R136.reuse, R20, R84 ;  /* 0x000000148854723c */ /* 0x060ff00000041854 */
[C---:B------:R-:W-:Y:S08]  /*ee40*/  HMMA.16816.F32.BF16 R88, R136.reuse, R22, R88 ;  /* 0x000000168858723c */ /* 0x040ff00000041858 */
[C---:B------:R-:W-:Y:S08]  /*ee50*/  HMMA.16816.F32.BF16 R92, R136.reuse, R24, R92 ;  /* 0x00000018885c723c */ /* 0x040ff0000004185c */
[C---:B------:R-:W-:Y:S08]  /*ee60*/  HMMA.16816.F32.BF16 R96, R136.reuse, R26, R96 ;  /* 0x0000001a8860723c */ /* 0x040ff00000041860 */
[C---:B------:R-:W-:Y:S08]  /*ee70*/  HMMA.16816.F32.BF16 R100, R136.reuse, R28, R100 ;  /* 0x0000001c8864723c */ /* 0x040ff00000041864 */
[C---:B------:R-:W-:Y:S08]  /*ee80*/  HMMA.16816.F32.BF16 R104, R136.reuse, R30, R104 ;  /* 0x0000001e8868723c */ /* 0x040ff00000041868 */
[C---:B-1----:R-:W-:Y:S07]  /*ee90*/  HMMA.16816.F32.BF16 R108, R136.reuse, R4, R108 ;  /* 0x00000004886c723c */ /* 0x042fee000004186c */
[----:B------:R-:W-:Y:S01]  /*eea0*/  FADD.FTZ R4, R189, R2 ;  /* 0x00000002bd047221 */ /* 0x000fe20000010000 */
[C---:B------:R-:W-:Y:S04]  /*eeb0*/  HMMA.16816.F32.BF16 R112, R136.reuse, R6, R112 ;  /* 0x000000068870723c */ /* 0x040fe80000041870 */
[----:B------:R-:W-:Y:S02]  /*eec0*/  FADD.FTZ R4, R247, R4 ;  /* 0x00000004f7047221 */ /* 0x000fe40000010000 */
[----:B------:R-:W-:Y:S02]  /*eed0*/  FADD.FTZ R2, R245, R0 ;  /* 0x00000000f5027221 */ /* 0x000fe40000010000 */
[----:B------:R-:W-:Y:S01]  /*eee0*/  FADD.FTZ R0, R246, R4 ;  /* 0x00000004f6007221 */ /* 0x000fe20000010000 */
[C---:B--2---:R-:W-:Y:S03]  /*eef0*/  HMMA.16816.F32.BF16 R116, R136.reuse, R8, R116 ;  /* 0x000000088874723c */ /* 0x044fe60000041874 */
[----:B------:R-:W-:Y:S02]  /*ef00*/  FADD.FTZ R2, R244, R2 ;  /* 0x00000002f4027221 */ /* 0x000fe40000010000 */
[----:B------:R-:W-:Y:S02]  /*ef10*/  FADD.FTZ R0, R243, R0 ;  /* 0x00000000f3007221 */ /* 0x000fe40000010000 */
[----:B------:R-:W-:Y:S01]  /*ef20*/  FADD.FTZ R2, R210, R2 ;  /* 0x00000002d2027221 */ /* 0x000fe20000010000 */
        /* <DEDUP_REMOVED lines=11> */
[----:B------:R-:W-:Y:S04]  /*efe0*/  FADD.FTZ R0, R187, R0 ;  /* 0x00000000bb007221 */ /* 0x000fe80000010000 */
[----:B------:R-:W-:Y:S02]  /*eff0*/  FADD.FTZ R4, R185, R2 ;  /* 0x00000002b9047221 */ /* 0x000fe40000010000 */
[----:B------:R-:W-:Y:S02]  /*f000*/  FADD.FTZ R2, R184, R0 ;  /* 0x00000000b8027221 */ /* 0x000fe40000010000 */
[----:B------:R-:W-:Y:S02]  /*f010*/  FADD.FTZ R0, R182, R4 ;  /* 0x00000004b6007221 */ /* 0x000fe40000010000 */
[----:B------:R-:W-:Y:S02]  /*f020*/  FADD.FTZ R2, R183, R2 ;  /* 0x00000002b7027221 */ /* 0x000fe40000010000 */
[----:B------:R-:W-:Y:S02]  /*f030*/  FADD.FTZ R0, R181, R0 ;  /* 0x00000000b5007221 */ /* 0x000fe40000010000 */
[----:B------:R-:W-:Y:S02]  /*f040*/  FADD.FTZ R2, R180, R2 ;  /* 0x00000002b4027221 */ /* 0x000fe40000010000 */
[----:B------:R-:W-:Y:S02]  /*f050*/  FADD.FTZ R0, R135, R0 ;  /* 0x0000000087007221 */ /* 0x000fe40000010000 */
[----:B------:R-:W-:Y:S01]  /*f060*/  FADD.FTZ R2, R134, R2 ;  /* 0x0000000286027221 */ /* 0x000fe20000010000 */
[----:B------:R-:W-:Y:S01]  /*f070*/  MOV R134, R3 ;  /* 0x0000000300867202 */ /* 0x000fe20000000f00 */
[----:B------:R-:W-:Y:S01]  /*f080*/  FADD.FTZ R0, R133, R0 ;  /* 0x0000000085007221 */ /* 0x000fe20000010000 */
[----:B------:R-:W-:Y:S02]  /*f090*/  MOV R133, R132 ;  /* 0x0000008400857202 */ /* 0x000fe40000000f00 */
[----:B------:R1:W-:Y:S04]  /*f0a0*/  STL [R1], R2 ;  /* 0x0000000201007387 */ /* 0x0003e80000100800 */
[----:B------:R1:W-:Y:S01]  /*f0b0*/  STL [R1+0x4], R0 ;  /* 0x0000040001007387 */ /* 0x0003e20000100800 */
[----:B------:R-:W-:-:S05]  /*f0c0*/  @P0 BRA `(.L_x_1004) ;  /* 0xffffc6f000000947 */ /* 0x000fca000383ffff */
.L_x_1001:
[----:B------:R-:W-:-:S06]  /*f0d0*/  UISETP.GE.AND UP0, UPT, UR21, UR7, UPT ;  /* 0x000000071500728c */ /* 0x000fcc000bf06270 */
[----:B------:R-:W-:-:S13]  /*f0e0*/  PLOP3.LUT P0, PT, PT, PT, UP0, 0x40, 0x0 ;  /* 0x000000000000781c */ /* 0x000fda0003f0e808 */
[----:B------:R-:W-:Y:S05]  /*f0f0*/  @P0 BRA `(.L_x_1005) ;  /* 0x0000457000000947 */ /* 0x000fea0003800000 */
[C---:B-1----:R-:W-:Y:S01]  /*f100*/  IMAD.SHL.U32 R0, R252.reuse, 0x2, RZ ;  /* 0x00000002fc007824 */ /* 0x042fe200078e00ff */
[----:B------:R-:W-:Y:S01]  /*f110*/  SHF.R.S32.HI R249, RZ, 0x1f, R252 ;  /* 0x0000001ffff97819 */ /* 0x000fe200000114fc */
[----:B------:R-:W-:Y:S01]  /*f120*/  IMAD.MOV.U32 R134, RZ, RZ, R3 ;  /* 0x000000ffff867224 */ /* 0x000fe200078e0003 */
[C---:B------:R-:W-:Y:S01]  /*f130*/  IADD3 R6, R252.reuse, 0x40, RZ ;  /* 0x00000040fc067810 */ /* 0x040fe20007ffe0ff */
[----:B------:R-:W-:Y:S01]  /*f140*/  IMAD.MOV.U32 R133, RZ, RZ, R132 ;  /* 0x000000ffff857224 */ /* 0x000fe200078e0084 */
[C---:B------:R-:W-:Y:S01]  /*f150*/  IADD3 R2, R252.reuse, 0x80, RZ ;  /* 0x00000080fc027810 */ /* 0x040fe20007ffe0ff */
[----:B------:R-:W2:Y:S01]  /*f160*/  LDL.LU R0, [R1+0x14] ;  /* 0x0000140001007983 */ /* 0x000ea20000300800 */
[C---:B------:R-:W-:Y:S02]  /*f170*/  IADD3 R7, R252.reuse, 0x40, RZ ;  /* 0x00000040fc077810 */ /* 0x040fe40007ffe0ff */
[----:B------:R-:W-:Y:S01]  /*f180*/  IADD3 R4, R252, 0x80, RZ ;  /* 0x00000080fc047810 */ /* 0x000fe20007ffe0ff */
[----:B------:R-:W3:Y:S01]  /*f190*/  LDL.LU R5, [R1+0x18] ;  /* 0x0000180001057983 */ /* 0x000ee20000300800 */
[----:B------:R-:W-:-:S02]  /*f1a0*/  SHF.R.S32.HI R6, RZ, 0x1f, R6 ;  /* 0x0000001fff067819 */ /* 0x000fc40000011406 */
[----:B------:R-:W-:Y:S02]  /*f1b0*/  SHF.R.S32.HI R2, RZ, 0x1f, R2 ;  /* 0x0000001fff027819 */ /* 0x000fe40000011402 */
[----:B------:R-:W-:Y:S02]  /*f1c0*/  LEA.HI R6, R6, R7, RZ, 0x3 ;  /* 0x0000000706067211 */ /* 0x000fe400078f18ff */
[----:B------:R-:W-:Y:S02]  /*f1d0*/  LEA.HI R2, R2, R4, RZ, 0x3 ;  /* 0x0000000402027211 */ /* 0x000fe400078f18ff */
[----:B------:R-:W-:Y:S02]  /*f1e0*/  LOP3.LUT R6, R6, 0xfffffff8, RZ, 0xc0, !PT ;  /* 0xfffffff806067812 */ /* 0x000fe400078ec0ff */
[----:B------:R-:W-:Y:S01]  /*f1f0*/  LOP3.LUT R2, R2, 0xfffffff8, RZ, 0xc0, !PT ;  /* 0xfffffff802027812 */ /* 0x000fe200078ec0ff */
[----:B------:R-:W-:Y:S01]  /*f200*/  IMAD.SHL.U32 R243, R250, 0x2, RZ ;  /* 0x00000002faf37824 */ /* 0x000fe200078e00ff */
[----:B------:R-:W-:Y:S01]  /*f210*/  SHF.L.U64.HI R249, R252, 0x1, R249 ;  /* 0x00000001fcf97819 */ /* 0x000fe200000102f9 */
[----:B------:R-:W-:-:S02]  /*f220*/  IMAD.SHL.U32 R247, R6, 0x2, RZ ;  /* 0x0000000206f77824 */ /* 0x000fc400078e00ff */
[----:B------:R-:W-:Y:S01]  /*f230*/  IMAD.SHL.U32 R245, R2, 0x2, RZ ;  /* 0x0000000202f57824 */ /* 0x000fe200078e00ff */
[----:B--2---:R-:W-:Y:S02]  /*f240*/  SHF.L.U64.HI R248, R6, 0x1, R0 ;  /* 0x0000000106f87819 */ /* 0x004fe40000010200 */
[----:B------:R-:W-:Y:S02]  /*f250*/  SHF.R.S32.HI R0, RZ, 0x1f, R250 ;  /* 0x0000001fff007819 */ /* 0x000fe400000114fa */
[----:B---3--:R-:W-:Y:S02]  /*f260*/  SHF.L.U64.HI R246, R2, 0x1, R5 ;  /* 0x0000000102f67819 */ /* 0x008fe40000010205 */
[----:B------:R-:W-:Y:S02]  /*f270*/  SHF.L.U64.HI R244, R250, 0x1, R0 ;  /* 0x00000001faf47819 */ /* 0x000fe40000010200 */
.L_x_1015:
[----:B-1----:R-:W-:Y:S01]  /*f280*/  SHF.R.S32.HI R0, RZ, 0x1f, R242 ;  /* 0x0000001fff007819 */ /* 0x002fe200000114f2 */
[----:B------:R-:W-:Y:S01]  /*f290*/  IMAD.WIDE.U32 R2, R242, c[0x0][0x208], RZ ;  /* 0x00008200f2027a25 */ /* 0x000fe200078e00ff */
[----:B------:R-:W-:Y:S01]  /*f2a0*/  SHF.R.S32.HI R4, RZ, 0x1f, R240 ;  /* 0x0000001fff047819 */ /* 0x000fe200000114f0 */
[----:B------:R-:W-:Y:S04]  /*f2b0*/  DEPBAR.LE SB0, 0x0 ;  /* 0x000080000000791a */ /* 0x000fe80000000000 */
[----:B------:R-:W-:Y:S01]  /*f2c0*/  IMAD R0, R0, c[0x0][0x208], RZ ;  /* 0x0000820000007a24 */ /* 0x000fe200078e02ff */
[----:B------:R-:W-:Y:S01]  /*f2d0*/  BAR.SYNC.DEFER_BLOCKING 0x0 ;  /* 0x0000000000007b1d */ /* 0x000fe20000010000 */
[----:B------:R-:W-:Y:S01]  /*f2e0*/  IMAD R4, R4, c[0x0][0x218], RZ ;  /* 0x0000860004047a24 */ /* 0x000fe200078e02ff */
[----:B------:R-:W-:Y:S01]  /*f2f0*/  ISETP.GE.AND P2, PT, R252, c[0x0][0x1d4], PT ;  /* 0x00007500fc007a0c */ /* 0x000fe20003f46270 */
[----:B------:R-:W-:Y:S01]  /*f300*/  IMAD R0, R242, c[0x0][0x20c], R0 ;  /* 0x00008300f2007a24 */ /* 0x000fe200078e0200 */
[----:B------:R-:W-:Y:S01]  /*f310*/  SHF.L.U32 R250, R252, 0x1, RZ ;  /* 0x00000001fcfa7819 */ /* 0x000fe200000006ff */
[C---:B------:R-:W-:Y:S01]  /*f320*/  IMAD R4, R240.reuse, c[0x0][0x21c], R4 ;  /* 0x00008700f0047a24 */ /* 0x040fe200078e0204 */
[----:B------:R-:W-:Y:S02]  /*f330*/  UISETP.GT.AND UP0, UPT, UR21, UR7, UPT ;  /* 0x000000071500728c */ /* 0x000fe4000bf04270 */
[----:B------:R-:W-:Y:S05]  /*f340*/  IADD3 R3, R3, R0, RZ ;  /* 0x0000000003037210 */ /* 0x000fea0007ffe0ff */
[----:B------:R-:W-:Y:S05]  /*f350*/  IMAD.WIDE.U32 R2, R240, c[0x0][0x218], R2 ;  /* 0x00008600f0027a25 */ /* 0x000fea00078e0002 */
[----:B------:R-:W-:Y:S04]  /*f360*/  IADD3 R0, P0, R2, UR14, RZ ;  /* 0x0000000e02007c10 */ /* 0x000fe8000ff1e0ff */
[----:B------:R-:W-:Y:S02]  /*f370*/  IADD3.X R4, R3, UR19, R4, P0, !PT ;  /* 0x0000001303047c10 */ /* 0x000fe400087fe404 */
[C---:B------:R-:W-:Y:S01]  /*f380*/  LEA R3, P0, R0.reuse, c[0x0][0x1f8], 0x1 ;  /* 0x00007e0000037a11 */ /* 0x040fe200078008ff */
[----:B-----5:R-:W-:Y:S03]  /*f390*/  LDSM.16.M88.4 R32, [R219+0x10100] ;  /* 0x01010000db20783b */ /* 0x020fe60000000200 */
[----:B------:R-:W-:Y:S03]  /*f3a0*/  LEA.HI.X R20, R0, c[0x0][0x1fc], R4, 0x1, P0 ;  /* 0x00007f0000147a11 */ /* 0x000fe600000f0c04 */
[----:B------:R-:W-:Y:S06]  /*f3b0*/  SHFL.IDX PT, R0, R3, RZ, 0x181f ;  /* 0x00181fff03007589 */ /* 0x000fec00000e0000 */
[----:B------:R-:W-:Y:S06]  /*f3c0*/  SHFL.IDX PT, R2, R20, RZ, 0x181f ;  /* 0x00181fff14027589 */ /* 0x000fec00000e0000 */
[----:B------:R-:W1:Y:S06]  /*f3d0*/  LDSM.16.M88.4 R8, [R212+0x8100] ;  /* 0x00810000d408783b */ /* 0x000e6c0000000200 */
[----:B------:R-:W2:Y:S06]  /*f3e0*/  SHFL.IDX PT, R3, R3, 0x1, 0x181f ;  /* 0x00381f0003037f89 */ /* 0x000eac00000e0000 */
[----:B------:R-:W-:Y:S06]  /*f3f0*/  LDSM.16.M88.4 R16, [R212+0x8900] ;  /* 0x00890000d410783b */ /* 0x000fec0000000200 */
[----:B------:R-:W-:Y:S06]  /*f400*/  LDSM.16.M88.4 R24, [R212+0x9100] ;  /* 0x00910000d418783b */ /* 0x000fec0000000200 */
[----:B------:R-:W-:Y:S06]  /*f410*/  LDSM.16.M88.4 R136, [R212+0x9900] ;  /* 0x00990000d488783b */ /* 0x000fec0000000200 */
[----:B------:R-:W-:Y:S06]  /*f420*/  LDSM.16.M88.4 R172, [R220+0x10100] ;  /* 0x01010000dcac783b */ /* 0x000fec0000000200 */
[----:B------:R-:W-:Y:S01]  /*f430*/  LDSM.16.M88.4 R176, [R223] ;  /* 0x00000000dfb0783b */ /* 0x000fe20000000200 */
[C---:B-1----:R-:W-:Y:S05]  /*f440*/  HMMA.16816.F32.BF16 R4, R32.reuse, R8, RZ ;  /* 0x000000082004723c */ /* 0x042fea00000418ff */
[----:B------:R-:W-:Y:S01]  /*f450*/  LDSM.16.M88.4 R180, [R238] ;  /* 0x00000000eeb4783b */ /* 0x000fe20000000200 */
[----:B------:R-:W-:Y:S06]  /*f460*/  IADD3 R28, P0, R0, R250, RZ ;  /* 0x000000fa001c7210 */ /* 0x000fec0007f1e0ff */
[----:B------:R-:W-:Y:S01]  /*f470*/  IADD3.X R29, R2, R249, RZ, P0, !PT ;  /* 0x000000f9021d7210 */ /* 0x000fe200007fe4ff */
[C---:B------:R-:W-:Y:S01]  /*f480*/  HMMA.16816.F32.BF16 R8, R32.reuse, R10, RZ ;  /* 0x0000000a2008723c */ /* 0x040fe200000418ff */
[----:B------:R-:W-:Y:S01]  /*f490*/  LDSM.16.M88.4 R184, [R237] ;  /* 0x00000000edb8783b */ /* 0x000fe20000000200 */
[----:B------:R-:W-:Y:S05]  /*f4a0*/  IADD3 R14, P0, R0, R247, RZ ;  /* 0x000000f7000e7210 */ /* 0x000fea0007f1e0ff */
[----:B------:R-:W-:Y:S01]  /*f4b0*/  LDSM.16.M88.4 R188, [R236] ;  /* 0x00000000ecbc783b */ /* 0x000fe20000000200 */
[----:B------:R-:W-:Y:S04]  /*f4c0*/  IADD3.X R15, R2, R248, RZ, P0, !PT ;  /* 0x000000f8020f7210 */ /* 0x000fe800007fe4ff */
[----:B------:R-:W-:Y:S01]  /*f4d0*/  IADD3 R12, P0, R0, R245, RZ ;  /* 0x000000f5000c7210 */ /* 0x000fe20007f1e0ff */
[----:B------:R-:W1:Y:S03]  /*f4e0*/  SHFL.IDX PT, R20, R20, 0x1, 0x181f ;  /* 0x00381f0014147f89 */ /* 0x000e6600000e0000 */
[----:B------:R-:W-:Y:S02]  /*f4f0*/  IADD3.X R13, R2, R246, RZ, P0, !PT ;  /* 0x000000f6020d7210 */ /* 0x000fe400007fe4ff */
[----:B------:R-:W-:Y:S01]  /*f500*/  IADD3 R192, P0, R0, R243, RZ ;  /* 0x000000f300c07210 */ /* 0x000fe20007f1e0ff */
[----:B------:R-:W-:Y:S01]  /*f510*/  @!PT LDS RZ, [RZ] ;  /* 0x00000000fffff984 */ /* 0x000fe20000000800 */
[----:B------:R-:W-:Y:S01]  /*f520*/  @!PT LDS RZ, [RZ] ;  /* 0x00000000fffff984 */ /* 0x000fe20000000800 */
[----:B------:R3:W-:Y:S03]  /*f530*/  LDGSTS.E.BYPASS.LTC128B.128 [R241], [R28.64], !P2 ;  /* 0x000000001cf17fae */ /* 0x0007e6000d101d50 */
[----:B------:R-:W-:Y:S02]  /*f540*/  IADD3.X R193, R2, R244, RZ, P0, !PT ;  /* 0x000000f402c17210 */ /* 0x000fe400007fe4ff */
[C---:B--2---:R-:W-:Y:S01]  /*f550*/  IADD3 R30, P0, R3.reuse, R250, RZ ;  /* 0x000000fa031e7210 */ /* 0x044fe20007f1e0ff */
[----:B------:R2:W-:Y:S06]  /*f560*/  LDGSTS.E.BYPASS.LTC128B.128 [R241+0x2000], [R14.64], !P6 ;  /* 0x020000000ef17fae */ /* 0x0005ec000f101d50 */
[----:B------:R2:W-:Y:S06]  /*f570*/  LDGSTS.E.BYPASS.LTC128B.128 [R241+0x4000], [R12.64], !P5 ;  /* 0x040000000cf17fae */ /* 0x0005ec000e901d50 */
[----:B------:R4:W-:Y:S01]  /*f580*/  LDGSTS.E.BYPASS.LTC128B.128 [R241+0x6000], [R192.64], !P4 ;  /* 0x06000000c0f17fae */ /* 0x0009e2000e101d50 */
[C---:B-1----:R-:W-:Y:S02]  /*f590*/  IADD3.X R31, R20.reuse, R249, RZ, P0, !PT ;  /* 0x000000f9141f7210 */ /* 0x042fe400007fe4ff */
[C---:B------:R-:W-:Y:S03]  /*f5a0*/  IADD3 R22, P0, R3.reuse, R247, RZ ;  /* 0x000000f703167210 */ /* 0x040fe60007f1e0ff */
[----:B------:R1:W-:Y:S01]  /*f5b0*/  LDGSTS.E.BYPASS.LTC128B.128 [R241+0x1000], [R30.64], !P2 ;  /* 0x010000001ef17fae */ /* 0x0003e2000d101d50 */
[C---:B------:R-:W-:Y:S02]  /*f5c0*/  IADD3.X R23, R20.reuse, R248, RZ, P0, !PT ;  /* 0x000000f814177210 */ /* 0x040fe400007fe4ff */
[C---:B---3--:R-:W-:Y:S03]  /*f5d0*/  IADD3 R28, P0, R3.reuse, R245, RZ ;  /* 0x000000f5031c7210 */ /* 0x048fe60007f1e0ff */
[----:B------:R3:W-:Y:S01]  /*f5e0*/  LDGSTS.E.BYPASS.LTC128B.128 [R241+0x3000], [R22.64], !P6 ;  /* 0x0300000016f17fae */ /* 0x0007e2000f101d50 */
[C---:B------:R-:W-:Y:S02]  /*f5f0*/  IADD3.X R29, R20.reuse, R246, RZ, P0, !PT ;  /* 0x000000f6141d7210 */ /* 0x040fe400007fe4ff */
[----:B------:R-:W-:Y:S03]  /*f600*/  IADD3 R2, P0, R3, R243, RZ ;  /* 0x000000f303027210 */ /* 0x000fe60007f1e0ff */
[----:B------:R1:W-:Y:S01]  /*f610*/  LDGSTS.E.BYPASS.LTC128B.128 [R241+0x5000], [R28.64], !P5 ;  /* 0x050000001cf17fae */ /* 0x0003e2000e901d50 */
[----:B------:R-:W-:Y:S01]  /*f620*/  IADD3.X R3, R20, R244, RZ, P0, !PT ;  /* 0x000000f414037210 */ /* 0x000fe200007fe4ff */
[C---:B--2---:R-:W-:Y:S01]  /*f630*/  HMMA.16816.F32.BF16 R12, R32.reuse, R16, RZ ;  /* 0x00000010200c723c */ /* 0x044fe200000418ff */
[----:B------:R-:W-:Y:S03]  /*f640*/  PLOP3.LUT P0, PT, PT, PT, UP0, 0x40, 0x0 ;  /* 0x000000000000781c */ /* 0x000fe60003f0e808 */
[----:B------:R2:W-:Y:S04]  /*f650*/  LDGSTS.E.BYPASS.LTC128B.128 [R241+0x7000], [R2.64], !P4 ;  /* 0x0700000002f17fae */ /* 0x0005e8000e101d50 */
[C---:B------:R-:W-:Y:S02]  /*f660*/  HMMA.16816.F32.BF16 R16, R32.reuse, R18, RZ ;  /* 0x000000122010723c */ /* 0x040fe400000418ff */
[----:B----4-:R-:W-:Y:S06]  /*f670*/  LDSM.16.M88.4 R192, [R222+0x10100] ;  /* 0x01010000dec0783b */ /* 0x010fec0000000200 */
[----:B------:R-:W0:Y:S01]  /*f680*/  LDGDEPBAR ;  /* 0x00000000000079af */ /* 0x000e220000000000 */
[C---:B---3--:R-:W-:Y:S05]  /*f690*/  HMMA.16816.F32.BF16 R20, R32.reuse, R24, RZ ;  /* 0x000000182014723c */ /* 0x048fea00000418ff */
[----:B------:R-:W3:Y:S03]  /*f6a0*/  LDSM.16.M88.4 R196, [R218+0x8100] ;  /* 0x00810000dac4783b */ /* 0x000ee60000000200 */
[C---:B------:R-:W-:Y:S03]  /*f6b0*/  HMMA.16816.F32.BF16 R24, R32.reuse, R26, RZ ;  /* 0x0000001a2018723c */ /* 0x040fe600000418ff */
[----:B------:R-:W-:Y:S06]  /*f6c0*/  LDSM.16.M88.4 R200, [R212+0xa100] ;  /* 0x00a10000d4c8783b */ /* 0x000fec0000000200 */
[----:B------:R-:W-:Y:S01]  /*f6d0*/  LDSM.16.M88.4 R204, [R212+0xa900] ;  /* 0x00a90000d4cc783b */ /* 0x000fe20000000200 */
[C---:B-1----:R-:W-:Y:S05]  /*f6e0*/  HMMA.16816.F32.BF16 R28, R32.reuse, R136, RZ ;  /* 0x00000088201c723c */ /* 0x042fea00000418ff */
[----:B------:R-:W-:Y:S03]  /*f6f0*/  LDSM.16.M88.4 R208, [R212+0xc100] ;  /* 0x00c10000d4d0783b */ /* 0x000fe60000000200 */
[----:B------:R-:W-:Y:S03]  /*f700*/  HMMA.16816.F32.BF16 R32, R32, R138, RZ ;  /* 0x0000008a2020723c */ /* 0x000fe600000418ff */
[----:B------:R-:W1:Y:S05]  /*f710*/  LDSM.16.M88.4 R136, [R218+0x8900] ;  /* 0x00890000da88783b */ /* 0x000e6a0000000200 */
        /* <DEDUP_REMOVED lines=8> */
[----:B------:R-:W-:Y:S07]  /*f7a0*/  LDSM.16.M88.4 R184, [R217] ;  /* 0x00000000d9b8783b */ /* 0x000fee0000000200 */
[C---:B------:R-:W-:Y:S08]  /*f7b0*/  HMMA.16816.F32.BF16 R28, R172.reuse, R188, R28 ;  /* 0x000000bcac1c723c */ /* 0x040ff0000004181c */
[----:B------:R-:W-:Y:S01]  /*f7c0*/  HMMA.16816.F32.BF16 R32, R172, R190, R32 ;  /* 0x000000beac20723c */ /* 0x000fe20000041820 */
[----:B------:R-:W2:Y:S06]  /*f7d0*/  LDSM.16.M88.4 R172, [R221+0x10100] ;  /* 0x01010000ddac783b */ /* 0x000eac0000000200 */
[----:B------:R-:W2:Y:S01]  /*f7e0*/  LDSM.16.M88.4 R188, [R217+0x800] ;  /* 0x00080000d9bc783b */ /* 0x000ea20000000200 */
[C---:B---3--:R-:W-:Y:S08]  /*f7f0*/  HMMA.16816.F32.BF16 R4, R192.reuse, R196, R4 ;  /* 0x000000c4c004723c */ /* 0x048ff00000041804 */
[C---:B------:R-:W-:Y:S01]  /*f800*/  HMMA.16816.F32.BF16 R8, R192.reuse, R198, R8 ;  /* 0x000000c6c008723c */ /* 0x040fe20000041808 */
[----:B------:R-:W3:Y:S07]  /*f810*/  LDSM.16.M88.4 R196, [R217+0x1000] ;  /* 0x00100000d9c4783b */ /* 0x000eee0000000200 */
        /* <DEDUP_REMOVED lines=8> */
[----:B------:R-:W1:Y:S06]  /*f8a0*/  LDSM.16.M88.4 R180, [R212+0xb100] ;  /* 0x00b10000d4b4783b */ /* 0x000e6c0000000200 */
[----:B------:R-:W-:Y:S01]  /*f8b0*/  LDSM.16.M88.4 R192, [R235] ;  /* 0x00000000ebc0783b */ /* 0x000fe20000000200 */
[C---:B--2---:R-:W-:Y:S08]  /*f8c0*/  HMMA.16816.F32.BF16 R4, R172.reuse, R184, R4 ;  /* 0x000000b8ac04723c */ /* 0x044ff00000041804 */
[C---:B------:R-:W-:Y:S01]  /*f8d0*/  HMMA.16816.F32.BF16 R8, R172.reuse, R186, R8 ;  /* 0x000000baac08723c */ /* 0x040fe20000041808 */
[----:B------:R-:W2:Y:S07]  /*f8e0*/  LDSM.16.M88.4 R184, [R212+0xb900] ;  /* 0x00b90000d4b8783b */ /* 0x000eae0000000200 */
[C---:B------:R-:W-:Y:S08]  /*f8f0*/  HMMA.16816.F32.BF16 R12, R172.reuse, R188, R12 ;  /* 0x000000bcac0c723c */ /* 0x040ff0000004180c */
[C---:B------:R-:W-:Y:S01]  /*f900*/  HMMA.16816.F32.BF16 R16, R172.reuse, R190, R16 ;  /* 0x000000beac10723c */ /* 0x040fe20000041810 */
[----:B------:R-:W2:Y:S07]  /*f910*/  LDSM.16.M88.4 R188, [R220+0x14100] ;  /* 0x01410000dcbc783b */ /* 0x000eae0000000200 */
[C---:B---3--:R-:W-:Y:S08]  /*f920*/  HMMA.16816.F32.BF16 R20, R172.reuse, R196, R20 ;  /* 0x000000c4ac14723c */ /* 0x048ff00000041814 */
[C---:B------:R-:W-:Y:S01]  /*f930*/  HMMA.16816.F32.BF16 R24, R172.reuse, R198, R24 ;  /* 0x000000c6ac18723c */ /* 0x040fe20000041818 */
[----:B------:R-:W3:Y:S07]  /*f940*/  LDSM.16.M88.4 R196, [R234] ;  /* 0x00000000eac4783b */ /* 0x000eee0000000200 */
[C---:B-1----:R-:W-:Y:S08]  /*f950*/  HMMA.16816.F32.BF16 R28, R172.reuse, R136, R28 ;  /* 0x00000088ac1c723c */ /* 0x042ff0000004181c */
[----:B------:R-:W-:Y:S01]  /*f960*/  HMMA.16816.F32.BF16 R32, R172, R138, R32 ;  /* 0x0000008aac20723c */ /* 0x000fe20000041820 */
[----:B------:R-:W1:Y:S06]  /*f970*/  LDSM.16.M88.4 R136, [R233] ;  /* 0x00000000e988783b */ /* 0x000e6c0000000200 */
[----:B------:R-:W1:Y:S01]  /*f980*/  LDSM.16.M88.4 R172, [R232] ;  /* 0x00000000e8ac783b */ /* 0x000e620000000200 */
[C---:B----4-:R-:W-:Y:S08]  /*f990*/  HMMA.16816.F32.BF16 R4, R176.reuse, R200, R4 ;  /* 0x000000c8b004723c */ /* 0x050ff00000041804 */
[C---:B------:R-:W-:Y:S01]  /*f9a0*/  HMMA.16816.F32.BF16 R8, R176.reuse, R202, R8 ;  /* 0x000000cab008723c */ /* 0x040fe20000041808 */
[----:B------:R-:W-:Y:S07]  /*f9b0*/  LDSM.16.M88.4 R200, [R218+0xa100] ;  /* 0x00a10000dac8783b */ /* 0x000fee0000000200 */
[C---:B------:R-:W-:Y:S08]  /*f9c0*/  HMMA.16816.F32.BF16 R12, R176.reuse, R204, R12 ;  /* 0x000000ccb00c723c */ /* 0x040ff0000004180c */
[C---:B------:R-:W-:Y:S01]  /*f9d0*/  HMMA.16816.F32.BF16 R16, R176.reuse, R206, R16 ;  /* 0x000000ceb010723c */ /* 0x040fe20000041810 */
[----:B------:R-:W-:Y:S07]  /*f9e0*/  LDSM.16.M88.4 R204, [R218+0xa900] ;  /* 0x00a90000dacc783b */ /* 0x000fee0000000200 */
[C---:B------:R-:W-:Y:S08]  /*f9f0*/  HMMA.16816.F32.BF16 R20, R176.reuse, R180, R20 ;  /* 0x000000b4b014723c */ /* 0x040ff00000041814 */
[C---:B------:R-:W-:Y:S01]  /*fa00*/  HMMA.16816.F32.BF16 R24, R176.reuse, R182, R24 ;  /* 0x000000b6b018723c */ /* 0x040fe20000041818 */
[----:B------:R-:W4:Y:S07]  /*fa10*/  LDSM.16.M88.4 R180, [R222+0x14100] ;  /* 0x01410000deb4783b */ /* 0x000f2e0000000200 */
[C---:B--2---:R-:W-:Y:S08]  /*fa20*/  HMMA.16816.F32.BF16 R28, R176.reuse, R184, R28 ;  /* 0x000000b8b01c723c */ /* 0x044ff0000004181c */
[----:B------:R-:W-:Y:S01]  /*fa30*/  HMMA.16816.F32.BF16 R32, R176, R186, R32 ;  /* 0x000000bab020723c */ /* 0x000fe20000041820 */
[----:B------:R-:W2:Y:S06]  /*fa40*/  LDSM.16.M88.4 R176, [R218+0xb100] ;  /* 0x00b10000dab0783b */ /* 0x000eac0000000200 */
[----:B------:R-:W-:Y:S01]  /*fa50*/  LDSM.16.M88.4 R184, [R221+0x14100] ;  /* 0x01410000ddb8783b */ /* 0x000fe20000000200 */
[C---:B------:R-:W-:Y:S08]  /*fa60*/  HMMA.16816.F32.BF16 R4, R188.reuse, R192, R4 ;  /* 0x000000c0bc04723c */ /* 0x040ff00000041804 */
[C---:B------:R-:W-:Y:S01]  /*fa70*/  HMMA.16816.F32.BF16 R8, R188.reuse, R194, R8 ;  /* 0x000000c2bc08723c */ /* 0x040fe20000041808 */
[----:B------:R-:W-:Y:S07]  /*fa80*/  LDSM.16.M88.4 R192, [R217+0x2000] ;  /* 0x00200000d9c0783b */ /* 0x000fee0000000200 */
[C---:B---3--:R-:W-:Y:S08]  /*fa90*/  HMMA.16816.F32.BF16 R12, R188.reuse, R196, R12 ;  /* 0x000000c4bc0c723c */ /* 0x048ff0000004180c */
[C---:B------:R-:W-:Y:S01]  /*faa0*/  HMMA.16816.F32.BF16 R16, R188.reuse, R198, R16 ;  /* 0x000000c6bc10723c */ /* 0x040fe20000041810 */
[----:B------:R-:W-:Y:S07]  /*fab0*/  LDSM.16.M88.4 R196, [R217+0x3800] ;  /* 0x00380000d9c4783b */ /* 0x000fee0000000200 */
[C---:B-1----:R-:W-:Y:S08]  /*fac0*/  HMMA.16816.F32.BF16 R20, R188.reuse, R136, R20 ;  /* 0x00000088bc14723c */ /* 0x042ff00000041814 */
[C---:B------:R-:W-:Y:S01]  /*fad0*/  HMMA.16816.F32.BF16 R24, R188.reuse, R138, R24 ;  /* 0x0000008abc18723c */ /* 0x040fe20000041818 */
[----:B------:R-:W1:Y:S07]  /*fae0*/  LDSM.16.M88.4 R136, [R218+0xb900] ;  /* 0x00b90000da88783b */ /* 0x000e6e0000000200 */
[C---:B------:R-:W-:Y:S08]  /*faf0*/  HMMA.16816.F32.BF16 R28, R188.reuse, R172, R28 ;  /* 0x000000acbc1c723c */ /* 0x040ff0000004181c */
[----:B------:R-:W-:Y:S01]  /*fb00*/  HMMA.16816.F32.BF16 R32, R188, R174, R32 ;  /* 0x000000aebc20723c */ /* 0x000fe20000041820 */
[----:B------:R-:W3:Y:S06]  /*fb10*/  LDSM.16.M88.4 R172, [R217+0x2800] ;  /* 0x00280000d9ac783b */ /* 0x000eec0000000200 */
[----:B------:R-:W1:Y:S01]  /*fb20*/  LDSM.16.M88.4 R188, [R217+0x3000] ;  /* 0x00300000d9bc783b */ /* 0x000e620000000200 */
[C---:B----4-:R-:W-:Y:S08]  /*fb30*/  HMMA.16816.F32.BF16 R4, R180.reuse, R200, R4 ;  /* 0x000000c8b404723c */ /* 0x050ff00000041804 */
[C---:B------:R-:W-:Y:S01]  /*fb40*/  HMMA.16816.F32.BF16 R8, R180.reuse, R202, R8 ;  /* 0x000000cab408723c */ /* 0x040fe20000041808 */
[----:B------:R-:W4:Y:S07]  /*fb50*/  LDSM.16.M88.4 R200, [R219+0x18100] ;  /* 0x01810000dbc8783b */ /* 0x000f2e0000000200 */
[C---:B------:R-:W-:Y:S08]  /*fb60*/  HMMA.16816.F32.BF16 R12, R180.reuse, R204, R12 ;  /* 0x000000ccb40c723c */ /* 0x040ff0000004180c */
[C---:B------:R-:W-:Y:S01]  /*fb70*/  HMMA.16816.F32.BF16 R16, R180.reuse, R206, R16 ;  /* 0x000000ceb410723c */ /* 0x040fe20000041810 */
[----:B------:R-:W-:Y:S07]  /*fb80*/  LDSM.16.M88.4 R204, [R212+0xe100] ;  /* 0x00e10000d4cc783b */ /* 0x000fee0000000200 */
[C---:B--2---:R-:W-:Y:S08]  /*fb90*/  HMMA.16816.F32.BF16 R20, R180.reuse, R176, R20 ;  /* 0x000000b0b414723c */ /* 0x044ff00000041814 */
[C---:B------:R-:W-:Y:S01]  /*fba0*/  HMMA.16816.F32.BF16 R24, R180.reuse, R178, R24 ;  /* 0x000000b2b418723c */ /* 0x040fe20000041818 */
[----:B------:R-:W-:Y:S07]  /*fbb0*/  LDSM.16.M88.4 R176, [R212+0xd100] ;  /* 0x00d10000d4b0783b */ /* 0x000fee0000000200 */
[C---:B-1----:R-:W-:Y:S08]  /*fbc0*/  HMMA.16816.F32.BF16 R28, R180.reuse, R136, R28 ;  /* 0x00000088b41c723c */ /* 0x042ff0000004181c */
[----:B------:R-:W-:Y:S01]  /*fbd0*/  HMMA.16816.F32.BF16 R32, R180, R138, R32 ;  /* 0x0000008ab420723c */ /* 0x000fe20000041820 */
[----:B------:R-:W1:Y:S06]  /*fbe0*/  LDSM.16.M88.4 R136, [R212+0xc900] ;  /* 0x00c90000d488783b */ /* 0x000e6c0000000200 */
[----:B------:R-:W-:Y:S01]  /*fbf0*/  LDSM.16.M88.4 R180, [R220+0x18100] ;  /* 0x01810000dcb4783b */ /* 0x000fe20000000200 */
[C---:B------:R-:W-:Y:S08]  /*fc00*/  HMMA.16816.F32.BF16 R4, R184.reuse, R192, R4 ;  /* 0x000000c0b804723c */ /* 0x040ff00000041804 */
[C---:B------:R-:W-:Y:S01]  /*fc10*/  HMMA.16816.F32.BF16 R8, R184.reuse, R194, R8 ;  /* 0x000000c2b808723c */ /* 0x040fe20000041808 */
[----:B------:R-:W-:Y:S07]  /*fc20*/  LDSM.16.M88.4 R192, [R229] ;  /* 0x00000000e5c0783b */ /* 0x000fee0000000200 */
[C---:B---3--:R-:W-:Y:S08]  /*fc30*/  HMMA.16816.F32.BF16 R12, R184.reuse, R172, R12 ;  /* 0x000000acb80c723c */ /* 0x048ff0000004180c */
[C---:B------:R-:W-:Y:S01]  /*fc40*/  HMMA.16816.F32.BF16 R16, R184.reuse, R174, R16 ;  /* 0x000000aeb810723c */ /* 0x040fe20000041810 */
[----:B------:R-:W2:Y:S07]  /*fc50*/  LDSM.16.M88.4 R172, [R212+0xd900] ;  /* 0x00d90000d4ac783b */ /* 0x000eae0000000200 */
[C---:B------:R-:W-:Y:S08]  /*fc60*/  HMMA.16816.F32.BF16 R20, R184.reuse, R188, R20 ;  /* 0x000000bcb814723c */ /* 0x040ff00000041814 */
[C---:B------:R-:W-:Y:S01]  /*fc70*/  HMMA.16816.F32.BF16 R24, R184.reuse, R190, R24 ;  /* 0x000000beb818723c */ /* 0x040fe20000041818 */
[----:B------:R-:W-:Y:S07]  /*fc80*/  LDSM.16.M88.4 R188, [R230] ;  /* 0x00000000e6bc783b */ /* 0x000fee0000000200 */
[C---:B------:R-:W-:Y:S08]  /*fc90*/  HMMA.16816.F32.BF16 R28, R184.reuse, R196, R28 ;  /* 0x000000c4b81c723c */ /* 0x040ff0000004181c */
[----:B------:R-:W-:Y:S01]  /*fca0*/  HMMA.16816.F32.BF16 R32, R184, R198, R32 ;  /* 0x000000c6b820723c */ /* 0x000fe20000041820 */
[----:B------:R-:W3:Y:S06]  /*fcb0*/  LDSM.16.M88.4 R184, [R231] ;  /* 0x00000000e7b8783b */ /* 0x000eec0000000200 */
[----:B------:R-:W-:Y:S01]  /*fcc0*/  LDSM.16.M88.4 R196, [R218+0xc100] ;  /* 0x00c10000dac4783b */ /* 0x000fe20000000200 */
[C---:B----4-:R-:W-:Y:S08]  /*fcd0*/  HMMA.16816.F32.BF16 R4, R200.reuse, R208, R4 ;  /* 0x000000d0c804723c */ /* 0x050ff00000041804 */
[C---:B------:R-:W-:Y:S01]  /*fce0*/  HMMA.16816.F32.BF16 R8, R200.reuse, R210, R8 ;  /* 0x000000d2c808723c */ /* 0x040fe20000041808 */
[----:B------:R-:W-:Y:S07]  /*fcf0*/  LDSM.16.M88.4 R208, [R212+0xe900] ;  /* 0x00e90000d4d0783b */ /* 0x000fee0000000200 */
[C---:B-1----:R-:W-:Y:S08]  /*fd00*/  HMMA.16816.F32.BF16 R12, R200.reuse, R136, R12 ;  /* 0x00000088c80c723c */ /* 0x042ff0000004180c */
[C---:B------:R-:W-:Y:S01]  /*fd10*/  HMMA.16816.F32.BF16 R16, R200.reuse, R138, R16 ;  /* 0x0000008ac810723c */ /* 0x040fe20000041810 */
[----:B------:R-:W1:Y:S07]  /*fd20*/  LDSM.16.M88.4 R136, [R228] ;  /* 0x00000000e488783b */ /* 0x000e6e0000000200 */
[C---:B------:R-:W-:Y:S08]  /*fd30*/  HMMA.16816.F32.BF16 R20, R200.reuse, R176, R20 ;  /* 0x000000b0c814723c */ /* 0x040ff00000041814 */
[C---:B------:R-:W-:Y:S01]  /*fd40*/  HMMA.16816.F32.BF16 R24, R200.reuse, R178, R24 ;  /* 0x000000b2c818723c */ /* 0x040fe20000041818 */
[----:B------:R-:W4:Y:S07]  /*fd50*/  LDSM.16.M88.4 R176, [R222+0x18100] ;  /* 0x01810000deb0783b */ /* 0x000f2e0000000200 */
[C---:B--2---:R-:W-:Y:S08]  /*fd60*/  HMMA.16816.F32.BF16 R28, R200.reuse, R172, R28 ;  /* 0x000000acc81c723c */ /* 0x044ff0000004181c */
[----:B------:R-:W-:Y:S01]  /*fd70*/  HMMA.16816.F32.BF16 R32, R200, R174, R32 ;  /* 0x000000aec820723c */ /* 0x000fe20000041820 */
[----:B------:R-:W2:Y:S06]  /*fd80*/  LDSM.16.M88.4 R172, [R218+0xc900] ;  /* 0x00c90000daac783b */ /* 0x000eac0000000200 */
[----:B------:R-:W-:Y:S01]  /*fd90*/  LDSM.16.M88.4 R200, [R219+0x1c100] ;  /* 0x01c10000dbc8783b */ /* 0x000fe20000000200 */
[C---:B---3--:R-:W-:Y:S08]  /*fda0*/  HMMA.16816.F32.BF16 R4, R180.reuse, R184, R4 ;  /* 0x000000b8b404723c */ /* 0x048ff00000041804 */
[C---:B------:R-:W-:Y:S01]  /*fdb0*/  HMMA.16816.F32.BF16 R8, R180.reuse, R186, R8 ;  /* 0x000000bab408723c */ /* 0x040fe20000041808 */
[----:B------:R-:W3:Y:S07]  /*fdc0*/  LDSM.16.M88.4 R184, [R218+0xd100] ;  /* 0x00d10000dab8783b */ /* 0x000eee0000000200 */
[C---:B------:R-:W-:Y:S08]  /*fdd0*/  HMMA.16816.F32.BF16 R12, R180.reuse, R188, R12 ;  /* 0x000000bcb40c723c */ /* 0x040ff0000004180c */
[C---:B------:R-:W-:Y:S01]  /*fde0*/  HMMA.16816.F32.BF16 R16, R180.reuse, R190, R16 ;  /* 0x000000beb410723c */ /* 0x040fe20000041810 */
[----:B------:R-:W-:Y:S07]  /*fdf0*/  LDSM.16.M88.4 R188, [R217+0x4000] ;  /* 0x00400000d9bc783b */ /* 0x000fee0000000200 */
[C---:B------:R-:W-:Y:S08]  /*fe00*/  HMMA.16816.F32.BF16 R20, R180.reuse, R192, R20 ;  /* 0x000000c0b414723c */ /* 0x040ff00000041814 */
[C---:B------:R-:W-:Y:S01]  /*fe10*/  HMMA.16816.F32.BF16 R24, R180.reuse, R194, R24 ;  /* 0x000000c2b418723c */ /* 0x040fe20000041818 */
[----:B------:R-:W-:Y:S07]  /*fe20*/  LDSM.16.M88.4 R192, [R217+0x4800] ;  /* 0x00480000d9c0783b */ /* 0x000fee0000000200 */
[C---:B-1----:R-:W-:Y:S08]  /*fe30*/  HMMA.16816.F32.BF16 R28, R180.reuse, R136, R28 ;  /* 0x00000088b41c723c */ /* 0x042ff0000004181c */
[----:B------:R-:W-:Y:S01]  /*fe40*/  HMMA.16816.F32.BF16 R32, R180, R138, R32 ;  /* 0x0000008ab420723c */ /* 0x000fe20000041820 */
[----:B------:R-:W1:Y:S06]  /*fe50*/  LDSM.16.M88.4 R136, [R218+0xd900] ;  /* 0x00d90000da88783b */ /* 0x000e6c0000000200 */
[----:B------:R-:W1:Y:S01]  /*fe60*/  LDSM.16.M88.4 R180, [R221+0x18100] ;  /* 0x01810000ddb4783b */ /* 0x000e620000000200 */
[C---:B----4-:R-:W-:Y:S08]  /*fe70*/  HMMA.16816.F32.BF16 R4, R176.reuse, R196, R4 ;  /* 0x000000c4b004723c */ /* 0x050ff00000041804 */
[C---:B------:R-:W-:Y:S01]  /*fe80*/  HMMA.16816.F32.BF16 R8, R176.reuse, R198, R8 ;  /* 0x000000c6b008723c */ /* 0x040fe20000041808 */
[----:B------:R-:W4:Y:S07]  /*fe90*/  LDSM.16.M88.4 R196, [R217+0x5000] ;  /* 0x00500000d9c4783b */ /* 0x000f2e0000000200 */
[C---:B--2---:R-:W-:Y:S08]  /*fea0*/  HMMA.16816.F32.BF16 R12, R176.reuse, R172, R12 ;  /* 0x000000acb00c723c */ /* 0x044ff0000004180c */
[C---:B------:R-:W-:Y:S01]  /*feb0*/  HMMA.16816.F32.BF16 R16, R176.reuse, R174, R16 ;  /* 0x000000aeb010723c */ /* 0x040fe20000041810 */
[----:B------:R-:W2:Y:S07]  /*fec0*/  LDSM.16.M88.4 R172, [R217+0x5800] ;  /* 0x00580000d9ac783b */ /* 0x000eae0000000200 */
[C---:B---3--:R-:W-:Y:S08]  /*fed0*/  HMMA.16816.F32.BF16 R20, R176.reuse, R184, R20 ;  /* 0x000000b8b014723c */ /* 0x048ff00000041814 */
[C---:B------:R-:W-:Y:S01]  /*fee0*/  HMMA.16816.F32.BF16 R24, R176.reuse, R186, R24 ;  /* 0x000000bab018723c */ /* 0x040fe20000041818 */
[----:B------:R-:W-:Y:S07]  /*fef0*/  LDSM.16.M88.4 R184, [R220+0x1c100] ;  /* 0x01c10000dcb8783b */ /* 0x000fee0000000200 */
[C---:B-1----:R-:W-:Y:S08]  /*ff00*/  HMMA.16816.F32.BF16 R28, R176.reuse, R136, R28 ;  /* 0x00000088b01c723c */ /* 0x042ff0000004181c */
[----:B------:R-:W-:Y:S01]  /*ff10*/  HMMA.16816.F32.BF16 R32, R176, R138, R32 ;  /* 0x0000008ab020723c */ /* 0x000fe20000041820 */
[----:B------:R-:W1:Y:S06]  /*ff20*/  LDSM.16.M88.4 R136, [R212+0xf100] ;  /* 0x00f10000d488783b */ /* 0x000e6c0000000200 */
[----:B------:R-:W3:Y:S01]  /*ff30*/  LDSM.16.M88.4 R176, [R212+0xf900] ;  /* 0x00f90000d4b0783b */ /* 0x000ee20000000200 */
[C---:B------:R-:W-:Y:S08]  /*ff40*/  HMMA.16816.F32.BF16 R4, R180.reuse, R188, R4 ;  /* 0x000000bcb404723c */ /* 0x040ff00000041804 */
[C---:B------:R-:W-:Y:S01]  /*ff50*/  HMMA.16816.F32.BF16 R8, R180.reuse, R190, R8 ;  /* 0x000000beb408723c */ /* 0x040fe20000041808 */
[----:B------:R-:W1:Y:S07]  /*ff60*/  LDSM.16.M88.4 R188, [R227] ;  /* 0x00000000e3bc783b */ /* 0x000e6e0000000200 */
[C---:B------:R-:W-:Y:S08]  /*ff70*/  HMMA.16816.F32.BF16 R12, R180.reuse, R192, R12 ;  /* 0x000000c0b40c723c */ /* 0x040ff0000004180c */
[C---:B------:R-:W-:Y:S01]  /*ff80*/  HMMA.16816.F32.BF16 R16, R180.reuse, R194, R16 ;  /* 0x000000c2b410723c */ /* 0x040fe20000041810 */
[----:B------:R-:W1:Y:S07]  /*ff90*/  LDSM.16.M88.4 R192, [R226] ;  /* 0x00000000e2c0783b */ /* 0x000e6e0000000200 */
[C---:B----4-:R-:W-:Y:S08]  /*ffa0*/  HMMA.16816.F32.BF16 R20, R180.reuse, R196, R20 ;  /* 0x000000c4b414723c */ /* 0x050ff00000041814 */
[C---:B------:R-:W-:Y:S01]  /*ffb0*/  HMMA.16816.F32.BF16 R24, R180.reuse, R198, R24 ;  /* 0x000000c6b418723c */ /* 0x040fe20000041818 */
[----:B------:R-:W-:Y:S07]  /*ffc0*/  LDSM.16.M88.4 R196, [R222+0x1c100] ;  /* 0x01c10000dec4783b */ /* 0x000fee0000000200 */
[C---:B--2---:R-:W-:Y:S08]  /*ffd0*/  HMMA.16816.F32.BF16 R28, R180.reuse, R172, R28 ;  /* 0x000000acb41c723c */ /* 0x044ff0000004181c */
[----:B------:R-:W-:Y:S01]  /*ffe0*/  HMMA.16816.F32.BF16 R32, R180, R174, R32 ;  /* 0x000000aeb420723c */ /* 0x000fe20000041820 */
[----:B------:R-:W2:Y:S06]  /*fff0*/  LDSM.16.M88.4 R172, [R225] ;  /* 0x00000000e1ac783b */ /* 0x000eac0000000200 */
[----:B------:R-:W4:Y:S01]  /*10000*/  LDSM.16.M88.4 R180, [R224] ;  /* 0x00000000e0b4783b */ /* 0x000f220000000200 */
[C---:B------:R-:W-:Y:S08]  /*10010*/  HMMA.16816.F32.BF16 R4, R200.reuse, R204, R4 ;  /* 0x000000ccc804723c */ /* 0x040ff00000041804 */
[C---:B------:R-:W-:Y:S01]  /*10020*/  HMMA.16816.F32.BF16 R8, R200.reuse, R206, R8 ;  /* 0x000000cec808723c */ /* 0x040fe20000041808 */
[----:B------:R-:W2:Y:S07]  /*10030*/  LDSM.16.M88.4 R204, [R218+0xe100] ;  /* 0x00e10000dacc783b */ /* 0x000eae0000000200 */
[C---:B------:R-:W-:Y:S08]  /*10040*/  HMMA.16816.F32.BF16 R12, R200.reuse, R208, R12 ;  /* 0x000000d0c80c723c */ /* 0x040ff0000004180c */
[C---:B------:R-:W-:Y:S01]  /*10050*/  HMMA.16816.F32.BF16 R16, R200.reuse, R210, R16 ;  /* 0x000000d2c810723c */ /* 0x040fe20000041810 */
[----:B------:R-:W-:Y:S07]  /*10060*/  LDSM.16.M88.4 R208, [R217+0x6000] ;  /* 0x00600000d9d0783b */ /* 0x000fee0000000200 */
[C---:B-1----:R-:W-:Y:S08]  /*10070*/  HMMA.16816.F32.BF16 R20, R200.reuse, R136, R20 ;  /* 0x00000088c814723c */ /* 0x042ff00000041814 */
[C---:B------:R-:W-:Y:S01]  /*10080*/  HMMA.16816.F32.BF16 R24, R200.reuse, R138, R24 ;  /* 0x0000008ac818723c */ /* 0x040fe20000041818 */
[----:B------:R-:W1:Y:S07]  /*10090*/  LDSM.16.M88.4 R136, [R218+0xe900] ;  /* 0x00e90000da88783b */ /* 0x000e6e0000000200 */
[C---:B---3--:R-:W-:Y:S08]  /*100a0*/  HMMA.16816.F32.BF16 R28, R200.reuse, R176, R28 ;  /* 0x000000b0c81c723c */ /* 0x048ff0000004181c */
[----:B------:R-:W-:Y:S01]  /*100b0*/  HMMA.16816.F32.BF16 R32, R200, R178, R32 ;  /* 0x000000b2c820723c */ /* 0x000fe20000041820 */
[----:B------:R-:W3:Y:S06]  /*100c0*/  LDSM.16.M88.4 R176, [R218+0xf100] ;  /* 0x00f10000dab0783b */ /* 0x000eec0000000200 */
[----:B------:R-:W-:Y:S01]  /*100d0*/  LDSM.16.M88.4 R200, [R221+0x1c100] ;  /* 0x01c10000ddc8783b */ /* 0x000fe20000000200 */
[C---:B------:R-:W-:Y:S08]  /*100e0*/  HMMA.16816.F32.BF16 R4, R184.reuse, R188, R4 ;  /* 0x000000bcb804723c */ /* 0x040ff00000041804 */
[C---:B------:R-:W-:Y:S01]  /*100f0*/  HMMA.16816.F32.BF16 R8, R184.reuse, R190, R8 ;  /* 0x000000beb808723c */ /* 0x040fe20000041808 */
[----:B------:R-:W1:Y:S07]  /*10100*/  LDSM.16.M88.4 R188, [R218+0xf900] ;  /* 0x00f90000dabc783b */ /* 0x000e6e0000000200 */
[C---:B------:R-:W-:Y:S08]  /*10110*/  HMMA.16816.F32.BF16 R12, R184.reuse, R192, R12 ;  /* 0x000000c0b80c723c */ /* 0x040ff0000004180c */
[C---:B------:R-:W-:Y:S08]  /*10120*/  HMMA.16816.F32.BF16 R16, R184.reuse, R194, R16 ;  /* 0x000000c2b810723c */ /* 0x040ff00000041810 */
[C---:B--2---:R-:W-:Y:S08]  /*10130*/  HMMA.16816.F32.BF16 R20, R184.reuse, R172, R20 ;  /* 0x000000acb814723c */ /* 0x044ff00000041814 */
[C---:B------:R-:W-:Y:S08]  /*10140*/  HMMA.16816.F32.BF16 R24, R184.reuse, R174, R24 ;  /* 0x000000aeb818723c */ /* 0x040ff00000041818 */
[C---:B----4-:R-:W-:Y:S08]  /*10150*/  HMMA.16816.F32.BF16 R28, R184.reuse, R180, R28 ;  /* 0x000000b4b81c723c */ /* 0x050ff0000004181c */
[----:B------:R-:W-:Y:S08]  /*10160*/  HMMA.16816.F32.BF16 R32, R184, R182, R32 ;  /* 0x000000b6b820723c */ /* 0x000ff00000041820 */
[C---:B------:R-:W-:Y:S08]  /*10170*/  HMMA.16816.F32.BF16 R4, R196.reuse, R204, R4 ;  /* 0x000000ccc404723c */ /* 0x040ff00000041804 */
[C---:B------:R-:W-:Y:S08]  /*10180*/  HMMA.16816.F32.BF16 R8, R196.reuse, R206, R8 ;  /* 0x000000cec408723c */ /* 0x040ff00000041808 */
[C---:B-1----:R-:W-:Y:S08]  /*10190*/  HMMA.16816.F32.BF16 R12, R196.reuse, R136, R12 ;  /* 0x00000088c40c723c */ /* 0x042ff0000004180c */
[C---:B------:R-:W-:Y:S01]  /*101a0*/  HMMA.16816.F32.BF16 R16, R196.reuse, R138, R16 ;  /* 0x0000008ac410723c */ /* 0x040fe20000041810 */
[----:B------:R-:W1:Y:S07]  /*101b0*/  LDSM.16.M88.4 R136, [R217+0x6800] ;  /* 0x00680000d988783b */ /* 0x000e6e0000000200 */
[C---:B---3--:R-:W-:Y:S08]  /*101c0*/  HMMA.16816.F32.BF16 R20, R196.reuse, R176, R20 ;  /* 0x000000b0c414723c */ /* 0x048ff00000041814 */
[C---:B------:R-:W-:Y:S08]  /*101d0*/  HMMA.16816.F32.BF16 R24, R196.reuse, R178, R24 ;  /* 0x000000b2c418723c */ /* 0x040ff00000041818 */
[C---:B------:R-:W-:Y:S08]  /*101e0*/  HMMA.16816.F32.BF16 R28, R196.reuse, R188, R28 ;  /* 0x000000bcc41c723c */ /* 0x040ff0000004181c */
[----:B------:R-:W-:Y:S08]  /*101f0*/  HMMA.16816.F32.BF16 R32, R196, R190, R32 ;  /* 0x000000bec420723c */ /* 0x000ff00000041820 */
[C---:B------:R-:W-:Y:S08]  /*10200*/  HMMA.16816.F32.BF16 R4, R200.reuse, R208, R4 ;  /* 0x000000d0c804723c */ /* 0x040ff00000041804 */
        /* <DEDUP_REMOVED lines=15> */
[----:B------:R-:W3:Y:S01]  /*10300*/  MUFU.TANH R187, R6 ;  /* 0x0000000600bb7308 */ /* 0x000ee20000002400 */
[----:B------:R-:W-:Y:S02]  /*10310*/  FMUL.FTZ R14, R14, c[0x0][0x320] ;  /* 0x0000c8000e0e7a20 */ /* 0x000fe40000410000 */
[----:B------:R-:W-:Y:S02]  /*10320*/  FMUL.FTZ R15, R15, c[0x0][0x320] ;  /* 0x0000c8000f0f7a20 */ /* 0x000fe40000410000 */
[----:B------:R-:W-:Y:S02]  /*10330*/  FMUL.FTZ R16, R16, c[0x0][0x320] ;  /* 0x0000c80010107a20 */ /* 0x000fe40000410000 */
[----:B------:R-:W-:Y:S02]  /*10340*/  FMUL.FTZ R17, R17, c[0x0][0x320] ;  /* 0x0000c80011117a20 */ /* 0x000fe40000410000 */
[----:B------:R-:W-:Y:S01]  /*10350*/  FMUL.FTZ R18, R18, c[0x0][0x320] ;  /* 0x0000c80012127a20 */ /* 0x000fe20000410000 */
[----:B------:R4:W1:Y:S01]  /*10360*/  MUFU.TANH R186, R7 ;  /* 0x0000000700ba7308 */ /* 0x0008620000002400 */
[----:B------:R-:W-:Y:S09]  /*10370*/  FMUL.FTZ R19, R19, c[0x0][0x320] ;  /* 0x0000c80013137a20 */ /* 0x000ff20000410000 */
[----:B------:R-:W1:Y:S10]  /*10380*/  MUFU.TANH R181, R8 ;  /* 0x0000000800b57308 */ /* 0x000e740000002400 */
[----:B------:R-:W1:Y:S01]  /*10390*/  MUFU.TANH R178, R9 ;  /* 0x0000000900b27308 */ /* 0x000e620000002400 */
[----:B----4-:R-:W4:Y:S09]  /*103a0*/  LDSM.16.M88.4 R4, [R217+0x7000] ;  /* 0x00700000d904783b */ /* 0x010f320000000200 */
[----:B------:R-:W1:Y:S10]  /*103b0*/  MUFU.TANH R185, R10 ;  /* 0x0000000a00b97308 */ /* 0x000e740000002400 */
[----:B------:R1:W1:Y:S10]  /*103c0*/  MUFU.TANH R183, R11 ;  /* 0x0000000b00b77308 */ /* 0x0002740000002400 */
[----:B------:R-:W2:Y:S10]  /*103d0*/  MUFU.TANH R175, R12 ;  /* 0x0000000c00af7308 */ /* 0x000eb40000002400 */
[----:B------:R-:W2:Y:S01]  /*103e0*/  MUFU.TANH R174, R13 ;  /* 0x0000000d00ae7308 */ /* 0x000ea20000002400 */
[----:B-1----:R-:W1:Y:S01]  /*103f0*/  LDSM.16.M88.4 R8, [R217+0x7800] ;  /* 0x00780000d908783b */ /* 0x002e620000000200 */
[----:B------:R-:W-:Y:S04]  /*10400*/  DEPBAR.LE SB0, 0x0 ;  /* 0x000080000000791a */ /* 0x000fe80000000000 */
[C---:B----4-:R-:W-:Y:S04]  /*10410*/  HMMA.16816.F32.BF16 R20, R200.reuse, R4, R20 ;  /* 0x00000004c814723c */ /* 0x050fe80000041814 */
[----:B------:R-:W4:Y:S01]  /*10420*/  MUFU.TANH R180, R14 ;  /* 0x0000000e00b47308 */ /* 0x000f220000002400 */
[----:B------:R-:W-:Y:S03]  /*10430*/  BAR.SYNC.DEFER_BLOCKING 0x0 ;  /* 0x0000000000007b1d */ /* 0x000fe60000010000 */
[C---:B------:R-:W-:Y:S06]  /*10440*/  HMMA.16816.F32.BF16 R24, R200.reuse, R6, R24 ;  /* 0x00000006c818723c */ /* 0x040fec0000041818 */
[----:B------:R-:W1:Y:S10]  /*10450*/  MUFU.TANH R179, R15 ;  /* 0x0000000f00b37308 */ /* 0x000e740000002400 */
[----:B------:R-:W2:Y:S01]  /*10460*/  MUFU.TANH R173, R16 ;  /* 0x0000001000ad7308 */ /* 0x000ea20000002400 */
[----:B------:R-:W-:Y:S02]  /*10470*/  FMUL.FTZ R20, R20, c[0x0][0x320] ;  /* 0x0000c80014147a20 */ /* 0x000fe40000410000 */
[----:B------:R-:W-:Y:S02]  /*10480*/  FMUL.FTZ R21, R21, c[0x0][0x320] ;  /* 0x0000c80015157a20 */ /* 0x000fe40000410000 */
[----:B------:R-:W-:Y:S02]  /*10490*/  FMUL.FTZ R22, R22, c[0x0][0x320] ;  /* 0x0000c80016167a20 */ /* 0x000fe40000410000 */
[----:B------:R-:W-:Y:S03]  /*104a0*/  FMUL.FTZ R23, R23, c[0x0][0x320] ;  /* 0x0000c80017177a20 */ /* 0x000fe60000410000 */
[----:B------:R-:W2:Y:S01]  /*104b0*/  MUFU.TANH R136, R20 ;  /* 0x0000001400887308 */ /* 0x000ea20000002400 */
[----:B------:R-:W-:Y:S02]  /*104c0*/  FMUL.FTZ R24, R24, c[0x0][0x320] ;  /* 0x0000c80018187a20 */ /* 0x000fe40000410000 */
[----:B------:R-:W-:Y:S01]  /*104d0*/  FMUL.FTZ R27, R27, c[0x0][0x320] ;  /* 0x0000c8001b1b7a20 */ /* 0x000fe20000410000 */
[C---:B-1----:R-:W-:Y:S03]  /*104e0*/  HMMA.16816.F32.BF16 R28, R200.reuse, R8, R28 ;  /* 0x00000008c81c723c */ /* 0x042fe6000004181c */
[----:B------:R-:W-:Y:S03]  /*104f0*/  FMUL.FTZ R26, R26, c[0x0][0x320] ;  /* 0x0000c8001a1a7a20 */ /* 0x000fe60000410000 */
[----:B------:R1:W1:Y:S02]  /*10500*/  MUFU.TANH R135, R21 ;  /* 0x0000001500877308 */ /* 0x0002640000002400 */
[----:B------:R-:W-:Y:S08]  /*10510*/  HMMA.16816.F32.BF16 R32, R200, R10, R32 ;  /* 0x0000000ac820723c */ /* 0x000ff00000041820 */
[----:B------:R2:W2:Y:S10]  /*10520*/  MUFU.TANH R139, R22 ;  /* 0x00000016008b7308 */ /* 0x0004b40000002400 */
[----:B------:R3:W3:Y:S06]  /*10530*/  MUFU.TANH R172, R23 ;  /* 0x0000001700ac7308 */ /* 0x0006ec0000002400 */
[----:B-1----:R-:W-:Y:S02]  /*10540*/  FMUL.FTZ R21, R32, c[0x0][0x320] ;  /* 0x0000c80020157a20 */ /* 0x002fe40000410000 */
[----:B------:R-:W-:Y:S02]  /*10550*/  FMUL.FTZ R20, R33, c[0x0][0x320] ;  /* 0x0000c80021147a20 */ /* 0x000fe40000410000 */
[----:B------:R1:W1:Y:S01]  /*10560*/  MUFU.TANH R132, R24 ;  /* 0x0000001800847308 */ /* 0x0002620000002400 */
[----:B--2---:R-:W-:Y:S02]  /*10570*/  FMUL.FTZ R22, R29, c[0x0][0x320] ;  /* 0x0000c8001d167a20 */ /* 0x004fe40000410000 */
[----:B------:R-:W-:Y:S07]  /*10580*/  FMUL.FTZ R29, R35, c[0x0][0x320] ;  /* 0x0000c800231d7a20 */ /* 0x000fee0000410000 */
[----:B------:R2:W2:Y:S01]  /*10590*/  MUFU.TANH R138, R27 ;  /* 0x0000001b008a7308 */ /* 0x0004a20000002400 */
[----:B---3--:R-:W-:Y:S02]  /*105a0*/  FMUL.FTZ R23, R28, c[0x0][0x320] ;  /* 0x0000c8001c177a20 */ /* 0x008fe40000410000 */
[----:B------:R-:W-:Y:S07]  /*105b0*/  FMUL.FTZ R28, R34, c[0x0][0x320] ;  /* 0x0000c800221c7a20 */ /* 0x000fee0000410000 */
[----:B------:R3:W3:Y:S01]  /*105c0*/  MUFU.TANH R137, R17 ;  /* 0x0000001100897308 */ /* 0x0006e20000002400 */
[----:B-1----:R-:W-:Y:S02]  /*105d0*/  FMUL.FTZ R24, R25, c[0x0][0x320] ;  /* 0x0000c80019187a20 */ /* 0x002fe40000410000 */
[----:B------:R-:W-:Y:S07]  /*105e0*/  FMUL.FTZ R25, R30, c[0x0][0x320] ;  /* 0x0000c8001e197a20 */ /* 0x000fee0000410000 */
[----:B------:R1:W1:Y:S01]  /*105f0*/  MUFU.TANH R177, R18 ;  /* 0x0000001200b17308 */ /* 0x0002620000002400 */
[----:B--2---:R-:W-:Y:S09]  /*10600*/  FMUL.FTZ R27, R31, c[0x0][0x320] ;  /* 0x0000c8001f1b7a20 */ /* 0x004ff20000410000 */
        /* <DEDUP_REMOVED lines=12> */
[----:B--234-:R-:W-:Y:S01]  /*106d0*/  ULEA UR4, UR21, UR10, 0x6 ;  /* 0x0000000a15047291 */ /* 0x01cfe2000f8e303f */
[----:B------:R-:W-:Y:S05]  /*106e0*/  IMAD.MOV.U32 R240, RZ, RZ, RZ ;  /* 0x000000fffff07224 */ /* 0x000fea00078e00ff */
[----:B------:R-:W-:Y:S05]  /*106f0*/  IMAD.U32 R2, RZ, RZ, UR4 ;  /* 0x00000004ff027e24 */ /* 0x000fea000f8e00ff */
[----:B------:R-:W-:Y:S05]  /*10700*/  IADD3 R2, R2, -0x40, R251 ;  /* 0xffffffc002027810 */ /* 0x000fea0007ffe0fb */
        /* <DEDUP_REMOVED lines=22> */
[----:B------:R-:W-:Y:S01]  /*10870*/  LEA.HI.X R2, R0, c[0x0][0x1cc], R2, 0x1, P0 ;  /* 0x0000730000027a11 */ /* 0x000fe200000f0c02 */
[----:B------:R-:W2:Y:S04]  /*10880*/  SHFL.IDX PT, R3, R5, RZ, 0x181f ;  /* 0x00181fff05037589 */ /* 0x000ea800000e0000 */
[----:B------:R-:W3:Y:S04]  /*10890*/  SHFL.IDX PT, R4, R2, RZ, 0x181f ;  /* 0x00181fff02047589 */ /* 0x000ee800000e0000 */
[----:B------:R-:W4:Y:S04]  /*108a0*/  SHFL.IDX PT, R0, R5, 0x1, 0x181f ;  /* 0x00381f0005007f89 */ /* 0x000f2800000e0000 */
[----:B------:R-:W5:Y:S01]  /*108b0*/  SHFL.IDX PT, R2, R2, 0x1, 0x181f ;  /* 0x00381f0002027f89 */ /* 0x000f6200000e0000 */
[C---:B--2---:R-:W-:Y:S05]  /*108c0*/  IADD3 R16, P0, R3.reuse, R250, RZ ;  /* 0x000000fa03107210 */ /* 0x044fea0007f1e0ff */
[C-C-:B---3--:R-:W-:Y:S01]  /*108d0*/  IMAD.X R17, R4.reuse, 0x1, R249.reuse, P0 ;  /* 0x0000000104117824 */ /* 0x148fe200000e06f9 */
[C---:B------:R-:W-:Y:S04]  /*108e0*/  IADD3 R14, P0, R3.reuse, R247, RZ ;  /* 0x000000f7030e7210 */ /* 0x040fe80007f1e0ff */
[----:B------:R2:W-:Y:S01]  /*108f0*/  LDGSTS.E.BYPASS.LTC128B.128 [R239+0x8100], [R16.64], !P2 ;  /* 0x0810000010ef7fae */ /* 0x0005e2000d101d50 */
[C---:B------:R-:W-:Y:S02]  /*10900*/  IADD3.X R15, R4.reuse, R248, RZ, P0, !PT ;  /* 0x000000f8040f7210 */ /* 0x040fe400007fe4ff */
[C---:B-1----:R-:W-:Y:S03]  /*10910*/  IADD3 R18, P0, R3.reuse, R245, RZ ;  /* 0x000000f503127210 */ /* 0x042fe60007f1e0ff */
[----:B------:R2:W-:Y:S02]  /*10920*/  LDGSTS.E.BYPASS.LTC128B.128 [R239+0xa100], [R14.64], !P6 ;  /* 0x0a1000000eef7fae */ /* 0x0005e4000f101d50 */
[C---:B------:R-:W-:Y:S01]  /*10930*/  IMAD.X R19, R4.reuse, 0x1, R246, P0 ;  /* 0x0000000104137824 */ /* 0x040fe200000e06f6 */
[----:B------:R-:W-:Y:S04]  /*10940*/  IADD3 R12, P0, R3, R243, RZ ;  /* 0x000000f3030c7210 */ /* 0x000fe80007f1e0ff */
[----:B------:R2:W-:Y:S01]  /*10950*/  LDGSTS.E.BYPASS.LTC128B.128 [R239+0xc100], [R18.64], !P5 ;  /* 0x0c10000012ef7fae */ /* 0x0005e2000e901d50 */
[----:B------:R-:W-:Y:S01]  /*10960*/  IMAD.X R13, R4, 0x1, R244, P0 ;  /* 0x00000001040d7824 */ /* 0x000fe200000e06f4 */
[----:B----4-:R-:W-:Y:S04]  /*10970*/  IADD3 R10, P0, R0, R250, RZ ;  /* 0x000000fa000a7210 */ /* 0x010fe80007f1e0ff */
[----:B------:R2:W-:Y:S01]  /*10980*/  LDGSTS.E.BYPASS.LTC128B.128 [R239+0xe100], [R12.64], !P4 ;  /* 0x0e1000000cef7fae */ /* 0x0005e2000e101d50 */
[----:B-----5:R-:W-:Y:S01]  /*10990*/  IMAD.X R11, R2, 0x1, R249, P0 ;  /* 0x00000001020b7824 */ /* 0x020fe200000e06f9 */
[----:B------:R-:W-:Y:S04]  /*109a0*/  IADD3 R8, P0, R0, R247, RZ ;  /* 0x000000f700087210 */ /* 0x000fe80007f1e0ff */
[----:B------:R2:W-:Y:S01]  /*109b0*/  LDGSTS.E.BYPASS.LTC128B.128 [R239+0x9100], [R10.64], !P2 ;  /* 0x091000000aef7fae */ /* 0x0005e2000d101d50 */
[----:B------:R-:W-:Y:S02]  /*109c0*/  IADD3.X R9, R2, R248, RZ, P0, !PT ;  /* 0x000000f802097210 */ /* 0x000fe400007fe4ff */
[----:B------:R-:W-:Y:S03]  /*109d0*/  IADD3 R6, P0, R0, R245, RZ ;  /* 0x000000f500067210 */ /* 0x000fe60007f1e0ff */
[----:B------:R2:W-:Y:S02]  /*109e0*/  LDGSTS.E.BYPASS.LTC128B.128 [R239+0xb100], [R8.64], !P6 ;  /* 0x0b10000008ef7fae */ /* 0x0005e4000f101d50 */
[----:B------:R-:W-:Y:S01]  /*109f0*/  IMAD.X R7, R2, 0x1, R246, P0 ;  /* 0x0000000102077824 */ /* 0x000fe200000e06f6 */
[----:B------:R-:W-:Y:S04]  /*10a00*/  IADD3 R4, P0, R0, R243, RZ ;  /* 0x000000f300047210 */ /* 0x000fe80007f1e0ff */
[----:B------:R2:W-:Y:S01]  /*10a10*/  LDGSTS.E.BYPASS.LTC128B.128 [R239+0xd100], [R6.64], !P5 ;  /* 0x0d10000006ef7fae */ /* 0x0005e2000e901d50 */
[----:B------:R-:W-:Y:S05]  /*10a20*/  IMAD.X R5, R2, 0x1, R244, P0 ;  /* 0x0000000102057824 */ /* 0x000fea00000e06f4 */
[----:B------:R2:W-:Y:S03]  /*10a30*/  LDGSTS.E.BYPASS.LTC128B.128 [R239+0xf100], [R4.64], !P4 ;  /* 0x0f10000004ef7fae */ /* 0x0005e6000e101d50 */
.L_x_1006:
[----:B--234-:R-:W-:Y:S01]  /*10a40*/  PLOP3.LUT P0, PT, PT, PT, UP2, 0x80, 0x0 ;  /* 0x000000000000781c */ /* 0x01cfe20003f0f028 */
[----:B------:R-:W2:Y:S01]  /*10a50*/  LDL R2, [R1+0xc] ;  /* 0x00000c0001027983 */ /* 0x000ea20000100800 */
[----:B------:R-:W-:Y:S03]  /*10a60*/  USHF.L.U32 UR4, UR21, 0x6, URZ ;  /* 0x0000000615047899 */ /* 0x000fe6000800063f */
[----:B------:R-:W3:Y:S03]  /*10a70*/  LDL R12, [R1+0x8] ;  /* 0x00000800010c7983 */ /* 0x000ee60000100800 */
[----:B------:R-:W-:Y:S01]  /*10a80*/  IMAD.U32 R5, RZ, RZ, UR4 ;  /* 0x00000004ff057e24 */ /* 0x000fe2000f8e00ff */
[----:B------:R-:W0:Y:S04]  /*10a90*/  LDGDEPBAR ;  /* 0x00000000000079af */ /* 0x000e280000000000 */
[----:B--2---:R-:W-:Y:S01]  /*10aa0*/  @P0 IMAD.HI.U32 R0, R2, c[0x0][0x2c8], RZ ;  /* 0x0000b20002000a27 */ /* 0x004fe200078e00ff */
[----:B------:R-:W-:Y:S03]  /*10ab0*/  PLOP3.LUT P0, PT, PT, PT, UP2, 0x80, 0x0 ;  /* 0x000000000000781c */ /* 0x000fe60003f0f028 */
[----:B------:R-:W-:Y:S02]  /*10ac0*/  IMAD.MOV.U32 R4, RZ, RZ, R2 ;  /* 0x000000ffff047224 */ /* 0x000fe400078e0002 */
[----:B------:R-:W-:Y:S08]  /*10ad0*/  IMAD.U32 R2, RZ, RZ, UR8 ;  /* 0x00000008ff027e24 */ /* 0x000ff0000f8e00ff */
[----:B------:R-:W-:Y:S02]  /*10ae0*/  @P0 SHF.R.U32.HI R4, RZ, c[0x0][0x2cc], R0 ;  /* 0x0000b300ff040a19 */ /* 0x000fe40000011600 */
[----:B------:R-:W-:Y:S02]  /*10af0*/  PLOP3.LUT P0, PT, PT, PT, UP1, 0x40, 0x0 ;  /* 0x000000000000781c */ /* 0x000fe40003f0e818 */
[----:B---3--:R-:W-:Y:S01]  /*10b00*/  IADD3 R0, -R12, 0x1, -R5 ;  /* 0x000000010c007810 */ /* 0x008fe20007ffe905 */
[----:B------:R-:W2:Y:S03]  /*10b10*/  SHFL.IDX PT, R3, R4, RZ, 0x1c1f ;  /* 0x001c1fff04037589 */ /* 0x000ea600000e0000 */
[----:B------:R-:W-:Y:S04]  /*10b20*/  IADD3 R0, R0, -c[0x0][0x168], R2 ;  /* 0x80005a0000007a10 */ /* 0x000fe80007ffe002 */
[C---:B------:R-:W-:Y:S02]  /*10b30*/  IADD3 R7, R0.reuse, c[0x0][0x328], RZ ;  /* 0x0000ca0000077a10 */ /* 0x040fe40007ffe0ff */
[----:B------:R-:W-:Y:S03]  /*10b40*/  IADD3 R6, R0, UR20, RZ ;  /* 0x0000001400067c10 */ /* 0x000fe6000fffe0ff */
[--C-:B--2---:R-:W-:Y:S02]  /*10b50*/  IMAD.IADD R2, R7, 0x1, R3.reuse ;  /* 0x0000000107027824 */ /* 0x104fe400078e0203 */
        /* <DEDUP_REMOVED lines=17> */
.L_x_1009:
[----:B------:R-:W-:Y:S04]  /*10c70*/  MOV R8, c[0x0][0x32c] ;  /* 0x0000cb0000087a02 */ /* 0x000fe80000000f00 */
[----:B------:R-:W-:Y:S11]  /*10c80*/  ISETP.NE.AND P0, PT, R8, 0x1, PT ;  /* 0x000000010800780c */ /* 0x000ff60003f05270 */
[----:B------:R-:W-:Y:S02]  /*10c90*/  @!UPT UIADD3 URZ, URZ, URZ, URZ ;  /* 0x0000003f3f3ff290 */ /* 0x000fe4000fffe03f */
[----:B------:R-:W-:Y:S05]  /*10ca0*/  @P0 IMAD.HI.U32 R8, R3, c[0x0][0x330], RZ ;  /* 0x0000cc0003080a27 */ /* 0x000fea00078e00ff */
[----:B------:R-:W-:Y:S02]  /*10cb0*/  @P0 SHF.R.U32.HI R3, RZ, c[0x0][0x334], R8 ;  /* 0x0000cd00ff030a19 */ /* 0x000fe40000011608 */
.L_x_1010:
[----:B------:R-:W-:Y:S05]  /*10cc0*/  BSYNC B0 ;  /* 0x0000000000007941 */ /* 0x000fea0003800000 */
.L_x_1008:
[----:B------:R-:W-:Y:S04]  /*10cd0*/  IMAD R3, R3, c[0x0][0x32c], -R5 ;  /* 0x0000cb0003037a24 */ /* 0x000fe800078e0a05 */
[----:B------:R-:W-:Y:S05]  /*10ce0*/  IMAD.IADD R3, R3, 0x1, -R12 ;  /* 0x0000000103037824 */ /* 0x000fea00078e0a0c */
[----:B------:R-:W-:Y:S02]  /*10cf0*/  IADD3 R8, R3, c[0x0][0x32c], RZ ;  /* 0x0000cb0003087a10 */ /* 0x000fe40007ffe0ff */
[----:B------:R-:W-:Y:S02]  /*10d00*/  IMNMX R0, R0, R3, !PT ;  /* 0x0000000300007217 */ /* 0x000fe40007800200 */
[----:B------:R-:W-:Y:S02]  /*10d10*/  IMNMX R2, R2, R8, PT ;  /* 0x0000000802027217 */ /* 0x000fe40003800200 */
.L_x_1007:
[----:B------:R-:W-:Y:S01]  /*10d20*/  UISETP.GT.AND UP0, UPT, UR21, -0x1, UPT ;  /* 0xffffffff1500788c */ /* 0x000fe2000bf04270 */
[----:B------:R-:W2:Y:S05]  /*10d30*/  SHFL.IDX PT, R3, R4, 0x1, 0x1c1f ;  /* 0x003c1f0004037f89 */ /* 0x000eaa00000e0000 */
        /* <DEDUP_REMOVED lines=47> */
[----:B-1----:R-:W-:Y:S02]  /*11030*/  FSEL R190, R24, -INF , !P0 ;  /* 0xff80000018be7808 */ /* 0x002fe40004000000 */
        /* <DEDUP_REMOVED lines=14> */
[--C-:B--2---:R-:W-:Y:S03]  /*11120*/  IMAD.IADD R0, R6, 0x1, R3.reuse ;  /* 0x0000000106007824 */ /* 0x104fe600078e0203 */
[----:B------:R-:W-:Y:S01]  /*11130*/  ISETP.LT.OR P0, PT, R2, 0x3a, P0 ;  /* 0x0000003a0200780c */ /* 0x000fe20000701670 */
[----:B------:R-:W-:Y:S03]  /*11140*/  IMAD.IADD R2, R7, 0x1, R3 ;  /* 0x0000000107027824 */ /* 0x000fe600078e0203 */
[----:B------:R-:W-:Y:S02]  /*11150*/  FSEL R200, R20, -INF , !P0 ;  /* 0xff80000014c87808 */ /* 0x000fe40004000000 */
[----:B------:R-:W-:Y:S11]  /*11160*/  PLOP3.LUT P0, PT, PT, PT, UP1, 0x40, 0x0 ;  /* 0x000000000000781c */ /* 0x000ff60003f0e818 */
[----:B------:R-:W-:Y:S02]  /*11170*/  @!UPT UIADD3 URZ, URZ, URZ, URZ ;  /* 0x0000003f3f3ff290 */ /* 0x000fe4000fffe03f */
        /* <DEDUP_REMOVED lines=16> */
.L_x_1013:
[----:B------:R-:W-:Y:S04]  /*11280*/  MOV R4, c[0x0][0x32c] ;  /* 0x0000cb0000047a02 */ /* 0x000fe80000000f00 */
[----:B------:R-:W-:Y:S11]  /*11290*/  ISETP.NE.AND P0, PT, R4, 0x1, PT ;  /* 0x000000010400780c */ /* 0x000ff60003f05270 */
[----:B------:R-:W-:Y:S02]  /*112a0*/  @!UPT UIADD3 URZ, URZ, URZ, URZ ;  /* 0x0000003f3f3ff290 */ /* 0x000fe4000fffe03f */
[----:B------:R-:W-:Y:S05]  /*112b0*/  @P0 IMAD.HI.U32 R4, R3, c[0x0][0x330], RZ ;  /* 0x0000cc0003040a27 */ /* 0x000fea00078e00ff */
[----:B------:R-:W-:Y:S02]  /*112c0*/  @P0 SHF.R.U32.HI R3, RZ, c[0x0][0x334], R4 ;  /* 0x0000cd00ff030a19 */ /* 0x000fe40000011604 */
.L_x_1014:
[----:B------:R-:W-:Y:S05]  /*112d0*/  BSYNC B0 ;  /* 0x0000000000007941 */ /* 0x000fea0003800000 */
.L_x_1012:
[----:B------:R-:W-:Y:S04]  /*112e0*/  IMAD R5, R3, c[0x0][0x32c], -R5 ;  /* 0x0000cb0003057a24 */ /* 0x000fe800078e0a05 */
[----:B------:R-:W-:Y:S05]  /*112f0*/  IMAD.IADD R5, R5, 0x1, -R12 ;  /* 0x0000000105057824 */ /* 0x000fea00078e0a0c */
[----:B------:R-:W-:Y:S02]  /*11300*/  IADD3 R3, R5, c[0x0][0x32c], RZ ;  /* 0x0000cb0005037a10 */ /* 0x000fe40007ffe0ff */
[----:B------:R-:W-:Y:S02]  /*11310*/  IMNMX R0, R0, R5, !PT ;  /* 0x0000000500007217 */ /* 0x000fe40007800200 */
[----:B------:R-:W-:Y:S02]  /*11320*/  IMNMX R2, R2, R3, PT ;  /* 0x0000000302027217 */ /* 0x000fe40003800200 */
.L_x_1011:
        /* <DEDUP_REMOVED lines=148> */
[C---:B------:R-:W-:Y:S02]  /*11c70*/  FMUL.FTZ R32, R2.reuse, R168 ;  /* 0x000000a802207220 */ /* 0x040fe40000410000 */
[C---:B------:R-:W-:Y:S01]  /*11c80*/  FMUL.FTZ R33, R2.reuse, R169 ;  /* 0x000000a902217220 */ /* 0x040fe20000410000 */
[----:B------:R-:W3:Y:S01]  /*11c90*/  MUFU.EX2 R201, R7 ;  /* 0x0000000700c97308 */ /* 0x000ee20000000800 */
[C---:B------:R-:W-:Y:S02]  /*11ca0*/  FMUL.FTZ R36, R2.reuse, R36 ;  /* 0x0000002402247220 */ /* 0x040fe40000410000 */
[C---:B------:R-:W-:Y:S01]  /*11cb0*/  FMUL.FTZ R37, R2.reuse, R37 ;  /* 0x0000002502257220 */ /* 0x040fe20000410000 */
[----:B-1----:R-:W-:Y:S01]  /*11cc0*/  F2FP.BF16.PACK_AB R137, R203, R204 ;  /* 0x000000cccb89723e */ /* 0x002fe200000010ff */
[C---:B------:R-:W-:Y:S02]  /*11cd0*/  FMUL.FTZ R40, R2.reuse, R40 ;  /* 0x0000002802287220 */ /* 0x040fe40000410000 */
[C---:B------:R-:W-:Y:S02]  /*11ce0*/  FMUL.FTZ R41, R2.reuse, R41 ;  /* 0x0000002902297220 */ /* 0x040fe40000410000 */
[C---:B------:R-:W-:Y:S01]  /*11cf0*/  FMUL.FTZ R44, R2.reuse, R44 ;  /* 0x0000002c022c7220 */ /* 0x040fe20000410000 */
        /* <DEDUP_REMOVED lines=8> */
[C---:B------:R-:W-:Y:S01]  /*11d80*/  FMUL.FTZ R56, R2.reuse, R56 ;  /* 0x0000003802387220 */ /* 0x040fe20000410000 */
        /* <DEDUP_REMOVED lines=22> */
[C---:B------:R-:W-:Y:S01]  /*11ef0*/  FMUL.FTZ R27, R0.reuse, R163 ;  /* 0x000000a3001b7220 */ /* 0x040fe20000410000 */
[----:B------:R-:W4:Y:S01]  /*11f00*/  LDSM.16.MT88.4 R148, [R214+0x2100] ;  /* 0x00210000d694783b */ /* 0x000f220000004200 */
[C---:B------:R-:W-:Y:S01]  /*11f10*/  FMUL.FTZ R34, R0.reuse, R170 ;  /* 0x000000aa00227220 */ /* 0x040fe20000410000 */
[C---:B------:R-:W-:Y:S03]  /*11f20*/  HMMA.16816.F32.BF16 R12, R136.reuse, R20, R12 ;  /* 0x00000014880c723c */ /* 0x040fe6000004180c */
[----:B------:R-:W-:Y:S02]  /*11f30*/  FMUL.FTZ R35, R0, R171 ;  /* 0x000000ab00237220 */ /* 0x000fe40000410000 */
[--C-:B--2---:R-:W-:Y:S01]  /*11f40*/  FFMA.FTZ R134, R174, c[0x0][0x2d0], -R176.reuse ;  /* 0x0000b400ae867a23 */ /* 0x104fe200000108b0 */
[----:B------:R-:W-:Y:S01]  /*11f50*/  LDSM.16.MT88.4 R160, [R214+0x2900] ;  /* 0x00290000d6a0783b */ /* 0x000fe20000004200 */
[C---:B------:R-:W-:Y:S01]  /*11f60*/  FMUL.FTZ R20, R2.reuse, R156 ;  /* 0x0000009c02147220 */ /* 0x040fe20000410000 */
[C---:B------:R-:W-:Y:S01]  /*11f70*/  HMMA.16816.F32.BF16 R16, R136.reuse, R22, R16 ;  /* 0x000000168810723c */ /* 0x040fe20000041810 */
[----:B------:R2:W5:Y:S03]  /*11f80*/  MUFU.EX2 R209, R134 ;  /* 0x0000008600d17308 */ /* 0x0005660000000800 */
[----:B------:R-:W-:Y:S02]  /*11f90*/  FMUL.FTZ R21, R2, R157 ;  /* 0x0000009d02157220 */ /* 0x000fe40000410000 */
[C---:B------:R-:W-:Y:S01]  /*11fa0*/  FMUL.FTZ R38, R0.reuse, R38 ;  /* 0x0000002600267220 */ /* 0x040fe20000410000 */
[----:B------:R-:W-:Y:S01]  /*11fb0*/  LDSM.16.MT88.4 R168, [R213+0x4900] ;  /* 0x00490000d5a8783b */ /* 0x000fe20000004200 */
[C---:B------:R-:W-:Y:S04]  /*11fc0*/  FMUL.FTZ R22, R0.reuse, R158 ;  /* 0x0000009e00167220 */ /* 0x040fe80000410000 */
[C---:B------:R-:W-:Y:S02]  /*11fd0*/  FMUL.FTZ R23, R0.reuse, R159 ;  /* 0x0000009f00177220 */ /* 0x040fe40000410000 */
[C---:B------:R-:W-:Y:S01]  /*11fe0*/  FMUL.FTZ R39, R0.reuse, R39 ;  /* 0x0000002700277220 */ /* 0x040fe20000410000 */
[----:B------:R-:W-:Y:S01]  /*11ff0*/  LDSM.16.MT88.4 R156, [R213+0x2900] ;  /* 0x00290000d59c783b */ /* 0x000fe20000004200 */
[C---:B------:R-:W-:Y:S02]  /*12000*/  FMUL.FTZ R42, R0.reuse, R42 ;  /* 0x0000002a002a7220 */ /* 0x040fe40000410000 */
[C---:B------:R-:W-:Y:S01]  /*12010*/  FMUL.FTZ R43, R0.reuse, R43 ;  /* 0x0000002b002b7220 */ /* 0x040fe20000410000 */
[C---:B------:R-:W-:Y:S03]  /*12020*/  HMMA.16816.F32.BF16 R20, R136.reuse, R28, R20 ;  /* 0x0000001c8814723c */ /* 0x040fe60000041814 */
[C---:B------:R-:W-:Y:S02]  /*12030*/  FMUL.FTZ R46, R0.reuse, R46 ;  /* 0x0000002e002e7220 */ /* 0x040fe40000410000 */
[----:B------:R-:W-:Y:S02]  /*12040*/  FMUL.FTZ R47, R0, R47 ;  /* 0x0000002f002f7220 */ /* 0x000fe40000410000 */
[C---:B------:R-:W-:Y:S01]  /*12050*/  FMUL.FTZ R28, R2.reuse, R164 ;  /* 0x000000a4021c7220 */ /* 0x040fe20000410000 */
[C---:B------:R-:W-:Y:S04]  /*12060*/  HMMA.16816.F32.BF16 R24, R136.reuse, R30, R24 ;  /* 0x0000001e8818723c */ /* 0x040fe80000041818 */
[----:B------:R-:W-:Y:S02]  /*12070*/  FMUL.FTZ R29, R2, R165 ;  /* 0x000000a5021d7220 */ /* 0x000fe40000410000 */
[--C-:B--2---:R-:W-:Y:S02]  /*12080*/  FFMA.FTZ R134, R173, c[0x0][0x2d0], -R176.reuse ;  /* 0x0000b400ad867a23 */ /* 0x104fe400000108b0 */
[C---:B------:R-:W-:Y:S01]  /*12090*/  FMUL.FTZ R30, R0.reuse, R166 ;  /* 0x000000a6001e7220 */ /* 0x040fe20000410000 */
[----:B------:R-:W-:Y:S01]  /*120a0*/  LDSM.16.MT88.4 R172, [R214+0x4900] ;  /* 0x00490000d6ac783b */ /* 0x000fe20000004200 */
[----:B------:R2:W-:Y:S02]  /*120b0*/  MUFU.EX2 R208, R134 ;  /* 0x0000008600d07308 */ /* 0x0005e40000000800 */
[C---:B------:R-:W-:Y:S02]  /*120c0*/  FMUL.FTZ R31, R0.reuse, R167 ;  /* 0x000000a7001f7220 */ /* 0x040fe40000410000 */
[C---:B------:R-:W-:Y:S02]  /*120d0*/  FMUL.FTZ R50, R0.reuse, R50 ;  /* 0x0000003200327220 */ /* 0x040fe40000410000 */
[C---:B------:R-:W-:Y:S01]  /*120e0*/  FMUL.FTZ R51, R0.reuse, R51 ;  /* 0x0000003300337220 */ /* 0x040fe20000410000 */
[----:B------:R-:W-:Y:S01]  /*120f0*/  LDSM.16.MT88.4 R164, [R216+0x2900] ;  /* 0x00290000d8a4783b */ /* 0x000fe20000004200 */
        /* <DEDUP_REMOVED lines=11> */
[----:B------:R-:W-:Y:S02]  /*121b0*/  FMUL.FTZ R67, R0, R67 ;  /* 0x0000004300437220 */ /* 0x000fe40000410000 */
[C---:B------:R-:W-:Y:S01]  /*121c0*/  HMMA.16816.F32.BF16 R40, R136.reuse, R146, R40 ;  /* 0x000000928828723c */ /* 0x040fe20000041828 */
[----:B------:R-:W3:Y:S03]  /*121d0*/  LDSM.16.MT88.4 R144, [R215+0x2100] ;  /* 0x00210000d790783b */ /* 0x000ee60000004200 */
[C---:B------:R-:W-:Y:S02]  /*121e0*/  FMUL.FTZ R68, R2.reuse, R68 ;  /* 0x0000004402447220 */ /* 0x040fe40000410000 */
[----:B------:R-:W-:Y:S02]  /*121f0*/  FMUL.FTZ R69, R2, R69 ;  /* 0x0000004502457220 */ /* 0x000fe40000410000 */
[C---:B----4-:R-:W-:Y:S04]  /*12200*/  HMMA.16816.F32.BF16 R44, R136.reuse, R148, R44 ;  /* 0x00000094882c723c */ /* 0x050fe8000004182c */
[C---:B------:R-:W-:Y:S02]  /*12210*/  FMUL.FTZ R70, R0.reuse, R70 ;  /* 0x0000004600467220 */ /* 0x040fe40000410000 */
[----:B------:R-:W-:Y:S02]  /*12220*/  FMUL.FTZ R71, R0, R71 ;  /* 0x0000004700477220 */ /* 0x000fe40000410000 */
[C---:B------:R-:W-:Y:S01]  /*12230*/  HMMA.16816.F32.BF16 R48, R136.reuse, R150, R48 ;  /* 0x000000968830723c */ /* 0x040fe20000041830 */
[----:B------:R-:W4:Y:S03]  /*12240*/  LDSM.16.MT88.4 R148, [R213+0x4100] ;  /* 0x00410000d594783b */ /* 0x000f260000004200 */
[C---:B------:R-:W-:Y:S02]  /*12250*/  FMUL.FTZ R72, R2.reuse, R72 ;  /* 0x0000004802487220 */ /* 0x040fe40000410000 */
[----:B------:R-:W-:Y:S02]  /*12260*/  FMUL.FTZ R73, R2, R73 ;  /* 0x0000004902497220 */ /* 0x000fe40000410000 */
[C---:B------:R-:W-:Y:S01]  /*12270*/  FMUL.FTZ R74, R0.reuse, R74 ;  /* 0x0000004a004a7220 */ /* 0x040fe20000410000 */
[C---:B-1----:R-:W-:Y:S03]  /*12280*/  HMMA.16816.F32.BF16 R52, R136.reuse, R140, R52 ;  /* 0x0000008c8834723c */ /* 0x042fe60000041834 */
[----:B------:R-:W-:Y:S02]  /*12290*/  FMUL.FTZ R75, R0, R75 ;  /* 0x0000004b004b7220 */ /* 0x000fe40000410000 */
[C---:B------:R-:W-:Y:S02]  /*122a0*/  FMUL.FTZ R76, R2.reuse, R76 ;  /* 0x0000004c024c7220 */ /* 0x040fe40000410000 */
[----:B------:R-:W-:Y:S01]  /*122b0*/  FMUL.FTZ R77, R2, R77 ;  /* 0x0000004d024d7220 */ /* 0x000fe20000410000 */
[C---:B------:R-:W-:Y:S01]  /*122c0*/  HMMA.16816.F32.BF16 R56, R136.reuse, R142, R56 ;  /* 0x0000008e8838723c */ /* 0x040fe20000041838 */
[----:B------:R-:W1:Y:S03]  /*122d0*/  LDSM.16.MT88.4 R140, [R214+0x4100] ;  /* 0x00410000d68c783b */ /* 0x000e660000004200 */
[C---:B------:R-:W-:Y:S02]  /*122e0*/  FMUL.FTZ R78, R0.reuse, R78 ;  /* 0x0000004e004e7220 */ /* 0x040fe40000410000 */
[----:B------:R-:W-:Y:S02]  /*122f0*/  FMUL.FTZ R79, R0, R79 ;  /* 0x0000004f004f7220 */ /* 0x000fe40000410000 */
[C---:B---3--:R-:W-:Y:S04]  /*12300*/  HMMA.16816.F32.BF16 R60, R136.reuse, R144, R60 ;  /* 0x00000090883c723c */ /* 0x048fe8000004183c */
[--C-:B--2---:R-:W-:Y:S01]  /*12310*/  FFMA.FTZ R134, R178, c[0x0][0x2d0], -R176.reuse ;  /* 0x0000b400b2867a23 */ /* 0x104fe200000108b0 */
[----:B------:R-:W-:Y:S01]  /*12320*/  MOV R178, R192 ;  /* 0x000000c000b27202 */ /* 0x000fe20000000f00 */
[C---:B------:R-:W-:Y:S02]  /*12330*/  FMUL.FTZ R80, R2.reuse, R80 ;  /* 0x0000005002507220 */ /* 0x040fe40000410000 */
[C---:B------:R-:W-:Y:S01]  /*12340*/  HMMA.16816.F32.BF16 R64, R136.reuse, R146, R64 ;  /* 0x000000928840723c */ /* 0x040fe20000041840 */
[----:B------:R2:W3:Y:S01]  /*12350*/  MUFU.EX2 R207, R134 ;  /* 0x0000008600cf7308 */ /* 0x0004e20000000800 */
[----:B------:R-:W3:Y:S02]  /*12360*/  LDSM.16.MT88.4 R144, [R216+0x4100] ;  /* 0x00410000d890783b */ /* 0x000ee40000004200 */
[----:B------:R-:W-:Y:S02]  /*12370*/  FMUL.FTZ R81, R2, R81 ;  /* 0x0000005102517220 */ /* 0x000fe40000410000 */
[C---:B------:R-:W-:Y:S02]  /*12380*/  FMUL.FTZ R82, R0.reuse, R82 ;  /* 0x0000005200527220 */ /* 0x040fe40000410000 */
[C---:B----4-:R-:W-:Y:S04]  /*12390*/  HMMA.16816.F32.BF16 R68, R136.reuse, R148, R68 ;  /* 0x000000948844723c */ /* 0x050fe80000041844 */
[----:B------:R-:W-:Y:S02]  /*123a0*/  FMUL.FTZ R83, R0, R83 ;  /* 0x0000005300537220 */ /* 0x000fe40000410000 */
[C---:B------:R-:W-:Y:S02]  /*123b0*/  FMUL.FTZ R84, R2.reuse, R84 ;  /* 0x0000005402547220 */ /* 0x040fe40000410000 */
[C---:B------:R-:W-:Y:S01]  /*123c0*/  HMMA.16816.F32.BF16 R72, R136.reuse, R150, R72 ;  /* 0x000000968848723c */ /* 0x040fe20000041848 */
[----:B------:R-:W4:Y:S03]  /*123d0*/  LDSM.16.MT88.4 R148, [R215+0x4100] ;  /* 0x00410000d794783b */ /* 0x000f260000004200 */
[----:B------:R-:W-:Y:S02]  /*123e0*/  FMUL.FTZ R85, R2, R85 ;  /* 0x0000005502557220 */ /* 0x000fe40000410000 */
[C---:B------:R-:W-:Y:S02]  /*123f0*/  FMUL.FTZ R86, R0.reuse, R86 ;  /* 0x0000005600567220 */ /* 0x040fe40000410000 */
[----:B------:R-:W-:Y:S01]  /*12400*/  FMUL.FTZ R87, R0, R87 ;  /* 0x0000005700577220 */ /* 0x000fe20000410000 */
[C---:B-1----:R-:W-:Y:S03]  /*12410*/  HMMA.16816.F32.BF16 R76, R136.reuse, R140, R76 ;  /* 0x0000008c884c723c */ /* 0x042fe6000004184c */
[--C-:B--2---:R-:W-:Y:S01]  /*12420*/  FFMA.FTZ R134, R180, c[0x0][0x2d0], -R133.reuse ;  /* 0x0000b400b4867a23 */ /* 0x104fe20000010885 */
[----:B------:R-:W-:Y:S01]  /*12430*/  MOV R180, R191 ;  /* 0x000000bf00b47202 */ /* 0x000fe20000000f00 */
[C---:B------:R-:W-:Y:S02]  /*12440*/  FMUL.FTZ R88, R2.reuse, R88 ;  /* 0x0000005802587220 */ /* 0x040fe40000410000 */
[----:B------:R1:W-:Y:S01]  /*12450*/  MUFU.EX2 R193, R134 ;  /* 0x0000008600c17308 */ /* 0x0003e20000000800 */
[C---:B------:R-:W-:Y:S01]  /*12460*/  HMMA.16816.F32.BF16 R80, R136.reuse, R142, R80 ;  /* 0x0000008e8850723c */ /* 0x040fe20000041850 */
[----:B------:R-:W2:Y:S03]  /*12470*/  LDSM.16.MT88.4 R140, [R213+0x6100] ;  /* 0x00610000d58c783b */ /* 0x000ea60000004200 */
[----:B------:R-:W-:Y:S02]  /*12480*/  FMUL.FTZ R89, R2, R89 ;  /* 0x0000005902597220 */ /* 0x000fe40000410000 */
[C---:B------:R-:W-:Y:S02]  /*12490*/  FMUL.FTZ R90, R0.reuse, R90 ;  /* 0x0000005a005a7220 */ /* 0x040fe40000410000 */
[----:B------:R-:W-:Y:S01]  /*124a0*/  FMUL.FTZ R91, R0, R91 ;  /* 0x0000005b005b7220 */ /* 0x000fe20000410000 */
[C---:B---3--:R-:W-:Y:S03]  /*124b0*/  HMMA.16816.F32.BF16 R84, R136.reuse, R144, R84 ;  /* 0x000000908854723c */ /* 0x048fe60000041854 */
[C---:B------:R-:W-:Y:S02]  /*124c0*/  FMUL.FTZ R92, R2.reuse, R92 ;  /* 0x0000005c025c7220 */ /* 0x040fe40000410000 */
[----:B------:R-:W-:Y:S02]  /*124d0*/  FMUL.FTZ R93, R2, R93 ;  /* 0x0000005d025d7220 */ /* 0x000fe40000410000 */
[C---:B------:R-:W-:Y:S01]  /*124e0*/  FMUL.FTZ R94, R0.reuse, R94 ;  /* 0x0000005e005e7220 */ /* 0x040fe20000410000 */
[C---:B------:R-:W-:Y:S01]  /*124f0*/  HMMA.16816.F32.BF16 R88, R136.reuse, R146, R88 ;  /* 0x000000928858723c */ /* 0x040fe20000041858 */
[----:B------:R-:W3:Y:S03]  /*12500*/  LDSM.16.MT88.4 R144, [R214+0x6100] ;  /* 0x00610000d690783b */ /* 0x000ee60000004200 */
[----:B------:R-:W-:Y:S02]  /*12510*/  FMUL.FTZ R95, R0, R95 ;  /* 0x0000005f005f7220 */ /* 0x000fe40000410000 */
[--C-:B-1----:R-:W-:Y:S02]  /*12520*/  FFMA.FTZ R134, R179, c[0x0][0x2d0], -R133.reuse ;  /* 0x0000b400b3867a23 */ /* 0x102fe40000010885 */
[C---:B------:R-:W-:Y:S02]  /*12530*/  FMUL.FTZ R96, R2.reuse, R96 ;  /* 0x0000006002607220 */ /* 0x040fe40000410000 */
[----:B------:R1:W1:Y:S01]  /*12540*/  MUFU.EX2 R192, R134 ;  /* 0x0000008600c07308 */ /* 0x0002620000000800 */
[C---:B----4-:R-:W-:Y:S03]  /*12550*/  HMMA.16816.F32.BF16 R92, R136.reuse, R148, R92 ;  /* 0x00000094885c723c */ /* 0x050fe6000004185c */
[----:B------:R-:W-:Y:S02]  /*12560*/  FMUL.FTZ R97, R2, R97 ;  /* 0x0000006102617220 */ /* 0x000fe40000410000 */
[C---:B------:R-:W-:Y:S02]  /*12570*/  FMUL.FTZ R98, R0.reuse, R98 ;  /* 0x0000006200627220 */ /* 0x040fe40000410000 */
[----:B------:R-:W-:Y:S02]  /*12580*/  FMUL.FTZ R99, R0, R99 ;  /* 0x0000006300637220 */ /* 0x000fe40000410000 */
[C---:B------:R-:W-:Y:S03]  /*12590*/  FMUL.FTZ R100, R2.reuse, R100 ;  /* 0x0000006402647220 */ /* 0x040fe60000410000 */
[----:B------:R-:W-:Y:S02]  /*125a0*/  FMUL.FTZ R101, R2, R101 ;  /* 0x0000006502657220 */ /* 0x000fe40000410000 */
[C---:B------:R-:W-:Y:S01]  /*125b0*/  HMMA.16816.F32.BF16 R96, R136.reuse, R150, R96 ;  /* 0x000000968860723c */ /* 0x040fe20000041860 */
[----:B------:R-:W4:Y:S02]  /*125c0*/  LDSM.16.MT88.4 R148, [R216+0x6100] ;  /* 0x00610000d894783b */ /* 0x000f240000004200 */
[C---:B------:R-:W-:Y:S02]  /*125d0*/  FMUL.FTZ R102, R0.reuse, R102 ;  /* 0x0000006600667220 */ /* 0x040fe40000410000 */
[----:B------:R-:W-:Y:S02]  /*125e0*/  FMUL.FTZ R103, R0, R103 ;  /* 0x0000006700677220 */ /* 0x000fe40000410000 */
[C---:B------:R-:W-:Y:S02]  /*125f0*/  FMUL.FTZ R104, R2.reuse, R104 ;  /* 0x0000006802687220 */ /* 0x040fe40000410000 */
[----:B------:R-:W-:Y:S03]  /*12600*/  FMUL.FTZ R105, R2, R105 ;  /* 0x0000006902697220 */ /* 0x000fe60000410000 */
[C---:B--2---:R-:W-:Y:S03]  /*12610*/  HMMA.16816.F32.BF16 R100, R136.reuse, R140, R100 ;  /* 0x0000008c8864723c */ /* 0x044fe60000041864 */
[C---:B------:R-:W-:Y:S02]  /*12620*/  FMUL.FTZ R106, R0.reuse, R106 ;  /* 0x0000006a006a7220 */ /* 0x040fe40000410000 */
[----:B------:R-:W-:Y:S02]  /*12630*/  FMUL.FTZ R107, R0, R107 ;  /* 0x0000006b006b7220 */ /* 0x000fe40000410000 */
[--C-:B-1----:R-:W-:Y:S02]  /*12640*/  FFMA.FTZ R134, R177, c[0x0][0x2d0], -R133.reuse ;  /* 0x0000b400b1867a23 */ /* 0x102fe40000010885 */
[C---:B------:R-:W-:Y:S02]  /*12650*/  FMUL.FTZ R108, R2.reuse, R108 ;  /* 0x0000006c026c7220 */ /* 0x040fe40000410000 */
[----:B------:R1:W-:Y:S01]  /*12660*/  MUFU.EX2 R191, R134 ;  /* 0x0000008600bf7308 */ /* 0x0003e20000000800 */
[C---:B------:R-:W-:Y:S01]  /*12670*/  HMMA.16816.F32.BF16 R104, R136.reuse, R142, R104 ;  /* 0x0000008e8868723c */ /* 0x040fe20000041868 */
[----:B------:R-:W2:Y:S02]  /*12680*/  LDSM.16.MT88.4 R140, [R215+0x6100] ;  /* 0x00610000d78c783b */ /* 0x000ea40000004200 */
[----:B------:R-:W-:Y:S02]  /*12690*/  FMUL.FTZ R109, R2, R109 ;  /* 0x0000006d026d7220 */ /* 0x000fe40000410000 */
[C---:B------:R-:W-:Y:S02]  /*126a0*/  FMUL.FTZ R110, R0.reuse, R110 ;  /* 0x0000006e006e7220 */ /* 0x040fe40000410000 */
[----:B------:R-:W-:Y:S02]  /*126b0*/  FMUL.FTZ R111, R0, R111 ;  /* 0x0000006f006f7220 */ /* 0x000fe40000410000 */
[C---:B------:R-:W-:Y:S03]  /*126c0*/  FMUL.FTZ R112, R2.reuse, R112 ;  /* 0x0000007002707220 */ /* 0x040fe60000410000 */
[----:B------:R-:W-:Y:S02]  /*126d0*/  FMUL.FTZ R113, R2, R113 ;  /* 0x0000007102717220 */ /* 0x000fe40000410000 */
        /* <DEDUP_REMOVED lines=11> */
[C---:B----4-:R-:W-:Y:S03]  /*12790*/  HMMA.16816.F32.BF16 R116, R136.reuse, R148, R116 ;  /* 0x000000948874723c */ /* 0x050fe60000041874 */
[C---:B------:R-:W-:Y:S02]  /*127a0*/  FMUL.FTZ R122, R0.reuse, R122 ;  /* 0x0000007a007a7220 */ /* 0x040fe40000410000 */
[----:B------:R-:W-:Y:S02]  /*127b0*/  FMUL.FTZ R123, R0, R123 ;  /* 0x0000007b007b7220 */ /* 0x000fe40000410000 */
[--C-:B-1----:R-:W-:Y:S02]  /*127c0*/  FFMA.FTZ R134, R181, c[0x0][0x2d0], -R133.reuse ;  /* 0x0000b400b5867a23 */ /* 0x102fe40000010885 */
[C---:B------:R-:W-:Y:S02]  /*127d0*/  FMUL.FTZ R124, R2.reuse, R124 ;  /* 0x0000007c027c7220 */ /* 0x040fe40000410000 */
[----:B------:R1:W4:Y:S01]  /*127e0*/  MUFU.EX2 R187, R134 ;  /* 0x0000008600bb7308 */ /* 0x0003220000000800 */
[C---:B------:R-:W-:Y:S01]  /*127f0*/  HMMA.16816.F32.BF16 R120, R136.reuse, R150, R120 ;  /* 0x000000968878723c */ /* 0x040fe20000041878 */
[----:B------:R-:W3:Y:S02]  /*12800*/  LDSM.16.MT88.4 R148, [R214+0x900] ;  /* 0x00090000d694783b */ /* 0x000ee40000004200 */
        /* <DEDUP_REMOVED lines=8> */
[--C-:B-1----:R-:W-:Y:S05]  /*12890*/  FFMA.FTZ R134, R182, c[0x0][0x2d0], -R176.reuse ;  /* 0x0000b400b6867a23 */ /* 0x102fea00000108b0 */
[----:B------:R-:W-:Y:S01]  /*128a0*/  HMMA.16816.F32.BF16 R128, R136, R142, R128 ;  /* 0x0000008e8880723c */ /* 0x000fe20000041880 */
[----:B------:R-:W1:Y:S01]  /*128b0*/  LDSM.16.MT88.4 R140, [R215+0x900] ;  /* 0x00090000d78c783b */ /* 0x000e620000004200 */
[----:B------:R2:W-:Y:S05]  /*128c0*/  MUFU.EX2 R206, R134 ;  /* 0x0000008600ce7308 */ /* 0x0005ea0000000800 */
[----:B-----5:R-:W-:Y:S02]  /*128d0*/  F2FP.BF16.PACK_AB R136, R209, R210 ;  /* 0x000000d2d188723e */ /* 0x020fe400000010ff */
[----:B------:R-:W-:Y:S03]  /*128e0*/  F2FP.BF16.PACK_AB R138, R207, R208 ;  /* 0x000000d0cf8a723e */ /* 0x000fe600000010ff */
[----:B------:R-:W-:Y:S02]  /*128f0*/  F2FP.BF16.PACK_AB R137, R192, R193 ;  /* 0x000000c1c089723e */ /* 0x000fe400000010ff */
[----:B----4-:R-:W-:Y:S07]  /*12900*/  F2FP.BF16.PACK_AB R139, R187, R191 ;  /* 0x000000bfbb8b723e */ /* 0x010fee00000010ff */
[C---:B---3--:R-:W-:Y:S03]  /*12910*/  HMMA.16816.F32.BF16 R4, R136.reuse, R144, R4 ;  /* 0x000000908804723c */ /* 0x048fe60000041804 */
[--C-:B--2---:R-:W-:Y:S05]  /*12920*/  FFMA.FTZ R134, R188, c[0x0][0x2d0], -R176.reuse ;  /* 0x0000b400bc867a23 */ /* 0x104fea00000108b0 */
[C---:B------:R-:W-:Y:S01]  /*12930*/  HMMA.16816.F32.BF16 R8, R136.reuse, R146, R8 ;  /* 0x000000928808723c */ /* 0x040fe20000041808 */
[----:B------:R-:W2:Y:S01]  /*12940*/  LDSM.16.MT88.4 R144, [R215+0x2900] ;  /* 0x00290000d790783b */ /* 0x000ea20000004200 */
[----:B------:R3:W4:Y:S06]  /*12950*/  MUFU.EX2 R205, R134 ;  /* 0x0000008600cd7308 */ /* 0x00072c0000000800 */
[C---:B------:R-:W-:Y:S08]  /*12960*/  HMMA.16816.F32.BF16 R12, R136.reuse, R148, R12 ;  /* 0x00000094880c723c */ /* 0x040ff0000004180c */
[C---:B------:R-:W-:Y:S01]  /*12970*/  HMMA.16816.F32.BF16 R16, R136.reuse, R150, R16 ;  /* 0x000000968810723c */ /* 0x040fe20000041810 */
[----:B------:R-:W5:Y:S07]  /*12980*/  LDSM.16.MT88.4 R148, [R216+0x4900] ;  /* 0x00490000d894783b */ /* 0x000f6e0000004200 */
[C---:B------:R-:W-:Y:S04]  /*12990*/  HMMA.16816.F32.BF16 R20, R136.reuse, R152, R20 ;  /* 0x000000988814723c */ /* 0x040fe80000041814 */
[--C-:B---3--:R-:W-:Y:S04]  /*129a0*/  FFMA.FTZ R134, R189, c[0x0][0x2d0], -R176.reuse ;  /* 0x0000b400bd867a23 */ /* 0x108fe800000108b0 */
[C---:B------:R-:W-:Y:S01]  /*129b0*/  HMMA.16816.F32.BF16 R24, R136.reuse, R154, R24 ;  /* 0x0000009a8818723c */ /* 0x040fe20000041818 */
[----:B------:R-:W-:Y:S01]  /*129c0*/  LDSM.16.MT88.4 R152, [R214+0x6900] ;  /* 0x00690000d698783b */ /* 0x000fe20000004200 */
[----:B------:R3:W-:Y:S06]  /*129d0*/  MUFU.EX2 R189, R134 ;  /* 0x0000008600bd7308 */ /* 0x0007ec0000000800 */
[C---:B-1----:R-:W-:Y:S08]  /*129e0*/  HMMA.16816.F32.BF16 R28, R136.reuse, R140, R28 ;  /* 0x0000008c881c723c */ /* 0x042ff0000004181c */
[C---:B------:R-:W-:Y:S01]  /*129f0*/  HMMA.16816.F32.BF16 R32, R136.reuse, R142, R32 ;  /* 0x0000008e8820723c */ /* 0x040fe20000041820 */
[----:B------:R-:W1:Y:S07]  /*12a00*/  LDSM.16.MT88.4 R140, [R215+0x4900] ;  /* 0x00490000d78c783b */ /* 0x000e6e0000004200 */
[C---:B------:R-:W-:Y:S04]  /*12a10*/  HMMA.16816.F32.BF16 R36, R136.reuse, R156, R36 ;  /* 0x0000009c8824723c */ /* 0x040fe80000041824 */
[--C-:B---3--:R-:W-:Y:S01]  /*12a20*/  FFMA.FTZ R134, R190, c[0x0][0x2d0], -R176.reuse ;  /* 0x0000b400be867a23 */ /* 0x108fe200000108b0 */
[----:B------:R-:W-:Y:S02]  /*12a30*/  MOV R190, R180 ;  /* 0x000000b400be7202 */ /* 0x000fe40000000f00 */
[--C-:B------:R-:W-:Y:S01]  /*12a40*/  FFMA.FTZ R156, R183, c[0x0][0x2d0], -R133.reuse ;  /* 0x0000b400b79c7a23 */ /* 0x100fe20000010885 */
[C---:B------:R-:W-:Y:S01]  /*12a50*/  HMMA.16816.F32.BF16 R40, R136.reuse, R158, R40 ;  /* 0x0000009e8828723c */ /* 0x040fe20000041828 */
[----:B------:R3:W1:Y:S07]  /*12a60*/  MUFU.EX2 R188, R134 ;  /* 0x0000008600bc7308 */ /* 0x00066e0000000800 */
[C---:B------:R-:W-:Y:S03]  /*12a70*/  HMMA.16816.F32.BF16 R44, R136.reuse, R160, R44 ;  /* 0x000000a0882c723c */ /* 0x040fe6000004182c */
[----:B------:R1:W-:Y:S05]  /*12a80*/  MUFU.EX2 R181, R156 ;  /* 0x0000009c00b57308 */ /* 0x0003ea0000000800 */
[C---:B------:R-:W-:Y:S01]  /*12a90*/  HMMA.16816.F32.BF16 R48, R136.reuse, R162, R48 ;  /* 0x000000a28830723c */ /* 0x040fe20000041830 */
[----:B------:R-:W-:Y:S07]  /*12aa0*/  LDSM.16.MT88.4 R160, [R214+0x3100] ;  /* 0x00310000d6a0783b */ /* 0x000fee0000004200 */
[C---:B------:R-:W-:Y:S04]  /*12ab0*/  HMMA.16816.F32.BF16 R52, R136.reuse, R164, R52 ;  /* 0x000000a48834723c */ /* 0x040fe80000041834 */
[--C-:B---3--:R-:W-:Y:S04]  /*12ac0*/  FFMA.FTZ R134, R184, c[0x0][0x2d0], -R133.reuse ;  /* 0x0000b400b8867a23 */ /* 0x108fe80000010885 */
[C---:B------:R-:W-:Y:S01]  /*12ad0*/  HMMA.16816.F32.BF16 R56, R136.reuse, R166, R56 ;  /* 0x000000a68838723c */ /* 0x040fe20000041838 */
[----:B------:R-:W-:Y:S01]  /*12ae0*/  LDSM.16.MT88.4 R164, [R214+0x5100] ;  /* 0x00510000d6a4783b */ /* 0x000fe20000004200 */
[----:B------:R3:W3:Y:S06]  /*12af0*/  MUFU.EX2 R180, R134 ;  /* 0x0000008600b47308 */ /* 0x0006ec0000000800 */
[C---:B--2---:R-:W-:Y:S01]  /*12b00*/  HMMA.16816.F32.BF16 R60, R136.reuse, R144, R60 ;  /* 0x00000090883c723c */ /* 0x044fe2000004183c */
[----:B-1----:R-:W-:Y:S07]  /*12b10*/  LDSM.16.MT88.4 R156, [R213+0x3100] ;  /* 0x00310000d59c783b */ /* 0x002fee0000004200 */
[C---:B------:R-:W-:Y:S01]  /*12b20*/  HMMA.16816.F32.BF16 R64, R136.reuse, R146, R64 ;  /* 0x000000928840723c */ /* 0x040fe20000041840 */
[----:B------:R-:W1:Y:S07]  /*12b30*/  LDSM.16.MT88.4 R144, [R213+0x6900] ;  /* 0x00690000d590783b */ /* 0x000e6e0000004200 */
[C---:B------:R-:W-:Y:S04]  /*12b40*/  HMMA.16816.F32.BF16 R68, R136.reuse, R168, R68 ;  /* 0x000000a88844723c */ /* 0x040fe80000041844 */
[--C-:B---3--:R-:W-:Y:S04]  /*12b50*/  FFMA.FTZ R134, R185, c[0x0][0x2d0], -R133.reuse ;  /* 0x0000b400b9867a23 */ /* 0x108fe80000010885 */
[C---:B------:R-:W-:Y:S01]  /*12b60*/  HMMA.16816.F32.BF16 R72, R136.reuse, R170, R72 ;  /* 0x000000aa8848723c */ /* 0x040fe20000041848 */
[----:B------:R-:W-:Y:S01]  /*12b70*/  LDSM.16.MT88.4 R168, [R215+0x1900] ;  /* 0x00190000d7a8783b */ /* 0x000fe20000004200 */
[----:B------:R2:W-:Y:S06]  /*12b80*/  MUFU.EX2 R179, R134 ;  /* 0x0000008600b37308 */ /* 0x0005ec0000000800 */
[C---:B------:R-:W-:Y:S08]  /*12b90*/  HMMA.16816.F32.BF16 R76, R136.reuse, R172, R76 ;  /* 0x000000ac884c723c */ /* 0x040ff0000004184c */
[C---:B------:R-:W-:Y:S01]  /*12ba0*/  HMMA.16816.F32.BF16 R80, R136.reuse, R174, R80 ;  /* 0x000000ae8850723c */ /* 0x040fe20000041850 */
[----:B------:R-:W-:Y:S07]  /*12bb0*/  LDSM.16.MT88.4 R172, [R213+0x5900] ;  /* 0x00590000d5ac783b */ /* 0x000fee0000004200 */
[C---:B-----5:R-:W-:Y:S04]  /*12bc0*/  HMMA.16816.F32.BF16 R84, R136.reuse, R148, R84 ;  /* 0x000000948854723c */ /* 0x060fe80000041854 */
[--C-:B--2---:R-:W-:Y:S01]  /*12bd0*/  FFMA.FTZ R134, R186, c[0x0][0x2d0], -R133.reuse ;  /* 0x0000b400ba867a23 */ /* 0x104fe20000010885 */
[----:B------:R-:W-:Y:S03]  /*12be0*/  MOV R186, R178 ;  /* 0x000000b200ba7202 */ /* 0x000fe60000000f00 */
[C---:B------:R-:W-:Y:S01]  /*12bf0*/  HMMA.16816.F32.BF16 R88, R136.reuse, R150, R88 ;  /* 0x000000968858723c */ /* 0x040fe20000041858 */
[----:B------:R-:W2:Y:S01]  /*12c00*/  LDSM.16.MT88.4 R148, [R216+0x6900] ;  /* 0x00690000d894783b */ /* 0x000ea20000004200 */
[----:B------:R3:W5:Y:S06]  /*12c10*/  MUFU.EX2 R178, R134 ;  /* 0x0000008600b27308 */ /* 0x00076c0000000800 */
[C---:B------:R-:W-:Y:S08]  /*12c20*/  HMMA.16816.F32.BF16 R92, R136.reuse, R140, R92 ;  /* 0x0000008c885c723c */ /* 0x040ff0000004185c */
[C---:B------:R-:W-:Y:S01]  /*12c30*/  HMMA.16816.F32.BF16 R96, R136.reuse, R142, R96 ;  /* 0x0000008e8860723c */ /* 0x040fe20000041860 */
[----:B------:R-:W4:Y:S07]  /*12c40*/  LDSM.16.MT88.4 R140, [R215+0x6900] ;  /* 0x00690000d78c783b */ /* 0x000f2e0000004200 */
[C---:B-1----:R-:W-:Y:S04]  /*12c50*/  HMMA.16816.F32.BF16 R100, R136.reuse, R144, R100 ;  /* 0x000000908864723c */ /* 0x042fe80000041864 */
[--C-:B---3--:R-:W-:Y:S02]  /*12c60*/  FFMA.FTZ R134, R197, c[0x0][0x2d0], -R176.reuse ;  /* 0x0000b400c5867a23 */ /* 0x108fe400000108b0 */
[----:B------:R-:W3:Y:S02]  /*12c70*/  LDL.LU R197, [R1+0x4] ;  /* 0x0000040001c57983 */ /* 0x000ee40000300800 */
[C---:B------:R-:W-:Y:S01]  /*12c80*/  HMMA.16816.F32.BF16 R104, R136.reuse, R146, R104 ;  /* 0x000000928868723c */ /* 0x040fe20000041868 */
[----:B------:R1:W-:Y:S01]  /*12c90*/  MUFU.EX2 R185, R134 ;  /* 0x0000008600b97308 */ /* 0x0003e20000000800 */
[----:B------:R-:W5:Y:S06]  /*12ca0*/  LDSM.16.MT88.4 R144, [R213+0x1100] ;  /* 0x00110000d590783b */ /* 0x000f6c0000004200 */
[C---:B------:R-:W-:Y:S08]  /*12cb0*/  HMMA.16816.F32.BF16 R108, R136.reuse, R152, R108 ;  /* 0x00000098886c723c */ /* 0x040ff0000004186c */
[C---:B------:R-:W-:Y:S01]  /*12cc0*/  HMMA.16816.F32.BF16 R112, R136.reuse, R154, R112 ;  /* 0x0000009a8870723c */ /* 0x040fe20000041870 */
[----:B------:R-:W5:Y:S07]  /*12cd0*/  LDSM.16.MT88.4 R152, [R214+0x1100] ;  /* 0x00110000d698783b */ /* 0x000f6e0000004200 */
[C---:B--2---:R-:W-:Y:S04]  /*12ce0*/  HMMA.16816.F32.BF16 R116, R136.reuse, R148, R116 ;  /* 0x000000948874723c */ /* 0x044fe80000041874 */
[--C-:B-1----:R-:W-:Y:S02]  /*12cf0*/  FFMA.FTZ R134, R198, c[0x0][0x2d0], -R176.reuse ;  /* 0x0000b400c6867a23 */ /* 0x102fe400000108b0 */
[----:B------:R-:W2:Y:S02]  /*12d00*/  LDL.LU R198, [R1] ;  /* 0x0000000001c67983 */ /* 0x000ea40000300800 */
[C---:B------:R-:W-:Y:S01]  /*12d10*/  HMMA.16816.F32.BF16 R120, R136.reuse, R150, R120 ;  /* 0x000000968878723c */ /* 0x040fe20000041878 */
[----:B------:R1:W1:Y:S01]  /*12d20*/  MUFU.EX2 R184, R134 ;  /* 0x0000008600b87308 */ /* 0x0002620000000800 */
[----:B------:R-:W5:Y:S06]  /*12d30*/  LDSM.16.MT88.4 R148, [R216+0x1100] ;  /* 0x00110000d894783b */ /* 0x000f6c0000004200 */
[C---:B----4-:R-:W-:Y:S08]  /*12d40*/  HMMA.16816.F32.BF16 R124, R136.reuse, R140, R124 ;  /* 0x0000008c887c723c */ /* 0x050ff0000004187c */
[----:B------:R-:W-:Y:S01]  /*12d50*/  HMMA.16816.F32.BF16 R128, R136, R142, R128 ;  /* 0x0000008e8880723c */ /* 0x000fe20000041880 */
[----:B------:R-:W4:Y:S06]  /*12d60*/  LDSM.16.MT88.4 R140, [R215+0x1100] ;  /* 0x00110000d78c783b */ /* 0x000f2c0000004200 */
[----:B------:R-:W-:Y:S02]  /*12d70*/  F2FP.BF16.PACK_AB R136, R205, R206 ;  /* 0x000000cecd88723e */ /* 0x000fe400000010ff */
[----:B------:R-:W-:Y:S03]  /*12d80*/  F2FP.BF16.PACK_AB R138, R188, R189 ;  /* 0x000000bdbc8a723e */ /* 0x000fe600000010ff */
[----:B------:R-:W-:Y:S01]  /*12d90*/  F2FP.BF16.PACK_AB R137, R180, R181 ;  /* 0x000000b5b489723e */ /* 0x000fe200000010ff */
[--C-:B-1----:R-:W-:Y:S01]  /*12da0*/  FFMA.FTZ R134, R199, c[0x0][0x2d0], -R176.reuse ;  /* 0x0000b400c7867a23 */ /* 0x102fe200000108b0 */
[----:B-----5:R-:W-:Y:S01]  /*12db0*/  F2FP.BF16.PACK_AB R139, R178, R179 ;  /* 0x000000b3b28b723e */ /* 0x020fe200000010ff */
[----:B------:R-:W-:Y:S02]  /*12dc0*/  FFMA.FTZ R176, R200, c[0x0][0x2d0], -R176 ;  /* 0x0000b400c8b07a23 */ /* 0x000fe400000108b0 */
[----:B------:R1:W-:Y:S04]  /*12dd0*/  MUFU.EX2 R183, R134 ;  /* 0x0000008600b77308 */ /* 0x0003e80000000800 */
[C---:B------:R-:W-:Y:S06]  /*12de0*/  HMMA.16816.F32.BF16 R4, R136.reuse, R144, R4 ;  /* 0x000000908804723c */ /* 0x040fec0000041804 */
[----:B------:R-:W5:Y:S02]  /*12df0*/  MUFU.EX2 R182, R176 ;  /* 0x000000b000b67308 */ /* 0x000f640000000800 */
[C---:B------:R-:W-:Y:S01]  /*12e00*/  HMMA.16816.F32.BF16 R8, R136.reuse, R146, R8 ;  /* 0x000000928808723c */ /* 0x040fe20000041808 */
[----:B------:R-:W5:Y:S07]  /*12e10*/  LDSM.16.MT88.4 R144, [R216+0x3100] ;  /* 0x00310000d890783b */ /* 0x000f6e0000004200 */
[C---:B------:R-:W-:Y:S04]  /*12e20*/  HMMA.16816.F32.BF16 R12, R136.reuse, R152, R12 ;  /* 0x00000098880c723c */ /* 0x040fe8000004180c */
[--C-:B-1----:R-:W-:Y:S04]  /*12e30*/  FFMA.FTZ R134, R194, c[0x0][0x2d0], -R133.reuse ;  /* 0x0000b400c2867a23 */ /* 0x102fe80000010885 */
[C---:B------:R-:W-:Y:S01]  /*12e40*/  HMMA.16816.F32.BF16 R16, R136.reuse, R154, R16 ;  /* 0x0000009a8810723c */ /* 0x040fe20000041810 */
[----:B------:R-:W1:Y:S01]  /*12e50*/  LDSM.16.MT88.4 R152, [R215+0x3100] ;  /* 0x00310000d798783b */ /* 0x000e620000004200 */
[----:B------:R5:W-:Y:S06]  /*12e60*/  MUFU.EX2 R177, R134 ;  /* 0x0000008600b17308 */ /* 0x000bec0000000800 */
[C---:B------:R-:W-:Y:S08]  /*12e70*/  HMMA.16816.F32.BF16 R20, R136.reuse, R148, R20 ;  /* 0x000000948814723c */ /* 0x040ff00000041814 */
[C---:B------:R-:W-:Y:S01]  /*12e80*/  HMMA.16816.F32.BF16 R24, R136.reuse, R150, R24 ;  /* 0x000000968818723c */ /* 0x040fe20000041818 */
[----:B------:R-:W1:Y:S07]  /*12e90*/  LDSM.16.MT88.4 R148, [R213+0x5100] ;  /* 0x00510000d594783b */ /* 0x000e6e0000004200 */
[C---:B----4-:R-:W-:Y:S04]  /*12ea0*/  HMMA.16816.F32.BF16 R28, R136.reuse, R140, R28 ;  /* 0x0000008c881c723c */ /* 0x050fe8000004181c */
[--C-:B-----5:R-:W-:Y:S04]  /*12eb0*/  FFMA.FTZ R134, R195, c[0x0][0x2d0], -R133.reuse ;  /* 0x0000b400c3867a23 */ /* 0x120fe80000010885 */
[C---:B------:R-:W-:Y:S01]  /*12ec0*/  HMMA.16816.F32.BF16 R32, R136.reuse, R142, R32 ;  /* 0x0000008e8820723c */ /* 0x040fe20000041820 */
[----:B------:R-:W4:Y:S01]  /*12ed0*/  LDSM.16.MT88.4 R140, [R216+0x5100] ;  /* 0x00510000d88c783b */ /* 0x000f220000004200 */
[----:B------:R5:W1:Y:S06]  /*12ee0*/  MUFU.EX2 R176, R134 ;  /* 0x0000008600b07308 */ /* 0x000a6c0000000800 */
[C---:B------:R-:W-:Y:S08]  /*12ef0*/  HMMA.16816.F32.BF16 R36, R136.reuse, R156, R36 ;  /* 0x0000009c8824723c */ /* 0x040ff00000041824 */
[C---:B------:R-:W-:Y:S08]  /*12f00*/  HMMA.16816.F32.BF16 R40, R136.reuse, R158, R40 ;  /* 0x0000009e8828723c */ /* 0x040ff00000041828 */
[C---:B------:R-:W-:Y:S04]  /*12f10*/  HMMA.16816.F32.BF16 R44, R136.reuse, R160, R44 ;  /* 0x000000a0882c723c */ /* 0x040fe8000004182c */
[--C-:B-----5:R-:W-:Y:S02]  /*12f20*/  FFMA.FTZ R134, R196, c[0x0][0x2d0], -R133.reuse ;  /* 0x0000b400c4867a23 */ /* 0x120fe40000010885 */
[----:B------:R-:W-:Y:S02]  /*12f30*/  FFMA.FTZ R133, R135, c[0x0][0x2d0], -R133 ;  /* 0x0000b40087857a23 */ /* 0x000fe40000010885 */
[C---:B------:R-:W-:Y:S01]  /*12f40*/  HMMA.16816.F32.BF16 R48, R136.reuse, R162, R48 ;  /* 0x000000a28830723c */ /* 0x040fe20000041830 */
[----:B------:R-:W-:Y:S01]  /*12f50*/  LDSM.16.MT88.4 R160, [R216+0x1900] ;  /* 0x00190000d8a0783b */ /* 0x000fe20000004200 */
[----:B------:R-:W-:Y:S06]  /*12f60*/  MUFU.EX2 R134, R134 ;  /* 0x0000008600867308 */ /* 0x000fec0000000800 */
[C---:B------:R-:W-:Y:S04]  /*12f70*/  HMMA.16816.F32.BF16 R52, R136.reuse, R144, R52 ;  /* 0x000000908834723c */ /* 0x040fe80000041834 */
[----:B------:R-:W5:Y:S04]  /*12f80*/  MUFU.EX2 R133, R133 ;  /* 0x0000008500857308 */ /* 0x000f680000000800 */
[C---:B------:R-:W-:Y:S01]  /*12f90*/  HMMA.16816.F32.BF16 R56, R136.reuse, R146, R56 ;  /* 0x000000928838723c */ /* 0x040fe20000041838 */
[----:B------:R-:W4:Y:S07]  /*12fa0*/  LDSM.16.MT88.4 R144, [R215+0x5100] ;  /* 0x00510000d790783b */ /* 0x000f2e0000004200 */
[C---:B-1----:R-:W-:Y:S08]  /*12fb0*/  HMMA.16816.F32.BF16 R60, R136.reuse, R152, R60 ;  /* 0x00000098883c723c */ /* 0x042ff0000004183c */
[C---:B------:R-:W-:Y:S01]  /*12fc0*/  HMMA.16816.F32.BF16 R64, R136.reuse, R154, R64 ;  /* 0x0000009a8840723c */ /* 0x040fe20000041840 */
[----:B------:R-:W-:Y:S07]  /*12fd0*/  LDSM.16.MT88.4 R152, [R214+0x7100] ;  /* 0x00710000d698783b */ /* 0x000fee0000004200 */
[C---:B------:R-:W-:Y:S08]  /*12fe0*/  HMMA.16816.F32.BF16 R68, R136.reuse, R148, R68 ;  /* 0x000000948844723c */ /* 0x040ff00000041844 */
[C---:B------:R-:W-:Y:S01]  /*12ff0*/  HMMA.16816.F32.BF16 R72, R136.reuse, R150, R72 ;  /* 0x000000968848723c */ /* 0x040fe20000041848 */
[----:B------:R-:W1:Y:S07]  /*13000*/  LDSM.16.MT88.4 R148, [R213+0x7100] ;  /* 0x00710000d594783b */ /* 0x000e6e0000004200 */
[C---:B------:R-:W-:Y:S08]  /*13010*/  HMMA.16816.F32.BF16 R76, R136.reuse, R164, R76 ;  /* 0x000000a4884c723c */ /* 0x040ff0000004184c */
[C---:B------:R-:W-:Y:S08]  /*13020*/  HMMA.16816.F32.BF16 R80, R136.reuse, R166, R80 ;  /* 0x000000a68850723c */ /* 0x040ff00000041850 */
[C---:B----4-:R-:W-:Y:S08]  /*13030*/  HMMA.16816.F32.BF16 R84, R136.reuse, R140, R84 ;  /* 0x0000008c8854723c */ /* 0x050ff00000041854 */
[C---:B------:R-:W-:Y:S01]  /*13040*/  HMMA.16816.F32.BF16 R88, R136.reuse, R142, R88 ;  /* 0x0000008e8858723c */ /* 0x040fe20000041858 */
[----:B------:R-:W4:Y:S07]  /*13050*/  LDSM.16.MT88.4 R140, [R216+0x7100] ;  /* 0x00710000d88c783b */ /* 0x000f2e0000004200 */
[C---:B------:R-:W-:Y:S08]  /*13060*/  HMMA.16816.F32.BF16 R92, R136.reuse, R144, R92 ;  /* 0x00000090885c723c */ /* 0x040ff0000004185c */
[C---:B------:R-:W-:Y:S01]  /*13070*/  HMMA.16816.F32.BF16 R96, R136.reuse, R146, R96 ;  /* 0x000000928860723c */ /* 0x040fe20000041860 */
[----:B------:R-:W3:Y:S07]  /*13080*/  LDSM.16.MT88.4 R144, [R215+0x7100] ;  /* 0x00710000d790783b */ /* 0x000eee0000004200 */
[C---:B-1----:R-:W-:Y:S08]  /*13090*/  HMMA.16816.F32.BF16 R100, R136.reuse, R148, R100 ;  /* 0x000000948864723c */ /* 0x042ff00000041864 */
[C---:B------:R-:W-:Y:S01]  /*130a0*/  HMMA.16816.F32.BF16 R104, R136.reuse, R150, R104 ;  /* 0x000000968868723c */ /* 0x040fe20000041868 */
[----:B------:R-:W1:Y:S07]  /*130b0*/  LDSM.16.MT88.4 R148, [R213+0x1900] ;  /* 0x00190000d594783b */ /* 0x000e6e0000004200 */
[C---:B------:R-:W-:Y:S08]  /*130c0*/  HMMA.16816.F32.BF16 R108, R136.reuse, R152, R108 ;  /* 0x00000098886c723c */ /* 0x040ff0000004186c */
[C---:B------:R-:W-:Y:S01]  /*130d0*/  HMMA.16816.F32.BF16 R112, R136.reuse, R154, R112 ;  /* 0x0000009a8870723c */ /* 0x040fe20000041870 */
[----:B------:R-:W1:Y:S07]  /*130e0*/  LDSM.16.MT88.4 R152, [R214+0x1900] ;  /* 0x00190000d698783b */ /* 0x000e6e0000004200 */
[C---:B----4-:R-:W-:Y:S08]  /*130f0*/  HMMA.16816.F32.BF16 R116, R136.reuse, R140, R116 ;  /* 0x0000008c8874723c */ /* 0x050ff00000041874 */
[C---:B------:R-:W-:Y:S08]  /*13100*/  HMMA.16816.F32.BF16 R120, R136.reuse, R142, R120 ;  /* 0x0000008e8878723c */ /* 0x040ff00000041878 */
[C---:B---3--:R-:W-:Y:S08]  /*13110*/  HMMA.16816.F32.BF16 R124, R136.reuse, R144, R124 ;  /* 0x00000090887c723c */ /* 0x048ff0000004187c */
[----:B------:R-:W-:Y:S07]  /*13120*/  HMMA.16816.F32.BF16 R128, R136, R146, R128 ;  /* 0x000000928880723c */ /* 0x000fee0000041880 */
[----:B------:R-:W-:Y:S02]  /*13130*/  F2FP.BF16.PACK_AB R136, R184, R185 ;  /* 0x000000b9b888723e */ /* 0x000fe400000010ff */
[----:B------:R-:W-:Y:S03]  /*13140*/  F2FP.BF16.PACK_AB R138, R182, R183 ;  /* 0x000000b7b68a723e */ /* 0x000fe600000010ff */
[----:B------:R-:W-:Y:S02]  /*13150*/  F2FP.BF16.PACK_AB R137, R176, R177 ;  /* 0x000000b1b089723e */ /* 0x000fe400000010ff */
[----:B-----5:R-:W-:Y:S07]  /*13160*/  F2FP.BF16.PACK_AB R139, R133, R134 ;  /* 0x00000086858b723e */ /* 0x020fee00000010ff */
[C---:B-1----:R-:W-:Y:S01]  /*13170*/  HMMA.16816.F32.BF16 R140, R136.reuse, R148, R4 ;  /* 0x00000094888c723c */ /* 0x042fe20000041804 */
        /* <DEDUP_REMOVED lines=8> */
[----:B------:R-:W2:Y:S07]  /*13200*/  LDSM.16.MT88.4 R20, [R214+0x5900] ;  /* 0x00590000d614783b */ /* 0x000eae0000004200 */
[C---:B------:R-:W-:Y:S01]  /*13210*/  HMMA.16816.F32.BF16 R160, R136.reuse, R162, R24 ;  /* 0x000000a288a0723c */ /* 0x040fe20000041818 */
[----:B------:R-:W2:Y:S07]  /*13220*/  LDSM.16.MT88.4 R24, [R216+0x5900] ;  /* 0x00590000d818783b */ /* 0x000eae0000004200 */
[C---:B------:R-:W-:Y:S01]  /*13230*/  HMMA.16816.F32.BF16 R164, R136.reuse, R168, R28 ;  /* 0x000000a888a4723c */ /* 0x040fe2000004181c */
[----:B------:R-:W2:Y:S07]  /*13240*/  LDSM.16.MT88.4 R28, [R215+0x5900] ;  /* 0x00590000d71c783b */ /* 0x000eae0000004200 */
        /* <DEDUP_REMOVED lines=8> */
[C---:B----4-:R-:W-:Y:S08]  /*132d0*/  HMMA.16816.F32.BF16 R52, R136.reuse, R12, R52 ;  /* 0x0000000c8834723c */ /* 0x050ff00000041834 */
[C---:B------:R-:W-:Y:S01]  /*132e0*/  HMMA.16816.F32.BF16 R56, R136.reuse, R14, R56 ;  /* 0x0000000e8838723c */ /* 0x040fe20000041838 */
[----:B------:R-:W4:Y:S07]  /*132f0*/  LDSM.16.MT88.4 R12, [R215+0x7900] ;  /* 0x00790000d70c783b */ /* 0x000f2e0000004200 */
[C---:B-----5:R-:W-:Y:S07]  /*13300*/  HMMA.16816.F32.BF16 R60, R136.reuse, R16, R60 ;  /* 0x00000010883c723c */ /* 0x060fee000004183c */
[----:B--2---:R-:W-:Y:S01]  /*13310*/  FFMA.FTZ R16, R2, R198, R211 ;  /* 0x000000c602107223 */ /* 0x004fe200000100d3 */
[C---:B------:R-:W-:Y:S04]  /*13320*/  HMMA.16816.F32.BF16 R64, R136.reuse, R18, R64 ;  /* 0x000000128840723c */ /* 0x040fe80000041840 */
[----:B------:R-:W-:Y:S02]  /*13330*/  FFMA.FTZ R2, R0, R197, R204 ;  /* 0x000000c500027223 */ /* 0x000fe400000100cc */
        /* <DEDUP_REMOVED lines=31> */
[C---:B-1----:R-:W-:Y:S07]  /*13530*/  HMMA.16816.F32.BF16 R108, R136.reuse, R4, R108 ;  /* 0x00000004886c723c */ /* 0x042fee000004186c */
[----:B------:R-:W-:Y:S01]  /*13540*/  FADD.FTZ R4, R178, R2 ;  /* 0x00000002b2047221 */ /* 0x000fe20000010000 */
        /* <DEDUP_REMOVED lines=8> */
[----:B------:R-:W-:Y:S01]  /*135d0*/  FADD.FTZ R0, R134, R0 ;  /* 0x0000000086007221 */ /* 0x000fe20000010000 */
[----:B------:R-:W-:Y:S01]  /*135e0*/  MOV R134, R3 ;  /* 0x0000000300867202 */ /* 0x000fe20000000f00 */
[C---:B----4-:R-:W-:Y:S04]  /*135f0*/  HMMA.16816.F32.BF16 R124, R136.reuse, R12, R124 ;  /* 0x0000000c887c723c */ /* 0x050fe8000004187c */
[----:B------:R-:W-:Y:S02]  /*13600*/  FADD.FTZ R2, R182, R2 ;  /* 0x00000002b6027221 */ /* 0x000fe40000010000 */
[----:B------:R-:W-:Y:S01]  /*13610*/  FADD.FTZ R0, R133, R0 ;  /* 0x0000000085007221 */ /* 0x000fe20000010000 */
[----:B------:R-:W-:Y:S01]  /*13620*/  MOV R133, R132 ;  /* 0x0000008400857202 */ /* 0x000fe20000000f00 */
[----:B------:R-:W-:Y:S01]  /*13630*/  HMMA.16816.F32.BF16 R128, R136, R14, R128 ;  /* 0x0000000e8880723c */ /* 0x000fe20000041880 */
[----:B------:R1:W-:Y:S04]  /*13640*/  STL [R1], R2 ;  /* 0x0000000201007387 */ /* 0x0003e80000100800 */
[----:B------:R1:W-:Y:S03]  /*13650*/  STL [R1+0x4], R0 ;  /* 0x0000040001007387 */ /* 0x0003e60000100800 */
[----:B------:R-:W-:-:S05]  /*13660*/  @P0 BRA `(.L_x_1015) ;  /* 0xffffbc1000000947 */ /* 0x000fca000383ffff */
.L_x_1005:
[----:B------:R-:W2:Y:S04]  /*13670*/  LDL.LU R5, [R1] ;  /* 0x0000000001057983 */ /* 0x000ea80000300800 */
[----:B------:R-:W3:Y:S01]  /*13680*/  LDL.LU R4, [R1+0x4] ;  /* 0x0000040001047983 */ /* 0x000ee20000300800 */
[----:B------:R-:W-:-:S03]  /*13690*/  PLOP3.LUT P2, PT, PT, PT, PT, 0x8, 0x0 ;  /* 0x000000000000781c */ /* 0x000fc60003f4e170 */
[----:B-12---:R-:W1:Y:S04]  /*136a0*/  SHFL.BFLY PT, R0, R5, 0x2, 0x1f ;  /* 0x0c401f0005007f89 */ /* 0x006e6800000e0000 */
        /* <DEDUP_REMOVED lines=12> */
[----:B------:R-:W-:-:S05]  /*13770*/  @P1 MOV R4, 0x3f317218 ;  /* 0x3f31721800041802 */ /* 0x000fca0000000f00 */
[----:B------:R-:W-:Y:S02]  /*13780*/  @P1 FMUL.FTZ R5, R4, c[0x0][0x2d0] ;  /* 0x0000b40004051a20 */ /* 0x000fe40000410000 */
[----:B------:R-:W-:Y:S08]  /*13790*/  @P0 MUFU.RCP R2, R7 ;  /* 0x0000000700020308 */ /* 0x000ff00000001000 */
[----:B------:R-:W2:Y:S01]  /*137a0*/  @P1 MUFU.LG2 R6, R6 ;  /* 0x0000000600061308 */ /* 0x000ea20000000c00 */
[----:B-1----:R-:W-:-:S02]  /*137b0*/  FMUL.FTZ R10, R0, R40 ;  /* 0x00000028000a7220 */ /* 0x002fc40000410000 */
[C---:B------:R-:W-:Y:S02]  /*137c0*/  FMUL.FTZ R9, R0.reuse, R41 ;  /* 0x0000002900097220 */ /* 0x040fe40000410000 */
[C---:B------:R-:W-:Y:S02]  /*137d0*/  FMUL.FTZ R140, R0.reuse, R140 ;  /* 0x0000008c008c7220 */ /* 0x040fe40000410000 */
[C---:B------:R-:W-:Y:S01]  /*137e0*/  FMUL.FTZ R141, R0.reuse, R141 ;  /* 0x0000008d008d7220 */ /* 0x040fe20000410000 */
[----:B------:R-:W1:Y:S01]  /*137f0*/  @P0 MUFU.LG2 R7, R7 ;  /* 0x0000000700070308 */ /* 0x000e620000000c00 */
        /* <DEDUP_REMOVED lines=63> */
[----:B--2---:R-:W-:Y:S02]  /*13bf0*/  @P1 FMUL.FTZ R6, R6, 0.69314718246459960938 ;  /* 0x3f31721806061820 */ /* 0x004fe40000410000 */
[----:B-1----:R-:W-:Y:S02]  /*13c00*/  @P0 FMUL.FTZ R4, R7, 0.69314718246459960938 ;  /* 0x3f31721807040820 */ /* 0x002fe40000410000 */
[----:B------:R-:W-:Y:S02]  /*13c10*/  @P0 FMUL.FTZ R0, R0, c[0x0][0x2d0] ;  /* 0x0000b40000000a20 */ /* 0x000fe40000410000 */
        /* <DEDUP_REMOVED lines=63> */
[----:B------:R-:W-:Y:S02]  /*14010*/  FMUL.FTZ R131, R2, R131 ;  /* 0x0000008302837220 */ /* 0x000fe40000410000 */
[----:B------:R-:W-:Y:S02]  /*14020*/  @P1 FFMA.FTZ R36, R5, R132, R6 ;  /* 0x0000008405241223 */ /* 0x000fe40000010006 */
[----:B------:R-:W-:Y:S02]  /*14030*/  @P0 FFMA.FTZ R37, R0, R3, R4 ;  /* 0x0000000300250223 */ /* 0x000fe40000010004 */
.L_x_973:
[----:B------:R-:W-:Y:S01]  /*14040*/  USHF.R.S32.HI UR6, URZ, 0x1f, UR9 ;  /* 0x0000001f3f067899 */ /* 0x000fe20008011409 */
[----:B------:R-:W-:Y:S05]  /*14050*/  @P2 BRA `(.L_x_1016) ;  /* 0x000019a000002947 */ /* 0x000fea0003800000 */
[----:B------:R-:W3:Y:S01]  /*14060*/  S2R R13, SR_TID.X ;  /* 0x00000000000d7919 */ /* 0x000ee20000002100 */
[----:B------:R-:W-:Y:S01]  /*14070*/  ULDC.64 UR4, c[0x0][0x490] ;  /* 0x0001240000047ab9 */ /* 0x000fe20000000a00 */
[----:B------:R-:W-:Y:S01]  /*14080*/  F2FP.BF16.PACK_AB R45, R45, R8 ;  /* 0x000000082d2d723e */ /* 0x000fe200000010ff */
[----:B------:R-:W-:Y:S01]  /*14090*/  UIMAD UR7, UR6, UR4, URZ ;  /* 0x00000004060772a4 */ /* 0x000fe2000f8e023f */
[----:B------:R-:W4:Y:S01]  /*140a0*/  S2R R14, SR_CTAID.Z ;  /* 0x00000000000e7919 */ /* 0x000f220000002700 */
[----:B--2---:R-:W-:Y:S01]  /*140b0*/  UIMAD.WIDE.U32 UR10, UR9, UR4, URZ ;  /* 0x00000004090a72a5 */ /* 0x004fe2000f8e003f */
[----:B------:R-:W-:Y:S01]  /*140c0*/  F2FP.BF16.PACK_AB R65, R9, R10 ;  /* 0x0000000a0941723e */ /* 0x000fe200000010ff */
[----:B------:R-:W-:Y:S01]  /*140d0*/  UIMAD UR7, UR9, UR5, UR7 ;  /* 0x00000005090772a4 */ /* 0x000fe2000f8e0207 */
[----:B------:R-:W-:Y:S01]  /*140e0*/  F2FP.BF16.PACK_AB R82, R83, R82 ;  /* 0x000000525352723e */ /* 0x000fe200000010ff */
[----:B------:R-:W-:Y:S01]  /*140f0*/  BSSY B0, `(.L_x_1017) ;  /* 0x0000133000007945 */ /* 0x000fe20003800000 */
[----:B------:R-:W-:Y:S01]  /*14100*/  ULDC.64 UR4, c[0x0][0x3e8] ;  /* 0x0000fa0000047ab9 */ /* 0x000fe20000000a00 */
[----:B------:R-:W-:Y:S01]  /*14110*/  IMAD.U32 R3, RZ, RZ, UR11 ;  /* 0x0000000bff037e24 */ /* 0x000fe2000f8e00ff */
[----:B------:R-:W-:Y:S01]  /*14120*/  UIMAD.WIDE.U32 UR12, UR9, UR4, URZ ;  /* 0x00000004090c72a5 */ /* 0x000fe2000f8e003f */
[----:B-1----:R-:W-:Y:S01]  /*14130*/  IMAD.U32 R2, RZ, RZ, UR10 ;  /* 0x0000000aff027e24 */ /* 0x002fe2000f8e00ff */
[----:B------:R-:W-:Y:S01]  /*14140*/  UIMAD UR6, UR6, UR4, URZ ;  /* 0x00000004060672a4 */ /* 0x000fe2000f8e023f */
[----:B------:R-:W1:Y:S01]  /*14150*/  S2R R83, SR_CTAID.X ;  /* 0x0000000000537919 */ /* 0x000e620000002500 */
[----:B------:R-:W-:Y:S01]  /*14160*/  F2FP.BF16.PACK_AB R81, R11, R12 ;  /* 0x0000000c0b51723e */ /* 0x000fe200000010ff */
[----:B------:R-:W-:Y:S01]  /*14170*/  UIADD3 UR7, UR11, UR7, URZ ;  /* 0x000000070b077290 */ /* 0x000fe2000fffe03f */
[----:B------:R-:W-:Y:S01]  /*14180*/  IMAD.U32 R7, RZ, RZ, UR13 ;  /* 0x0000000dff077e24 */ /* 0x000fe2000f8e00ff */
[----:B------:R-:W-:Y:S01]  /*14190*/  UIMAD UR5, UR9, UR5, UR6 ;  /* 0x00000005090572a4 */ /* 0x000fe2000f8e0206 */
[----:B------:R-:W-:Y:S01]  /*141a0*/  IMAD.U32 R6, RZ, RZ, UR12 ;  /* 0x0000000cff067e24 */ /* 0x000fe2000f8e00ff */
[----:B------:R-:W-:Y:S01]  /*141b0*/  F2FP.BF16.PACK_AB R35, R35, R80 ;  /* 0x000000502323723e */ /* 0x000fe200000010ff */
[----:B------:R-:W-:Y:S01]  /*141c0*/  IMAD.MOV.U32 R80, RZ, RZ, c[0x0][0x4e8] ;  /* 0x00013a00ff507624 */ /* 0x000fe200078e00ff */
[----:B------:R-:W-:Y:S01]  /*141d0*/  UIADD3 UR5, UR13, UR5, URZ ;  /* 0x000000050d057290 */ /* 0x000fe2000fffe03f */
[----:B---3--:R-:W-:Y:S01]  /*141e0*/  SHF.R.S32.HI R21, RZ, 0x1f, R13 ;  /* 0x0000001fff157819 */ /* 0x008fe2000001140d */
[----:B------:R-:W-:Y:S01]  /*141f0*/  IMAD.U32 R5, RZ, RZ, UR7 ;  /* 0x00000007ff057e24 */ /* 0x000fe2000f8e00ff */
[----:B------:R-:W-:-:S02]  /*14200*/  F2FP.BF16.PACK_AB R44, R141, R140 ;  /* 0x0000008c8d2c723e */ /* 0x000fc400000010ff */
[CC--:B------:R-:W-:Y:S02]  /*14210*/  LEA.HI R0, R21.reuse, R13.reuse, RZ, 0x2 ;  /* 0x0000000d15007211 */ /* 0x0c0fe400078f10ff */
[----:B------:R-:W-:Y:S02]  /*14220*/  LEA.HI R8, R21, R13, RZ, 0x5 ;  /* 0x0000000d15087211 */ /* 0x000fe400078f28ff */
[--C-:B------:R-:W-:Y:S02]  /*14230*/  SHF.R.S32.HI R7, RZ, 0x2, R0.reuse ;  /* 0x00000002ff077819 */ /* 0x100fe40000011400 */
[----:B------:R-:W-:Y:S02]  /*14240*/  SHF.R.S32.HI R3, RZ, 0x1f, R0 ;  /* 0x0000001fff037819 */ /* 0x000fe40000011400 */
[----:B------:R-:W-:Y:S02]  /*14250*/  LOP3.LUT R0, R0, 0xfffffffc, RZ, 0xc0, !PT ;  /* 0xfffffffc00007812 */ /* 0x000fe400078ec0ff */
[----:B------:R-:W-:-:S02]  /*14260*/  LOP3.LUT R4, R8, 0xffffffe0, RZ, 0xc0, !PT ;  /* 0xffffffe008047812 */ /* 0x000fc400078ec0ff */
[----:B------:R-:W-:Y:S01]  /*14270*/  LEA.HI R9, R3, R7, RZ, 0x3 ;  /* 0x0000000703097211 */ /* 0x000fe200078f18ff */
[----:B------:R-:W-:Y:S01]  /*14280*/  IMAD.IADD R10, R13, 0x1, -R0 ;  /* 0x000000010d0a7824 */ /* 0x000fe200078e0a00 */
[----:B------:R-:W-:Y:S01]  /*14290*/  LEA.HI R12, R21, R13, RZ, 0x3 ;  /* 0x0000000d150c7211 */ /* 0x000fe200078f18ff */
[----:B------:R-:W-:Y:S01]  /*142a0*/  IMAD.IADD R0, R13, 0x1, -R4 ;  /* 0x000000010d007824 */ /* 0x000fe200078e0a04 */
[----:B------:R-:W-:Y:S01]  /*142b0*/  LOP3.LUT R9, R9, 0xfffffff8, RZ, 0xc0, !PT ;  /* 0xfffffff809097812 */ /* 0x000fe200078ec0ff */
[----:B------:R-:W-:Y:S01]  /*142c0*/  IMAD.MOV.U32 R4, RZ, RZ, R2 ;  /* 0x000000ffff047224 */ /* 0x000fe200078e0002 */
[----:B------:R-:W-:Y:S01]  /*142d0*/  SHF.R.S32.HI R20, RZ, 0x3, R12 ;  /* 0x00000003ff147819 */ /* 0x000fe2000001140c */
[----:B------:R-:W-:Y:S01]  /*142e0*/  IMAD.MOV.U32 R2, RZ, RZ, R6 ;  /* 0x000000ffff027224 */ /* 0x000fe200078e0006 */
[----:B------:R-:W-:Y:S01]  /*142f0*/  SHF.R.S32.HI R6, RZ, 0x1f, R0 ;  /* 0x0000001fff067819 */ /* 0x000fe20000011400 */
[----:B------:R-:W-:Y:S01]  /*14300*/  IMAD.IADD R9, R7, 0x1, -R9 ;  /* 0x0000000107097824 */ /* 0x000fe200078e0a09 */
[----:B------:R-:W-:Y:S01]  /*14310*/  LOP3.LUT P4, RZ, R0, 0x3, RZ, 0xc0, !PT ;  /* 0x0000000300ff7812 */ /* 0x000fe2000788c0ff */
[----:B------:R-:W-:Y:S01]  /*14320*/  IMAD.U32 R3, RZ, RZ, UR5 ;  /* 0x00000005ff037e24 */ /* 0x000fe2000f8e00ff */
[----:B------:R-:W-:Y:S01]  /*14330*/  LEA.HI R18, R6, R0, RZ, 0x2 ;  /* 0x0000000006127211 */ /* 0x000fe200078f10ff */
[----:B----4-:R-:W-:Y:S01]  /*14340*/  IMAD.WIDE.U32 R16, R14, c[0x0][0x498], R4 ;  /* 0x000126000e107a25 */ /* 0x010fe200078e0004 */
[----:B------:R-:W-:-:S02]  /*14350*/  SHF.R.S32.HI R7, RZ, 0x1f, R14 ;  /* 0x0000001fff077819 */ /* 0x000fc4000001140e */
[--C-:B------:R-:W-:Y:S01]  /*14360*/  SHF.R.S32.HI R6, RZ, 0x5, R8.reuse ;  /* 0x00000005ff067819 */ /* 0x100fe20000011408 */
[----:B------:R-:W-:Y:S01]  /*14370*/  IMAD.SHL.U32 R5, R9, 0x40, RZ ;  /* 0x0000004009057824 */ /* 0x000fe200078e00ff */
[----:B------:R-:W-:Y:S01]  /*14380*/  SHF.R.S32.HI R0, RZ, 0x1f, R8 ;  /* 0x0000001fff007819 */ /* 0x000fe20000011408 */
[C---:B------:R-:W-:Y:S01]  /*14390*/  IMAD R22, R7.reuse, c[0x0][0x498], RZ ;  /* 0x0001260007167a24 */ /* 0x040fe200078e02ff */
[----:B------:R-:W-:Y:S01]  /*143a0*/  LOP3.LUT R11, R12, 0xfffffff8, RZ, 0xc0, !PT ;  /* 0xfffffff80c0b7812 */ /* 0x000fe200078ec0ff */
[----:B------:R-:W-:Y:S01]  /*143b0*/  IMAD R19, R7, c[0x0][0x3f0], RZ ;  /* 0x0000fc0007137a24 */ /* 0x000fe200078e02ff */
[----:B------:R-:W-:Y:S01]  /*143c0*/  LEA.HI R0, R0, R6, RZ, 0x3 ;  /* 0x0000000600007211 */ /* 0x000fe200078f18ff */
[----:B------:R-:W-:Y:S01]  /*143d0*/  IMAD.SHL.U32 R7, R20, 0x40, RZ ;  /* 0x0000004014077824 */ /* 0x000fe200078e00ff */
[----:B------:R-:W-:Y:S01]  /*143e0*/  LEA.HI R21, R21, R13, RZ, 0x6 ;  /* 0x0000000d15157211 */ /* 0x000fe200078f30ff */
[----:B------:R-:W-:Y:S01]  /*143f0*/  IMAD.IADD R11, R13, 0x1, -R11 ;  /* 0x000000010d0b7824 */ /* 0x000fe200078e0a0b */
[----:B------:R-:W-:Y:S01]  /*14400*/  ISETP.NE.AND P0, PT, R80, 0x1, PT ;  /* 0x000000015000780c */ /* 0x000fe20003f05270 */
[----:B------:R-:W-:Y:S01]  /*14410*/  IMAD.WIDE.U32 R12, R14, c[0x0][0x3f0], R2 ;  /* 0x0000fc000e0c7a25 */ /* 0x000fe200078e0002 */
[----:B------:R-:W-:-:S02]  /*14420*/  LOP3.LUT R4, R0, 0xffffff8, RZ, 0xc0, !PT ;  /* 0x0ffffff800047812 */ /* 0x000fc400078ec0ff */
[----:B------:R-:W-:Y:S01]  /*14430*/  LEA.HI R3, R10, R10, RZ, 0x1 ;  /* 0x0000000a0a037211 */ /* 0x000fe200078f08ff */
[----:B------:R-:W-:Y:S01]  /*14440*/  IMAD.SHL.U32 R0, R11, 0x8, RZ ;  /* 0x000000080b007824 */ /* 0x000fe200078e00ff */
[----:B------:R-:W-:Y:S01]  /*14450*/  LOP3.LUT R2, R7, 0x1c0, RZ, 0xc0, !PT ;  /* 0x000001c007027812 */ /* 0x000fe200078ec0ff */
[----:B------:R-:W-:Y:S01]  /*14460*/  IMAD R7, R11, 0x20, R20 ;  /* 0x000000200b077824 */ /* 0x000fe200078e0214 */
[----:B------:R-:W-:Y:S01]  /*14470*/  R2P PR, R9, 0x6 ;  /* 0x0000000609007804 */ /* 0x000fe20000000000 */
[----:B------:R-:W-:Y:S01]  /*14480*/  IMAD.IADD R11, R6, 0x1, -R4 ;  /* 0x00000001060b7824 */ /* 0x000fe200078e0a04 */
[----:B------:R-:W-:Y:S01]  /*14490*/  LOP3.LUT R4, R3, 0x1ffffffe, RZ, 0xc0, !PT ;  /* 0x1ffffffe03047812 */ /* 0x000fe200078ec0ff */
[----:B-1----:R-:W-:Y:S01]  /*144a0*/  IMAD R7, R83, 0x80, R7 ;  /* 0x0000008053077824 */ /* 0x002fe200078e0207 */
[----:B------:R-:W-:Y:S01]  /*144b0*/  SHF.R.U32.HI R3, RZ, 0x3, R2 ;  /* 0x00000003ff037819 */ /* 0x000fe20000011602 */
[----:B------:R-:W-:Y:S01]  /*144c0*/  IMAD R22, R14, c[0x0][0x49c], R22 ;  /* 0x000127000e167a24 */ /* 0x000fe200078e0216 */
[----:B------:R-:W-:Y:S01]  /*144d0*/  LOP3.LUT R2, R2, 0x38, R0, 0xf8, !PT ;  /* 0x0000003802027812 */ /* 0x000fe200078ef800 */
[----:B------:R-:W-:Y:S01]  /*144e0*/  IMAD R19, R14, c[0x0][0x3f4], R19 ;  /* 0x0000fd000e137a24 */ /* 0x000fe200078e0213 */
[----:B------:R-:W-:Y:S01]  /*144f0*/  LOP3.LUT R8, R5, 0x1c0, RZ, 0xc0, !PT ;  /* 0x000001c005087812 */ /* 0x000fe200078ec0ff */
[----:B------:R-:W-:Y:S01]  /*14500*/  IMAD R15, R6, 0x200, R10 ;  /* 0x00000200060f7824 */ /* 0x000fe200078e020a */
[----:B------:R-:W-:Y:S01]  /*14510*/  F2FP.BF16.PACK_AB R142, R143, R142 ;  /* 0x0000008e8f8e723e */ /* 0x000fe200000010ff */
[----:B------:R-:W-:Y:S01]  /*14520*/  IMAD.IADD R14, R10, 0x1, -R4 ;  /* 0x000000010a0e7824 */ /* 0x000fe200078e0a04 */
[----:B------:R-:W-:Y:S01]  /*14530*/  LOP3.LUT R10, R2, R3, RZ, 0x3c, !PT ;  /* 0x00000003020a7212 */ /* 0x000fe200078e3cff */
[----:B------:R-:W-:Y:S01]  /*14540*/  @P0 IMAD.HI.U32 R3, R7, c[0x0][0x4ec], RZ ;  /* 0x00013b0007030a27 */ /* 0x000fe200078e00ff */
[----:B------:R-:W-:-:S02]  /*14550*/  LOP3.LUT R4, R9, 0x1, RZ, 0xc0, !PT ;  /* 0x0000000109047812 */ /* 0x000fc400078ec0ff */
[----:B------:R-:W-:Y:S01]  /*14560*/  LEA.HI R9, R8, R8, RZ, 0x1d ;  /* 0x0000000808097211 */ /* 0x000fe200078fe8ff */
[----:B------:R-:W-:Y:S01]  /*14570*/  IMAD.MOV.U32 R2, RZ, RZ, R7 ;  /* 0x000000ffff027224 */ /* 0x000fe200078e0007 */
[----:B------:R-:W-:Y:S01]  /*14580*/  ISETP.NE.U32.AND P3, PT, R4, 0x1, PT ;  /* 0x000000010400780c */ /* 0x000fe20003f65070 */
[----:B------:R-:W-:Y:S01]  /*14590*/  IMAD.SHL.U32 R6, R21, 0x8, RZ ;  /* 0x0000000815067824 */ /* 0x000fe200078e00ff */
[----:B------:R-:W-:Y:S01]  /*145a0*/  @P0 SHF.R.U32.HI R2, RZ, c[0x0][0x4f0], R3 ;  /* 0x00013c00ff020a19 */ /* 0x000fe20000011603 */
[----:B------:R-:W-:Y:S01]  /*145b0*/  IMAD.IADD R5, R13, 0x1, R19 ;  /* 0x000000010d057824 */ /* 0x000fe200078e0213 */
[----:B------:R-:W-:Y:S01]  /*145c0*/  SHF.R.S32.HI R4, RZ, 0x2, R18 ;  /* 0x00000002ff047819 */ /* 0x000fe20000011412 */
[----:B------:R-:W-:Y:S01]  /*145d0*/  IMAD R80, R80, c[0x0][0x388], RZ ;  /* 0x0000e20050507a24 */ /* 0x000fe200078e02ff */
[----:B------:R-:W-:Y:S01]  /*145e0*/  LOP3.LUT R18, R10, 0x7ffffe00, R6, 0xf8, !PT ;  /* 0x7ffffe000a127812 */ /* 0x000fe200078ef806 */
[--C-:B------:R-:W-:Y:S01]  /*145f0*/  IMAD.MOV R8, RZ, RZ, -R2.reuse ;  /* 0x000000ffff087224 */ /* 0x100fe200078e0a02 */
[----:B------:R-:W-:Y:S01]  /*14600*/  SHF.R.S32.HI R6, RZ, 0x1f, R2 ;  /* 0x0000001fff067819 */ /* 0x000fe20000011402 */
[----:B------:R-:W-:Y:S01]  /*14610*/  IMAD R3, R11, 0x10, R4 ;  /* 0x000000100b037824 */ /* 0x000fe200078e0204 */
[----:B------:R-:W-:Y:S01]  /*14620*/  F2FP.BF16.PACK_AB R85, R145, R144 ;  /* 0x000000909155723e */ /* 0x000fe200000010ff */
[----:B------:R-:W-:Y:S01]  /*14630*/  IMAD.MOV.U32 R4, RZ, RZ, R12 ;  /* 0x000000ffff047224 */ /* 0x000fe200078e000c */
[----:B------:R-:W-:Y:S01]  /*14640*/  F2FP.BF16.PACK_AB R146, R147, R146 ;  /* 0x000000929392723e */ /* 0x000fe200000010ff */
[----:B------:R-:W-:Y:S01]  /*14650*/  IMAD R12, R8, c[0x0][0x4e8], R7 ;  /* 0x00013a00080c7a24 */ /* 0x000fe200078e0207 */
[----:B------:R-:W-:Y:S01]  /*14660*/  F2FP.BF16.PACK_AB R148, R149, R148 ;  /* 0x000000949594723e */ /* 0x000fe200000010ff */
[----:B------:R-:W-:Y:S01]  /*14670*/  IMAD.U32 R10, R15, 0x2, R9 ;  /* 0x000000020f0a7824 */ /* 0x000fe200078e0009 */
[----:B------:R-:W-:Y:S01]  /*14680*/  F2FP.BF16.PACK_AB R150, R151, R150 ;  /* 0x000000969796723e */ /* 0x000fe200000010ff */
[--C-:B------:R-:W-:Y:S01]  /*14690*/  IMAD R8, R14, 0x8, R3.reuse ;  /* 0x000000080e087824 */ /* 0x100fe200078e0203 */
[----:B------:R-:W-:Y:S01]  /*146a0*/  F2FP.BF16.PACK_AB R152, R153, R152 ;  /* 0x000000989998723e */ /* 0x000fe200000010ff */
[----:B------:R-:W-:Y:S01]  /*146b0*/  IMAD R9, R6, c[0x0][0x3e0], RZ ;  /* 0x0000f80006097a24 */ /* 0x000fe200078e02ff */
[----:B------:R-:W-:Y:S01]  /*146c0*/  F2FP.BF16.PACK_AB R154, R155, R154 ;  /* 0x0000009a9b9a723e */ /* 0x000fe200000010ff */
[----:B------:R-:W-:Y:S01]  /*146d0*/  IMAD R3, R83, 0x80, R3 ;  /* 0x0000008053037824 */ /* 0x000fe200078e0203 */
[----:B------:R-:W-:Y:S01]  /*146e0*/  F2FP.BF16.PACK_AB R156, R157, R156 ;  /* 0x0000009c9d9c723e */ /* 0x000fe200000010ff */
[----:B------:R-:W-:Y:S01]  /*146f0*/  IMAD R8, R83, 0x80, R8 ;  /* 0x0000008053087824 */ /* 0x000fe200078e0208 */
[----:B------:R-:W-:Y:S01]  /*14700*/  F2FP.BF16.PACK_AB R158, R159, R158 ;  /* 0x0000009e9f9e723e */ /* 0x000fe200000010ff */
[----:B------:R-:W-:Y:S01]  /*14710*/  IMAD.WIDE.U32 R6, R2, c[0x0][0x3e0], R4 ;  /* 0x0000f80002067a25 */ /* 0x000fe200078e0004 */
[----:B------:R-:W-:-:S02]  /*14720*/  ISETP.GE.OR P5, PT, R3, R80, P4 ;  /* 0x000000500300720c */ /* 0x000fc400027a6670 */
[----:B------:R-:W-:Y:S01]  /*14730*/  IADD3 R3, R3, 0x8, RZ ;  /* 0x0000000803037810 */ /* 0x000fe20007ffe0ff */
[----:B------:R-:W-:Y:S01]  /*14740*/  IMAD R9, R2, c[0x0][0x3e4], R9 ;  /* 0x0000f90002097a24 */ /* 0x000fe200078e0209 */
[----:B------:R-:W-:Y:S01]  /*14750*/  F2FP.BF16.PACK_AB R160, R161, R160 ;  /* 0x000000a0a1a0723e */ /* 0x000fe200000010ff */
[----:B------:R-:W-:Y:S01]  /*14760*/  IMAD.SHL.U32 R2, R10, 0x2, RZ ;  /* 0x000000020a027824 */ /* 0x000fe200078e00ff */
[----:B------:R-:W-:Y:S01]  /*14770*/  ISETP.GE.OR P4, PT, R3, R80, P4 ;  /* 0x000000500300720c */ /* 0x000fe20002786670 */
[----:B------:R-:W-:Y:S01]  /*14780*/  @P0 IMAD.HI.U32 R5, R8, c[0x0][0x4ec], RZ ;  /* 0x00013b0008050a27 */ /* 0x000fe200078e00ff */
[----:B------:R-:W-:Y:S01]  /*14790*/  BAR.SYNC.DEFER_BLOCKING 0x1, 0x100 ;  /* 0x0044000000007b1d */ /* 0x000fe20000010000 */
[----:B------:R-:W-:Y:S02]  /*147a0*/  F2FP.BF16.PACK_AB R162, R163, R162 ;  /* 0x000000a2a3a2723e */ /* 0x000fe400000010ff */
[----:B------:R-:W-:Y:S01]  /*147b0*/  IMAD.IADD R7, R7, 0x1, R9 ;  /* 0x0000000107077824 */ /* 0x000fe200078e0209 */
[C---:B------:R-:W-:Y:S01]  /*147c0*/  IADD3 R9, R2.reuse, 0x80, RZ ;  /* 0x0000008002097810 */ /* 0x040fe20007ffe0ff */
[----:B------:R-:W-:Y:S01]  /*147d0*/  IMAD.MOV.U32 R4, RZ, RZ, R8 ;  /* 0x000000ffff047224 */ /* 0x000fe200078e0008 */
[----:B------:R-:W-:Y:S01]  /*147e0*/  @P0 SHF.R.U32.HI R4, RZ, c[0x0][0x4f0], R5 ;  /* 0x00013c00ff040a19 */ /* 0x000fe20000011605 */
[----:B------:R-:W-:Y:S01]  /*147f0*/  IMAD.MOV.U32 R14, RZ, RZ, 0x40 ;  /* 0x00000040ff0e7424 */ /* 0x000fe200078e00ff */
[----:B------:R-:W-:-:S02]  /*14800*/  IADD3 R3, R2, 0x70, RZ ;  /* 0x0000007002037810 */ /* 0x000fc40007ffe0ff */
[----:B------:R-:W-:Y:S02]  /*14810*/  @P3 IADD3 R3, R9, 0x10, RZ ;  /* 0x0000001009033810 */ /* 0x000fe40007ffe0ff */
[----:B------:R-:W-:Y:S02]  /*14820*/  SHF.R.S32.HI R9, RZ, 0x1f, R12 ;  /* 0x0000001fff097819 */ /* 0x000fe4000001140c */
[--C-:B------:R-:W-:Y:S02]  /*14830*/  SHF.R.S32.HI R5, RZ, 0x1f, R4.reuse ;  /* 0x0000001fff057819 */ /* 0x100fe40000011404 */
[----:B------:R-:W-:Y:S01]  /*14840*/  IADD3 R10, P0, R4, R16, RZ ;  /* 0x00000010040a7210 */ /* 0x000fe20007f1e0ff */
[----:B------:R-:W-:Y:S01]  /*14850*/  IMAD.MOV R4, RZ, RZ, -R4 ;  /* 0x000000ffff047224 */ /* 0x000fe200078e0a04 */
[----:B------:R-:W-:Y:S01]  /*14860*/  SEL R14, R14, 0xffffffc0, !P2 ;  /* 0xffffffc00e0e7807 */ /* 0x000fe20005000000 */
[----:B------:R-:W-:Y:S01]  /*14870*/  IMAD R9, R9, c[0x0][0x3d8], RZ ;  /* 0x0000f60009097a24 */ /* 0x000fe200078e02ff */
[----:B------:R-:W-:Y:S01]  /*14880*/  IADD3.X R11, R5, R17, R22, P0, !PT ;  /* 0x00000011050b7210 */ /* 0x000fe200007fe416 */
[----:B------:R-:W-:Y:S01]  /*14890*/  IMAD R8, R4, c[0x0][0x4e8], R8 ;  /* 0x00013a0004087a24 */ /* 0x000fe200078e0208 */
[----:B------:R-:W-:Y:S01]  /*148a0*/  F2FP.BF16.PACK_AB R164, R165, R164 ;  /* 0x000000a4a5a4723e */ /* 0x000fe200000010ff */
[C---:B------:R-:W-:Y:S01]  /*148b0*/  IMAD R17, R12.reuse, c[0x0][0x3dc], R9 ;  /* 0x0000f7000c117a24 */ /* 0x040fe200078e0209 */
[----:B------:R-:W-:Y:S01]  /*148c0*/  STS [R2+0x80], R44 ;  /* 0x0000802c02007388 */ /* 0x000fe20000000800 */
[----:B------:R-:W-:Y:S01]  /*148d0*/  IMAD.MOV.U32 R5, RZ, RZ, 0x20 ;  /* 0x00000020ff057424 */ /* 0x000fe200078e00ff */
[----:B------:R-:W-:Y:S01]  /*148e0*/  F2FP.BF16.PACK_AB R166, R167, R166 ;  /* 0x000000a6a7a6723e */ /* 0x000fe200000010ff */
[----:B------:R-:W-:Y:S01]  /*148f0*/  IMAD.WIDE.U32 R12, R12, c[0x0][0x3d8], R6 ;  /* 0x0000f6000c0c7a25 */ /* 0x000fe200078e0006 */
[----:B------:R-:W-:Y:S01]  /*14900*/  SHF.R.S32.HI R6, RZ, 0x1f, R8 ;  /* 0x0000001fff067819 */ /* 0x000fe20000011408 */
[----:B------:R-:W-:Y:S01]  /*14910*/  STS [R2+0x480], R142 ;  /* 0x0004808e02007388 */ /* 0x000fe20000000800 */
[----:B------:R-:W-:Y:S01]  /*14920*/  SEL R5, R5, 0xffffffe0, !P1 ;  /* 0xffffffe005057807 */ /* 0x000fe20004800000 */
[----:B------:R-:W-:Y:S01]  /*14930*/  IMAD.WIDE.U32 R10, R8, c[0x0][0x488], R10 ;  /* 0x00012200080a7a25 */ /* 0x000fe200078e000a */
[----:B------:R-:W-:Y:S01]  /*14940*/  F2FP.BF16.PACK_AB R168, R169, R168 ;  /* 0x000000a8a9a8723e */ /* 0x000fe200000010ff */
[----:B------:R-:W-:Y:S01]  /*14950*/  STS [R3], R85 ;  /* 0x0000005503007388 */ /* 0x000fe20000000800 */
[----:B------:R-:W-:Y:S01]  /*14960*/  F2FP.BF16.PACK_AB R170, R171, R170 ;  /* 0x000000aaabaa723e */ /* 0x000fe200000010ff */
[----:B------:R-:W-:Y:S01]  /*14970*/  IMAD R6, R6, c[0x0][0x488], RZ ;  /* 0x0001220006067a24 */ /* 0x000fe200078e02ff */
[----:B------:R-:W-:Y:S01]  /*14980*/  F2FP.BF16.PACK_AB R69, R39, R38 ;  /* 0x000000262745723e */ /* 0x000fe200000010ff */
[----:B------:R-:W-:Y:S01]  /*14990*/  IMAD.IADD R4, R2, 0x1, R5 ;  /* 0x0000000102047824 */ /* 0x000fe200078e0205 */
[----:B------:R-:W-:Y:S01]  /*149a0*/  STS [R3+0x400], R146 ;  /* 0x0004009203007388 */ /* 0x000fe20000000800 */
[----:B------:R-:W-:Y:S01]  /*149b0*/  IMAD R8, R8, c[0x0][0x48c], R6 ;  /* 0x0001230008087a24 */ /* 0x000fe200078e0206 */
[----:B------:R-:W-:Y:S01]  /*149c0*/  F2FP.BF16.PACK_AB R42, R43, R42 ;  /* 0x0000002a2b2a723e */ /* 0x000fe200000010ff */
[--C-:B------:R-:W-:Y:S01]  /*149d0*/  IMAD.IADD R5, R5, 0x1, R3.reuse ;  /* 0x0000000105057824 */ /* 0x100fe200078e0203 */
[----:B------:R-:W-:Y:S01]  /*149e0*/  STS [R4+0x80], R148 ;  /* 0x0000809404007388 */ /* 0x000fe20000000800 */
[----:B------:R-:W-:Y:S01]  /*149f0*/  IMAD.IADD R7, R2, 0x1, R14 ;  /* 0x0000000102077824 */ /* 0x000fe200078e020e */
[----:B------:R-:W-:Y:S01]  /*14a00*/  F2FP.BF16.PACK_AB R46, R47, R46 ;  /* 0x0000002e2f2e723e */ /* 0x000fe200000010ff */
[C---:B------:R-:W-:Y:S01]  /*14a10*/  IMAD.IADD R9, R14.reuse, 0x1, R3 ;  /* 0x000000010e097824 */ /* 0x040fe200078e0203 */
[----:B------:R-:W-:Y:S01]  /*14a20*/  STS [R4+0x480], R150 ;  /* 0x0004809604007388 */ /* 0x000fe20000000800 */
[----:B------:R-:W-:Y:S01]  /*14a30*/  IMAD.IADD R6, R14, 0x1, R4 ;  /* 0x000000010e067824 */ /* 0x000fe200078e0204 */
[----:B------:R-:W-:Y:S01]  /*14a40*/  F2FP.BF16.PACK_AB R48, R49, R48 ;  /* 0x000000303130723e */ /* 0x000fe200000010ff */
[----:B------:R-:W-:Y:S01]  /*14a50*/  IMAD.IADD R11, R11, 0x1, R8 ;  /* 0x000000010b0b7824 */ /* 0x000fe200078e0208 */
[----:B------:R-:W-:Y:S01]  /*14a60*/  STS [R5], R152 ;  /* 0x0000009805007388 */ /* 0x000fe20000000800 */
[----:B------:R-:W-:Y:S01]  /*14a70*/  IMAD.IADD R8, R5, 0x1, R14 ;  /* 0x0000000105087824 */ /* 0x000fe200078e020e */
        /* <DEDUP_REMOVED lines=50> */
[----:B------:R-:W-:Y:S02]  /*14da0*/  LEA R16, P0, R10, c[0x0][0x450], 0x2 ;  /* 0x000114000a107a11 */ /* 0x000fe400078010ff */
        /* <DEDUP_REMOVED lines=9> */
[----:B------:R-:W-:Y:S01]  /*14e40*/  LEA.HI.X R11, R10, c[0x0][0x454], R11, 0x2, P0 ;  /* 0x000115000a0b7a11 */ /* 0x000fe200000f140b */
        /* <DEDUP_REMOVED lines=23> */
[----:B------:R2:W-:Y:S04]  /*14fc0*/  STS [R3+0xc000], R29 ;  /* 0x00c0001d03007388 */ /* 0x0005e80000000800 */
[----:B------:R-:W-:Y:S04]  /*14fd0*/  STS [R3+0xc400], R106 ;  /* 0x00c4006a03007388 */ /* 0x000fe80000000800 */
[----:B------:R3:W-:Y:S04]  /*14fe0*/  STS [R4+0xc080], R28 ;  /* 0x00c0801c04007388 */ /* 0x0007e80000000800 */
[----:B------:R4:W-:Y:S04]  /*14ff0*/  STS [R4+0xc480], R110 ;  /* 0x00c4806e04007388 */ /* 0x0009e80000000800 */
[----:B------:R-:W-:Y:S04]  /*15000*/  STS [R5+0xc000], R27 ;  /* 0x00c0001b05007388 */ /* 0x000fe80000000800 */
[----:B------:R-:W-:Y:S01]  /*15010*/  STS [R5+0xc400], R114 ;  /* 0x00c4007205007388 */ /* 0x000fe20000000800 */
[----:B-1----:R-:W-:-:S03]  /*15020*/  IMAD.IADD R2, R13, 0x1, R17 ;  /* 0x000000010d027824 */ /* 0x002fc600078e0211 */
[----:B------:R-:W-:Y:S01]  /*15030*/  STS [R7+0xc080], R26 ;  /* 0x00c0801a07007388 */ /* 0x000fe20000000800 */
[----:B--2---:R-:W-:-:S03]  /*15040*/  LEA R29, P0, R12, c[0x0][0x380], 0x1 ;  /* 0x0000e0000c1d7a11 */ /* 0x004fc600078008ff */
[----:B------:R-:W-:Y:S04]  /*15050*/  STS [R7+0xc480], R118 ;  /* 0x00c4807607007388 */ /* 0x000fe80000000800 */
[----:B------:R-:W-:Y:S01]  /*15060*/  STS [R9+0xc000], R25 ;  /* 0x00c0001909007388 */ /* 0x000fe20000000800 */
[----:B---3--:R-:W-:-:S03]  /*15070*/  LEA.HI.X R28, R12, c[0x0][0x384], R2, 0x1, P0 ;  /* 0x0000e1000c1c7a11 */ /* 0x008fc600000f0c02 */
[----:B------:R-:W-:Y:S01]  /*15080*/  STS [R9+0xc400], R122 ;  /* 0x00c4007a09007388 */ /* 0x000fe20000000800 */
[----:B----4-:R-:W-:-:S03]  /*15090*/  IMAD.SHL.U32 R4, R18, 0x2, RZ ;  /* 0x0000000212047824 */ /* 0x010fc600078e00ff */
        /* <DEDUP_REMOVED lines=8> */
[----:B------:R-:W2:Y:S04]  /*15120*/  SHFL.IDX PT, R11, R11, 0x1, 0x1c1f ;  /* 0x003c1f000b0b7f89 */ /* 0x000ea800000e0000 */
[----:B------:R-:W3:Y:S04]  /*15130*/  SHFL.IDX PT, R2, R29, RZ, 0x181f ;  /* 0x00181fff1d027589 */ /* 0x000ee800000e0000 */
[----:B------:R-:W4:Y:S04]  /*15140*/  SHFL.IDX PT, R3, R28, RZ, 0x181f ;  /* 0x00181fff1c037589 */ /* 0x000f2800000e0000 */
[----:B-1----:R-:W-:Y:S04]  /*15150*/  @!P5 ST.E [R14.64], R36 ;  /* 0x000000240e00d985 */ /* 0x002fe8000c101910 */
[----:B--2---:R1:W-:Y:S04]  /*15160*/  @!P4 ST.E [R10.64], R37 ;  /* 0x000000250a00c985 */ /* 0x0043e8000c101910 */
[----:B------:R2:W2:Y:S04]  /*15170*/  LDS.128 R44, [R4+0x1080] ;  /* 0x00108000042c7984 */ /* 0x0004a80000000c00 */
[----:B------:R2:W2:Y:S04]  /*15180*/  LDS.128 R60, [R4+0x2080] ;  /* 0x00208000043c7984 */ /* 0x0004a80000000c00 */
[----:B------:R2:W2:Y:S04]  /*15190*/  LDS.128 R72, [R4+0x3080] ;  /* 0x0030800004487984 */ /* 0x0004a80000000c00 */
[----:B------:R2:W2:Y:S04]  /*151a0*/  LDS.128 R40, [R4+0x5080] ;  /* 0x0050800004287984 */ /* 0x0004a80000000c00 */
[----:B------:R2:W2:Y:S04]  /*151b0*/  LDS.128 R56, [R4+0x6080] ;  /* 0x0060800004387984 */ /* 0x0004a80000000c00 */
[----:B------:R2:W2:Y:S01]  /*151c0*/  LDS.128 R68, [R4+0x7080] ;  /* 0x0070800004447984 */ /* 0x0004a20000000c00 */
[----:B-1----:R-:W-:-:S03]  /*151d0*/  IMAD R11, R83, 0x80, R20 ;  /* 0x00000080530b7824 */ /* 0x002fc600078e0214 */
[----:B------:R1:W1:Y:S04]  /*151e0*/  LDS.128 R36, [R4+0x9080] ;  /* 0x0090800004247984 */ /* 0x0002680000000c00 */
[----:B------:R1:W1:Y:S01]  /*151f0*/  LDS.128 R52, [R4+0xa080] ;  /* 0x00a0800004347984 */ /* 0x0002620000000c00 */
[----:B------:R-:W-:-:S03]  /*15200*/  ISETP.GE.AND P0, PT, R11, R80, PT ;  /* 0x000000500b00720c */ /* 0x000fc60003f06270 */
[----:B------:R1:W1:Y:S04]  /*15210*/  LDS.128 R64, [R4+0xb080] ;  /* 0x00b0800004407984 */ /* 0x0002680000000c00 */
[----:B------:R1:W1:Y:S04]  /*15220*/  LDS.128 R32, [R4+0xd080] ;  /* 0x00d0800004207984 */ /* 0x0002680000000c00 */
[----:B------:R1:W1:Y:S04]  /*15230*/  LDS.128 R48, [R4+0xe080] ;  /* 0x00e0800004307984 */ /* 0x0002680000000c00 */
[----:B------:R1:W1:Y:S01]  /*15240*/  LDS.128 R76, [R4+0xf080] ;  /* 0x00f08000044c7984 */ /* 0x0002620000000c00 */
[----:B------:R-:W-:Y:S05]  /*15250*/  @P0 BRA `(.L_x_1018) ;  /* 0x000001c000000947 */ /* 0x000fea0003800000 */
[----:B---34-:R-:W3:Y:S01]  /*15260*/  LDS.128 R24, [R4+0x80] ;  /* 0x0000800004187984 */ /* 0x018ee20000000c00 */
[----:B------:R-:W-:-:S02]  /*15270*/  IADD3 R7, R0, 0x40, RZ ;  /* 0x0000004000077810 */ /* 0x000fc40007ffe0ff */
[C---:B------:R-:W-:Y:S01]  /*15280*/  IADD3 R8, R0.reuse, 0x80, RZ ;  /* 0x0000008000087810 */ /* 0x040fe20007ffe0ff */
[----:B------:R-:W4:Y:S01]  /*15290*/  LDS.128 R20, [R4+0x4080] ;  /* 0x0040800004147984 */ /* 0x000f220000000c00 */
        /* <DEDUP_REMOVED lines=9> */
[----:B------:R-:W-:Y:S02]  /*15330*/  @!P2 LEA.HI R7, R5, R7, RZ, 0x3 ;  /* 0x000000070507a211 */ /* 0x000fe400078f18ff */
[----:B-12---:R-:W-:-:S04]  /*15340*/  @!P1 SHF.R.S32.HI R4, RZ, 0x1f, R8 ;  /* 0x0000001fff049819 */ /* 0x006fc80000011408 */
[----:B------:R-:W-:Y:S02]  /*15350*/  @!P1 LEA.HI R5, R4, R8, RZ, 0x3 ;  /* 0x0000000804059211 */ /* 0x000fe400078f18ff */
[----:B------:R-:W-:Y:S01]  /*15360*/  @!P0 LEA.HI R4, R6, R9, RZ, 0x3 ;  /* 0x0000000906048211 */ /* 0x000fe200078f18ff */
[--C-:B------:R-:W-:Y:S01]  /*15370*/  @!P3 IMAD.WIDE R8, R0, 0x2, R2.reuse ;  /* 0x000000020008b825 */ /* 0x100fe200078e0202 */
        /* <DEDUP_REMOVED lines=8> */
[----:B------:R1:W-:Y:S04]  /*15400*/  @!P1 ST.E.128 [R4.64], R16 ;  /* 0x0000001004009985 */ /* 0x0003e8000c101d10 */
[----:B------:R1:W-:Y:S02]  /*15410*/  @!P0 ST.E.128 [R2.64], R12 ;  /* 0x0000000c02008985 */ /* 0x0003e4000c101d10 */
.L_x_1018:
[----:B---34-:R-:W-:Y:S05]  /*15420*/  BSYNC B0 ;  /* 0x0000000000007941 */ /* 0x018fea0003800000 */
.L_x_1017:
[----:B-12---:R-:W-:Y:S01]  /*15430*/  IADD3 R4, R11, 0x20, RZ ;  /* 0x000000200b047810 */ /* 0x006fe20007ffe0ff */
        /* <DEDUP_REMOVED lines=29> */
.L_x_1020:
[----:B------:R-:W-:Y:S05]  /*15610*/  BSYNC B0 ;  /* 0x0000000000007941 */ /* 0x000fea0003800000 */
.L_x_1019:
        /* <DEDUP_REMOVED lines=30> */
.L_x_1022:
[----:B------:R-:W-:Y:S05]  /*15800*/  BSYNC B0 ;  /* 0x0000000000007941 */ /* 0x000fea0003800000 */
.L_x_1021:
        /* <DEDUP_REMOVED lines=31> */
.L_x_1016:
[----:B------:R-:W3:Y:S01]  /*15a00*/  S2R R9, SR_TID.X ;  /* 0x0000000000097919 */ /* 0x000ee20000002100 */
[----:B------:R-:W-:Y:S03]  /*15a10*/  BSSY B0, `(.L_x_1023) ;  /* 0x0000028000007945 */ /* 0x000fe60003800000 */
[----:B------:R-:W4:Y:S01]  /*15a20*/  S2R R10, SR_CTAID.Z ;  /* 0x00000000000a7919 */ /* 0x000f220000002700 */
[----:B---3--:R-:W-:Y:S02]  /*15a30*/  ISETP.GT.AND P0, PT, R9, 0x7f, PT ;  /* 0x0000007f0900780c */ /* 0x008fe40003f04270 */
[----:B----4-:R-:W-:-:S11]  /*15a40*/  SHF.R.S32.HI R11, RZ, 0x1f, R10 ;  /* 0x0000001fff0b7819 */ /* 0x010fd6000001140a */
[----:B------:R-:W-:Y:S05]  /*15a50*/  @P0 BRA `(.L_x_1024) ;  /* 0x0000023000000947 */ /* 0x000fea0003800000 */
[----:B------:R-:W3:Y:S01]  /*15a60*/  S2R R5, SR_CTAID.X ;  /* 0x0000000000057919 */ /* 0x000ee20000002500 */
[----:B-1----:R-:W-:-:S05]  /*15a70*/  MOV R2, c[0x0][0x4e8] ;  /* 0x00013a0000027a02 */ /* 0x002fca0000000f00 */
[----:B------:R-:W-:Y:S01]  /*15a80*/  IMAD R0, R2, c[0x0][0x388], RZ ;  /* 0x0000e20002007a24 */ /* 0x000fe200078e02ff */
[----:B---3--:R-:W-:-:S04]  /*15a90*/  LEA R5, R5, R9, 0x7 ;  /* 0x0000000905057211 */ /* 0x008fc800078e38ff */
[----:B------:R-:W-:-:S13]  /*15aa0*/  ISETP.GE.AND P0, PT, R5, R0, PT ;  /* 0x000000000500720c */ /* 0x000fda0003f06270 */
[----:B------:R-:W-:Y:S05]  /*15ab0*/  @P0 BRA `(.L_x_1024) ;  /* 0x000001d000000947 */ /* 0x000fea0003800000 */
[----:B------:R-:W-:Y:S01]  /*15ac0*/  ISETP.NE.AND P0, PT, R2, 0x1, PT ;  /* 0x000000010200780c */ /* 0x000fe20003f05270 */
[----:B------:R-:W-:Y:S01]  /*15ad0*/  ULDC.64 UR4, c[0x0][0x490] ;  /* 0x0001240000047ab9 */ /* 0x000fe20000000a00 */
[----:B------:R-:W-:Y:S01]  /*15ae0*/  MOV R0, R5 ;  /* 0x0000000500007202 */ /* 0x000fe20000000f00 */
[----:B------:R-:W-:Y:S01]  /*15af0*/  UIMAD UR7, UR6, UR4, URZ ;  /* 0x00000004060772a4 */ /* 0x000fe2000f8e023f */
[----:B------:R-:W-:Y:S01]  /*15b00*/  IMAD R6, R11, c[0x0][0x498], RZ ;  /* 0x000126000b067a24 */ /* 0x000fe200078e02ff */
[----:B--2---:R-:W-:Y:S02]  /*15b10*/  UIMAD.WIDE.U32 UR10, UR9, UR4, URZ ;  /* 0x00000004090a72a5 */ /* 0x004fe4000f8e003f */
[----:B------:R-:W-:Y:S01]  /*15b20*/  UIMAD UR4, UR9, UR5, UR7 ;  /* 0x00000005090472a4 */ /* 0x000fe2000f8e0207 */
[----:B------:R-:W-:-:S03]  /*15b30*/  IMAD R6, R10, c[0x0][0x49c], R6 ;  /* 0x000127000a067a24 */ /* 0x000fc600078e0206 */
[----:B------:R-:W-:Y:S01]  /*15b40*/  UIADD3 UR4, UR11, UR4, URZ ;  /* 0x000000040b047290 */ /* 0x000fe2000fffe03f */
[----:B------:R-:W-:Y:S01]  /*15b50*/  MOV R3, UR11 ;  /* 0x0000000b00037c02 */ /* 0x000fe20008000f00 */
[----:B------:R-:W-:-:S04]  /*15b60*/  @P0 IMAD.HI.U32 R2, R5, c[0x0][0x4ec], RZ ;  /* 0x00013b0005020a27 */ /* 0x000fc800078e00ff */
[----:B------:R-:W-:Y:S01]  /*15b70*/  IMAD.U32 R3, RZ, RZ, UR4 ;  /* 0x00000004ff037e24 */ /* 0x000fe2000f8e00ff */
[----:B------:R-:W-:Y:S01]  /*15b80*/  @P0 SHF.R.U32.HI R0, RZ, c[0x0][0x4f0], R2 ;  /* 0x00013c00ff000a19 */ /* 0x000fe20000011602 */
[----:B------:R-:W-:-:S03]  /*15b90*/  IMAD.U32 R2, RZ, RZ, UR10 ;  /* 0x0000000aff027e24 */ /* 0x000fc6000f8e00ff */
[----:B------:R-:W-:Y:S01]  /*15ba0*/  IADD3 R4, -R0, RZ, RZ ;  /* 0x000000ff00047210 */ /* 0x000fe20007ffe1ff */
[----:B------:R-:W-:Y:S01]  /*15bb0*/  IMAD.WIDE.U32 R2, R10, c[0x0][0x498], R2 ;  /* 0x000126000a027a25 */ /* 0x000fe200078e0002 */
[----:B------:R-:W-:-:S03]  /*15bc0*/  SHF.R.S32.HI R7, RZ, 0x1f, R0 ;  /* 0x0000001fff077819 */ /* 0x000fc60000011400 */
[----:B------:R-:W-:Y:S01]  /*15bd0*/  IMAD R4, R4, c[0x0][0x4e8], R5 ;  /* 0x00013a0004047a24 */ /* 0x000fe200078e0205 */
[----:B------:R-:W-:-:S04]  /*15be0*/  IADD3 R2, P0, R0, R2, RZ ;  /* 0x0000000200027210 */ /* 0x000fc80007f1e0ff */
[----:B------:R-:W-:Y:S02]  /*15bf0*/  SHF.R.S32.HI R5, RZ, 0x1f, R4 ;  /* 0x0000001fff057819 */ /* 0x000fe40000011404 */
[----:B------:R-:W-:-:S03]  /*15c00*/  IADD3.X R3, R7, R3, R6, P0, !PT ;  /* 0x0000000307037210 */ /* 0x000fc600007fe406 */
        /* <DEDUP_REMOVED lines=8> */
.L_x_1024:
[----:B------:R-:W-:Y:S05]  /*15c90*/  BSYNC B0 ;  /* 0x0000000000007941 */ /* 0x000fea0003800000 */
.L_x_1023:
[----:B------:R-:W3:Y:S01]  /*15ca0*/  S2R R14, SR_CTAID.X ;  /* 0x00000000000e7919 */ /* 0x000ee20000002500 */
[----:B-1----:R-:W-:Y:S01]  /*15cb0*/  SHF.R.S32.HI R0, RZ, 0x1f, R9 ;  /* 0x0000001fff007819 */ /* 0x002fe20000011409 */
[----:B------:R-:W-:Y:S01]  /*15cc0*/  IMAD.MOV.U32 R17, RZ, RZ, c[0x0][0x4e8] ;  /* 0x00013a00ff117624 */ /* 0x000fe200078e00ff */
[----:B------:R-:W-:Y:S01]  /*15cd0*/  ULDC.64 UR4, c[0x0][0x3e8] ;  /* 0x0000fa0000047ab9 */ /* 0x000fe20000000a00 */
[----:B------:R-:W-:Y:S01]  /*15ce0*/  IMAD R7, R11, c[0x0][0x3f0], RZ ;  /* 0x0000fc000b077a24 */ /* 0x000fe200078e02ff */
[----:B------:R-:W-:Y:S01]  /*15cf0*/  LEA.HI R0, R0, R9, RZ, 0x3 ;  /* 0x0000000900007211 */ /* 0x000fe200078f18ff */
[----:B------:R-:W-:Y:S01]  /*15d00*/  UIMAD UR6, UR6, UR4, URZ ;  /* 0x00000004060672a4 */ /* 0x000fe2000f8e023f */
[----:B------:R-:W-:Y:S01]  /*15d10*/  ISETP.NE.AND P0, PT, R17, 0x1, PT ;  /* 0x000000011100780c */ /* 0x000fe20003f05270 */
[----:B--2---:R-:W-:Y:S01]  /*15d20*/  UIMAD.WIDE.U32 UR10, UR9, UR4, URZ ;  /* 0x00000004090a72a5 */ /* 0x004fe2000f8e003f */
        /* <DEDUP_REMOVED lines=10> */
[----:B------:R-:W-:-:S02]  /*15dd0*/  LEA R0, R9, R8, 0x5 ;  /* 0x0000000809007211 */ /* 0x000fc400078e28ff */
[----:B------:R-:W-:-:S03]  /*15de0*/  MOV R3, UR4 ;  /* 0x0000000400037c02 */ /* 0x000fc60008000f00 */
[C---:B---3--:R-:W-:Y:S01]  /*15df0*/  IMAD R4, R14.reuse, 0x80, R0 ;  /* 0x000000800e047824 */ /* 0x048fe200078e0200 */
        /* <DEDUP_REMOVED lines=10> */
[----:B------:R-:W-:Y:S02]  /*15ea0*/  IMAD R5, R5, c[0x0][0x4e8], R4 ;  /* 0x00013a0005057a24 */ /* 0x000fe400078e0204 */
[----:B------:R-:W-:-:S03]  /*15eb0*/  IMAD R0, R0, c[0x0][0x3e4], R6 ;  /* 0x0000f90000007a24 */ /* 0x000fc600078e0206 */
[----:B------:R-:W-:Y:S02]  /*15ec0*/  SHF.R.S32.HI R4, RZ, 0x1f, R5 ;  /* 0x0000001fff047819 */ /* 0x000fe40000011405 */
[----:B------:R-:W-:-:S03]  /*15ed0*/  IADD3 R3, R3, R0, RZ ;  /* 0x0000000003037210 */ /* 0x000fc60007ffe0ff */
[----:B------:R-:W-:Y:S02]  /*15ee0*/  IMAD R0, R4, c[0x0][0x3d8], RZ ;  /* 0x0000f60004007a24 */ /* 0x000fe400078e02ff */
[----:B------:R-:W-:-:S04]  /*15ef0*/  IMAD.WIDE.U32 R2, R5, c[0x0][0x3d8], R2 ;  /* 0x0000f60005027a25 */ /* 0x000fc800078e0002 */
[----:B------:R-:W-:Y:S01]  /*15f00*/  IMAD R0, R5, c[0x0][0x3dc], R0 ;  /* 0x0000f70005007a24 */ /* 0x000fe200078e0200 */
[----:B------:R-:W-:-:S03]  /*15f10*/  LEA R16, P0, R2, c[0x0][0x380], 0x1 ;  /* 0x0000e00002107a11 */ /* 0x000fc600078008ff */
[----:B------:R-:W-:-:S05]  /*15f20*/  IMAD.IADD R0, R3, 0x1, R0 ;  /* 0x0000000103007824 */ /* 0x000fca00078e0200 */
[----:B------:R-:W-:Y:S01]  /*15f30*/  LEA.HI.X R15, R2, c[0x0][0x384], R0, 0x1, P0 ;  /* 0x0000e100020f7a11 */ /* 0x000fe200000f0c00 */
[----:B------:R-:W-:Y:S01]  /*15f40*/  IMAD.SHL.U32 R0, R9, 0x8, RZ ;  /* 0x0000000809007824 */ /* 0x000fe200078e00ff */
[----:B------:R-:W-:Y:S01]  /*15f50*/  ISETP.GE.AND P0, PT, R14, R17, PT ;  /* 0x000000110e00720c */ /* 0x000fe20003f06270 */
[----:B------:R1:W2:Y:S03]  /*15f60*/  SHFL.IDX PT, R2, R16, RZ, 0x181f ;  /* 0x00181fff10027589 */ /* 0x0002a600000e0000 */
[C---:B------:R-:W-:Y:S01]  /*15f70*/  IADD3 R11, R0.reuse, 0x40, RZ ;  /* 0x00000040000b7810 */ /* 0x040fe20007ffe0ff */
[----:B------:R1:W3:Y:S01]  /*15f80*/  SHFL.IDX PT, R3, R15, RZ, 0x181f ;  /* 0x00181fff0f037589 */ /* 0x0002e200000e0000 */
[C---:B------:R-:W-:Y:S02]  /*15f90*/  IADD3 R12, R0.reuse, 0x80, RZ ;  /* 0x00000080000c7810 */ /* 0x040fe40007ffe0ff */
[----:B------:R-:W-:-:S05]  /*15fa0*/  IADD3 R13, R0, 0xc0, RZ ;  /* 0x000000c0000d7810 */ /* 0x000fca0007ffe0ff */
        /* <DEDUP_REMOVED lines=22> */
.L_x_1026:
[----:B------:R-:W-:Y:S05]  /*16110*/  BSYNC B0 ;  /* 0x0000000000007941 */ /* 0x000fea0003800000 */
.L_x_1025:
        /* <DEDUP_REMOVED lines=27> */
.L_x_1028:
[----:B------:R-:W-:Y:S05]  /*162d0*/  BSYNC B0 ;  /* 0x0000000000007941 */ /* 0x000fea0003800000 */
.L_x_1027:
        /* <DEDUP_REMOVED lines=27> */
.L_x_1030:
[----:B------:R-:W-:Y:S05]  /*16490*/  BSYNC B0 ;  /* 0x0000000000007941 */ /* 0x000fea0003800000 */
.L_x_1029:
        /* <DEDUP_REMOVED lines=28> */
.L_x_1031:
        /* <DEDUP_REMOVED lines=10> */
.L_x_1783:


//--------------------- .text._ZN7cutlass13device_kernelIN5flash19enable_sm80_to_sm89INS1_16FlashAttnFwdSm80INS1_25CollectiveMainloopFwdSm80ILi8ELi1ELb0EN4cute5tupleIJNS5_1CILi128EEENS7_ILi64EEENS7_ILi256EEEEEELi256ENS_10bfloat16_tEfNS_4arch4Sm80ELb0ELb1ELb1ELb1ELb1ELb0ELb1ELb0EEENS1_21CollectiveEpilogueFwdINS6_IJS8_SA_S9_EEENS6_IJNS7_ILi1EEESI_SI_EEESC_SE_Li256ELb1ELb1ELb0ELb0EEENS1_19SingleTileSchedulerILb1ELb0ELb1ELi128EEEEEEEEEvNT_6ParamsE --------------------------
	.section	.text._ZN7cutlass13device_kernelIN5flash19enable_sm80_to_sm89INS1_16FlashAttnFwdSm80INS1_25CollectiveMainloopFwdSm80ILi8ELi1ELb0EN4cute5tupleIJNS5_1CILi128EEENS7_ILi64EEENS7_ILi256EEEEEELi256ENS_10bfloat16_tEfNS_4arch4Sm80ELb0ELb1ELb1ELb1ELb1ELb0ELb1ELb0EEENS1_21CollectiveEpilogueFwdINS6_IJS8_SA_S9_EEENS6_IJNS7_ILi1EEESI_SI_EEESC_SE_Li256ELb1ELb1ELb0ELb0EEENS1_19SingleTileSchedulerILb1ELb0ELb1ELi128EEEEEEEEEvNT_6ParamsE,"ax",@progbits
	.sectioninfo	@"SHI_REGISTERS=255"
	.align	128
.text._ZN7cutlass13device_kernelIN5flash19enable_sm80_to_sm89INS1_16FlashAttnFwdSm80INS1_25CollectiveMainloopFwdSm80ILi8ELi1ELb0EN4cute5tupleIJNS5_1CILi128EEENS7_ILi64EEENS7_ILi256EEEEEELi256ENS_10bfloat16_tEfNS_4arch4Sm80ELb0ELb1ELb1ELb1ELb1ELb0ELb1ELb0EEENS1_21CollectiveEpilogueFwdINS6_IJS8_SA_S9_EEENS6_IJNS7_ILi1EEESI_SI_EEESC_SE_Li256ELb1ELb1ELb0ELb0EEENS1_19SingleTileSchedulerILb1ELb0ELb1ELi128EEEEEEEEEvNT_6ParamsE:
        .type           _ZN7cutlass13device_kernelIN5flash19enable_sm80_to_sm89INS1_16FlashAttnFwdSm80INS1_25CollectiveMainloopFwdSm80ILi8ELi1ELb0EN4cute5tupleIJNS5_1CILi128EEENS7_ILi64EEENS7_ILi256EEEEEELi256ENS_10bfloat16_tEfNS_4arch4Sm80ELb0ELb1ELb1ELb1ELb1ELb0ELb1ELb0EEENS1_21CollectiveEpilogueFwdINS6_IJS8_SA_S9_EEENS6_IJNS7_ILi1EEESI_SI_EEESC_SE_Li256ELb1ELb1ELb0ELb0EEENS1_19SingleTileSchedulerILb1ELb0ELb1ELi128EEEEEEEEEvNT_6ParamsE,@function
        .size           _ZN7cutlass13device_kernelIN5flash19enable_sm80_to_sm89INS1_16FlashAttnFwdSm80INS1_25CollectiveMainloopFwdSm80ILi8ELi1ELb0EN4cute5tupleIJNS5_1CILi128EEENS7_ILi64EEENS7_ILi256EEEEEELi256ENS_10bfloat16_tEfNS_4arch4Sm80ELb0ELb1ELb1ELb1ELb1ELb0ELb1ELb0EEENS1_21CollectiveEpilogueFwdINS6_IJS8_SA_S9_EEENS6_IJNS7_ILi1EEESI_SI_EEESC_SE_Li256ELb1ELb1ELb0ELb0EEENS1_19SingleTileSchedulerILb1ELb0ELb1ELi128EEEEEEEEEvNT_6ParamsE,(.L_x_1784 - _ZN7cutlass13device_kernelIN5flash19enable_sm80_to_sm89INS1_16FlashAttnFwdSm80INS1_25CollectiveMainloopFwdSm80ILi8ELi1ELb0EN4cute5tupleIJNS5_1CILi128EEENS7_ILi64EEENS7_ILi256EEEEEELi256ENS_10bfloat16_tEfNS_4arch4Sm80ELb0ELb1ELb1ELb1ELb1ELb0ELb1ELb0EEENS1_21CollectiveEpilogueFwdINS6_IJS8_SA_S9_EEENS6_IJNS7_ILi1EEESI_SI_EEESC_SE_Li256ELb1ELb1ELb0ELb0EEENS1_19SingleTileSchedulerILb1ELb0ELb1ELi128EEEEEEEEEvNT_6ParamsE)
        .other          _ZN7cutlass13device_kernelIN5flash19enable_sm80_to_sm89INS1_16FlashAttnFwdSm80INS1_25CollectiveMainloopFwdSm80ILi8ELi1ELb0EN4cute5tupleIJNS5_1CILi128EEENS7_ILi64EEENS7_ILi256EEEEEELi256ENS_10bfloat16_tEfNS_4arch4Sm80ELb0ELb1ELb1ELb1ELb1ELb0ELb1ELb0EEENS1_21CollectiveEpilogueFwdINS6_IJS8_SA_S9_EEENS6_IJNS7_ILi1EEESI_SI_EEESC_SE_Li256ELb1ELb1ELb0ELb0EEENS1_19SingleTileSchedulerILb1ELb0ELb1ELi128EEEEEEEEEvNT_6ParamsE,@"STO_CUDA_ENTRY STV_DEFAULT"
_ZN7cutlass13device_kernelIN5flash19enable_sm80_to_sm89INS1_16FlashAttnFwdSm80INS1_25CollectiveMainloopFwdSm80ILi8ELi1ELb0EN4cute5tupleIJNS5_1CILi128EEENS7_ILi64EEENS7_ILi256EEEEEELi256ENS_10bfloat16_tEfNS_4arch4Sm80ELb0ELb1ELb1ELb1ELb1ELb0ELb1ELb0EEENS1_21CollectiveEpilogueFwdINS6_IJS8_SA_S9_EEENS6_IJNS7_ILi1EEESI_SI_EEESC_SE_Li256ELb1ELb1ELb0ELb0EEENS1_19SingleTileSchedulerILb1ELb0ELb1ELi128EEEEEEEEEvNT_6ParamsE:
        /* <DEDUP_REMOVED lines=21> */
.L_x_1033:
        /* <DEDUP_REMOVED lines=13> */
.L_x_1035:
[----:B------:R-:W-:Y:S02]  /*0220*/  ULDC UR5, c[0x0][0x54c] ;  /* 0x0001530000057ab9 */ /* 0x000fe40000000800 */
.L_x_1034:
[----:B------:R-:W-:Y:S02]  /*0230*/  ULDC UR4, c[0x0][0x548] ;  /* 0x0001520000047ab9 */ /* 0x000fe40000000800 */
[----:B------:R-:W-:-:S02]  /*0240*/  USHF.L.U32 UR26, UR27, 0x7, URZ ;  /* 0x000000071b1a7899 */ /* 0x000fc4000800063f */
[----:B------:R-:W-:-:S04]  /*0250*/  UIMAD UR4, UR5, UR4, URZ ;  /* 0x00000004050472a4 */ /* 0x000fc8000f8e023f */
[----:B------:R-:W-:-:S04]  /*0260*/  UISETP.GE.AND UP0, UPT, UR26, UR4, UPT ;  /* 0x000000041a00728c */ /* 0x000fc8000bf06270 */
[----:B------:R-:W-:Y:S01]  /*0270*/  USEL UR13, UR13, 0xffffffff, !UP0 ;  /* 0xffffffff0d0d7887 */ /* 0x000fe2000c000000 */
[----:B------:R-:W-:Y:S05]  /*0280*/  BRA `(.L_x_1036) ;  /* 0x000001b000007947 */ /* 0x000fea0003800000 */
.L_x_1032:
        /* <DEDUP_REMOVED lines=8> */
.L_x_1037:
        /* <DEDUP_REMOVED lines=13> */
.L_x_1039:
[----:B------:R-:W-:Y:S02]  /*03e0*/  ULDC UR5, c[0x0][0x54c] ;  /* 0x0001530000057ab9 */ /* 0x000fe40000000800 */
.L_x_1038:
[----:B------:R-:W-:Y:S02]  /*03f0*/  ULDC UR4, c[0x0][0x548] ;  /* 0x0001520000047ab9 */ /* 0x000fe40000000800 */
[----:B------:R-:W-:-:S02]  /*0400*/  USHF.L.U32 UR26, UR27, 0x7, URZ ;  /* 0x000000071b1a7899 */ /* 0x000fc4000800063f */
[----:B------:R-:W-:-:S04]  /*0410*/  UIMAD UR4, UR5, UR4, URZ ;  /* 0x00000004050472a4 */ /* 0x000fc8000f8e023f */
[----:B------:R-:W-:-:S04]  /*0420*/  UISETP.GE.AND UP0, UPT, UR26, UR4, UPT ;  /* 0x000000041a00728c */ /* 0x000fc8000bf06270 */
[----:B------:R-:W-:-:S06]  /*0430*/  USEL UR13, UR13, 0xffffffff, !UP0 ;  /* 0xffffffff0d0d7887 */ /* 0x000fcc000c000000 */
.L_x_1036:
        /* <DEDUP_REMOVED lines=42> */
[----:B------:R-:W2:Y:S04]  /*06e0*/  LDG.E R2, [R6.64] ;  /* 0x0000001206027981 */ /* 0x000ea8000c1e1900 */
[----:B------:R-:W4:Y:S01]  /*06f0*/  LDG.E R0, [R6.64+0x4] ;  /* 0x0000041206007981 */ /* 0x000f22000c1e1900 */
[----:B--23--:R-:W1:Y:S08]  /*0700*/  R2UR UR12, R2 ;  /* 0x00000000020c73c2 */ /* 0x00ce7000000e0000 */
[----:B----4-:R-:W1:Y:S02]  /*0710*/  R2UR UR4, R0 ;  /* 0x00000000000473c2 */ /* 0x010e6400000e0000 */
[----:B-1----:R-:W-:-:S06]  /*0720*/  UIADD3 UR12, -UR12, UR4, URZ ;  /* 0x000000040c0c7290 */ /* 0x002fcc000fffe13f */
.L_x_1040:
        /* <DEDUP_REMOVED lines=10> */
.L_x_1041:
        /* <DEDUP_REMOVED lines=12> */
.L_x_1042:
[----:B------:R-:W-:Y:S02]  /*0890*/  ULDC UR4, c[0x0][0x2c4] ;  /* 0x0000b10000047ab9 */ /* 0x000fe40000000800 */
[----:B------:R-:W-:-:S02]  /*08a0*/  UISETP.NE.AND UP2, UPT, UR4, 0x1, UPT ;  /* 0x000000010400788c */ /* 0x000fc4000bf45270 */
[----:B------:R-:W-:Y:S02]  /*08b0*/  ULDC.64 UR6, c[0x0][0x2c8] ;  /* 0x0000b20000067ab9 */ /* 0x000fe40000000a00 */
[----:B------:R-:W-:Y:S02]  /*08c0*/  ULDC.64 UR4, c[0x0][0x328] ;  /* 0x0000ca0000047ab9 */ /* 0x000fe40000000a00 */
[----:B------:R-:W-:Y:S02]  /*08d0*/  UISETP.GE.AND UP1, UPT, UR5, 0x1, UPT ;  /* 0x000000010500788c */ /* 0x000fe4000bf26270 */
[----:B------:R-:W-:Y:S02]  /*08e0*/  UIADD3 UR8, -UR11, UR8, URZ ;  /* 0x000000080b087290 */ /* 0x000fe4000fffe13f */
[----:B------:R-:W-:Y:S02]  /*08f0*/  UIADD3 UR15, UR26, 0x7f, URZ ;  /* 0x0000007f1a0f7890 */ /* 0x000fe4000fffe03f */
[----:B------:R-:W-:Y:S01]  /*0900*/  @UP2 UIADD3 UR16, UR26, 0x7f, URZ ;  /* 0x0000007f1a102890 */ /* 0x000fe2000fffe03f */
[----:B------:R-:W-:-:S03]  /*0910*/  PLOP3.LUT P0, PT, PT, PT, UP1, 0x40, 0x0 ;  /* 0x000000000000781c */ /* 0x000fc60003f0e818 */
[----:B------:R-:W-:Y:S02]  /*0920*/  UIMAD.WIDE.U32 UR16, UR16, UR6, URZ ;  /* 0x00000006101072a5 */ /* 0x000fe4000f8e003f */
[----:B---3--:R-:W-:Y:S02]  /*0930*/  UIADD3 UR6, UR8, 0x1, -UR12 ;  /* 0x0000000108067890 */ /* 0x008fe4000fffe80c */
[----:B------:R-:W-:-:S04]  /*0940*/  @UP2 USHF.R.U32.HI UR15, URZ, UR7, UR17 ;  /* 0x000000073f0f2299 */ /* 0x000fc80008011611 */
[----:B------:R-:W-:-:S04]  /*0950*/  UIADD3 UR6, UR6, UR15, URZ ;  /* 0x0000000f06067290 */ /* 0x000fc8000fffe03f */
[----:B------:R-:W-:Y:S01]  /*0960*/  UIADD3 UR4, UR6, UR4, URZ ;  /* 0x0000000406047290 */ /* 0x000fe2000fffe03f */
        /* <DEDUP_REMOVED lines=11> */
.L_x_1044:
[----:B------:R-:W-:Y:S02]  /*0a20*/  UISETP.NE.AND UP0, UPT, UR5, 0x1, UPT ;  /* 0x000000010500788c */ /* 0x000fe4000bf05270 */
[----:B------:R-:W-:Y:S02]  /*0a30*/  ULDC.64 UR6, c[0x0][0x330] ;  /* 0x0000cc0000067ab9 */ /* 0x000fe40000000a00 */
[----:B------:R-:W-:-:S07]  /*0a40*/  UIMAD.WIDE.U32 UR16, UR15, UR6, URZ ;  /* 0x000000060f1072a5 */ /* 0x000fce000f8e003f */
[----:B------:R-:W-:Y:S02]  /*0a50*/  @UP0 USHF.R.U32.HI UR15, URZ, UR7, UR17 ;  /* 0x000000073f0f0299 */ /* 0x000fe40008011611 */
.L_x_1045:
[----:B------:R-:W-:Y:S02]  /*0a60*/  ULDC UR6, c[0x0][0x32c] ;  /* 0x0000cb0000067ab9 */ /* 0x000fe40000000800 */
[----:B------:R-:W-:-:S04]  /*0a70*/  UIMAD UR6, UR15, UR5, UR6 ;  /* 0x000000050f0672a4 */ /* 0x000fc8000f8e0206 */
[----:B------:R-:W-:-:S04]  /*0a80*/  UISETP.LT.AND UP0, UPT, UR4, UR6, UPT ;  /* 0x000000060400728c */ /* 0x000fc8000bf01270 */
[----:B------:R-:W-:Y:S02]  /*0a90*/  USEL UR4, UR4, UR6, UP0 ;  /* 0x0000000604047287 */ /* 0x000fe40008000000 */
.L_x_1043:
[----:B------:R-:W-:Y:S01]  /*0aa0*/  UIADD3 UR17, UR8, 0x3f, URZ ;  /* 0x0000003f08117890 */ /* 0x000fe2000fffe03f */
[----:B------:R-:W-:Y:S01]  /*0ab0*/  PLOP3.LUT P0, PT, PT, PT, UP1, 0x40, 0x0 ;  /* 0x000000000000781c */ /* 0x000fe20003f0e818 */
[----:B------:R-:W-:Y:S02]  /*0ac0*/  UIADD3 UR15, UR4, 0x3f, URZ ;  /* 0x0000003f040f7890 */ /* 0x000fe4000fffe03f */
[----:B------:R-:W-:Y:S02]  /*0ad0*/  ULDC.64 UR6, c[0x0][0x2c8] ;  /* 0x0000b20000067ab9 */ /* 0x000fe40000000a00 */
[----:B------:R-:W-:Y:S02]  /*0ae0*/  UIMAD.WIDE.U32 UR22, UR26, UR6, URZ ;  /* 0x000000061a1672a5 */ /* 0x000fe4000f8e003f */
[----:B------:R-:W-:Y:S02]  /*0af0*/  USHF.R.S32.HI UR16, URZ, 0x1f, UR17 ;  /* 0x0000001f3f107899 */ /* 0x000fe40008011411 */
[----:B------:R-:W-:-:S02]  /*0b00*/  USHF.R.S32.HI UR6, URZ, 0x1f, UR15 ;  /* 0x0000001f3f067899 */ /* 0x000fc4000801140f */
[----:B------:R-:W-:Y:S02]  /*0b10*/  ULEA.HI UR16, UR16, UR17, URZ, 0x6 ;  /* 0x0000001110107291 */ /* 0x000fe4000f8f303f */
[----:B------:R-:W-:Y:S02]  /*0b20*/  ULEA.HI UR6, UR6, UR15, URZ, 0x6 ;  /* 0x0000000f06067291 */ /* 0x000fe4000f8f303f */
[----:B------:R-:W-:Y:S02]  /*0b30*/  UMOV UR4, UR26 ;  /* 0x0000001a00047c82 */ /* 0x000fe40008000000 */
[----:B------:R-:W-:Y:S02]  /*0b40*/  @UP2 USHF.R.U32.HI UR4, URZ, UR7, UR23 ;  /* 0x000000073f042299 */ /* 0x000fe40008011617 */
[----:B------:R-:W-:Y:S02]  /*0b50*/  USHF.R.S32.HI UR16, URZ, 0x6, UR16 ;  /* 0x000000063f107899 */ /* 0x000fe40008011410 */
[----:B------:R-:W-:-:S02]  /*0b60*/  USHF.R.S32.HI UR22, URZ, 0x6, UR6 ;  /* 0x000000063f167899 */ /* 0x000fc40008011406 */
[----:B------:R-:W-:Y:S02]  /*0b70*/  UIADD3 UR23, UR8, -UR12, URZ ;  /* 0x8000000c08177290 */ /* 0x000fe4000fffe03f */
[----:B------:R-:W-:Y:S02]  /*0b80*/  UISETP.LT.AND UP0, UPT, UR16, UR22, UPT ;  /* 0x000000161000728c */ /* 0x000fe4000bf01270 */
[----:B------:R-:W-:Y:S02]  /*0b90*/  UIADD3 UR7, UR23, UR4, URZ ;  /* 0x0000000417077290 */ /* 0x000fe4000fffe03f */
[----:B------:R-:W-:Y:S02]  /*0ba0*/  ULDC UR6, c[0x0][0x324] ;  /* 0x0000c90000067ab9 */ /* 0x000fe40000000800 */
[----:B------:R-:W-:Y:S02]  /*0bb0*/  USEL UR22, UR16, UR22, UP0 ;  /* 0x0000001610167287 */ /* 0x000fe40008000000 */
[----:B------:R-:W-:Y:S01]  /*0bc0*/  UIADD3 UR6, UR7, -UR6, URZ ;  /* 0x8000000607067290 */ /* 0x000fe2000fffe03f */
        /* <DEDUP_REMOVED lines=12> */
.L_x_1047:
[----:B------:R-:W-:-:S03]  /*0c90*/  UISETP.NE.AND UP0, UPT, UR5, 0x1, UPT ;  /* 0x000000010500788c */ /* 0x000fc6000bf05270 */
[----:B------:R-:W-:Y:S02]  /*0ca0*/  ULDC.64 UR4, c[0x0][0x330] ;  /* 0x0000cc0000047ab9 */ /* 0x000fe40000000a00 */
[----:B------:R-:W-:-:S07]  /*0cb0*/  UIMAD.WIDE.U32 UR16, UR7, UR4, URZ ;  /* 0x00000004071072a5 */ /* 0x000fce000f8e003f */
[----:B------:R-:W-:Y:S02]  /*0cc0*/  @UP0 UMOV UR15, UR17 ;  /* 0x00000011000f0c82 */ /* 0x000fe40008000000 */
[----:B------:R-:W-:Y:S02]  /*0cd0*/  @UP0 USHF.R.U32.HI UR7, URZ, UR5, UR15 ;  /* 0x000000053f070299 */ /* 0x000fe4000801160f */
.L_x_1048:
[----:B------:R-:W-:Y:S02]  /*0ce0*/  ULDC UR4, c[0x0][0x32c] ;  /* 0x0000cb0000047ab9 */ /* 0x000fe40000000800 */
[----:B------:R-:W-:-:S04]  /*0cf0*/  UIMAD UR4, UR7, UR4, URZ ;  /* 0x00000004070472a4 */ /* 0x000fc8000f8e023f */
[----:B------:R-:W-:-:S04]  /*0d00*/  UISETP.LT.AND UP0, UPT, UR6, UR4, UPT ;  /* 0x000000040600728c */ /* 0x000fc8000bf01270 */
[----:B------:R-:W-:-:S04]  /*0d10*/  USEL UR6, UR6, UR4, !UP0 ;  /* 0x0000000406067287 */ /* 0x000fc8000c000000 */
.L_x_1046:
[----:B------:R-:W-:Y:S01]  /*0d20*/  USHF.R.S32.HI UR4, URZ, 0x1f, UR6 ;  /* 0x0000001f3f047899 */ /* 0x000fe20008011406 */
[----:B------:R-:W-:Y:S01]  /*0d30*/  PLOP3.LUT P2, PT, PT, PT, PT, 0x80, 0x0 ;  /* 0x000000000000781c */ /* 0x000fe20003f4f070 */
[----:B------:R-:W-:Y:S01]  /*0d40*/  CS2R R10, SRZ ;  /* 0x00000000000a7805 */ /* 0x000fe2000001ff00 */
[----:B------:R-:W-:Y:S01]  /*0d50*/  IMAD.MOV.U32 R130, RZ, RZ, RZ ;  /* 0x000000ffff827224 */ /* 0x000fe200078e00ff */
[----:B------:R-:W-:Y:S01]  /*0d60*/  ULEA.HI UR4, UR4, UR6, URZ, 0x6 ;  /* 0x0000000604047291 */ /* 0x000fe2000f8f303f */
[----:B------:R-:W-:Y:S01]  /*0d70*/  CS2R R128, SRZ ;  /* 0x0000000000807805 */ /* 0x000fe2000001ff00 */
[----:B------:R-:W-:Y:S01]  /*0d80*/  CS2R R14, SRZ ;  /* 0x00000000000e7805 */ /* 0x000fe2000001ff00 */
[----:B------:R-:W-:Y:S01]  /*0d90*/  IMAD.MOV.U32 R126, RZ, RZ, RZ ;  /* 0x000000ffff7e7224 */ /* 0x000fe200078e00ff */
[----:B------:R-:W-:Y:S01]  /*0da0*/  USHF.R.S32.HI UR7, URZ, 0x6, UR4 ;  /* 0x000000063f077899 */ /* 0x000fe20008011404 */
[----:B------:R-:W-:Y:S01]  /*0db0*/  CS2R R124, SRZ ;  /* 0x00000000007c7805 */ /* 0x000fe2000001ff00 */
[----:B------:R-:W-:Y:S01]  /*0dc0*/  MOV R122, RZ ;  /* 0x000000ff007a7202 */ /* 0x000fe20000000f00 */
[----:B------:R-:W-:Y:S01]  /*0dd0*/  CS2R R120, SRZ ;  /* 0x0000000000787805 */ /* 0x000fe2000001ff00 */
[----:B------:R-:W-:Y:S01]  /*0de0*/  UISETP.LT.AND UP0, UPT, URZ, UR7, UPT ;  /* 0x000000073f00728c */ /* 0x000fe2000bf01270 */
[----:B------:R-:W-:Y:S01]  /*0df0*/  CS2R R12, SRZ ;  /* 0x00000000000c7805 */ /* 0x000fe2000001ff00 */
[----:B------:R-:W-:Y:S01]  /*0e00*/  IMAD.MOV.U32 R118, RZ, RZ, RZ ;  /* 0x000000ffff767224 */ /* 0x000fe200078e00ff */
[----:B------:R-:W-:Y:S01]  /*0e10*/  CS2R R116, SRZ ;  /* 0x0000000000747805 */ /* 0x000fe2000001ff00 */
[----:B------:R-:W-:Y:S01]  /*0e20*/  USEL UR7, URZ, UR7, !UP0 ;  /* 0x000000073f077287 */ /* 0x000fe2000c000000 */
[----:B------:R-:W-:Y:S01]  /*0e30*/  CS2R R16, SRZ ;  /* 0x0000000000107805 */ /* 0x000fe2000001ff00 */
[----:B------:R-:W-:Y:S01]  /*0e40*/  MOV R114, RZ ;  /* 0x000000ff00727202 */ /* 0x000fe20000000f00 */
[----:B------:R-:W-:Y:S01]  /*0e50*/  CS2R R112, SRZ ;  /* 0x0000000000707805 */ /* 0x000fe2000001ff00 */
[----:B------:R-:W-:Y:S01]  /*0e60*/  UISETP.GT.AND UP0, UPT, UR22, UR7, UPT ;  /* 0x000000071600728c */ /* 0x000fe2000bf04270 */
[----:B------:R-:W-:Y:S01]  /*0e70*/  CS2R R18, SRZ ;  /* 0x0000000000127805 */ /* 0x000fe2000001ff00 */
[----:B------:R-:W-:Y:S01]  /*0e80*/  IMAD.MOV.U32 R110, RZ, RZ, RZ ;  /* 0x000000ffff6e7224 */ /* 0x000fe200078e00ff */
[----:B------:R-:W-:Y:S01]  /*0e90*/  CS2R R108, SRZ ;  /* 0x00000000006c7805 */ /* 0x000fe2000001ff00 */
[----:B------:R-:W-:Y:S01]  /*0ea0*/  CS2R R106, SRZ ;  /* 0x00000000006a7805 */ /* 0x000fe2000001ff00 */
[----:B------:R-:W-:Y:S01]  /*0eb0*/  CS2R R20, SRZ ;  /* 0x0000000000147805 */ /* 0x000fe2000001ff00 */
[----:B------:R-:W-:Y:S01]  /*0ec0*/  PLOP3.LUT P0, PT, PT, PT, UP0, 0x80, 0x0 ;  /* 0x000000000000781c */ /* 0x000fe20003f0f008 */
[----:B------:R-:W-:Y:S01]  /*0ed0*/  CS2R R102, SRZ ;  /* 0x0000000000667805 */ /* 0x000fe2000001ff00 */
[----:B------:R-:W-:Y:S01]  /*0ee0*/  MOV R104, RZ ;  /* 0x000000ff00687202 */ /* 0x000fe20000000f00 */
[----:B------:R-:W-:Y:S01]  /*0ef0*/  IMAD.MOV.U32 R23, RZ, RZ, RZ ;  /* 0x000000ffff177224 */ /* 0x000fe200078e00ff */
        /* <DEDUP_REMOVED lines=67> */
[----:B------:R-:W-:Y:S01]  /*1330*/  UIMAD UR6, UR6, UR4, URZ ;  /* 0x00000004060672a4 */ /* 0x000fe2000f8e023f */
[----:B------:R-:W-:Y:S01]  /*1340*/  PLOP3.LUT P1, PT, PT, PT, UP2, 0x80, 0x0 ;  /* 0x000000000000781c */ /* 0x000fe20003f2f028 */
[----:B------:R-:W-:Y:S01]  /*1350*/  UIMAD.WIDE.U32 UR14, UR9, UR4, URZ ;  /* 0x00000004090e72a5 */ /* 0x000fe2000f8e003f */
[----:B------:R-:W-:Y:S01]  /*1360*/  PLOP3.LUT P0, PT, PT, PT, UP2, 0x80, 0x0 ;  /* 0x000000000000781c */ /* 0x000fe20003f0f028 */
[----:B------:R-:W-:Y:S01]  /*1370*/  UIMAD UR6, UR9, UR5, UR6 ;  /* 0x00000005090672a4 */ /* 0x000fe2000f8e0206 */
[----:B------:R-:W-:Y:S01]  /*1380*/  LEA.HI R19, R117, R119, RZ, 0x4 ;  /* 0x0000007775137211 */ /* 0x000fe200078f20ff */
[----:B------:R-:W-:Y:S01]  /*1390*/  USHF.R.S32.HI UR9, URZ, 0x1f, UR13 ;  /* 0x0000001f3f097899 */ /* 0x000fe2000801140d */
[----:B------:R-:W-:Y:S01]  /*13a0*/  BSSY B0, `(.L_x_1050) ;  /* 0x000005f000007945 */ /* 0x000fe20003800000 */
[----:B------:R-:W-:-:S02]  /*13b0*/  ULDC.64 UR4, c[0x0][0x1b8] ;  /* 0x00006e0000047ab9 */ /* 0x000fc40000000a00 */
[----:B------:R-:W-:Y:S02]  /*13c0*/  UIADD3 UR15, UR15, UR6, URZ ;  /* 0x000000060f0f7290 */ /* 0x000fe4000fffe03f */
[----:B------:R-:W-:Y:S02]  /*13d0*/  UIMAD UR6, UR20, UR4, URZ ;  /* 0x00000004140672a4 */ /* 0x000fe4000f8e023f */
[----:B------:R-:W-:Y:S02]  /*13e0*/  USEL UR9, UR9, URZ, !UP3 ;  /* 0x0000003f09097287 */ /* 0x000fe4000d800000 */
[----:B------:R-:W-:Y:S02]  /*13f0*/  UIMAD UR6, UR10, UR5, UR6 ;  /* 0x000000050a0672a4 */ /* 0x000fe4000f8e0206 */
[----:B------:R-:W-:Y:S02]  /*1400*/  UIMAD.WIDE.U32 UR16, UR10, UR4, UR14 ;  /* 0x000000040a1072a5 */ /* 0x000fe4000f8e000e */
[----:B------:R-:W-:-:S02]  /*1410*/  USEL UR14, UR13, URZ, !UP3 ;  /* 0x0000003f0d0e7287 */ /* 0x000fc4000d800000 */
[----:B------:R-:W-:Y:S01]  /*1420*/  ULDC.64 UR4, c[0x0][0x1c0] ;  /* 0x0000700000047ab9 */ /* 0x000fe20000000a00 */
[----:B-1----:R-:W-:Y:S01]  /*1430*/  LEA.HI R2, R117, R119, RZ, 0x3 ;  /* 0x0000007775027211 */ /* 0x002fe200078f18ff */
[----:B------:R-:W-:Y:S02]  /*1440*/  UIMAD UR9, UR9, UR4, URZ ;  /* 0x00000004090972a4 */ /* 0x000fe4000f8e023f */
[----:B------:R-:W-:Y:S01]  /*1450*/  UIADD3 UR17, UR17, UR6, URZ ;  /* 0x0000000611117290 */ /* 0x000fe2000fffe03f */
[----:B------:R-:W-:Y:S01]  /*1460*/  LOP3.LUT R0, R2, 0xfffffff8, RZ, 0xc0, !PT ;  /* 0xfffffff802007812 */ /* 0x000fe200078ec0ff */
[----:B------:R-:W-:Y:S01]  /*1470*/  UIMAD UR5, UR14, UR5, UR9 ;  /* 0x000000050e0572a4 */ /* 0x000fe2000f8e0209 */
[----:B------:R-:W-:Y:S01]  /*1480*/  SHF.R.S32.HI R26, RZ, 0x3, R2 ;  /* 0x00000003ff1a7819 */ /* 0x000fe20000011402 */
[----:B------:R-:W-:Y:S02]  /*1490*/  UIMAD.WIDE.U32 UR14, UR14, UR4, UR16 ;  /* 0x000000040e0e72a5 */ /* 0x000fe4000f8e0010 */
[----:B------:R-:W-:Y:S01]  /*14a0*/  IMAD.IADD R27, R119, 0x1, -R0 ;  /* 0x00000001771b7824 */ /* 0x000fe200078e0a00 */
[----:B------:R-:W-:Y:S01]  /*14b0*/  ULDC UR4, c[0x0][0x2c4] ;  /* 0x0000b10000047ab9 */ /* 0x000fe20000000800 */
[----:B------:R-:W-:Y:S01]  /*14c0*/  IADD3 R15, R26, UR26, RZ ;  /* 0x0000001a1a0f7c10 */ /* 0x000fe2000fffe0ff */
[----:B------:R-:W-:Y:S01]  /*14d0*/  UIADD3 UR5, UR15, UR5, URZ ;  /* 0x000000050f057290 */ /* 0x000fe2000fffe03f */
[----:B------:R-:W-:Y:S01]  /*14e0*/  IMAD R252, R27, 0x20, R26 ;  /* 0x000000201bfc7824 */ /* 0x000fe200078e021a */
[----:B------:R-:W-:Y:S01]  /*14f0*/  UIMAD UR4, UR12, UR4, URZ ;  /* 0x000000040c0472a4 */ /* 0x000fe2000f8e023f */
[----:B------:R-:W-:-:S02]  /*1500*/  IMAD.U32 R3, RZ, RZ, UR15 ;  /* 0x0000000fff037e24 */ /* 0x000fc4000f8e00ff */
[----:B------:R-:W-:Y:S01]  /*1510*/  IMAD.SHL.U32 R249, R27, 0x8, RZ ;  /* 0x000000081bf97824 */ /* 0x000fe200078e00ff */
[----:B------:R-:W-:Y:S01]  /*1520*/  IADD3 R4, R252, UR26, RZ ;  /* 0x0000001afc047c10 */ /* 0x000fe2000fffe0ff */
[----:B------:R-:W-:-:S03]  /*1530*/  IMAD.U32 R3, RZ, RZ, UR5 ;  /* 0x00000005ff037e24 */ /* 0x000fc6000f8e00ff */
[C---:B------:R-:W-:Y:S01]  /*1540*/  IADD3 R49, R249.reuse, 0x40, RZ ;  /* 0x00000040f9317810 */ /* 0x040fe20007ffe0ff */
[----:B------:R-:W-:Y:S01]  /*1550*/  @P1 IMAD.HI.U32 R2, R4, c[0x0][0x2c8], RZ ;  /* 0x0000b20004021a27 */ /* 0x000fe200078e00ff */
[C---:B------:R-:W-:Y:S02]  /*1560*/  IADD3 R52, R249.reuse, 0x80, RZ ;  /* 0x00000080f9347810 */ /* 0x040fe40007ffe0ff */
[C---:B------:R-:W-:Y:S01]  /*1570*/  IADD3 R48, R249.reuse, 0xc0, RZ ;  /* 0x000000c0f9307810 */ /* 0x040fe20007ffe0ff */
[----:B------:R-:W-:Y:S01]  /*1580*/  IMAD.MOV.U32 R0, RZ, RZ, R4 ;  /* 0x000000ffff007224 */ /* 0x000fe200078e0004 */
[----:B------:R-:W-:Y:S01]  /*1590*/  @P0 SHF.R.U32.HI R0, RZ, c[0x0][0x2cc], R2 ;  /* 0x0000b300ff000a19 */ /* 0x000fe20000011602 */
[----:B------:R-:W-:Y:S01]  /*15a0*/  IMAD.U32 R2, RZ, RZ, UR14 ;  /* 0x0000000eff027e24 */ /* 0x000fe2000f8e00ff */
[----:B------:R-:W-:Y:S02]  /*15b0*/  ISETP.GE.AND P4, PT, R249, c[0x0][0x198], PT ;  /* 0x00006600f9007a0c */ /* 0x000fe40003f86270 */
[--C-:B------:R-:W-:Y:S01]  /*15c0*/  SHF.R.S32.HI R6, RZ, 0x1f, R0.reuse ;  /* 0x0000001fff067819 */ /* 0x100fe20000011400 */
[----:B------:R-:W-:Y:S01]  /*15d0*/  IMAD.MOV R5, RZ, RZ, -R0 ;  /* 0x000000ffff057224 */ /* 0x000fe200078e0a00 */
[----:B------:R-:W-:Y:S01]  /*15e0*/  ISETP.GE.AND P3, PT, R49, c[0x0][0x198], PT ;  /* 0x0000660031007a0c */ /* 0x000fe20003f66270 */
[----:B------:R-:W-:Y:S01]  /*15f0*/  IMAD.WIDE.U32 R2, R0, c[0x0][0x1b0], R2 ;  /* 0x00006c0000027a25 */ /* 0x000fe200078e0002 */
[----:B------:R-:W-:-:S02]  /*1600*/  ISETP.GE.AND P6, PT, R52, c[0x0][0x198], PT ;  /* 0x0000660034007a0c */ /* 0x000fc40003fc6270 */
[----:B------:R-:W-:Y:S01]  /*1610*/  ISETP.GE.AND P5, PT, R48, c[0x0][0x198], PT ;  /* 0x0000660030007a0c */ /* 0x000fe20003fa6270 */
[----:B------:R-:W-:Y:S02]  /*1620*/  IMAD R4, R5, c[0x0][0x2c4], R4 ;  /* 0x0000b10005047a24 */ /* 0x000fe400078e0204 */
[----:B------:R-:W-:-:S04]  /*1630*/  IMAD R5, R6, c[0x0][0x1b0], RZ ;  /* 0x00006c0006057a24 */ /* 0x000fc800078e02ff */
[----:B------:R-:W-:Y:S01]  /*1640*/  IMAD R6, R0, c[0x0][0x1b4], R5 ;  /* 0x00006d0000067a24 */ /* 0x000fe200078e0205 */
[----:B------:R-:W-:-:S03]  /*1650*/  SHF.R.S32.HI R5, RZ, 0x1f, R4 ;  /* 0x0000001fff057819 */ /* 0x000fc60000011404 */
[----:B------:R-:W-:Y:S02]  /*1660*/  IMAD.IADD R3, R3, 0x1, R6 ;  /* 0x0000000103037824 */ /* 0x000fe400078e0206 */
[----:B------:R-:W-:Y:S02]  /*1670*/  IMAD R0, R5, c[0x0][0x1a8], RZ ;  /* 0x00006a0005007a24 */ /* 0x000fe400078e02ff */
[----:B------:R-:W-:-:S04]  /*1680*/  IMAD.WIDE.U32 R2, R4, c[0x0][0x1a8], R2 ;  /* 0x00006a0004027a25 */ /* 0x000fc800078e0002 */
[----:B------:R-:W-:Y:S01]  /*1690*/  IMAD R5, R4, c[0x0][0x1ac], R0 ;  /* 0x00006b0004057a24 */ /* 0x000fe200078e0200 */
[----:B------:R-:W-:Y:S02]  /*16a0*/  LOP3.LUT R0, R19, 0xfffffff0, RZ, 0xc0, !PT ;  /* 0xfffffff013007812 */ /* 0x000fe400078ec0ff */
[----:B------:R-:W-:Y:S01]  /*16b0*/  LEA R17, P0, R2, c[0x0][0x160], 0x1 ;  /* 0x0000580002117a11 */ /* 0x000fe200078008ff */
[----:B------:R-:W-:Y:S01]  /*16c0*/  IMAD.IADD R4, R3, 0x1, R5 ;  /* 0x0000000103047824 */ /* 0x000fe200078e0205 */
[----:B------:R-:W-:Y:S01]  /*16d0*/  LEA.HI R5, R117, R119, RZ, 0x6 ;  /* 0x0000007775057211 */ /* 0x000fe200078f30ff */
[----:B------:R-:W-:Y:S02]  /*16e0*/  IMAD.IADD R3, R119, 0x1, -R0 ;  /* 0x0000000177037824 */ /* 0x000fe400078e0a00 */
[----:B------:R-:W-:Y:S01]  /*16f0*/  IMAD.SHL.U32 R0, R26, 0x40, RZ ;  /* 0x000000401a007824 */ /* 0x000fe200078e00ff */
[----:B------:R-:W-:Y:S01]  /*1700*/  LEA.HI.X R16, R2, c[0x0][0x164], R4, 0x1, P0 ;  /* 0x0000590002107a11 */ /* 0x000fe200000f0c04 */
[----:B------:R1:W3:Y:S01]  /*1710*/  SHFL.IDX PT, R6, R17, RZ, 0x181f ;  /* 0x00181fff11067589 */ /* 0x0002e200000e0000 */
[----:B------:R-:W-:-:S02]  /*1720*/  SHF.R.S32.HI R2, RZ, 0x1f, R3 ;  /* 0x0000001fff027819 */ /* 0x000fc40000011403 */
[----:B------:R-:W-:Y:S02]  /*1730*/  LOP3.LUT R0, R0, 0x1c0, RZ, 0xc0, !PT ;  /* 0x000001c000007812 */ /* 0x000fe400078ec0ff */
[----:B------:R-:W-:Y:S02]  /*1740*/  LEA.HI R20, R2, R3, RZ, 0x3 ;  /* 0x0000000302147211 */ /* 0x000fe400078f18ff */
[----:B------:R-:W-:Y:S02]  /*1750*/  ISETP.GE.AND P0, PT, R15, UR4, PT ;  /* 0x000000040f007c0c */ /* 0x000fe4000bf06270 */
[----:B------:R-:W-:Y:S02]  /*1760*/  LOP3.LUT R4, R20, 0xfffffff8, RZ, 0xc0, !PT ;  /* 0xfffffff814047812 */ /* 0x000fe400078ec0ff */
[----:B------:R-:W-:Y:S02]  /*1770*/  SHF.R.U32.HI R2, RZ, 0x3, R0 ;  /* 0x00000003ff027819 */ /* 0x000fe40000011600 */
[----:B------:R-:W-:Y:S01]  /*1780*/  LOP3.LUT R0, R0, 0x38, R249, 0xf8, !PT ;  /* 0x0000003800007812 */ /* 0x000fe200078ef8f9 */
[----:B------:R-:W-:-:S02]  /*1790*/  IMAD.IADD R18, R3, 0x1, -R4 ;  /* 0x0000000103127824 */ /* 0x000fc400078e0a04 */
[----:B------:R-:W-:Y:S01]  /*17a0*/  IMAD.MOV.U32 R4, RZ, RZ, 0x10 ;  /* 0x00000010ff047424 */ /* 0x000fe200078e00ff */
[----:B------:R-:W-:Y:S01]  /*17b0*/  LOP3.LUT R2, R0, R2, RZ, 0x3c, !PT ;  /* 0x0000000200027212 */ /* 0x000fe200078e3cff */
[----:B------:R-:W-:Y:S02]  /*17c0*/  IMAD.SHL.U32 R0, R5, 0x8, RZ ;  /* 0x0000000805007824 */ /* 0x000fe400078e00ff */
[----:B------:R-:W-:-:S03]  /*17d0*/  IMAD.MOV.U32 R3, RZ, RZ, 0x20 ;  /* 0x00000020ff037424 */ /* 0x000fc600078e00ff */
[----:B------:R-:W-:Y:S01]  /*17e0*/  LOP3.LUT R239, R2, 0xfffffe00, R0, 0xf8, !PT ;  /* 0xfffffe0002ef7812 */ /* 0x000fe200078ef800 */
[----:B--2---:R2:W4:Y:S01]  /*17f0*/  @P2 R2UR UR9, R7 ;  /* 0x00000000070923c2 */ /* 0x00452200000e0000 */
[----:B------:R-:W-:Y:S01]  /*1800*/  R2P PR, R18, 0x6 ;  /* 0x0000000612007804 */ /* 0x000fe20000000000 */
[----:B----4-:R-:W-:-:S04]  /*1810*/  @!UP0 UMOV UR9, UR13 ;  /* 0x0000000d00098c82 */ /* 0x010fc80008000000 */
[----:B------:R-:W-:Y:S02]  /*1820*/  SEL R4, R4, 0xfffffff0, !P1 ;  /* 0xfffffff004047807 */ /* 0x000fe40004800000 */
[----:B------:R-:W-:Y:S01]  /*1830*/  SEL R2, R3, 0xffffffe0, !P2 ;  /* 0xffffffe003027807 */ /* 0x000fe20005000000 */
[----:B--2---:R1:W2:Y:S01]  /*1840*/  SHFL.IDX PT, R7, R16, RZ, 0x181f ;  /* 0x00181fff10077589 */ /* 0x0042a200000e0000 */
[----:B------:R-:W-:Y:S05]  /*1850*/  @P0 BRA `(.L_x_1051) ;  /* 0x0000013000000947 */ /* 0x000fea0003800000 */
[----:B---3--:R-:W-:Y:S01]  /*1860*/  SHF.R.S32.HI R5, RZ, 0x1f, R49 ;  /* 0x0000001fff057819 */ /* 0x008fe20000011431 */
[----:B--2---:R-:W-:Y:S01]  /*1870*/  IMAD.WIDE R12, R249, 0x2, R6 ;  /* 0x00000002f90c7825 */ /* 0x004fe200078e0206 */
[----:B------:R-:W-:Y:S02]  /*1880*/  SHF.R.S32.HI R3, RZ, 0x1f, R52 ;  /* 0x0000001fff037819 */ /* 0x000fe40000011434 */
[----:B------:R-:W-:Y:S02]  /*1890*/  SHF.R.S32.HI R0, RZ, 0x1f, R48 ;  /* 0x0000001fff007819 */ /* 0x000fe40000011430 */
[----:B------:R-:W-:-:S02]  /*18a0*/  LEA.HI R5, R5, R49, RZ, 0x3 ;  /* 0x0000003105057211 */ /* 0x000fc400078f18ff */
[----:B------:R-:W-:Y:S02]  /*18b0*/  LEA.HI R3, R3, R52, RZ, 0x3 ;  /* 0x0000003403037211 */ /* 0x000fe400078f18ff */
[----:B------:R-:W-:Y:S02]  /*18c0*/  LEA.HI R0, R0, R48, RZ, 0x3 ;  /* 0x0000003000007211 */ /* 0x000fe400078f18ff */
[----:B------:R-:W-:Y:S02]  /*18d0*/  LOP3.LUT R5, R5, 0xfffffff8, RZ, 0xc0, !PT ;  /* 0xfffffff805057812 */ /* 0x000fe400078ec0ff */
[----:B------:R-:W-:Y:S02]  /*18e0*/  LOP3.LUT R3, R3, 0xfffffff8, RZ, 0xc0, !PT ;  /* 0xfffffff803037812 */ /* 0x000fe400078ec0ff */
[----:B------:R-:W-:Y:S01]  /*18f0*/  LOP3.LUT R14, R0, 0xfffffff8, RZ, 0xc0, !PT ;  /* 0xfffffff8000e7812 */ /* 0x000fe200078ec0ff */
[----:B------:R-:W-:Y:S02]  /*1900*/  IMAD.SHL.U32 R0, R239, 0x2, RZ ;  /* 0x00000002ef007824 */ /* 0x000fe400078e00ff */
[----:B------:R-:W-:-:S03]  /*1910*/  IMAD.WIDE R10, R5, 0x2, R6 ;  /* 0x00000002050a7825 */ /* 0x000fc600078e0206 */
[----:B------:R-:W-:Y:S01]  /*1920*/  @!PT LDS RZ, [RZ] ;  /* 0x00000000fffff984 */ /* 0x000fe20000000800 */
[----:B------:R2:W-:Y:S01]  /*1930*/  LDGSTS.E.BYPASS.LTC128B.128 [R0+0x10100], [R12.64], !P4 ;  /* 0x101000000c007fae */ /* 0x0005e2000e101d52 */
[----:B------:R-:W-:-:S03]  /*1940*/  IMAD.WIDE R8, R3, 0x2, R6 ;  /* 0x0000000203087825 */ /* 0x000fc600078e0206 */
[----:B------:R2:W-:Y:S01]  /*1950*/  LDGSTS.E.BYPASS.LTC128B.128 [R0+0x14100], [R10.64], !P3 ;  /* 0x141000000a007fae */ /* 0x0005e2000d901d52 */
[----:B------:R-:W-:-:S03]  /*1960*/  IMAD.WIDE R6, R14, 0x2, R6 ;  /* 0x000000020e067825 */ /* 0x000fc600078e0206 */
[----:B------:R2:W-:Y:S04]  /*1970*/  LDGSTS.E.BYPASS.LTC128B.128 [R0+0x18100], [R8.64], !P6 ;  /* 0x1810000008007fae */ /* 0x0005e8000f101d52 */
[----:B------:R2:W-:Y:S02]  /*1980*/  LDGSTS.E.BYPASS.LTC128B.128 [R0+0x1c100], [R6.64], !P5 ;  /* 0x1c10000006007fae */ /* 0x0005e4000e901d52 */
.L_x_1051:
[----:B---3--:R-:W-:Y:S05]  /*1990*/  BSYNC B0 ;  /* 0x0000000000007941 */ /* 0x008fea0003800000 */
.L_x_1050:
[----:B--2---:R-:W-:Y:S01]  /*19a0*/  IADD3 R0, R15, 0x20, RZ ;  /* 0x000000200f007810 */ /* 0x004fe20007ffe0ff */
[----:B------:R2:W3:Y:S01]  /*19b0*/  SHFL.IDX PT, R7, R16, 0x1, 0x181f ;  /* 0x00381f0010077f89 */ /* 0x0004e200000e0000 */
[----:B------:R-:W-:Y:S02]  /*19c0*/  BSSY B0, `(.L_x_1052) ;  /* 0x0000017000007945 */ /* 0x000fe40003800000 */
[----:B------:R-:W-:Y:S01]  /*19d0*/  ISETP.GE.AND P0, PT, R0, UR4, PT ;  /* 0x0000000400007c0c */ /* 0x000fe2000bf06270 */
[----:B------:R2:W4:-:S12]  /*19e0*/  SHFL.IDX PT, R6, R17, 0x1, 0x181f ;  /* 0x00381f0011067f89 */ /* 0x00051800000e0000 */
[----:B------:R-:W-:Y:S05]  /*19f0*/  @P0 BRA `(.L_x_1053) ;  /* 0x0000013000000947 */ /* 0x000fea0003800000 */
[----:B------:R-:W-:Y:S01]  /*1a00*/  SHF.R.S32.HI R5, RZ, 0x1f, R49 ;  /* 0x0000001fff057819 */ /* 0x000fe20000011431 */
[----:B---34-:R-:W-:Y:S01]  /*1a10*/  IMAD.WIDE R12, R249, 0x2, R6 ;  /* 0x00000002f90c7825 */ /* 0x018fe200078e0206 */
[----:B------:R-:W-:Y:S02]  /*1a20*/  SHF.R.S32.HI R3, RZ, 0x1f, R52 ;  /* 0x0000001fff037819 */ /* 0x000fe40000011434 */
[----:B------:R-:W-:Y:S02]  /*1a30*/  SHF.R.S32.HI R0, RZ, 0x1f, R48 ;  /* 0x0000001fff007819 */ /* 0x000fe40000011430 */
[----:B------:R-:W-:Y:S02]  /*1a40*/  LEA.HI R5, R5, R49, RZ, 0x3 ;  /* 0x0000003105057211 */ /* 0x000fe400078f18ff */
[----:B------:R-:W-:Y:S02]  /*1a50*/  LEA.HI R3, R3, R52, RZ, 0x3 ;  /* 0x0000003403037211 */ /* 0x000fe400078f18ff */
[----:B------:R-:W-:-:S02]  /*1a60*/  LEA.HI R0, R0, R48, RZ, 0x3 ;  /* 0x0000003000007211 */ /* 0x000fc400078f18ff */
        /* <DEDUP_REMOVED lines=12> */
.L_x_1053:
[----:B------:R-:W-:Y:S05]  /*1b30*/  BSYNC B0 ;  /* 0x0000000000007941 */ /* 0x000fea0003800000 */
.L_x_1052:
[----:B---3--:R-:W-:Y:S01]  /*1b40*/  IADD3 R0, R15, 0x40, RZ ;  /* 0x000000400f007810 */ /* 0x008fe20007ffe0ff */
[----:B------:R3:W1:Y:S01]  /*1b50*/  SHFL.IDX PT, R7, R16, 0x2, 0x181f ;  /* 0x00581f0010077f89 */ /* 0x00066200000e0000 */
[----:B------:R-:W-:Y:S02]  /*1b60*/  BSSY B0, `(.L_x_1054) ;  /* 0x0000017000007945 */ /* 0x000fe40003800000 */
[----:B------:R-:W-:Y:S01]  /*1b70*/  ISETP.GE.AND P0, PT, R0, UR4, PT ;  /* 0x0000000400007c0c */ /* 0x000fe2000bf06270 */
[----:B----4-:R3:W4:-:S12]  /*1b80*/  SHFL.IDX PT, R6, R17, 0x2, 0x181f ;  /* 0x00581f0011067f89 */ /* 0x01071800000e0000 */
[----:B------:R-:W-:Y:S05]  /*1b90*/  @P0 BRA `(.L_x_1055) ;  /* 0x0000013000000947 */ /* 0x000fea0003800000 */
[----:B------:R-:W-:Y:S01]  /*1ba0*/  SHF.R.S32.HI R5, RZ, 0x1f, R49 ;  /* 0x0000001fff057819 */ /* 0x000fe20000011431 */
[----:B-1--4-:R-:W-:Y:S01]  /*1bb0*/  IMAD.WIDE R12, R249, 0x2, R6 ;  /* 0x00000002f90c7825 */ /* 0x012fe200078e0206 */
        /* <DEDUP_REMOVED lines=17> */
.L_x_1055:
[----:B------:R-:W-:Y:S05]  /*1cd0*/  BSYNC B0 ;  /* 0x0000000000007941 */ /* 0x000fea0003800000 */
.L_x_1054:
[----:B------:R-:W-:Y:S01]  /*1ce0*/  UIADD3 UR28, UR22, -0x1, URZ ;  /* 0xffffffff161c7890 */ /* 0x000fe2000fffe03f */
[----:B------:R-:W-:Y:S01]  /*1cf0*/  IMAD.MOV.U32 R126, RZ, RZ, c[0x0][0x2b8] ;  /* 0x0000ae00ff7e7624 */ /* 0x000fe200078e00ff */
[----:B-1--4-:R-:W-:Y:S01]  /*1d00*/  SHFL.IDX PT, R6, R17, 0x3, 0x181f ;  /* 0x00781f0011067f89 */ /* 0x012fe200000e0000 */
[----:B------:R-:W-:Y:S01]  /*1d10*/  IADD3 R3, R15, 0x60, RZ ;  /* 0x000000600f037810 */ /* 0x000fe20007ffe0ff */
[----:B------:R-:W-:Y:S01]  /*1d20*/  USHF.L.U32 UR21, UR28, 0x6, URZ ;  /* 0x000000061c157899 */ /* 0x000fe2000800063f */
[----:B------:R-:W-:Y:S01]  /*1d30*/  SHF.R.S32.HI R13, RZ, 0x1f, R48 ;  /* 0x0000001fff0d7819 */ /* 0x000fe20000011430 */
[----:B------:R-:W1:Y:S01]  /*1d40*/  SHFL.IDX PT, R7, R16, 0x3, 0x181f ;  /* 0x00781f0010077f89 */ /* 0x000e6200000e0000 */
[----:B------:R-:W-:Y:S01]  /*1d50*/  ISETP.NE.AND P2, PT, R126, 0x1, PT ;  /* 0x000000017e00780c */ /* 0x000fe20003f45270 */
[----:B------:R-:W-:Y:S01]  /*1d60*/  IMAD.SHL.U32 R239, R239, 0x2, RZ ;  /* 0x00000002efef7824 */ /* 0x000fe200078e00ff */
[----:B------:R-:W-:Y:S01]  /*1d70*/  ISETP.GE.AND P0, PT, R3, UR4, PT ;  /* 0x0000000403007c0c */ /* 0x000fe2000bf06270 */
[----:B------:R-:W-:Y:S01]  /*1d80*/  USHF.R.S32.HI UR6, URZ, 0x1f, UR9 ;  /* 0x0000001f3f067899 */ /* 0x000fe20008011409 */
[----:B------:R-:W-:Y:S01]  /*1d90*/  IADD3 R0, R252, UR21, RZ ;  /* 0x00000015fc007c10 */ /* 0x000fe2000fffe0ff */
[----:B------:R-:W-:Y:S01]  /*1da0*/  ULDC.64 UR4, c[0x0][0x2b0] ;  /* 0x0000ac0000047ab9 */ /* 0x000fe20000000a00 */
[----:B------:R-:W-:Y:S01]  /*1db0*/  LEA.HI R13, R13, R48, RZ, 0x3 ;  /* 0x000000300d0d7211 */ /* 0x000fe200078f18ff */
[----:B------:R-:W-:Y:S01]  /*1dc0*/  UIMAD UR6, UR6, UR4, URZ ;  /* 0x00000004060672a4 */ /* 0x000fe2000f8e023f */
[C---:B------:R-:W-:Y:S01]  /*1dd0*/  IADD3 R12, R0.reuse, UR11, RZ ;  /* 0x0000000b000c7c10 */ /* 0x040fe2000fffe0ff */
[----:B------:R-:W-:Y:S01]  /*1de0*/  UIMAD.WIDE.U32 UR14, UR9, UR4, URZ ;  /* 0x00000004090e72a5 */ /* 0x000fe2000f8e003f */
[----:B------:R-:W-:Y:S01]  /*1df0*/  ISETP.GE.AND P1, PT, R0, UR8, PT ;  /* 0x0000000800007c0c */ /* 0x000fe2000bf26270 */
[----:B------:R-:W-:Y:S01]  /*1e00*/  UIMAD UR6, UR9, UR5, UR6 ;  /* 0x00000005090672a4 */ /* 0x000fe2000f8e0206 */
[----:B------:R-:W-:Y:S01]  /*1e10*/  SHF.R.S32.HI R0, RZ, 0x1f, R49 ;  /* 0x0000001fff007819 */ /* 0x000fe20000011431 */
[----:B------:R-:W-:Y:S01]  /*1e20*/  @P2 IMAD.HI.U32 R3, R12, c[0x0][0x2bc], RZ ;  /* 0x0000af000c032a27 */ /* 0x000fe200078e00ff */
[----:B------:R-:W-:Y:S01]  /*1e30*/  LOP3.LUT R251, R13, 0xfffffff8, RZ, 0xc0, !PT ;  /* 0xfffffff80dfb7812 */ /* 0x000fe200078ec0ff */
[----:B------:R-:W-:Y:S01]  /*1e40*/  UIADD3 UR6, UR15, UR6, URZ ;  /* 0x000000060f067290 */ /* 0x000fe2000fffe03f */
[----:B------:R-:W-:Y:S01]  /*1e50*/  LEA.HI R0, R0, R49, RZ, 0x3 ;  /* 0x0000003100007211 */ /* 0x000fe200078f18ff */
[----:B------:R-:W-:Y:S01]  /*1e60*/  IMAD.MOV.U32 R5, RZ, RZ, R12 ;  /* 0x000000ffff057224 */ /* 0x000fe200078e000c */
[----:B------:R-:W-:Y:S01]  /*1e70*/  @P2 SHF.R.U32.HI R5, RZ, c[0x0][0x2c0], R3 ;  /* 0x0000b000ff052a19 */ /* 0x000fe20000011603 */
[----:B------:R-:W-:Y:S01]  /*1e80*/  IMAD.MOV.U32 R240, RZ, RZ, RZ ;  /* 0x000000fffff07224 */ /* 0x000fe200078e00ff */
[----:B------:R-:W-:Y:S01]  /*1e90*/  SHF.R.S32.HI R3, RZ, 0x1f, R52 ;  /* 0x0000001fff037819 */ /* 0x000fe20000011434 */
[----:B------:R-:W-:Y:S01]  /*1ea0*/  ULDC.64 UR4, c[0x0][0x1e8] ;  /* 0x00007a0000047ab9 */ /* 0x000fe20000000a00 */
[----:B------:R-:W-:Y:S01]  /*1eb0*/  LOP3.LUT R123, R0, 0xfffffff8, RZ, 0xc0, !PT ;  /* 0xfffffff8007b7812 */ /* 0x000fe200078ec0ff */
[----:B-1----:R-:W-:Y:S01]  /*1ec0*/  @!P0 IMAD.WIDE R10, R249, 0x2, R6 ;  /* 0x00000002f90a8825 */ /* 0x002fe200078e0206 */
[----:B------:R-:W-:-:S02]  /*1ed0*/  LEA.HI R3, R3, R52, RZ, 0x3 ;  /* 0x0000003403037211 */ /* 0x000fc400078f18ff */
[----:B------:R-:W-:Y:S01]  /*1ee0*/  ISETP.GT.OR P1, PT, R252, 0x3f, P1 ;  /* 0x0000003ffc00780c */ /* 0x000fe20000f24670 */
[--C-:B------:R-:W-:Y:S01]  /*1ef0*/  @!P0 IMAD.WIDE R8, R123, 0x2, R6.reuse ;  /* 0x000000027b088825 */ /* 0x100fe200078e0206 */
[----:B------:R-:W-:Y:S01]  /*1f00*/  LOP3.LUT R121, R3, 0xfffffff8, RZ, 0xc0, !PT ;  /* 0xfffffff803797812 */ /* 0x000fe200078ec0ff */
[----:B------:R-:W-:Y:S01]  /*1f10*/  @!PT LDS RZ, [RZ] ;  /* 0x00000000fffff984 */ /* 0x000fe20000000800 */
[----:B------:R1:W-:Y:S04]  /*1f20*/  @!P0 LDGSTS.E.BYPASS.LTC128B.128 [R239+0x13100], [R10.64], !P4 ;  /* 0x131000000aef8fae */ /* 0x0003e8000e101d52 */
[----:B------:R4:W-:Y:S01]  /*1f30*/  @!P0 LDGSTS.E.BYPASS.LTC128B.128 [R239+0x17100], [R8.64], !P3 ;  /* 0x1710000008ef8fae */ /* 0x0009e2000d901d52 */
[----:B------:R-:W-:Y:S01]  /*1f40*/  UIMAD.WIDE.U32 UR16, UR10, UR4, URZ ;  /* 0x000000040a1072a5 */ /* 0x000fe2000f8e003f */
[----:B------:R-:W-:Y:S01]  /*1f50*/  IMAD.U32 R112, RZ, RZ, UR21 ;  /* 0x00000015ff707e24 */ /* 0x000fe2000f8e00ff */
[----:B------:R-:W-:Y:S01]  /*1f60*/  LEA.HI R116, R117, R119, RZ, 0x5 ;  /* 0x0000007775747211 */ /* 0x000fe200078f28ff */
[----:B------:R-:W-:Y:S02]  /*1f70*/  STL [R1+0x18], R123 ;  /* 0x0000187b01007387 */ /* 0x000fe40000100800 */
[----:B------:R-:W-:Y:S01]  /*1f80*/  @!P1 IADD3 R0, P2, R5, UR14, RZ ;  /* 0x0000000e05009c10 */ /* 0x000fe2000ff5e0ff */
[----:B-1----:R-:W-:-:S03]  /*1f90*/  @!P0 IMAD.WIDE R10, R121, 0x2, R6 ;  /* 0x00000002790a8825 */ /* 0x002fc600078e0206 */
[----:B------:R-:W-:Y:S01]  /*1fa0*/  @!P1 LEA.HI.X.SX32 R3, R5, UR6, 0x1, P2 ;  /* 0x0000000605039c11 */ /* 0x000fe200090f0eff */
[----:B------:R-:W-:Y:S01]  /*1fb0*/  UIMAD UR4, UR20, UR4, URZ ;  /* 0x00000004140472a4 */ /* 0x000fe2000f8e023f */
[----:B------:R-:W-:Y:S01]  /*1fc0*/  ISETP.GE.AND P3, PT, R249, c[0x0][0x1d4], PT ;  /* 0x00007500f9007a0c */ /* 0x000fe20003f66270 */
[----:B------:R-:W-:Y:S01]  /*1fd0*/  @!P0 IMAD.WIDE R6, R251, 0x2, R6 ;  /* 0x00000002fb068825 */ /* 0x000fe200078e0206 */
[----:B------:R1:W-:Y:S01]  /*1fe0*/  @!P0 LDGSTS.E.BYPASS.LTC128B.128 [R239+0x1b100], [R10.64], !P6 ;  /* 0x1b1000000aef8fae */ /* 0x0003e2000f101d52 */
[----:B----4-:R-:W-:-:S03]  /*1ff0*/  @!P1 LEA R8, P2, R0, c[0x0][0x2a0], 0x2 ;  /* 0x0000a80000089a11 */ /* 0x010fc600078410ff */
[----:B------:R4:W-:Y:S01]  /*2000*/  @!P0 LDGSTS.E.BYPASS.LTC128B.128 [R239+0x1f100], [R6.64], !P5 ;  /* 0x1f10000006ef8fae */ /* 0x0009e2000e901d52 */
[----:B------:R-:W-:-:S03]  /*2010*/  @!P1 LEA.HI.X R9, R0, c[0x0][0x2a4], R3, 0x2, P2 ;  /* 0x0000a90000099a11 */ /* 0x000fc600010f1403 */
[----:B------:R-:W0:Y:S04]  /*2020*/  LDGDEPBAR ;  /* 0x00000000000079af */ /* 0x000e280000000000 */
[----:B------:R-:W-:Y:S01]  /*2030*/  BAR.SYNC.DEFER_BLOCKING 0x0 ;  /* 0x0000000000007b1d */ /* 0x000fe20000010000 */
[----:B------:R-:W-:Y:S02]  /*2040*/  ISETP.GE.AND P4, PT, R52, c[0x0][0x1d4], PT ;  /* 0x0000750034007a0c */ /* 0x000fe40003f86270 */
[----:B------:R-:W-:Y:S02]  /*2050*/  SHF.R.S32.HI R115, RZ, 0x5, R116 ;  /* 0x00000005ff737819 */ /* 0x000fe40000011474 */
[----:B------:R-:W-:Y:S01]  /*2060*/  SHF.R.S32.HI R124, RZ, 0x1f, R123 ;  /* 0x0000001fff7c7819 */ /* 0x000fe2000001147b */
[----:B------:R-:W-:Y:S04]  /*2070*/  STL [R1+0x14], R121 ;  /* 0x0000147901007387 */ /* 0x000fe80000100800 */
[----:B------:R-:W-:Y:S04]  /*2080*/  STL [R1+0x1c], R124 ;  /* 0x00001c7c01007387 */ /* 0x000fe80000100800 */
[----:B------:R-:W5:Y:S01]  /*2090*/  @!P1 LDG.E R240, [R8.64] ;  /* 0x0000001208f09981 */ /* 0x000f62000c1e1900 */
[----:B------:R-:W-:Y:S01]  /*20a0*/  IMAD.MOV R0, RZ, RZ, -R5 ;  /* 0x000000ffff007224 */ /* 0x000fe200078e0a05 */
[----:B------:R-:W-:Y:S01]  /*20b0*/  UIMAD UR4, UR10, UR5, UR4 ;  /* 0x000000050a0472a4 */ /* 0x000fe2000f8e0204 */
[----:B------:R-:W-:Y:S01]  /*20c0*/  ISETP.GE.AND P5, PT, R49, c[0x0][0x1d4], PT ;  /* 0x0000750031007a0c */ /* 0x000fe20003fa6270 */
[----:B------:R-:W-:Y:S01]  /*20d0*/  UISETP.GT.AND UP0, UPT, UR28, UR7, UPT ;  /* 0x000000071c00728c */ /* 0x000fe2000bf04270 */
[----:B------:R-:W-:Y:S01]  /*20e0*/  IMAD R242, R0, c[0x0][0x2b8], R12 ;  /* 0x0000ae0000f27a24 */ /* 0x000fe200078e020c */
[----:B------:R-:W-:Y:S01]  /*20f0*/  SHF.R.S32.HI R12, RZ, 0x4, R19 ;  /* 0x00000004ff0c7819 */ /* 0x000fe20000011413 */
[----:B------:R-:W-:Y:S01]  /*2100*/  UIADD3 UR9, UR17, UR4, URZ ;  /* 0x0000000411097290 */ /* 0x000fe2000fffe03f */
[----:B------:R-:W-:Y:S01]  /*2110*/  ISETP.GE.AND P6, PT, R48, c[0x0][0x1d4], PT ;  /* 0x0000750030007a0c */ /* 0x000fe20003fc6270 */
[----:B----4-:R-:W-:Y:S01]  /*2120*/  IMAD.WIDE.U32 R6, R242, c[0x0][0x1e0], RZ ;  /* 0x00007800f2067a25 */ /* 0x010fe200078e00ff */
[----:B------:R-:W-:Y:S01]  /*2130*/  SHF.R.S32.HI R0, RZ, 0x1f, R242 ;  /* 0x0000001fff007819 */ /* 0x000fe200000114f2 */
[----:B------:R-:W-:Y:S01]  /*2140*/  ULDC.64 UR4, c[0x0][0x210] ;  /* 0x0000840000047ab9 */ /* 0x000fe20000000a00 */
[----:B-1----:R-:W-:Y:S01]  /*2150*/  LEA.HI R11, R19, R12, RZ, 0x1 ;  /* 0x0000000c130b7211 */ /* 0x002fe200078f08ff */
[----:B------:R-:W-:Y:S01]  /*2160*/  UIMAD UR20, UR20, UR4, URZ ;  /* 0x00000004141472a4 */ /* 0x000fe2000f8e023f */
[----:B------:R-:W-:Y:S01]  /*2170*/  ISETP.GE.AND P2, PT, R249, c[0x0][0x1d4], PT ;  /* 0x00007500f9007a0c */ /* 0x000fe20003f46270 */
[----:B------:R-:W-:Y:S01]  /*2180*/  IMAD R3, R0, c[0x0][0x1e0], RZ ;  /* 0x0000780000037a24 */ /* 0x000fe200078e02ff */
[----:B------:R-:W-:Y:S01]  /*2190*/  LOP3.LUT R11, R11, 0xfffffffe, RZ, 0xc0, !PT ;  /* 0xfffffffe0b0b7812 */ /* 0x000fe200078ec0ff */
[----:B------:R-:W-:Y:S01]  /*21a0*/  UIMAD.WIDE.U32 UR24, UR10, UR4, URZ ;  /* 0x000000040a1872a5 */ /* 0x000fe2000f8e003f */
[----:B------:R-:W-:Y:S01]  /*21b0*/  SHF.R.S32.HI R122, RZ, 0x1f, R121 ;  /* 0x0000001fff7a7819 */ /* 0x000fe20000011479 */
[----:B------:R-:W-:Y:S01]  /*21c0*/  IMAD R3, R242, c[0x0][0x1e4], R3 ;  /* 0x00007900f2037a24 */ /* 0x000fe200078e0203 */
[----:B------:R-:W-:Y:S01]  /*21d0*/  UIMAD UR20, UR10, UR5, UR20 ;  /* 0x000000050a1472a4 */ /* 0x000fe2000f8e0214 */
[----:B--23--:R-:W-:Y:S01]  /*21e0*/  IMAD.IADD R16, R12, 0x1, -R11 ;  /* 0x000000010c107824 */ /* 0x00cfe200078e0a0b */
[----:B------:R-:W-:Y:S01]  /*21f0*/  SHF.R.S32.HI R125, RZ, 0x1f, R249 ;  /* 0x0000001fff7d7819 */ /* 0x000fe200000114f9 */
[----:B------:R-:W-:Y:S01]  /*2200*/  IMAD.IADD R7, R7, 0x1, R3 ;  /* 0x0000000107077824 */ /* 0x000fe200078e0203 */
[----:B------:R-:W-:Y:S01]  /*2210*/  UIADD3 UR20, UR25, UR20, URZ ;  /* 0x0000001419147290 */ /* 0x000fe2000fffe03f */
[----:B------:R-:W-:Y:S01]  /*2220*/  IMAD R3, R0, c[0x0][0x208], RZ ;  /* 0x0000820000037a24 */ /* 0x000fe200078e02ff */
[----:B------:R-:W-:Y:S01]  /*2230*/  STL [R1+0x20], R122 ;  /* 0x0000207a01007387 */ /* 0x000fe20000100800 */
[----:B------:R-:W-:-:S02]  /*2240*/  SEL R118, RZ, 0x10, P6 ;  /* 0x00000010ff767807 */ /* 0x000fc40003000000 */
[----:B------:R-:W-:Y:S01]  /*2250*/  IMAD R3, R242, c[0x0][0x20c], R3 ;  /* 0x00008300f2037a24 */ /* 0x000fe200078e0203 */
[----:B------:R-:W-:Y:S02]  /*2260*/  IADD3 R241, R239, 0x100, RZ ;  /* 0x00000100eff17810 */ /* 0x000fe40007ffe0ff */
[----:B------:R-:W-:Y:S02]  /*2270*/  SHF.R.S32.HI R120, RZ, 0x1f, R251 ;  /* 0x0000001fff787819 */ /* 0x000fe400000114fb */
[----:B-----5:R-:W-:Y:S01]  /*2280*/  SHF.R.S32.HI R10, RZ, 0x1f, R240 ;  /* 0x0000001fff0a7819 */ /* 0x020fe200000114f0 */
[----:B------:R-:W-:-:S04]  /*2290*/  IMAD.WIDE.U32 R8, R240, c[0x0][0x1f0], R6 ;  /* 0x00007c00f0087a25 */ /* 0x000fc800078e0006 */
[----:B------:R-:W-:Y:S01]  /*22a0*/  IMAD R5, R10, c[0x0][0x1f0], RZ ;  /* 0x00007c000a057a24 */ /* 0x000fe200078e02ff */
[----:B------:R-:W-:Y:S01]  /*22b0*/  IADD3 R0, P0, R8, UR16, RZ ;  /* 0x0000001008007c10 */ /* 0x000fe2000ff1e0ff */
[----:B------:R-:W-:-:S04]  /*22c0*/  IMAD.WIDE.U32 R6, R242, c[0x0][0x208], RZ ;  /* 0x00008200f2067a25 */ /* 0x000fc800078e00ff */
[----:B------:R-:W-:Y:S02]  /*22d0*/  IMAD R5, R240, c[0x0][0x1f4], R5 ;  /* 0x00007d00f0057a24 */ /* 0x000fe400078e0205 */
[----:B------:R-:W-:Y:S02]  /*22e0*/  IMAD.IADD R7, R7, 0x1, R3 ;  /* 0x0000000107077824 */ /* 0x000fe400078e0203 */
[----:B------:R-:W-:Y:S01]  /*22f0*/  IMAD R3, R10, c[0x0][0x218], RZ ;  /* 0x000086000a037a24 */ /* 0x000fe200078e02ff */
[----:B------:R-:W-:Y:S01]  /*2300*/  IADD3.X R8, R9, UR9, R5, P0, !PT ;  /* 0x0000000909087c10 */ /* 0x000fe200087fe405 */
[----:B------:R-:W-:Y:S01]  /*2310*/  IMAD.WIDE.U32 R6, R240, c[0x0][0x218], R6 ;  /* 0x00008600f0067a25 */ /* 0x000fe200078e0006 */
[----:B------:R-:W-:-:S03]  /*2320*/  LEA R12, P0, R0, c[0x0][0x1c8], 0x1 ;  /* 0x00007200000c7a11 */ /* 0x000fc600078008ff */
[----:B------:R-:W-:Y:S01]  /*2330*/  IMAD.SHL.U32 R10, R26, 0x8, RZ ;  /* 0x000000081a0a7824 */ /* 0x000fe200078e00ff */
[----:B------:R-:W-:Y:S01]  /*2340*/  LEA.HI.X R11, R0, c[0x0][0x1cc], R8, 0x1, P0 ;  /* 0x00007300000b7a11 */ /* 0x000fe200000f0c08 */
[----:B------:R-:W-:Y:S01]  /*2350*/  IMAD.SHL.U32 R0, R27, 0x40, RZ ;  /* 0x000000401b007824 */ /* 0x000fe200078e00ff */
[----:B------:R-:W-:Y:S01]  /*2360*/  SHFL.IDX PT, R8, R12, RZ, 0x181f ;  /* 0x00181fff0c087589 */ /* 0x000fe200000e0000 */
[----:B------:R-:W-:Y:S01]  /*2370*/  IMAD R5, R240, c[0x0][0x21c], R3 ;  /* 0x00008700f0057a24 */ /* 0x000fe200078e0203 */
[----:B------:R-:W-:Y:S02]  /*2380*/  IADD3 R3, P0, R6, UR24, RZ ;  /* 0x0000001806037c10 */ /* 0x000fe4000ff1e0ff */
[----:B------:R-:W-:Y:S01]  /*2390*/  LOP3.LUT R0, R0, 0x1c0, RZ, 0xc0, !PT ;  /* 0x000001c000007812 */ /* 0x000fe200078ec0ff */
[----:B------:R-:W1:Y:S01]  /*23a0*/  SHFL.IDX PT, R9, R11, RZ, 0x181f ;  /* 0x00181fff0b097589 */ /* 0x000e6200000e0000 */
[----:B------:R-:W-:Y:S02]  /*23b0*/  IADD3.X R6, R7, UR20, R5, P0, !PT ;  /* 0x0000001407067c10 */ /* 0x000fe400087fe405 */
[----:B------:R-:W-:Y:S01]  /*23c0*/  LOP3.LUT R10, R0, 0x8, R10, 0xf8, !PT ;  /* 0x00000008000a7812 */ /* 0x000fe200078ef80a */
[----:B------:R1:W-:Y:S01]  /*23d0*/  SHFL.IDX PT, R7, R11, 0x1, 0x181f ;  /* 0x00381f000b077f89 */ /* 0x0003e200000e0000 */
[----:B------:R-:W-:-:S02]  /*23e0*/  SHF.R.U32.HI R0, RZ, 0x3, R0 ;  /* 0x00000003ff007819 */ /* 0x000fc40000011600 */
[C---:B------:R-:W-:Y:S02]  /*23f0*/  LEA R5, P0, R3.reuse, c[0x0][0x1f8], 0x1 ;  /* 0x00007e0003057a11 */ /* 0x040fe400078008ff */
[----:B------:R-:W-:Y:S02]  /*2400*/  LOP3.LUT R0, R10, R0, RZ, 0x3c, !PT ;  /* 0x000000000a007212 */ /* 0x000fe400078e3cff */
[----:B------:R-:W-:Y:S01]  /*2410*/  IADD3 R26, -R26, UR8, -R112 ;  /* 0x000000081a1a7c10 */ /* 0x000fe2000fffe970 */
[----:B------:R-:W-:Y:S01]  /*2420*/  SHFL.IDX PT, R14, R5, RZ, 0x181f ;  /* 0x00181fff050e7589 */ /* 0x000fe200000e0000 */
[----:B------:R-:W-:Y:S01]  /*2430*/  LEA.HI.X R3, R3, c[0x0][0x1fc], R6, 0x1, P0 ;  /* 0x00007f0003037a11 */ /* 0x000fe200000f0c06 */
[----:B------:R-:W-:Y:S01]  /*2440*/  IMAD R0, R16, 0x200, R0 ;  /* 0x0000020010007824 */ /* 0x000fe200078e0200 */
[----:B------:R-:W-:Y:S01]  /*2450*/  LOP3.LUT P0, RZ, R27, 0x2, RZ, 0xc0, !PT ;  /* 0x000000021bff7812 */ /* 0x000fe2000780c0ff */
[----:B------:R2:W3:Y:S01]  /*2460*/  SHFL.IDX PT, R6, R12, 0x1, 0x181f ;  /* 0x00381f000c067f89 */ /* 0x0004e200000e0000 */
[----:B------:R-:W-:Y:S01]  /*2470*/  ISETP.GE.AND P1, PT, R26, 0x1, PT ;  /* 0x000000011a00780c */ /* 0x000fe20003f26270 */
[----:B------:R-:W-:-:S02]  /*2480*/  IMAD.SHL.U32 R212, R0, 0x2, RZ ;  /* 0x0000000200d47824 */ /* 0x000fc400078e00ff */
[----:B------:R-:W4:Y:S03]  /*2490*/  SHFL.IDX PT, R21, R3, RZ, 0x181f ;  /* 0x00181fff03157589 */ /* 0x000f2600000e0000 */
[C---:B------:R-:W-:Y:S01]  /*24a0*/  IADD3 R0, R212.reuse, 0x8100, RZ ;  /* 0x00008100d4007810 */ /* 0x040fe20007ffe0ff */
[----:B------:R-:W5:Y:S01]  /*24b0*/  SHFL.IDX PT, R5, R5, 0x1, 0x181f ;  /* 0x00381f0005057f89 */ /* 0x000f6200000e0000 */
[----:B------:R-:W-:-:S03]  /*24c0*/  IADD3 R223, R212, 0x8120, RZ ;  /* 0x00008120d4df7810 */ /* 0x000fc60007ffe0ff */
[----:B------:R-:W-:Y:S01]  /*24d0*/  @P0 IADD3 R223, R0, -0x20, RZ ;  /* 0xffffffe000df0810 */ /* 0x000fe20007ffe0ff */
[----:B------:R3:W4:Y:S01]  /*24e0*/  SHFL.IDX PT, R15, R3, 0x1, 0x181f ;  /* 0x00381f00030f7f89 */ /* 0x00072200000e0000 */
[----:B------:R-:W-:Y:S01]  /*24f0*/  ISETP.GT.AND P0, PT, R26, 0x20, PT ;  /* 0x000000201a00780c */ /* 0x000fe20003f04270 */
[----:B-1----:R-:W-:Y:S01]  /*2500*/  @P1 IMAD.WIDE R10, R123, 0x2, R8 ;  /* 0x000000027b0a1825 */ /* 0x002fe200078e0208 */
[C---:B------:R-:W-:Y:S02]  /*2510*/  IADD3 R238, R223.reuse, 0x800, RZ ;  /* 0x00000800dfee7810 */ /* 0x040fe40007ffe0ff */
[C---:B------:R-:W-:Y:S01]  /*2520*/  IADD3 R237, R223.reuse, 0x1000, RZ ;  /* 0x00001000dfed7810 */ /* 0x040fe20007ffe0ff */
[----:B------:R-:W-:Y:S01]  /*2530*/  IMAD.SHL.U32 R0, R18, 0x40, RZ ;  /* 0x0000004012007824 */ /* 0x000fe200078e00ff */
[----:B------:R-:W-:Y:S01]  /*2540*/  IADD3 R236, R223, 0x1800, RZ ;  /* 0x00001800dfec7810 */ /* 0x000fe20007ffe0ff */
[----:B------:R-:W-:Y:S01]  /*2550*/  IMAD.WIDE R18, R249, 0x2, RZ ;  /* 0x00000002f9127825 */ /* 0x000fe200078e02ff */
[----:B------:R-:W-:-:S02]  /*2560*/  IADD3 R235, R223, 0x2000, RZ ;  /* 0x00002000dfeb7810 */ /* 0x000fc40007ffe0ff */
[----:B------:R-:W-:Y:S01]  /*2570*/  LOP3.LUT R0, R0, 0x1c0, RZ, 0xc0, !PT ;  /* 0x000001c000007812 */ /* 0x000fe200078ec0ff */
[----:B--2---:R-:W-:Y:S01]  /*2580*/  @P1 IMAD.WIDE R12, R249, 0x2, R8 ;  /* 0x00000002f90c1825 */ /* 0x004fe200078e0208 */
[C---:B------:R-:W-:Y:S02]  /*2590*/  IADD3 R234, R223.reuse, 0x2800, RZ ;  /* 0x00002800dfea7810 */ /* 0x040fe40007ffe0ff */
[C---:B------:R-:W-:Y:S02]  /*25a0*/  IADD3 R233, R223.reuse, 0x3000, RZ ;  /* 0x00003000dfe97810 */ /* 0x040fe40007ffe0ff */
[----:B------:R1:W-:Y:S01]  /*25b0*/  @P1 LDGSTS.E.BYPASS.LTC128B.128 [R239+0x8100], [R12.64], !P3 ;  /* 0x081000000cef1fae */ /* 0x0003e2000d901d52 */
[C---:B------:R-:W-:Y:S02]  /*25c0*/  IADD3 R232, R223.reuse, 0x3800, RZ ;  /* 0x00003800dfe87810 */ /* 0x040fe40007ffe0ff */
[C---:B------:R-:W-:Y:S01]  /*25d0*/  IADD3 R231, R223.reuse, 0x4000, RZ ;  /* 0x00004000dfe77810 */ /* 0x040fe20007ffe0ff */
[----:B------:R2:W-:Y:S01]  /*25e0*/  @P1 LDGSTS.E.BYPASS.LTC128B.128 [R239+0xa100], [R10.64], !P5 ;  /* 0x0a1000000aef1fae */ /* 0x0005e2000e901d52 */
[C---:B------:R-:W-:Y:S01]  /*25f0*/  IADD3 R230, R223.reuse, 0x4800, RZ ;  /* 0x00004800dfe67810 */ /* 0x040fe20007ffe0ff */
[----:B---3--:R-:W-:Y:S01]  /*2600*/  IMAD.SHL.U32 R3, R16, 0x8, RZ ;  /* 0x0000000810037824 */ /* 0x008fe200078e00ff */
[----:B------:R-:W-:-:S02]  /*2610*/  IADD3 R229, R223, 0x5000, RZ ;  /* 0x00005000dfe57810 */ /* 0x000fc40007ffe0ff */
[C---:B------:R-:W-:Y:S02]  /*2620*/  IADD3 R228, R223.reuse, 0x5800, RZ ;  /* 0x00005800dfe47810 */ /* 0x040fe40007ffe0ff */
[----:B------:R-:W-:Y:S02]  /*2630*/  LOP3.LUT R3, R0, 0x8, R3, 0xf8, !PT ;  /* 0x0000000800037812 */ /* 0x000fe400078ef803 */
[----:B------:R-:W-:Y:S02]  /*2640*/  SHF.R.U32.HI R0, RZ, 0x3, R0 ;  /* 0x00000003ff007819 */ /* 0x000fe40000011600 */
[----:B------:R-:W-:Y:S02]  /*2650*/  IADD3 R227, R223, 0x6000, RZ ;  /* 0x00006000dfe37810 */ /* 0x000fe40007ffe0ff */
[----:B------:R-:W-:Y:S01]  /*2660*/  LOP3.LUT R114, R3, R0, RZ, 0x3c, !PT ;  /* 0x0000000003727212 */ /* 0x000fe200078e3cff */
[----:B------:R-:W-:Y:S01]  /*2670*/  IMAD.SHL.U32 R0, R20, 0x40, RZ ;  /* 0x0000004014007824 */ /* 0x000fe200078e00ff */
[----:B------:R-:W-:-:S02]  /*2680*/  IADD3 R226, R223, 0x6800, RZ ;  /* 0x00006800dfe27810 */ /* 0x000fc40007ffe0ff */
[C---:B------:R-:W-:Y:S02]  /*2690*/  IADD3 R225, R223.reuse, 0x7000, RZ ;  /* 0x00007000dfe17810 */ /* 0x040fe40007ffe0ff */
[----:B------:R-:W-:Y:S02]  /*26a0*/  LOP3.LUT R113, R0, 0xfffffe00, RZ, 0xc0, !PT ;  /* 0xfffffe0000717812 */ /* 0x000fe400078ec0ff */
[----:B------:R-:W-:Y:S01]  /*26b0*/  IADD3 R224, R223, 0x7800, RZ ;  /* 0x00007800dfe07810 */ /* 0x000fe20007ffe0ff */
[----:B-1----:R-:W-:-:S04]  /*26c0*/  @P0 IMAD.WIDE R12, R121, 0x2, R6 ;  /* 0x00000002790c0825 */ /* 0x002fc800078e0206 */
[----:B--2---:R-:W-:-:S04]  /*26d0*/  @P1 IMAD.WIDE R10, R121, 0x2, R8 ;  /* 0x00000002790a1825 */ /* 0x004fc800078e0208 */
[----:B------:R-:W-:Y:S01]  /*26e0*/  @P1 IMAD.WIDE R8, R251, 0x2, R8 ;  /* 0x00000002fb081825 */ /* 0x000fe200078e0208 */
[----:B------:R1:W-:Y:S03]  /*26f0*/  @P1 LDGSTS.E.BYPASS.LTC128B.128 [R239+0xc100], [R10.64], !P4 ;  /* 0x0c1000000aef1fae */ /* 0x0003e6000e101d52 */
[----:B------:R-:W-:Y:S01]  /*2700*/  IMAD R0, R115, 0x400, R113 ;  /* 0x0000040073007824 */ /* 0x000fe200078e0271 */
[----:B------:R2:W-:Y:S01]  /*2710*/  @P1 LDGSTS.E.BYPASS.LTC128B.128 [R239+0xe100], [R8.64], !P6 ;  /* 0x0e10000008ef1fae */ /* 0x0005e2000f101d52 */
[----:B------:R-:W-:Y:S02]  /*2720*/  IADD3 R30, P1, R14, R18, RZ ;  /* 0x000000120e1e7210 */ /* 0x000fe40007f3e0ff */
[----:B------:R-:W-:-:S03]  /*2730*/  IMAD.IADD R0, R114, 0x1, R0 ;  /* 0x0000000172007824 */ /* 0x000fc600078e0200 */
[----:B----4-:R-:W-:Y:S01]  /*2740*/  IMAD.X R31, R21, 0x1, R19, P1 ;  /* 0x00000001151f7824 */ /* 0x010fe200008e0613 */
[----:B-----5:R-:W-:Y:S01]  /*2750*/  IADD3 R28, P1, R18, R5, RZ ;  /* 0x00000005121c7210 */ /* 0x020fe20007f3e0ff */
[----:B------:R-:W-:Y:S02]  /*2760*/  IMAD.SHL.U32 R219, R0, 0x2, RZ ;  /* 0x0000000200db7824 */ /* 0x000fe400078e00ff */
[----:B------:R-:W-:Y:S02]  /*2770*/  IMAD.MOV.U32 R0, RZ, RZ, 0x40 ;  /* 0x00000040ff007424 */ /* 0x000fe400078e00ff */
[----:B------:R-:W-:Y:S02]  /*2780*/  IMAD.X R29, R19, 0x1, R15, P1 ;  /* 0x00000001131d7824 */ /* 0x000fe400008e060f */
[--C-:B------:R-:W-:Y:S02]  /*2790*/  IMAD R220, R4, 0x2, R219.reuse ;  /* 0x0000000204dc7824 */ /* 0x100fe400078e02db */
[----:B------:R-:W-:-:S02]  /*27a0*/  IMAD R222, R2, 0x2, R219 ;  /* 0x0000000202de7824 */ /* 0x000fc400078e02db */
[----:B------:R-:W-:Y:S02]  /*27b0*/  IMAD R221, R2, 0x2, R220 ;  /* 0x0000000202dd7824 */ /* 0x000fe400078e02dc */
[----:B-1----:R-:W-:-:S04]  /*27c0*/  @P0 IMAD.WIDE R10, R249, 0x2, R6 ;  /* 0x00000002f90a0825 */ /* 0x002fc800078e0206 */
[--C-:B--2---:R-:W-:Y:S01]  /*27d0*/  @P0 IMAD.WIDE R8, R123, 0x2, R6.reuse ;  /* 0x000000027b080825 */ /* 0x104fe200078e0206 */
[----:B------:R1:W-:Y:S03]  /*27e0*/  @P0 LDGSTS.E.BYPASS.LTC128B.128 [R239+0x9100], [R10.64], !P3 ;  /* 0x091000000aef0fae */ /* 0x0003e6000d901d52 */
[C---:B------:R-:W-:Y:S01]  /*27f0*/  @P0 IMAD.WIDE R6, R251.reuse, 0x2, R6 ;  /* 0x00000002fb060825 */ /* 0x040fe200078e0206 */
[----:B------:R2:W-:Y:S04]  /*2800*/  @P0 LDGSTS.E.BYPASS.LTC128B.128 [R239+0xb100], [R8.64], !P5 ;  /* 0x0b10000008ef0fae */ /* 0x0005e8000e901d52 */
[----:B------:R3:W-:Y:S04]  /*2810*/  @P0 LDGSTS.E.BYPASS.LTC128B.128 [R239+0xd100], [R12.64], !P4 ;  /* 0x0d1000000cef0fae */ /* 0x0007e8000e101d52 */
[----:B------:R4:W-:Y:S04]  /*2820*/  @P0 LDGSTS.E.BYPASS.LTC128B.128 [R239+0xf100], [R6.64], !P6 ;  /* 0x0f10000006ef0fae */ /* 0x0009e8000f101d52 */
[----:B------:R-:W0:Y:S01]  /*2830*/  LDGDEPBAR ;  /* 0x00000000000079af */ /* 0x000e220000000000 */
[----:B-1----:R-:W-:-:S04]  /*2840*/  IMAD.WIDE R10, R251, 0x2, RZ ;  /* 0x00000002fb0a7825 */ /* 0x002fc800078e02ff */
[----:B--2---:R-:W-:-:S05]  /*2850*/  IMAD.WIDE R8, R123, 0x2, RZ ;  /* 0x000000027b087825 */ /* 0x004fca00078e02ff */
[----:B------:R-:W-:Y:S02]  /*2860*/  IADD3 R22, P1, R14, R8, RZ ;  /* 0x000000080e167210 */ /* 0x000fe40007f3e0ff */
[----:B------:R-:W-:Y:S01]  /*2870*/  IADD3 R16, P0, R8, R5, RZ ;  /* 0x0000000508107210 */ /* 0x000fe20007f1e0ff */
[----:B----4-:R-:W-:Y:S01]  /*2880*/  IMAD.WIDE R6, R121, 0x2, RZ ;  /* 0x0000000279067825 */ /* 0x010fe200078e02ff */
[----:B------:R-:W-:-:S04]  /*2890*/  DEPBAR.LE SB0, 0x1 ;  /* 0x000080400000791a */ /* 0x000fc80000000000 */
[----:B------:R-:W-:Y:S01]  /*28a0*/  IMAD.X R23, R21, 0x1, R9, P1 ;  /* 0x0000000115177824 */ /* 0x000fe200008e0609 */
[----:B------:R-:W-:Y:S01]  /*28b0*/  IADD3 R18, P1, R14, R6, RZ ;  /* 0x000000060e127210 */ /* 0x000fe20007f3e0ff */
[----:B------:R-:W-:Y:S01]  /*28c0*/  IMAD.X R17, R9, 0x1, R15, P0 ;  /* 0x0000000109117824 */ /* 0x000fe200000e060f */
[----:B------:R-:W-:-:S04]  /*28d0*/  DEPBAR.LE SB0, 0x0 ;  /* 0x000080000000791a */ /* 0x000fc80000000000 */
[----:B------:R-:W-:Y:S01]  /*28e0*/  BAR.SYNC.DEFER_BLOCKING 0x0 ;  /* 0x0000000000007b1d */ /* 0x000fe20000010000 */
[----:B------:R-:W-:Y:S01]  /*28f0*/  IADD3 R24, P0, R6, R5, RZ ;  /* 0x0000000506187210 */ /* 0x000fe20007f1e0ff */
[----:B------:R-:W-:Y:S01]  /*2900*/  IMAD.X R19, R21, 0x1, R7, P1 ;  /* 0x0000000115137824 */ /* 0x000fe200008e0607 */
[----:B------:R-:W-:-:S03]  /*2910*/  IADD3 R6, P1, R14, R10, RZ ;  /* 0x0000000a0e067210 */ /* 0x000fc60007f3e0ff */
[----:B------:R-:W-:Y:S01]  /*2920*/  IMAD.X R25, R7, 0x1, R15, P0 ;  /* 0x0000000107197824 */ /* 0x000fe200000e060f */
[----:B------:R-:W-:Y:S01]  /*2930*/  IADD3 R20, P0, R10, R5, RZ ;  /* 0x000000050a147210 */ /* 0x000fe20007f1e0ff */
[----:B------:R-:W-:Y:S01]  /*2940*/  IMAD.X R7, R21, 0x1, R11, P1 ;  /* 0x0000000115077824 */ /* 0x000fe200008e060b */
[----:B------:R-:W-:-:S03]  /*2950*/  ISETP.GE.AND P1, PT, R49, c[0x0][0x1d4], PT ;  /* 0x0000750031007a0c */ /* 0x000fc60003f26270 */
[----:B------:R-:W-:Y:S01]  /*2960*/  IMAD.X R21, R11, 0x1, R15, P0 ;  /* 0x000000010b157824 */ /* 0x000fe200000e060f */
[----:B------:R-:W-:Y:S02]  /*2970*/  ISETP.LT.OR P0, PT, R26, 0x1, P2 ;  /* 0x000000011a00780c */ /* 0x000fe40001701670 */
[----:B------:R-:W-:Y:S01]  /*2980*/  ISETP.GE.AND P2, PT, R52, c[0x0][0x1d4], PT ;  /* 0x0000750034007a0c */ /* 0x000fe20003f46270 */
[----:B------:R-:W-:Y:S04]  /*2990*/  LDSM.16.M88.4 R8, [R219+0x10100] ;  /* 0x01010000db08783b */ /* 0x000fe80000000200 */
[----:B---3--:R-:W-:Y:S04]  /*29a0*/  LDSM.16.M88.4 R12, [R220+0x10100] ;  /* 0x01010000dc0c783b */ /* 0x008fe80000000200 */
[----:B------:R-:W-:Y:S04]  /*29b0*/  LDSM.16.M88.4 R40, [R212+0x8100] ;  /* 0x00810000d428783b */ /* 0x000fe80000000200 */
[----:B------:R-:W1:Y:S04]  /*29c0*/  LDSM.16.M88.4 R36, [R212+0x8900] ;  /* 0x00890000d424783b */ /* 0x000e680000000200 */
[----:B------:R-:W2:Y:S04]  /*29d0*/  LDSM.16.M88.4 R32, [R212+0x9100] ;  /* 0x00910000d420783b */ /* 0x000ea80000000200 */
[----:B------:R-:W-:Y:S04]  /*29e0*/  LDSM.16.M88.4 R44, [R212+0x9900] ;  /* 0x00990000d42c783b */ /* 0x000fe80000000200 */
[----:B------:R-:W-:Y:S04]  /*29f0*/  LDSM.16.M88.4 R64, [R223] ;  /* 0x00000000df40783b */ /* 0x000fe80000000200 */
[----:B------:R-:W3:Y:S04]  /*2a00*/  LDSM.16.M88.4 R72, [R223+0x800] ;  /* 0x00080000df48783b */ /* 0x000ee80000000200 */
[----:B------:R-:W-:Y:S04]  /*2a10*/  LDSM.16.M88.4 R76, [R223+0x1000] ;  /* 0x00100000df4c783b */ /* 0x000fe80000000200 */
[----:B------:R-:W4:Y:S04]  /*2a20*/  LDSM.16.M88.4 R80, [R223+0x1800] ;  /* 0x00180000df50783b */ /* 0x000f280000000200 */
[----:B------:R-:W-:Y:S01]  /*2a30*/  @!PT LDS RZ, [RZ] ;  /* 0x00000000fffff984 */ /* 0x000fe20000000800 */
[----:B------:R-:W-:Y:S01]  /*2a40*/  @!PT LDS RZ, [RZ] ;  /* 0x00000000fffff984 */ /* 0x000fe20000000800 */
[----:B------:R-:W-:Y:S01]  /*2a50*/  @!PT LDS RZ, [RZ] ;  /* 0x00000000fffff984 */ /* 0x000fe20000000800 */
[----:B------:R5:W-:Y:S01]  /*2a60*/  LDGSTS.E.BYPASS.LTC128B.128 [R239+0x100], [R30.64], !P0 ;  /* 0x001000001eef7fae */ /* 0x000be2000c101d52 */
[C---:B------:R-:W-:Y:S01]  /*2a70*/  ISETP.LT.OR P0, PT, R26.reuse, 0x1, P1 ;  /* 0x000000011a00780c */ /* 0x040fe20000f01670 */
[C---:B-1----:R-:W-:Y:S11]  /*2a80*/  HMMA.16816.F32.BF16 R56, R8.reuse, R36, RZ ;  /* 0x000000240838723c */ /* 0x042ff600000418ff */
[----:B------:R-:W-:Y:S01]  /*2a90*/  @!UPT UIADD3 URZ, URZ, URZ, URZ ;  /* 0x0000003f3f3ff290 */ /* 0x000fe2000fffe03f */
[----:B------:R1:W-:Y:S01]  /*2aa0*/  LDGSTS.E.BYPASS.LTC128B.128 [R239+0x2100], [R22.64], !P0 ;  /* 0x0210000016ef7fae */ /* 0x0003e2000c101d52 */
[----:B------:R-:W-:Y:S02]  /*2ab0*/  ISETP.LT.OR P0, PT, R26, 0x1, P2 ;  /* 0x000000011a00780c */ /* 0x000fe40001701670 */
[----:B------:R-:W-:Y:S02]  /*2ac0*/  ISETP.GE.AND P2, PT, R48, c[0x0][0x1d4], PT ;  /* 0x0000750030007a0c */ /* 0x000fe40003f46270 */
[C---:B------:R-:W-:Y:S09]  /*2ad0*/  HMMA.16816.F32.BF16 R48, R8.reuse, R40, RZ ;  /* 0x000000280830723c */ /* 0x040ff200000418ff */
[----:B------:R1:W-:Y:S01]  /*2ae0*/  LDGSTS.E.BYPASS.LTC128B.128 [R239+0x4100], [R18.64], !P0 ;  /* 0x0410000012ef7fae */ /* 0x0003e2000c101d52 */
[----:B------:R-:W-:Y:S01]  /*2af0*/  ISETP.LT.OR P0, PT, R26, 0x1, P2 ;  /* 0x000000011a00780c */ /* 0x000fe20001701670 */
[C---:B------:R-:W-:Y:S08]  /*2b00*/  HMMA.16816.F32.BF16 R40, R8.reuse, R42, RZ ;  /* 0x0000002a0828723c */ /* 0x040ff000000418ff */
[----:B------:R-:W-:Y:S04]  /*2b10*/  HMMA.16816.F32.BF16 R60, R8, R38, RZ ;  /* 0x00000026083c723c */ /* 0x000fe800000418ff */
[----:B------:R1:W-:Y:S01]  /*2b20*/  LDGSTS.E.BYPASS.LTC128B.128 [R239+0x6100], [R6.64], !P0 ;  /* 0x0610000006ef7fae */ /* 0x0003e2000c101d52 */
[----:B------:R-:W-:-:S03]  /*2b30*/  ISETP.GE.AND P0, PT, R249, c[0x0][0x1d4], PT ;  /* 0x00007500f9007a0c */ /* 0x000fc60003f06270 */
[----:B--2---:R-:W-:Y:S01]  /*2b40*/  HMMA.16816.F32.BF16 R36, R8, R34, RZ ;  /* 0x000000220824723c */ /* 0x004fe200000418ff */
[C---:B------:R-:W-:Y:S11]  /*2b50*/  ISETP.LT.OR P0, PT, R26.reuse, 0x21, P0 ;  /* 0x000000211a00780c */ /* 0x040ff60000701670 */
[----:B------:R-:W-:Y:S02]  /*2b60*/  @!UPT UIADD3 URZ, URZ, URZ, URZ ;  /* 0x0000003f3f3ff290 */ /* 0x000fe4000fffe03f */
[----:B------:R5:W-:Y:S01]  /*2b70*/  LDGSTS.E.BYPASS.LTC128B.128 [R239+0x1100], [R28.64], !P0 ;  /* 0x011000001cef7fae */ /* 0x000be2000c101d52 */
[----:B------:R-:W-:Y:S01]  /*2b80*/  ISETP.LT.OR P0, PT, R26, 0x21, P1 ;  /* 0x000000211a00780c */ /* 0x000fe20000f01670 */
[----:B---3--:R-:W-:Y:S01]  /*2b90*/  HMMA.16816.F32.BF16 R60, R12, R74, R60 ;  /* 0x0000004a0c3c723c */ /* 0x008fe2000004183c */
[----:B------:R-:W-:-:S04]  /*2ba0*/  ISETP.GE.AND P1, PT, R52, c[0x0][0x1d4], PT ;  /* 0x0000750034007a0c */ /* 0x000fc80003f26270 */
[----:B------:R-:W-:-:S03]  /*2bb0*/  ISETP.LT.OR P1, PT, R26, 0x21, P1 ;  /* 0x000000211a00780c */ /* 0x000fc60000f21670 */
[----:B------:R-:W-:Y:S04]  /*2bc0*/  HMMA.16816.F32.BF16 R52, R8, R32, RZ ;  /* 0x000000200834723c */ /* 0x000fe800000418ff */
[----:B------:R1:W-:Y:S01]  /*2bd0*/  LDGSTS.E.BYPASS.LTC128B.128 [R239+0x3100], [R16.64], !P0 ;  /* 0x0310000010ef7fae */ /* 0x0003e2000c101d52 */
[----:B------:R-:W-:-:S03]  /*2be0*/  LOP3.LUT P0, RZ, R27, 0x4, RZ, 0xc0, !PT ;  /* 0x000000041bff7812 */ /* 0x000fc6000780c0ff */
[C---:B------:R-:W-:Y:S01]  /*2bf0*/  HMMA.16816.F32.BF16 R32, R8.reuse, R44, RZ ;  /* 0x0000002c0820723c */ /* 0x040fe200000418ff */
[----:B------:R-:W-:Y:S01]  /*2c00*/  SEL R0, R0, 0xffffffc0, !P0 ;  /* 0xffffffc000007807 */ /* 0x000fe20004000000 */
[----:B------:R2:W-:Y:S01]  /*2c10*/  LDGSTS.E.BYPASS.LTC128B.128 [R239+0x5100], [R24.64], !P1 ;  /* 0x0510000018ef7fae */ /* 0x0005e2000c901d52 */
[----:B------:R-:W-:Y:S02]  /*2c20*/  ISETP.LT.OR P0, PT, R26, 0x21, P2 ;  /* 0x000000211a00780c */ /* 0x000fe40001701670 */
[----:B------:R-:W-:Y:S01]  /*2c30*/  ISETP.GT.AND P2, PT, R252, 0x3f, PT ;  /* 0x0000003ffc00780c */ /* 0x000fe20003f44270 */
[----:B------:R-:W-:Y:S02]  /*2c40*/  IMAD.IADD R218, R212, 0x1, R0 ;  /* 0x00000001d4da7824 */ /* 0x000fe400078e0200 */
[----:B------:R-:W-:Y:S01]  /*2c50*/  IMAD.IADD R217, R0, 0x1, R223 ;  /* 0x0000000100d97824 */ /* 0x000fe200078e02df */
[----:B-----5:R-:W-:Y:S07]  /*2c60*/  HMMA.16816.F32.BF16 R28, R8, R46, RZ ;  /* 0x0000002e081c723c */ /* 0x020fee00000418ff */
[----:B------:R3:W-:Y:S01]  /*2c70*/  LDGSTS.E.BYPASS.LTC128B.128 [R239+0x7100], [R20.64], !P0 ;  /* 0x0710000014ef7fae */ /* 0x0007e2000c101d52 */
[----:B------:R-:W-:Y:S01]  /*2c80*/  HMMA.16816.F32.BF16 R8, R12, R66, R40 ;  /* 0x000000420c08723c */ /* 0x000fe20000041828 */
[----:B------:R-:W-:-:S02]  /*2c90*/  PLOP3.LUT P0, PT, PT, PT, UP0, 0x40, 0x0 ;  /* 0x000000000000781c */ /* 0x000fc40003f0e808 */
[----:B------:R-:W-:Y:S04]  /*2ca0*/  LDSM.16.M88.4 R68, [R218+0x8900] ;  /* 0x00890000da44783b */ /* 0x000fe80000000200 */
[----:B-1----:R-:W-:Y:S01]  /*2cb0*/  LDSM.16.M88.4 R16, [R222+0x10100] ;  /* 0x01010000de10783b */ /* 0x002fe20000000200 */
[C---:B------:R-:W-:Y:S03]  /*2cc0*/  HMMA.16816.F32.BF16 R40, R12.reuse, R72, R56 ;  /* 0x000000480c28723c */ /* 0x040fe60000041838 */
[----:B------:R-:W-:Y:S04]  /*2cd0*/  LDSM.16.M88.4 R56, [R218+0x9900] ;  /* 0x00990000da38783b */ /* 0x000fe80000000200 */
[----:B--2---:R-:W1:Y:S01]  /*2ce0*/  LDSM.16.M88.4 R24, [R218+0x8100] ;  /* 0x00810000da18783b */ /* 0x004e620000000200 */
[C---:B----4-:R-:W-:Y:S03]  /*2cf0*/  HMMA.16816.F32.BF16 R44, R12.reuse, R80, R32 ;  /* 0x000000500c2c723c */ /* 0x050fe60000041820 */
[----:B------:R-:W-:Y:S04]  /*2d00*/  LDSM.16.M88.4 R72, [R217+0x1800] ;  /* 0x00180000d948783b */ /* 0x000fe80000000200 */
[----:B------:R-:W-:Y:S01]  /*2d10*/  LDSM.16.M88.4 R88, [R212+0xd100] ;  /* 0x00d10000d458783b */ /* 0x000fe20000000200 */
[C---:B---3--:R-:W-:Y:S03]  /*2d20*/  HMMA.16816.F32.BF16 R20, R12.reuse, R64, R48 ;  /* 0x000000400c14723c */ /* 0x048fe60000041830 */
[----:B------:R-:W2:Y:S04]  /*2d30*/  LDSM.16.M88.4 R64, [R218+0x9100] ;  /* 0x00910000da40783b */ /* 0x000ea80000000200 */
[----:B------:R-:W-:Y:S01]  /*2d40*/  LDSM.16.M88.4 R92, [R223+0x4000] ;  /* 0x00400000df5c783b */ /* 0x000fe20000000200 */
[C---:B------:R-:W-:Y:S03]  /*2d50*/  HMMA.16816.F32.BF16 R48, R12.reuse, R76, R52 ;  /* 0x0000004c0c30723c */ /* 0x040fe60000041834 */
[----:B------:R-:W-:Y:S04]  /*2d60*/  LDSM.16.M88.4 R100, [R223+0x4800] ;  /* 0x00480000df64783b */ /* 0x000fe80000000200 */
[----:B------:R-:W-:Y:S01]  /*2d70*/  LDSM.16.M88.4 R96, [R218+0xc900] ;  /* 0x00c90000da60783b */ /* 0x000fe20000000200 */
[C---:B------:R-:W-:Y:S03]  /*2d80*/  HMMA.16816.F32.BF16 R52, R12.reuse, R78, R36 ;  /* 0x0000004e0c34723c */ /* 0x040fe60000041824 */
[----:B------:R-:W-:Y:S04]  /*2d90*/  LDSM.16.M88.4 R76, [R223+0x2000] ;  /* 0x00200000df4c783b */ /* 0x000fe80000000200 */
[----:B------:R-:W-:Y:S01]  /*2da0*/  LDSM.16.M88.4 R108, [R223+0x7800] ;  /* 0x00780000df6c783b */ /* 0x000fe20000000200 */
[----:B------:R-:W-:Y:S03]  /*2db0*/  HMMA.16816.F32.BF16 R12, R12, R82, R28 ;  /* 0x000000520c0c723c */ /* 0x000fe6000004181c */
[----:B------:R-:W-:Y:S04]  /*2dc0*/  LDSM.16.M88.4 R28, [R217] ;  /* 0x00000000d91c783b */ /* 0x000fe80000000200 */
[----:B------:R-:W-:Y:S01]  /*2dd0*/  LDSM.16.M88.4 R80, [R212+0xa100] ;  /* 0x00a10000d450783b */ /* 0x000fe20000000200 */
[C---:B-1----:R-:W-:Y:S03]  /*2de0*/  HMMA.16816.F32.BF16 R32, R16.reuse, R26, R8 ;  /* 0x0000001a1020723c */ /* 0x042fe60000041808 */
[----:B------:R-:W1:Y:S04]  /*2df0*/  LDSM.16.M88.4 R8, [R221+0x10100] ;  /* 0x01010000dd08783b */ /* 0x000e680000000200 */
[----:B------:R-:W-:Y:S01]  /*2e00*/  LDSM.16.M88.4 R104, [R218+0xf900] ;  /* 0x00f90000da68783b */ /* 0x000fe20000000200 */
[C---:B------:R-:W-:Y:S03]  /*2e10*/  HMMA.16816.F32.BF16 R36, R16.reuse, R24, R20 ;  /* 0x000000181024723c */ /* 0x040fe60000041814 */
[----:B------:R-:W3:Y:S04]  /*2e20*/  LDSM.16.M88.4 R24, [R217+0x800] ;  /* 0x00080000d918783b */ /* 0x000ee80000000200 */
[----:B------:R-:W0:Y:S01]  /*2e30*/  LDGDEPBAR ;  /* 0x00000000000079af */ /* 0x000e220000000000 */
[C---:B------:R-:W-:Y:S08]  /*2e40*/  HMMA.16816.F32.BF16 R20, R16.reuse, R68, R40 ;  /* 0x000000441014723c */ /* 0x040ff00000041828 */
[C---:B------:R-:W-:Y:S01]  /*2e50*/  HMMA.16816.F32.BF16 R40, R16.reuse, R70, R60 ;  /* 0x000000461028723c */ /* 0x040fe2000004183c */
[----:B------:R-:W4:Y:S07]  /*2e60*/  LDSM.16.M88.4 R68, [R217+0x1000] ;  /* 0x00100000d944783b */ /* 0x000f2e0000000200 */
[C---:B--2---:R-:W-:Y:S08]  /*2e70*/  HMMA.16816.F32.BF16 R48, R16.reuse, R64, R48 ;  /* 0x000000401030723c */ /* 0x044ff00000041830 */
[C---:B------:R-:W-:Y:S08]  /*2e80*/  HMMA.16816.F32.BF16 R64, R16.reuse, R66, R52 ;  /* 0x000000421040723c */ /* 0x040ff00000041834 */
[C---:B------:R-:W-:Y:S08]  /*2e90*/  HMMA.16816.F32.BF16 R52, R16.reuse, R56, R44 ;  /* 0x000000381034723c */ /* 0x040ff0000004182c */
[----:B------:R-:W-:Y:S01]  /*2ea0*/  HMMA.16816.F32.BF16 R60, R16, R58, R12 ;  /* 0x0000003a103c723c */ /* 0x000fe2000004180c */
[----:B------:R-:W2:Y:S07]  /*2eb0*/  LDSM.16.M88.4 R12, [R219+0x14100] ;  /* 0x01410000db0c783b */ /* 0x000eae0000000200 */
[C---:B-1----:R-:W-:Y:S01]  /*2ec0*/  HMMA.16816.F32.BF16 R56, R8.reuse, R28, R36 ;  /* 0x0000001c0838723c */ /* 0x042fe20000041824 */
[----:B------:R-:W1:Y:S07]  /*2ed0*/  LDSM.16.M88.4 R36, [R212+0xa900] ;  /* 0x00a90000d424783b */ /* 0x000e6e0000000200 */
[C---:B------:R-:W-:Y:S01]  /*2ee0*/  HMMA.16816.F32.BF16 R44, R8.reuse, R30, R32 ;  /* 0x0000001e082c723c */ /* 0x040fe20000041820 */
[----:B------:R-:W5:Y:S07]  /*2ef0*/  LDSM.16.M88.4 R28, [R212+0xb100] ;  /* 0x00b10000d41c783b */ /* 0x000f6e0000000200 */
[C---:B---3--:R-:W-:Y:S08]  /*2f00*/  HMMA.16816.F32.BF16 R32, R8.reuse, R24, R20 ;  /* 0x000000180820723c */ /* 0x048ff00000041814 */
[C---:B----4-:R-:W-:Y:S08]  /*2f10*/  HMMA.16816.F32.BF16 R20, R8.reuse, R68, R48 ;  /* 0x000000440814723c */ /* 0x050ff00000041830 */
[C---:B------:R-:W-:Y:S01]  /*2f20*/  HMMA.16816.F32.BF16 R16, R8.reuse, R70, R64 ;  /* 0x000000460810723c */ /* 0x040fe20000041840 */
[----:B------:R-:W3:Y:S04]  /*2f30*/  LDSM.16.M88.4 R68, [R212+0xb900] ;  /* 0x00b90000d444783b */ /* 0x000ee80000000200 */
[----:B------:R-:W-:Y:S03]  /*2f40*/  LDSM.16.M88.4 R64, [R223+0x2800] ;  /* 0x00280000df40783b */ /* 0x000fe60000000200 */
[C---:B------:R-:W-:Y:S08]  /*2f50*/  HMMA.16816.F32.BF16 R24, R8.reuse, R26, R40 ;  /* 0x0000001a0818723c */ /* 0x040ff00000041828 */
[C---:B------:R-:W-:Y:S08]  /*2f60*/  HMMA.16816.F32.BF16 R52, R8.reuse, R72, R52 ;  /* 0x000000480834723c */ /* 0x040ff00000041834 */
[----:B------:R-:W-:Y:S01]  /*2f70*/  HMMA.16816.F32.BF16 R48, R8, R74, R60 ;  /* 0x0000004a0830723c */ /* 0x000fe2000004183c */
[----:B------:R-:W4:Y:S07]  /*2f80*/  LDSM.16.M88.4 R8, [R220+0x14100] ;  /* 0x01410000dc08783b */ /* 0x000f2e0000000200 */
[C---:B--2---:R-:W-:Y:S08]  /*2f90*/  HMMA.16816.F32.BF16 R84, R12.reuse, R80, R56 ;  /* 0x000000500c54723c */ /* 0x044ff00000041838 */
[C---:B------:R-:W-:Y:S01]  /*2fa0*/  HMMA.16816.F32.BF16 R80, R12.reuse, R82, R44 ;  /* 0x000000520c50723c */ /* 0x040fe2000004182c */
[----:B------:R-:W2:Y:S07]  /*2fb0*/  LDSM.16.M88.4 R44, [R223+0x3000] ;  /* 0x00300000df2c783b */ /* 0x000eae0000000200 */
[C---:B-1----:R-:W-:Y:S01]  /*2fc0*/  HMMA.16816.F32.BF16 R72, R12.reuse, R36, R32 ;  /* 0x000000240c48723c */ /* 0x042fe20000041820 */
[----:B------:R-:W1:Y:S07]  /*2fd0*/  LDSM.16.M88.4 R32, [R223+0x3800] ;  /* 0x00380000df20783b */ /* 0x000e6e0000000200 */
[C---:B------:R-:W-:Y:S01]  /*2fe0*/  HMMA.16816.F32.BF16 R60, R12.reuse, R38, R24 ;  /* 0x000000260c3c723c */ /* 0x040fe20000041818 */
[----:B------:R-:W-:Y:S07]  /*2ff0*/  LDSM.16.M88.4 R24, [R218+0xa100] ;  /* 0x00a10000da18783b */ /* 0x000fee0000000200 */
[C---:B-----5:R-:W-:Y:S08]  /*3000*/  HMMA.16816.F32.BF16 R56, R12.reuse, R28, R20 ;  /* 0x0000001c0c38723c */ /* 0x060ff00000041814 */
[C---:B------:R-:W-:Y:S08]  /*3010*/  HMMA.16816.F32.BF16 R40, R12.reuse, R30, R16 ;  /* 0x0000001e0c28723c */ /* 0x040ff00000041810 */
[C---:B---3--:R-:W-:Y:S08]  /*3020*/  HMMA.16816.F32.BF16 R36, R12.reuse, R68, R52 ;  /* 0x000000440c24723c */ /* 0x048ff00000041834 */
[----:B------:R-:W-:Y:S01]  /*3030*/  HMMA.16816.F32.BF16 R28, R12, R70, R48 ;  /* 0x000000460c1c723c */ /* 0x000fe20000041830 */
[----:B------:R-:W3:Y:S07]  /*3040*/  LDSM.16.M88.4 R12, [R222+0x14100] ;  /* 0x01410000de0c783b */ /* 0x000eee0000000200 */
[C---:B----4-:R-:W-:Y:S01]  /*3050*/  HMMA.16816.F32.BF16 R20, R8.reuse, R76, R84 ;  /* 0x0000004c0814723c */ /* 0x050fe20000041854 */
[----:B------:R-:W-:Y:S07]  /*3060*/  LDSM.16.M88.4 R84, [R218+0xc100] ;  /* 0x00c10000da54783b */ /* 0x000fee0000000200 */
[C---:B------:R-:W-:Y:S01]  /*3070*/  HMMA.16816.F32.BF16 R16, R8.reuse, R78, R80 ;  /* 0x0000004e0810723c */ /* 0x040fe20000041850 */
[----:B------:R-:W4:Y:S04]  /*3080*/  LDSM.16.M88.4 R76, [R218+0xa900] ;  /* 0x00a90000da4c783b */ /* 0x000f280000000200 */
[----:B------:R-:W-:Y:S03]  /*3090*/  LDSM.16.M88.4 R80, [R218+0xb900] ;  /* 0x00b90000da50783b */ /* 0x000fe60000000200 */
[C---:B------:R-:W-:Y:S01]  /*30a0*/  HMMA.16816.F32.BF16 R68, R8.reuse, R64, R72 ;  /* 0x000000400844723c */ /* 0x040fe20000041848 */
[----:B------:R-:W-:Y:S07]  /*30b0*/  LDSM.16.M88.4 R72, [R212+0xc100] ;  /* 0x00c10000d448783b */ /* 0x000fee0000000200 */
[C---:B------:R-:W-:Y:S01]  /*30c0*/  HMMA.16816.F32.BF16 R60, R8.reuse, R66, R60 ;  /* 0x00000042083c723c */ /* 0x040fe2000004183c */
[----:B------:R-:W5:Y:S07]  /*30d0*/  LDSM.16.M88.4 R64, [R218+0xb100] ;  /* 0x00b10000da40783b */ /* 0x000f6e0000000200 */
[C---:B--2---:R-:W-:Y:S08]  /*30e0*/  HMMA.16816.F32.BF16 R56, R8.reuse, R44, R56 ;  /* 0x0000002c0838723c */ /* 0x044ff00000041838 */
[C---:B------:R-:W-:Y:S08]  /*30f0*/  HMMA.16816.F32.BF16 R52, R8.reuse, R46, R40 ;  /* 0x0000002e0834723c */ /* 0x040ff00000041828 */
[C---:B-1----:R-:W-:Y:S01]  /*3100*/  HMMA.16816.F32.BF16 R48, R8.reuse, R32, R36 ;  /* 0x000000200830723c */ /* 0x042fe20000041824 */
[----:B------:R-:W-:Y:S07]  /*3110*/  LDSM.16.M88.4 R36, [R217+0x2800] ;  /* 0x00280000d924783b */ /* 0x000fee0000000200 */
[----:B------:R-:W-:Y:S01]  /*3120*/  HMMA.16816.F32.BF16 R44, R8, R34, R28 ;  /* 0x00000022082c723c */ /* 0x000fe2000004181c */
[----:B------:R-:W-:Y:S07]  /*3130*/  LDSM.16.M88.4 R8, [R221+0x14100] ;  /* 0x01410000dd08783b */ /* 0x000fee0000000200 */
[C---:B---3--:R-:W-:Y:S08]  /*3140*/  HMMA.16816.F32.BF16 R32, R12.reuse, R24, R20 ;  /* 0x000000180c20723c */ /* 0x048ff00000041814 */
[C---:B------:R-:W-:Y:S01]  /*3150*/  HMMA.16816.F32.BF16 R20, R12.reuse, R26, R16 ;  /* 0x0000001a0c14723c */ /* 0x040fe20000041810 */
[----:B------:R-:W1:Y:S04]  /*3160*/  LDSM.16.M88.4 R24, [R217+0x2000] ;  /* 0x00200000d918783b */ /* 0x000e680000000200 */
[----:B------:R-:W-:Y:S03]  /*3170*/  LDSM.16.M88.4 R16, [R219+0x18100] ;  /* 0x01810000db10783b */ /* 0x000fe60000000200 */
[C---:B----4-:R-:W-:Y:S01]  /*3180*/  HMMA.16816.F32.BF16 R28, R12.reuse, R76, R68 ;  /* 0x0000004c0c1c723c */ /* 0x050fe20000041844 */
[----:B------:R-:W2:Y:S07]  /*3190*/  LDSM.16.M88.4 R68, [R217+0x3000] ;  /* 0x00300000d944783b */ /* 0x000eae0000000200 */
[C---:B------:R-:W-:Y:S01]  /*31a0*/  HMMA.16816.F32.BF16 R40, R12.reuse, R78, R60 ;  /* 0x0000004e0c28723c */ /* 0x040fe2000004183c */
[----:B------:R-:W-:Y:S07]  /*31b0*/  LDSM.16.M88.4 R76, [R212+0xc900] ;  /* 0x00c90000d44c783b */ /* 0x000fee0000000200 */
[C---:B-----5:R-:W-:Y:S08]  /*31c0*/  HMMA.16816.F32.BF16 R56, R12.reuse, R64, R56 ;  /* 0x000000400c38723c */ /* 0x060ff00000041838 */
[C---:B------:R-:W-:Y:S01]  /*31d0*/  HMMA.16816.F32.BF16 R52, R12.reuse, R66, R52 ;  /* 0x000000420c34723c */ /* 0x040fe20000041834 */
[----:B------:R-:W3:Y:S07]  /*31e0*/  LDSM.16.M88.4 R64, [R217+0x3800] ;  /* 0x00380000d940783b */ /* 0x000eee0000000200 */
[C---:B------:R-:W-:Y:S08]  /*31f0*/  HMMA.16816.F32.BF16 R60, R12.reuse, R80, R48 ;  /* 0x000000500c3c723c */ /* 0x040ff00000041830 */
[----:B------:R-:W-:Y:S01]  /*3200*/  HMMA.16816.F32.BF16 R48, R12, R82, R44 ;  /* 0x000000520c30723c */ /* 0x000fe2000004182c */
[----:B------:R-:W4:Y:S04]  /*3210*/  LDSM.16.M88.4 R80, [R212+0xd900] ;  /* 0x00d90000d450783b */ /* 0x000f280000000200 */
[----:B------:R-:W5:Y:S03]  /*3220*/  LDSM.16.M88.4 R12, [R220+0x18100] ;  /* 0x01810000dc0c783b */ /* 0x000f660000000200 */
[C---:B-1----:R-:W-:Y:S08]  /*3230*/  HMMA.16816.F32.BF16 R32, R8.reuse, R24, R32 ;  /* 0x000000180820723c */ /* 0x042ff00000041820 */
[C---:B------:R-:W-:Y:S08]  /*3240*/  HMMA.16816.F32.BF16 R24, R8.reuse, R26, R20 ;  /* 0x0000001a0818723c */ /* 0x040ff00000041814 */
[C---:B------:R-:W-:Y:S08]  /*3250*/  HMMA.16816.F32.BF16 R20, R8.reuse, R36, R28 ;  /* 0x000000240814723c */ /* 0x040ff0000004181c */
[C---:B------:R-:W-:Y:S08]  /*3260*/  HMMA.16816.F32.BF16 R28, R8.reuse, R38, R40 ;  /* 0x00000026081c723c */ /* 0x040ff00000041828 */
[C---:B--2---:R-:W-:Y:S08]  /*3270*/  HMMA.16816.F32.BF16 R44, R8.reuse, R68, R56 ;  /* 0x00000044082c723c */ /* 0x044ff00000041838 */
[C---:B------:R-:W-:Y:S01]  /*3280*/  HMMA.16816.F32.BF16 R56, R8.reuse, R70, R52 ;  /* 0x000000460838723c */ /* 0x040fe20000041834 */
[----:B------:R-:W-:Y:S07]  /*3290*/  LDSM.16.M88.4 R68, [R218+0xd100] ;  /* 0x00d10000da44783b */ /* 0x000fee0000000200 */
[C---:B---3--:R-:W-:Y:S08]  /*32a0*/  HMMA.16816.F32.BF16 R60, R8.reuse, R64, R60 ;  /* 0x00000040083c723c */ /* 0x048ff0000004183c */
[----:B------:R-:W-:Y:S01]  /*32b0*/  HMMA.16816.F32.BF16 R40, R8, R66, R48 ;  /* 0x000000420828723c */ /* 0x000fe20000041830 */
[----:B------:R-:W1:Y:S04]  /*32c0*/  LDSM.16.M88.4 R64, [R223+0x5000] ;  /* 0x00500000df40783b */ /* 0x000e680000000200 */
[----:B------:R-:W-:Y:S03]  /*32d0*/  LDSM.16.M88.4 R8, [R222+0x18100] ;  /* 0x01810000de08783b */ /* 0x000fe60000000200 */
[C---:B------:R-:W-:Y:S08]  /*32e0*/  HMMA.16816.F32.BF16 R36, R16.reuse, R72, R32 ;  /* 0x000000481024723c */ /* 0x040ff00000041820 */
[C---:B------:R-:W-:Y:S01]  /*32f0*/  HMMA.16816.F32.BF16 R32, R16.reuse, R74, R24 ;  /* 0x0000004a1020723c */ /* 0x040fe20000041818 */
[----:B------:R-:W-:Y:S07]  /*3300*/  LDSM.16.M88.4 R72, [R218+0xd900] ;  /* 0x00d90000da48783b */ /* 0x000fee0000000200 */
[C---:B------:R-:W-:Y:S08]  /*3310*/  HMMA.16816.F32.BF16 R24, R16.reuse, R76, R20 ;  /* 0x0000004c1018723c */ /* 0x040ff00000041814 */
[C---:B------:R-:W-:Y:S01]  /*3320*/  HMMA.16816.F32.BF16 R20, R16.reuse, R78, R28 ;  /* 0x0000004e1014723c */ /* 0x040fe2000004181c */
[----:B------:R-:W2:Y:S07]  /*3330*/  LDSM.16.M88.4 R76, [R223+0x5800] ;  /* 0x00580000df4c783b */ /* 0x000eae0000000200 */
[C---:B------:R-:W-:Y:S08]  /*3340*/  HMMA.16816.F32.BF16 R28, R16.reuse, R88, R44 ;  /* 0x00000058101c723c */ /* 0x040ff0000004182c */
[C---:B------:R-:W-:Y:S01]  /*3350*/  HMMA.16816.F32.BF16 R56, R16.reuse, R90, R56 ;  /* 0x0000005a1038723c */ /* 0x040fe20000041838 */
[----:B------:R-:W-:Y:S07]  /*3360*/  LDSM.16.M88.4 R88, [R217+0x4800] ;  /* 0x00480000d958783b */ /* 0x000fee0000000200 */
[C---:B----4-:R-:W-:Y:S08]  /*3370*/  HMMA.16816.F32.BF16 R60, R16.reuse, R80, R60 ;  /* 0x00000050103c723c */ /* 0x050ff0000004183c */
[----:B------:R-:W-:Y:S01]  /*3380*/  HMMA.16816.F32.BF16 R52, R16, R82, R40 ;  /* 0x000000521034723c */ /* 0x000fe20000041828 */
[----:B------:R-:W-:Y:S07]  /*3390*/  LDSM.16.M88.4 R80, [R217+0x4000] ;  /* 0x00400000d950783b */ /* 0x000fee0000000200 */
[C---:B-----5:R-:W-:Y:S08]  /*33a0*/  HMMA.16816.F32.BF16 R16, R12.reuse, R92, R36 ;  /* 0x0000005c0c10723c */ /* 0x060ff00000041824 */
[C---:B------:R-:W-:Y:S01]  /*33b0*/  HMMA.16816.F32.BF16 R44, R12.reuse, R94, R32 ;  /* 0x0000005e0c2c723c */ /* 0x040fe20000041820 */
[----:B------:R-:W-:Y:S07]  /*33c0*/  LDSM.16.M88.4 R92, [R217+0x6800] ;  /* 0x00680000d95c783b */ /* 0x000fee0000000200 */
[C---:B------:R-:W-:Y:S08]  /*33d0*/  HMMA.16816.F32.BF16 R48, R12.reuse, R100, R24 ;  /* 0x000000640c30723c */ /* 0x040ff00000041818 */
[C---:B-1----:R-:W-:Y:S08]  /*33e0*/  HMMA.16816.F32.BF16 R36, R12.reuse, R64, R28 ;  /* 0x000000400c24723c */ /* 0x042ff0000004181c */
[C---:B------:R-:W-:Y:S01]  /*33f0*/  HMMA.16816.F32.BF16 R40, R12.reuse, R102, R20 ;  /* 0x000000660c28723c */ /* 0x040fe20000041814 */
[----:B------:R-:W1:Y:S04]  /*3400*/  LDSM.16.M88.4 R20, [R221+0x18100] ;  /* 0x01810000dd14783b */ /* 0x000e680000000200 */
[----:B------:R-:W-:Y:S03]  /*3410*/  LDSM.16.M88.4 R100, [R218+0xf100] ;  /* 0x00f10000da64783b */ /* 0x000fe60000000200 */
[C---:B------:R-:W-:Y:S08]  /*3420*/  HMMA.16816.F32.BF16 R32, R12.reuse, R66, R56 ;  /* 0x000000420c20723c */ /* 0x040ff00000041838 */
[C---:B--2---:R-:W-:Y:S08]  /*3430*/  HMMA.16816.F32.BF16 R28, R12.reuse, R76, R60 ;  /* 0x0000004c0c1c723c */ /* 0x044ff0000004183c */
[----:B------:R-:W-:Y:S01]  /*3440*/  HMMA.16816.F32.BF16 R24, R12, R78, R52 ;  /* 0x0000004e0c18723c */ /* 0x000fe20000041834 */
[----:B------:R-:W2:Y:S07]  /*3450*/  LDSM.16.M88.4 R76, [R217+0x5000] ;  /* 0x00500000d94c783b */ /* 0x000eae0000000200 */
[C---:B------:R-:W-:Y:S08]  /*3460*/  HMMA.16816.F32.BF16 R16, R8.reuse, R84, R16 ;  /* 0x000000540810723c */ /* 0x040ff00000041810 */
[C---:B------:R-:W-:Y:S01]  /*3470*/  HMMA.16816.F32.BF16 R12, R8.reuse, R86, R44 ;  /* 0x00000056080c723c */ /* 0x040fe2000004182c */
[----:B------:R-:W3:Y:S07]  /*3480*/  LDSM.16.M88.4 R84, [R217+0x5800] ;  /* 0x00580000d954783b */ /* 0x000eee0000000200 */
[C---:B------:R-:W-:Y:S08]  /*3490*/  HMMA.16816.F32.BF16 R48, R8.reuse, R96, R48 ;  /* 0x000000600830723c */ /* 0x040ff00000041830 */
[C---:B------:R-:W-:Y:S01]  /*34a0*/  HMMA.16816.F32.BF16 R60, R8.reuse, R98, R40 ;  /* 0x00000062083c723c */ /* 0x040fe20000041828 */
[----:B------:R-:W-:Y:S07]  /*34b0*/  LDSM.16.M88.4 R96, [R218+0xe900] ;  /* 0x00e90000da60783b */ /* 0x000fee0000000200 */
[C---:B------:R-:W-:Y:S01]  /*34c0*/  HMMA.16816.F32.BF16 R64, R8.reuse, R68, R36 ;  /* 0x000000440840723c */ /* 0x040fe20000041824 */
[----:B------:R-:W-:Y:S07]  /*34d0*/  LDSM.16.M88.4 R36, [R212+0xe100] ;  /* 0x00e10000d424783b */ /* 0x000fee0000000200 */
[C---:B------:R-:W-:Y:S01]  /*34e0*/  HMMA.16816.F32.BF16 R56, R8.reuse, R70, R32 ;  /* 0x000000460838723c */ /* 0x040fe20000041820 */
[----:B------:R-:W-:Y:S04]  /*34f0*/  LDSM.16.M88.4 R32, [R212+0xe900] ;  /* 0x00e90000d420783b */ /* 0x000fe80000000200 */
[----:B------:R-:W-:Y:S03]  /*3500*/  LDSM.16.M88.4 R68, [R212+0xf100] ;  /* 0x00f10000d444783b */ /* 0x000fe60000000200 */
[C---:B------:R-:W-:Y:S08]  /*3510*/  HMMA.16816.F32.BF16 R52, R8.reuse, R72, R28 ;  /* 0x000000480834723c */ /* 0x040ff0000004181c */
[----:B------:R-:W-:Y:S01]  /*3520*/  HMMA.16816.F32.BF16 R44, R8, R74, R24 ;  /* 0x0000004a082c723c */ /* 0x000fe20000041818 */
[----:B------:R-:W4:Y:S04]  /*3530*/  LDSM.16.M88.4 R8, [R219+0x1c100] ;  /* 0x01c10000db08783b */ /* 0x000f280000000200 */
[----:B------:R-:W-:Y:S03]  /*3540*/  LDSM.16.M88.4 R72, [R223+0x6000] ;  /* 0x00600000df48783b */ /* 0x000fe60000000200 */
[C---:B-1----:R-:W-:Y:S01]  /*3550*/  HMMA.16816.F32.BF16 R40, R20.reuse, R80, R16 ;  /* 0x000000501428723c */ /* 0x042fe20000041810 */
[----:B------:R-:W1:Y:S07]  /*3560*/  LDSM.16.M88.4 R16, [R220+0x1c100] ;  /* 0x01c10000dc10783b */ /* 0x000e6e0000000200 */
[C---:B------:R-:W-:Y:S01]  /*3570*/  HMMA.16816.F32.BF16 R28, R20.reuse, R82, R12 ;  /* 0x00000052141c723c */ /* 0x040fe2000004180c */
[----:B------:R-:W-:Y:S07]  /*3580*/  LDSM.16.M88.4 R80, [R218+0xe100] ;  /* 0x00e10000da50783b */ /* 0x000fee0000000200 */
[C---:B------:R-:W-:Y:S08]  /*3590*/  HMMA.16816.F32.BF16 R24, R20.reuse, R88, R48 ;  /* 0x000000581418723c */ /* 0x040ff00000041830 */
[C---:B------:R-:W-:Y:S01]  /*35a0*/  HMMA.16816.F32.BF16 R12, R20.reuse, R90, R60 ;  /* 0x0000005a140c723c */ /* 0x040fe2000004183c */
[----:B------:R-:W-:Y:S07]  /*35b0*/  LDSM.16.M88.4 R88, [R223+0x7000] ;  /* 0x00700000df58783b */ /* 0x000fee0000000200 */
[C---:B--2---:R-:W-:Y:S01]  /*35c0*/  HMMA.16816.F32.BF16 R60, R20.reuse, R76, R64 ;  /* 0x0000004c143c723c */ /* 0x044fe20000041840 */
[----:B------:R-:W2:Y:S07]  /*35d0*/  LDSM.16.M88.4 R64, [R212+0xf900] ;  /* 0x00f90000d440783b */ /* 0x000eae0000000200 */
[C---:B------:R-:W-:Y:S08]  /*35e0*/  HMMA.16816.F32.BF16 R56, R20.reuse, R78, R56 ;  /* 0x0000004e1438723c */ /* 0x040ff00000041838 */
[C---:B---3--:R-:W-:Y:S08]  /*35f0*/  HMMA.16816.F32.BF16 R52, R20.reuse, R84, R52 ;  /* 0x000000541434723c */ /* 0x048ff00000041834 */
[----:B------:R-:W-:Y:S01]  /*3600*/  HMMA.16816.F32.BF16 R20, R20, R86, R44 ;  /* 0x000000561414723c */ /* 0x000fe2000004182c */
[----:B------:R-:W3:Y:S07]  /*3610*/  LDSM.16.M88.4 R84, [R223+0x6800] ;  /* 0x00680000df54783b */ /* 0x000eee0000000200 */
[C---:B----4-:R-:W-:Y:S08]  /*3620*/  HMMA.16816.F32.BF16 R48, R8.reuse, R36, R40 ;  /* 0x000000240830723c */ /* 0x050ff00000041828 */
[C---:B------:R-:W-:Y:S08]  /*3630*/  HMMA.16816.F32.BF16 R44, R8.reuse, R38, R28 ;  /* 0x00000026082c723c */ /* 0x040ff0000004181c */
[C---:B------:R-:W-:Y:S08]  /*3640*/  HMMA.16816.F32.BF16 R40, R8.reuse, R32, R24 ;  /* 0x000000200828723c */ /* 0x040ff00000041818 */
[----:B------:R-:W-:Y:S01]  /*3650*/  HMMA.16816.F32.BF16 R36, R8, R34, R12 ;  /* 0x000000220824723c */ /* 0x000fe2000004180c */
[----:B------:R-:W4:Y:S07]  /*3660*/  LDSM.16.M88.4 R12, [R222+0x1c100] ;  /* 0x01c10000de0c783b */ /* 0x000f2e0000000200 */
[----:B-1----:R-:W-:Y:S01]  /*3670*/  HMMA.16816.F32.BF16 R76, R16, R72, R48 ;  /* 0x00000048104c723c */ /* 0x002fe20000041830 */
[----:B------:R-:W-:Y:S07]  /*3680*/  LDSM.16.M88.4 R48, [R217+0x7800] ;  /* 0x00780000d930783b */ /* 0x000fee0000000200 */
[C---:B------:R-:W-:Y:S08]  /*3690*/  HMMA.16816.F32.BF16 R32, R8.reuse, R68, R60 ;  /* 0x000000440820723c */ /* 0x040ff0000004183c */
[C---:B------:R-:W-:Y:S08]  /*36a0*/  HMMA.16816.F32.BF16 R28, R8.reuse, R70, R56 ;  /* 0x00000046081c723c */ /* 0x040ff00000041838 */
[C---:B--2---:R-:W-:Y:S08]  /*36b0*/  HMMA.16816.F32.BF16 R24, R8.reuse, R64, R52 ;  /* 0x000000400818723c */ /* 0x044ff00000041834 */
[----:B------:R-:W-:Y:S01]  /*36c0*/  HMMA.16816.F32.BF16 R20, R8, R66, R20 ;  /* 0x000000420814723c */ /* 0x000fe20000041814 */
[----:B------:R-:W-:Y:S07]  /*36d0*/  LDSM.16.M88.4 R8, [R221+0x1c100] ;  /* 0x01c10000dd08783b */ /* 0x000fee0000000200 */
[C---:B---3--:R-:W-:Y:S08]  /*36e0*/  HMMA.16816.F32.BF16 R68, R16.reuse, R84, R40 ;  /* 0x000000541044723c */ /* 0x048ff00000041828 */
[C---:B------:R-:W-:Y:S01]  /*36f0*/  HMMA.16816.F32.BF16 R64, R16.reuse, R86, R36 ;  /* 0x000000561040723c */ /* 0x040fe20000041824 */
[----:B------:R-:W1:Y:S07]  /*3700*/  LDSM.16.M88.4 R84, [R217+0x6000] ;  /* 0x00600000d954783b */ /* 0x000e6e0000000200 */
[----:B------:R-:W-:Y:S08]  /*3710*/  HMMA.16816.F32.BF16 R72, R16, R74, R44 ;  /* 0x0000004a1048723c */ /* 0x000ff0000004182c */
[----:B----4-:R-:W-:Y:S08]  /*3720*/  HMMA.16816.F32.BF16 R44, R12, R80, R76 ;  /* 0x000000500c2c723c */ /* 0x010ff0000004184c */
[C---:B------:R-:W-:Y:S08]  /*3730*/  HMMA.16816.F32.BF16 R60, R16.reuse, R88, R32 ;  /* 0x00000058103c723c */ /* 0x040ff00000041820 */
[----:B------:R-:W-:Y:S01]  /*3740*/  HMMA.16816.F32.BF16 R56, R16, R90, R28 ;  /* 0x0000005a1038723c */ /* 0x000fe2000004181c */
[----:B------:R-:W2:Y:S01]  /*3750*/  LDSM.16.M88.4 R88, [R217+0x7000] ;  /* 0x00700000d958783b */ /* 0x000ea20000000200 */
[----:B------:R-:W-:-:S06]  /*3760*/  DEPBAR.LE SB0, 0x0 ;  /* 0x000080000000791a */ /* 0x000fcc0000000000 */
[C---:B------:R-:W-:Y:S08]  /*3770*/  HMMA.16816.F32.BF16 R52, R16.reuse, R108, R24 ;  /* 0x0000006c1034723c */ /* 0x040ff00000041818 */
[----:B------:R-:W-:Y:S08]  /*3780*/  HMMA.16816.F32.BF16 R16, R16, R110, R20 ;  /* 0x0000006e1010723c */ /* 0x000ff00000041814 */
[----:B-1----:R-:W-:Y:S08]  /*3790*/  HMMA.16816.F32.BF16 R44, R8, R84, R44 ;  /* 0x00000054082c723c */ /* 0x002ff0000004182c */
[C---:B------:R-:W-:Y:S08]  /*37a0*/  HMMA.16816.F32.BF16 R40, R12.reuse, R82, R72 ;  /* 0x000000520c28723c */ /* 0x040ff00000041848 */
[C---:B------:R-:W-:Y:S08]  /*37b0*/  HMMA.16816.F32.BF16 R28, R12.reuse, R100, R60 ;  /* 0x000000640c1c723c */ /* 0x040ff0000004183c */
[----:B------:R-:W-:Y:S01]  /*37c0*/  HMMA.16816.F32.BF16 R36, R12, R96, R68 ;  /* 0x000000600c24723c */ /* 0x000fe20000041844 */
[----:B------:R-:W-:-:S07]  /*37d0*/  FMUL.FTZ R0, R44, c[0x0][0x320] ;  /* 0x0000c8002c007a20 */ /* 0x000fce0000410000 */
[C---:B------:R-:W-:Y:S08]  /*37e0*/  HMMA.16816.F32.BF16 R32, R12.reuse, R98, R64 ;  /* 0x000000620c20723c */ /* 0x040ff00000041840 */
[C---:B------:R-:W-:Y:S08]  /*37f0*/  HMMA.16816.F32.BF16 R24, R12.reuse, R102, R56 ;  /* 0x000000660c18723c */ /* 0x040ff00000041838 */
[C---:B------:R-:W-:Y:S08]  /*3800*/  HMMA.16816.F32.BF16 R20, R12.reuse, R104, R52 ;  /* 0x000000680c14723c */ /* 0x040ff00000041834 */
[----:B------:R-:W-:Y:S08]  /*3810*/  HMMA.16816.F32.BF16 R12, R12, R106, R16 ;  /* 0x0000006a0c0c723c */ /* 0x000ff00000041810 */
[C---:B------:R-:W-:Y:S08]  /*3820*/  HMMA.16816.F32.BF16 R84, R8.reuse, R86, R40 ;  /* 0x000000560854723c */ /* 0x040ff00000041828 */
[C---:B--2---:R-:W-:Y:S01]  /*3830*/  HMMA.16816.F32.BF16 R40, R8.reuse, R88, R28 ;  /* 0x000000580828723c */ /* 0x044fe2000004181c */
[----:B------:R1:W2:Y:S07]  /*3840*/  MUFU.TANH R29, R0 ;  /* 0x00000000001d7308 */ /* 0x0002ae0000002400 */
[C---:B------:R-:W-:Y:S08]  /*3850*/  HMMA.16816.F32.BF16 R36, R8.reuse, R92, R36 ;  /* 0x0000005c0824723c */ /* 0x040ff00000041824 */
[----:B------:R-:W-:Y:S01]  /*3860*/  HMMA.16816.F32.BF16 R92, R8, R94, R32 ;  /* 0x0000005e085c723c */ /* 0x000fe20000041820 */
[----:B-1----:R-:W-:-:S04]  /*3870*/  FMUL.FTZ R0, R45, c[0x0][0x320] ;  /* 0x0000c8002d007a20 */ /* 0x002fc80000410000 */
[----:B------:R1:W3:Y:S03]  /*3880*/  MUFU.TANH R28, R0 ;  /* 0x00000000001c7308 */ /* 0x0002e60000002400 */
[C---:B------:R-:W-:Y:S08]  /*3890*/  HMMA.16816.F32.BF16 R32, R8.reuse, R48, R20 ;  /* 0x000000300820723c */ /* 0x040ff00000041814 */
[----:B------:R-:W-:Y:S01]  /*38a0*/  HMMA.16816.F32.BF16 R88, R8, R90, R24 ;  /* 0x0000005a0858723c */ /* 0x000fe20000041818 */
[----:B-1----:R-:W-:-:S07]  /*38b0*/  FMUL.FTZ R0, R46, c[0x0][0x320] ;  /* 0x0000c8002e007a20 */ /* 0x002fce0000410000 */
[----:B------:R-:W-:Y:S01]  /*38c0*/  HMMA.16816.F32.BF16 R48, R8, R50, R12 ;  /* 0x000000320830723c */ /* 0x000fe2000004180c */
[----:B------:R1:W4:Y:S01]  /*38d0*/  MUFU.TANH R31, R0 ;  /* 0x00000000001f7308 */ /* 0x0003220000002400 */
[----:B------:R-:W-:Y:S06]  /*38e0*/  BAR.SYNC.DEFER_BLOCKING 0x0 ;  /* 0x0000000000007b1d */ /* 0x000fec0000010000 */
[----:B------:R-:W-:Y:S05]  /*38f0*/  @P0 BRA `(.L_x_1056) ;  /* 0x000004e000000947 */ /* 0x000fea0003800000 */
[----:B--23--:R-:W-:Y:S01]  /*3900*/  ISETP.NE.AND P1, PT, R126, 0x1, PT ;  /* 0x000000017e00780c */ /* 0x00cfe20003f25270 */
[----:B------:R-:W-:Y:S01]  /*3910*/  IMAD.MOV.U32 R240, RZ, RZ, RZ ;  /* 0x000000fffff07224 */ /* 0x000fe200078e00ff */
[----:B------:R-:W-:-:S04]  /*3920*/  IADD3 R3, R252, UR11, R112 ;  /* 0x0000000bfc037c10 */ /* 0x000fc8000fffe070 */
[----:B------:R-:W-:-:S05]  /*3930*/  IADD3 R3, R3, -0x40, RZ ;  /* 0xffffffc003037810 */ /* 0x000fca0007ffe0ff */
[----:B-1----:R-:W-:Y:S02]  /*3940*/  IMAD.MOV.U32 R0, RZ, RZ, R3 ;  /* 0x000000ffff007224 */ /* 0x002fe400078e0003 */
[----:B------:R-:W-:-:S05]  /*3950*/  @P1 IMAD.HI.U32 R5, R3, c[0x0][0x2bc], RZ ;  /* 0x0000af0003051a27 */ /* 0x000fca00078e00ff */
        /* <DEDUP_REMOVED lines=11> */
[----:B------:R-:W-:Y:S01]  /*3a10*/  SEL R25, RZ, 0x10, P4 ;  /* 0x00000010ff197807 */ /* 0x000fe20002000000 */
[----:B------:R-:W-:Y:S01]  /*3a20*/  IMAD.SHL.U32 R22, R251, 0x2, RZ ;  /* 0x00000002fb167824 */ /* 0x000fe200078e00ff */
[----:B------:R-:W-:Y:S02]  /*3a30*/  IADD3 R9, -R26, 0x10, RZ ;  /* 0x000000101a097810 */ /* 0x000fe40007ffe1ff */
[----:B------:R-:W-:-:S02]  /*3a40*/  SHF.R.S32.HI R0, RZ, 0x1f, R242 ;  /* 0x0000001fff007819 */ /* 0x000fc400000114f2 */
[----:B------:R-:W-:Y:S02]  /*3a50*/  SHF.L.U64.HI R8, R249, 0x1, R125 ;  /* 0x00000001f9087819 */ /* 0x000fe4000001027d */
[----:B------:R-:W-:Y:S01]  /*3a60*/  LOP3.LUT R9, R9, 0xf, RZ, 0xc0, !PT ;  /* 0x0000000f09097812 */ /* 0x000fe200078ec0ff */
[----:B------:R-:W-:Y:S01]  /*3a70*/  IMAD R0, R0, c[0x0][0x1e0], RZ ;  /* 0x0000780000007a24 */ /* 0x000fe200078e02ff */
[----:B------:R-:W-:Y:S02]  /*3a80*/  IADD3 R10, -R25, 0x10, RZ ;  /* 0x00000010190a7810 */ /* 0x000fe40007ffe1ff */
[----:B------:R-:W-:Y:S01]  /*3a90*/  SHF.L.U64.HI R11, R123, 0x1, R124 ;  /* 0x000000017b0b7819 */ /* 0x000fe2000001027c */
[----:B------:R-:W-:Y:S01]  /*3aa0*/  IMAD R0, R242, c[0x0][0x1e4], R0 ;  /* 0x00007900f2007a24 */ /* 0x000fe200078e0200 */
[----:B------:R-:W-:Y:S02]  /*3ab0*/  LOP3.LUT R10, R10, 0xf, RZ, 0xc0, !PT ;  /* 0x0000000f0a0a7812 */ /* 0x000fe400078ec0ff */
[----:B------:R-:W-:-:S02]  /*3ac0*/  SHF.L.U64.HI R23, R121, 0x1, R122 ;  /* 0x0000000179177819 */ /* 0x000fc4000001027a */
[----:B------:R-:W-:Y:S01]  /*3ad0*/  SHF.L.U64.HI R24, R251, 0x1, R120 ;  /* 0x00000001fb187819 */ /* 0x000fe20000010278 */
[----:B-1----:R-:W-:-:S04]  /*3ae0*/  IMAD.WIDE.U32 R6, R242, c[0x0][0x1e0], RZ ;  /* 0x00007800f2067a25 */ /* 0x002fc800078e00ff */
[----:B------:R-:W-:Y:S01]  /*3af0*/  IMAD.IADD R7, R7, 0x1, R0 ;  /* 0x0000000107077824 */ /* 0x000fe200078e0200 */
[----:B--2---:R-:W-:-:S03]  /*3b00*/  SHF.R.S32.HI R0, RZ, 0x1f, R240 ;  /* 0x0000001fff007819 */ /* 0x004fc600000114f0 */
[----:B------:R-:W-:-:S04]  /*3b10*/  IMAD.WIDE.U32 R6, R240, c[0x0][0x1f0], R6 ;  /* 0x00007c00f0067a25 */ /* 0x000fc800078e0006 */
[----:B------:R-:W-:-:S04]  /*3b20*/  IMAD R0, R0, c[0x0][0x1f0], RZ ;  /* 0x00007c0000007a24 */ /* 0x000fc800078e02ff */
[----:B------:R-:W-:Y:S01]  /*3b30*/  IMAD R3, R240, c[0x0][0x1f4], R0 ;  /* 0x00007d00f0037a24 */ /* 0x000fe200078e0200 */
[----:B------:R-:W-:-:S04]  /*3b40*/  IADD3 R0, P0, R6, UR16, RZ ;  /* 0x0000001006007c10 */ /* 0x000fc8000ff1e0ff */
[----:B------:R-:W-:Y:S02]  /*3b50*/  IADD3.X R3, R7, UR9, R3, P0, !PT ;  /* 0x0000000907037c10 */ /* 0x000fe400087fe403 */
[C---:B------:R-:W-:Y:S02]  /*3b60*/  LEA R6, P0, R0.reuse, c[0x0][0x1c8], 0x1 ;  /* 0x0000720000067a11 */ /* 0x040fe400078008ff */
[----:B------:R-:W-:Y:S02]  /*3b70*/  IADD3 R7, -R27, 0x10, RZ ;  /* 0x000000101b077810 */ /* 0x000fe40007ffe1ff */
[----:B------:R-:W-:Y:S02]  /*3b80*/  LEA.HI.X R5, R0, c[0x0][0x1cc], R3, 0x1, P0 ;  /* 0x0000730000057a11 */ /* 0x000fe400000f0c03 */
[----:B------:R-:W1:Y:S01]  /*3b90*/  SHFL.IDX PT, R0, R6, 0x1, 0x181f ;  /* 0x00381f0006007f89 */ /* 0x000e6200000e0000 */
[----:B------:R-:W-:-:S03]  /*3ba0*/  LOP3.LUT R7, R7, 0xf, RZ, 0xc0, !PT ;  /* 0x0000000f07077812 */ /* 0x000fc600078ec0ff */
[----:B------:R-:W2:Y:S01]  /*3bb0*/  SHFL.IDX PT, R3, R5, 0x1, 0x181f ;  /* 0x00381f0005037f89 */ /* 0x000ea200000e0000 */
[----:B-1----:R-:W-:Y:S01]  /*3bc0*/  IADD3 R20, P1, P0, R7, R0, R12 ;  /* 0x0000000007147210 */ /* 0x002fe2000783e00c */
[----:B------:R-:W-:-:S03]  /*3bd0*/  IMAD.SHL.U32 R7, R123, 0x2, RZ ;  /* 0x000000027b077824 */ /* 0x000fc600078e00ff */
[----:B--2---:R-:W-:Y:S02]  /*3be0*/  IADD3.X R21, RZ, R3, R8, P1, P0 ;  /* 0x00000003ff157210 */ /* 0x004fe40000fe0408 */
[----:B------:R-:W-:Y:S01]  /*3bf0*/  IADD3 R18, P1, P0, R9, R0, R7 ;  /* 0x0000000009127210 */ /* 0x000fe2000783e007 */
[----:B------:R-:W-:-:S03]  /*3c00*/  IMAD.SHL.U32 R9, R121, 0x2, RZ ;  /* 0x0000000279097824 */ /* 0x000fc600078e00ff */
[-C--:B------:R-:W-:Y:S02]  /*3c10*/  IADD3.X R19, RZ, R3.reuse, R11, P1, P0 ;  /* 0x00000003ff137210 */ /* 0x080fe40000fe040b */
        /* <DEDUP_REMOVED lines=28> */
.L_x_1056:
[----:B-123--:R-:W-:Y:S01]  /*3de0*/  FMUL.FTZ R0, R84, c[0x0][0x320] ;  /* 0x0000c80054007a20 */ /* 0x00efe20000410000 */
[----:B------:R-:W-:Y:S01]  /*3df0*/  LEA.HI R7, R117, R119, RZ, 0x2 ;  /* 0x0000007775077211 */ /* 0x000fe200078f10ff */
[----:B------:R-:W-:Y:S01]  /*3e00*/  FMUL.FTZ R3, R92, c[0x0][0x320] ;  /* 0x0000c8005c037a20 */ /* 0x000fe20000410000 */
[----:B------:R-:W-:Y:S01]  /*3e10*/  LOP3.LUT R6, R116, 0xffffffe0, RZ, 0xc0, !PT ;  /* 0xffffffe074067812 */ /* 0x000fe200078ec0ff */
[----:B------:R1:W2:Y:S01]  /*3e20*/  MUFU.TANH R25, R0 ;  /* 0x0000000000197308 */ /* 0x0002a20000002400 */
[----:B------:R-:W-:Y:S01]  /*3e30*/  PLOP3.LUT P0, PT, PT, PT, UP2, 0x80, 0x0 ;  /* 0x000000000000781c */ /* 0x000fe20003f0f028 */
[----:B------:R-:W-:Y:S01]  /*3e40*/  UIADD3 UR21, UR8, 0x1, -UR21 ;  /* 0x0000000108157890 */ /* 0x000fe2000fffe815 */
[----:B------:R-:W0:Y:S05]  /*3e50*/  LDGDEPBAR ;  /* 0x00000000000079af */ /* 0x000e2a0000000000 */
[----:B------:R3:W4:Y:S01]  /*3e60*/  MUFU.TANH R21, R3 ;  /* 0x0000000300157308 */ /* 0x0007220000002400 */
[----:B-1----:R-:W-:-:S07]  /*3e70*/  FMUL.FTZ R0, R85, c[0x0][0x320] ;  /* 0x0000c80055007a20 */ /* 0x002fce0000410000 */
[----:B------:R1:W1:Y:S01]  /*3e80*/  MUFU.TANH R24, R0 ;  /* 0x0000000000187308 */ /* 0x0002620000002400 */
[----:B---3--:R-:W-:-:S05]  /*3e90*/  LOP3.LUT R3, R7, 0xfffffffc, RZ, 0xc0, !PT ;  /* 0xfffffffc07037812 */ /* 0x008fca00078ec0ff */
[----:B------:R-:W-:Y:S02]  /*3ea0*/  IMAD.IADD R3, R119, 0x1, -R3 ;  /* 0x0000000177037824 */ /* 0x000fe400078e0a03 */
[----:B-1----:R-:W-:-:S04]  /*3eb0*/  FMUL.FTZ R0, R36, c[0x0][0x320] ;  /* 0x0000c80024007a20 */ /* 0x002fc80000410000 */
[----:B------:R1:W3:Y:S02]  /*3ec0*/  MUFU.TANH R23, R0 ;  /* 0x0000000000177308 */ /* 0x0002e40000002400 */
[----:B-1----:R-:W-:-:S06]  /*3ed0*/  FMUL.FTZ R0, R37, c[0x0][0x320] ;  /* 0x0000c80025007a20 */ /* 0x002fcc0000410000 */
[----:B------:R1:W1:Y:S02]  /*3ee0*/  MUFU.TANH R22, R0 ;  /* 0x0000000000167308 */ /* 0x0002640000002400 */
[----:B-1----:R-:W-:-:S04]  /*3ef0*/  SHF.R.S32.HI R0, RZ, 0x1f, R115 ;  /* 0x0000001fff007819 */ /* 0x002fc80000011473 */
[-C--:B------:R-:W-:Y:S01]  /*3f00*/  LEA.HI R5, R0, R115.reuse, RZ, 0x3 ;  /* 0x0000007300057211 */ /* 0x080fe200078f18ff */
[----:B------:R-:W-:Y:S02]  /*3f10*/  IMAD.IADD R0, R119, 0x1, -R6 ;  /* 0x0000000177007824 */ /* 0x000fe400078e0a06 */
[----:B------:R-:W-:Y:S01]  /*3f20*/  FMUL.FTZ R6, R93, c[0x0][0x320] ;  /* 0x0000c8005d067a20 */ /* 0x000fe20000410000 */
[----:B------:R-:W-:Y:S02]  /*3f30*/  LOP3.LUT R5, R5, 0xffffff8, RZ, 0xc0, !PT ;  /* 0x0ffffff805057812 */ /* 0x000fe400078ec0ff */
[----:B------:R-:W-:Y:S01]  /*3f40*/  SHF.R.S32.HI R7, RZ, 0x1f, R0 ;  /* 0x0000001fff077819 */ /* 0x000fe20000011400 */
[----:B------:R1:W1:Y:S01]  /*3f50*/  MUFU.TANH R20, R6 ;  /* 0x0000000600147308 */ /* 0x0002620000002400 */
[----:B------:R-:W-:Y:S02]  /*3f60*/  IADD3 R9, -R5, R115, RZ ;  /* 0x0000007305097210 */ /* 0x000fe40007ffe1ff */
[----:B------:R-:W-:Y:S01]  /*3f70*/  LEA.HI R5, R7, R0, RZ, 0x2 ;  /* 0x0000000007057211 */ /* 0x000fe200078f10ff */
[----:B------:R-:W-:-:S03]  /*3f80*/  FMUL.FTZ R7, R88, c[0x0][0x320] ;  /* 0x0000c80058077a20 */ /* 0x000fc60000410000 */
[----:B------:R-:W-:Y:S01]  /*3f90*/  LEA.HI.SX32 R8, R5, UR26, 0x1e ;  /* 0x0000001a05087c11 */ /* 0x000fe2000f8ff2ff */
[----:B------:R5:W2:Y:S04]  /*3fa0*/  MUFU.TANH R19, R7 ;  /* 0x0000000700137308 */ /* 0x000aa80000002400 */
[----:B------:R-:W-:Y:S01]  /*3fb0*/  IMAD R8, R9, 0x10, R8 ;  /* 0x0000001009087824 */ /* 0x000fe200078e0208 */
[----:B-1----:R-:W-:-:S04]  /*3fc0*/  LEA.HI R6, R3, R3, RZ, 0x1 ;  /* 0x0000000303067211 */ /* 0x002fc800078f08ff */
[----:B------:R-:W-:-:S05]  /*3fd0*/  LOP3.LUT R6, R6, 0x1ffffffe, RZ, 0xc0, !PT ;  /* 0x1ffffffe06067812 */ /* 0x000fca00078ec0ff */
[----:B------:R-:W-:Y:S02]  /*3fe0*/  IMAD.IADD R6, R3, 0x1, -R6 ;  /* 0x0000000103067824 */ /* 0x000fe400078e0a06 */
[----:B------:R-:W-:-:S03]  /*3ff0*/  FMUL.FTZ R3, R89, c[0x0][0x320] ;  /* 0x0000c80059037a20 */ /* 0x000fc60000410000 */
[----:B------:R-:W-:Y:S01]  /*4000*/  LEA R10, R6, R8, 0x3 ;  /* 0x00000008060a7211 */ /* 0x000fe200078e18ff */
[----:B------:R1:W1:Y:S04]  /*4010*/  MUFU.TANH R18, R3 ;  /* 0x0000000300127308 */ /* 0x0002680000002400 */
[----:B------:R-:W-:Y:S01]  /*4020*/  @P0 IMAD.HI.U32 R6, R10, c[0x0][0x2c8], RZ ;  /* 0x0000b2000a060a27 */ /* 0x000fe200078e00ff */
[----:B------:R-:W-:Y:S01]  /*4030*/  PLOP3.LUT P0, PT, PT, PT, UP2, 0x80, 0x0 ;  /* 0x000000000000781c */ /* 0x000fe20003f0f028 */
[----:B------:R2:W-:Y:S02]  /*4040*/  STL [R1+0xc], R10 ;  /* 0x00000c0a01007387 */ /* 0x0005e40000100800 */
[----:B-----5:R-:W-:Y:S02]  /*4050*/  IMAD.MOV.U32 R7, RZ, RZ, R10 ;  /* 0x000000ffff077224 */ /* 0x020fe400078e000a */
[----:B-1----:R-:W-:-:S08]  /*4060*/  FMUL.FTZ R3, R32, c[0x0][0x320] ;  /* 0x0000c80020037a20 */ /* 0x002fd00000410000 */
[----:B------:R-:W-:Y:S01]  /*4070*/  @P0 SHF.R.U32.HI R7, RZ, c[0x0][0x2cc], R6 ;  /* 0x0000b300ff070a19 */ /* 0x000fe20000011606 */
[----:B------:R1:W1:Y:S01]  /*4080*/  MUFU.TANH R17, R3 ;  /* 0x0000000300117308 */ /* 0x0002620000002400 */
[----:B------:R-:W-:-:S03]  /*4090*/  PLOP3.LUT P0, PT, PT, PT, UP1, 0x40, 0x0 ;  /* 0x000000000000781c */ /* 0x000fc60003f0e818 */
[----:B------:R-:W5:Y:S01]  /*40a0*/  SHFL.IDX PT, R6, R7, RZ, 0x1c1f ;  /* 0x001c1fff07067589 */ /* 0x000f6200000e0000 */
[----:B-1----:R-:W-:-:S04]  /*40b0*/  FMUL.FTZ R3, R33, c[0x0][0x320] ;  /* 0x0000c80021037a20 */ /* 0x002fc80000410000 */
[----:B------:R1:W1:Y:S02]  /*40c0*/  MUFU.TANH R16, R3 ;  /* 0x0000000300107308 */ /* 0x0002640000002400 */
[----:B-1----:R-:W-:-:S06]  /*40d0*/  FMUL.FTZ R3, R48, c[0x0][0x320] ;  /* 0x0000c80030037a20 */ /* 0x002fcc0000410000 */
[----:B------:R1:W1:Y:S02]  /*40e0*/  MUFU.TANH R15, R3 ;  /* 0x00000003000f7308 */ /* 0x0002640000002400 */
[----:B-1----:R-:W-:-:S06]  /*40f0*/  FMUL.FTZ R3, R49, c[0x0][0x320] ;  /* 0x0000c80031037a20 */ /* 0x002fcc0000410000 */
[----:B------:R1:W1:Y:S02]  /*4100*/  MUFU.TANH R14, R3 ;  /* 0x00000003000e7308 */ /* 0x0002640000002400 */
[----:B-1----:R-:W-:Y:S01]  /*4110*/  LOP3.LUT R3, R5, 0x7ffffffc, RZ, 0xc0, !PT ;  /* 0x7ffffffc05037812 */ /* 0x002fe200078ec0ff */
[----:B------:R-:W-:-:S04]  /*4120*/  FMUL.FTZ R5, R41, c[0x0][0x320] ;  /* 0x0000c80029057a20 */ /* 0x000fc80000410000 */
[----:B------:R-:W-:Y:S01]  /*4130*/  IMAD.IADD R0, R0, 0x1, -R3 ;  /* 0x0000000100007824 */ /* 0x000fe200078e0a03 */
[----:B------:R1:W1:Y:S01]  /*4140*/  MUFU.TANH R13, R5 ;  /* 0x00000005000d7308 */ /* 0x0002620000002400 */
[----:B------:R-:W-:Y:S02]  /*4150*/  FMUL.FTZ R3, R40, c[0x0][0x320] ;  /* 0x0000c80028037a20 */ /* 0x000fe40000410000 */
[----:B------:R-:W-:-:S05]  /*4160*/  IMAD.SHL.U32 R32, R0, 0x2, RZ ;  /* 0x0000000200207824 */ /* 0x000fca00078e00ff */
[----:B------:R3:W-:Y:S01]  /*4170*/  STL [R1+0x8], R32 ;  /* 0x0000082001007387 */ /* 0x0007e20000100800 */
[----:B--2---:R-:W-:Y:S01]  /*4180*/  IADD3 R10, -R32, UR8, -R112 ;  /* 0x00000008200a7c10 */ /* 0x004fe2000fffe970 */
[----:B------:R2:W2:Y:S01]  /*4190*/  MUFU.TANH R12, R3 ;  /* 0x00000003000c7308 */ /* 0x0004a20000002400 */
[----:B-1----:R-:W-:Y:S01]  /*41a0*/  MOV R5, UR21 ;  /* 0x0000001500057c02 */ /* 0x002fe20008000f00 */
[----:B------:R-:W-:Y:S02]  /*41b0*/  ULDC UR21, c[0x0][0x324] ;  /* 0x0000c90000157ab9 */ /* 0x000fe40000000800 */
[----:B------:R-:W-:Y:S01]  /*41c0*/  ULOP3.LUT UR21, URZ, UR21, URZ, 0x33, !UPT ;  /* 0x000000153f157292 */ /* 0x000fe2000f8e333f */
[----:B------:R-:W-:-:S04]  /*41d0*/  IADD3 R0, R5, -UR12, -R32 ;  /* 0x8000000c05007c10 */ /* 0x000fc8000fffe820 */
[C---:B------:R-:W-:Y:S02]  /*41e0*/  IADD3 R9, R0.reuse, c[0x0][0x328], RZ ;  /* 0x0000ca0000097a10 */ /* 0x040fe40007ffe0ff */
[----:B------:R-:W-:Y:S01]  /*41f0*/  IADD3 R11, R0, UR21, RZ ;  /* 0x00000015000b7c10 */ /* 0x000fe2000fffe0ff */
[----:B------:R-:W-:Y:S01]  /*4200*/  IMAD.IADD R0, R113, 0x1, R114 ;  /* 0x0000000171007824 */ /* 0x000fe200078e0272 */
[-C--:B-----5:R-:W-:Y:S02]  /*4210*/  IADD3 R5, R9, R6.reuse, RZ ;  /* 0x0000000609057210 */ /* 0x0a0fe40007ffe0ff */
[----:B--2---:R-:W-:Y:S02]  /*4220*/  IADD3 R3, R11, R6, RZ ;  /* 0x000000060b037210 */ /* 0x004fe40007ffe0ff */
[----:B------:R-:W-:Y:S01]  /*4230*/  IMNMX R5, R5, R10, PT ;  /* 0x0000000a05057217 */ /* 0x000fe20003800200 */
        /* <DEDUP_REMOVED lines=13> */
.L_x_1059:
[----:B------:R-:W-:-:S04]  /*4310*/  MOV R8, 0x1 ;  /* 0x0000000100087802 */ /* 0x000fc80000000f00 */
[----:B------:R-:W-:-:S13]  /*4320*/  ISETP.NE.AND P0, PT, R8, c[0x0][0x32c], PT ;  /* 0x0000cb0008007a0c */ /* 0x000fda0003f05270 */
[----:B------:R-:W-:-:S05]  /*4330*/  @P0 IMAD.HI.U32 R8, R6, c[0x0][0x330], RZ ;  /* 0x0000cc0006080a27 */ /* 0x000fca00078e00ff */
[----:B------:R-:W-:Y:S02]  /*4340*/  @P0 SHF.R.U32.HI R6, RZ, c[0x0][0x334], R8 ;  /* 0x0000cd00ff060a19 */ /* 0x000fe40000011608 */
.L_x_1060:
[----:B------:R-:W-:Y:S05]  /*4350*/  BSYNC B0 ;  /* 0x0000000000007941 */ /* 0x000fea0003800000 */
.L_x_1058:
[----:B------:R-:W-:-:S04]  /*4360*/  IMAD R6, R6, c[0x0][0x32c], -R112 ;  /* 0x0000cb0006067a24 */ /* 0x000fc800078e0a70 */
[----:B------:R-:W-:-:S05]  /*4370*/  IMAD.IADD R6, R6, 0x1, -R32 ;  /* 0x0000000106067824 */ /* 0x000fca00078e0a20 */
[----:B------:R-:W-:Y:S02]  /*4380*/  IADD3 R8, R6, c[0x0][0x32c], RZ ;  /* 0x0000cb0006087a10 */ /* 0x000fe40007ffe0ff */
[----:B------:R-:W-:Y:S02]  /*4390*/  IMNMX R3, R3, R6, !PT ;  /* 0x0000000603037217 */ /* 0x000fe40007800200 */
[----:B------:R-:W-:Y:S02]  /*43a0*/  IMNMX R5, R5, R8, PT ;  /* 0x0000000805057217 */ /* 0x000fe40003800200 */
.L_x_1057:
[----:B---34-:R-:W-:Y:S01]  /*43b0*/  ISETP.LT.AND P1, PT, RZ, UR22, PT ;  /* 0x00000016ff007c0c */ /* 0x018fe2000bf21270 */
[----:B------:R-:W1:Y:S03]  /*43c0*/  SHFL.IDX PT, R6, R7, 0x1, 0x1c1f ;  /* 0x003c1f0007067f89 */ /* 0x000e6600000e0000 */
        /* <DEDUP_REMOVED lines=46> */
[----:B------:R-:W-:-:S03]  /*46b0*/  FMUL.FTZ R3, R95, c[0x0][0x320] ;  /* 0x0000c8005f037a20 */ /* 0x000fc60000410000 */
[----:B------:R-:W-:Y:S01]  /*46c0*/  ISETP.LT.OR P0, PT, R5, 0x3a, P0 ;  /* 0x0000003a0500780c */ /* 0x000fe20000701670 */
[----:B------:R2:W3:Y:S03]  /*46d0*/  MUFU.TANH R25, R3 ;  /* 0x0000000300197308 */ /* 0x0004e60000002400 */
[----:B------:R-:W-:Y:S02]  /*46e0*/  FSEL R5, R14, -INF , !P0 ;  /* 0xff8000000e057808 */ /* 0x000fe40004000000 */
[----:B------:R-:W-:-:S03]  /*46f0*/  PLOP3.LUT P0, PT, PT, PT, UP1, 0x40, 0x0 ;  /* 0x000000000000781c */ /* 0x000fc60003f0e818 */
[----:B------:R1:W-:Y:S01]  /*4700*/  STL [R1+0x10], R5 ;  /* 0x0000100501007387 */ /* 0x0003e20000100800 */
[----:B--2---:R-:W-:-:S04]  /*4710*/  FMUL.FTZ R3, R42, c[0x0][0x320] ;  /* 0x0000c8002a037a20 */ /* 0x004fc80000410000 */
[----:B------:R2:W4:Y:S01]  /*4720*/  MUFU.TANH R23, R3 ;  /* 0x0000000300177308 */ /* 0x0005220000002400 */
[----:B-1----:R-:W-:Y:S02]  /*4730*/  IMAD.IADD R5, R9, 0x1, R6 ;  /* 0x0000000109057824 */ /* 0x002fe400078e0206 */
[----:B--2---:R-:W-:-:S03]  /*4740*/  FMUL.FTZ R3, R43, c[0x0][0x320] ;  /* 0x0000c8002b037a20 */ /* 0x004fc60000410000 */
        /* <DEDUP_REMOVED lines=40> */
.L_x_1063:
[----:B------:R-:W-:-:S04]  /*49d0*/  MOV R7, 0x1 ;  /* 0x0000000100077802 */ /* 0x000fc80000000f00 */
[----:B------:R-:W-:-:S13]  /*49e0*/  ISETP.NE.AND P0, PT, R7, c[0x0][0x32c], PT ;  /* 0x0000cb0007007a0c */ /* 0x000fda0003f05270 */
[----:B------:R-:W-:-:S05]  /*49f0*/  @P0 IMAD.HI.U32 R7, R6, c[0x0][0x330], RZ ;  /* 0x0000cc0006070a27 */ /* 0x000fca00078e00ff */
[----:B------:R-:W-:Y:S02]  /*4a00*/  @P0 SHF.R.U32.HI R6, RZ, c[0x0][0x334], R7 ;  /* 0x0000cd00ff060a19 */ /* 0x000fe40000011607 */
.L_x_1064:
[----:B------:R-:W-:Y:S05]  /*4a10*/  BSYNC B0 ;  /* 0x0000000000007941 */ /* 0x000fea0003800000 */
.L_x_1062:
[----:B------:R-:W-:-:S04]  /*4a20*/  IMAD R6, R6, c[0x0][0x32c], -R112 ;  /* 0x0000cb0006067a24 */ /* 0x000fc800078e0a70 */
[----:B------:R-:W-:-:S05]  /*4a30*/  IMAD.IADD R6, R6, 0x1, -R32 ;  /* 0x0000000106067824 */ /* 0x000fca00078e0a20 */
[----:B------:R-:W-:Y:S02]  /*4a40*/  IADD3 R7, R6, c[0x0][0x32c], RZ ;  /* 0x0000cb0006077a10 */ /* 0x000fe40007ffe0ff */
[----:B------:R-:W-:Y:S02]  /*4a50*/  IMNMX R3, R3, R6, !PT ;  /* 0x0000000603037217 */ /* 0x000fe40007800200 */
[----:B------:R-:W-:Y:S02]  /*4a60*/  IMNMX R5, R5, R7, PT ;  /* 0x0000000705057217 */ /* 0x000fe40003800200 */
.L_x_1061:
[----:B--234-:R-:W-:Y:S01]  /*4a70*/  STL [R1+0x30], R219 ;  /* 0x000030db01007387 */ /* 0x01cfe20000100800 */
[----:B------:R-:W-:Y:S02]  /*4a80*/  ISETP.GT.AND P0, PT, R3, 0x1, P1 ;  /* 0x000000010300780c */ /* 0x000fe40000f04270 */
[----:B------:R-:W-:Y:S01]  /*4a90*/  FMNMX.FTZ R132, R26, R27, !PT ;  /* 0x0000001b1a847209 */ /* 0x000fe20007810000 */
[----:B------:R1:W-:Y:S01]  /*4aa0*/  STL [R1+0x2c], R218 ;  /* 0x00002cda01007387 */ /* 0x0003e20000100800 */
[----:B------:R-:W-:Y:S01]  /*4ab0*/  IMAD.SHL.U32 R213, R0, 0x2, RZ ;  /* 0x0000000200d57824 */ /* 0x000fe200078e00ff */
[----:B------:R-:W-:-:S02]  /*4ac0*/  @UP2 USHF.L.U32 UR27, UR27, 0x7, URZ ;  /* 0x000000071b1b2899 */ /* 0x000fc4000800063f */
[----:B------:R-:W-:Y:S01]  /*4ad0*/  ULDC.64 UR4, c[0x0][0x2c8] ;  /* 0x0000b20000047ab9 */ /* 0x000fe20000000a00 */
        /* <DEDUP_REMOVED lines=9> */
[----:B------:R-:W-:-:S02]  /*4b70*/  FMNMX.FTZ R132, R29, R132, !PT ;  /* 0x000000841d847209 */ /* 0x000fc40007810000 */
[----:B------:R-:W-:Y:S01]  /*4b80*/  ISETP.LT.OR P0, PT, R5, 0x9, P0 ;  /* 0x000000090500780c */ /* 0x000fe20000701670 */
[----:B------:R-:W-:Y:S01]  /*4b90*/  LDSM.16.MT88.4 R40, [R213+0x100] ;  /* 0x00010000d528783b */ /* 0x000fe20000004200 */
[----:B------:R-:W-:Y:S02]  /*4ba0*/  FMNMX.FTZ R132, R72, R132, !PT ;  /* 0x0000008448847209 */ /* 0x000fe40007810000 */
[----:B------:R-:W-:Y:S01]  /*4bb0*/  FSEL R15, R15, -INF , !P0 ;  /* 0xff8000000f0f7808 */ /* 0x000fe20004000000 */
[----:B------:R-:W-:Y:S01]  /*4bc0*/  LDSM.16.MT88.4 R36, [R215+0x2100] ;  /* 0x00210000d724783b */ /* 0x000fe20000004200 */
[----:B------:R-:W-:Y:S02]  /*4bd0*/  ISETP.GT.AND P0, PT, R3, 0x9, P1 ;  /* 0x000000090300780c */ /* 0x000fe40000f04270 */
[----:B------:R-:W-:Y:S01]  /*4be0*/  FMNMX.FTZ R132, R74, R132, !PT ;  /* 0x000000844a847209 */ /* 0x000fe20007810000 */
[----:B------:R-:W-:Y:S01]  /*4bf0*/  LDSM.16.MT88.4 R52, [R213+0x4100] ;  /* 0x00410000d534783b */ /* 0x000fe20000004200 */
[----:B------:R-:W-:-:S02]  /*4c00*/  ISETP.LT.OR P0, PT, R5, 0xa, P0 ;  /* 0x0000000a0500780c */ /* 0x000fc40000701670 */
[----:B------:R-:W-:Y:S01]  /*4c10*/  FMNMX.FTZ R132, R73, R132, !PT ;  /* 0x0000008449847209 */ /* 0x000fe20007810000 */
[----:B------:R-:W-:Y:S01]  /*4c20*/  LDSM.16.MT88.4 R48, [R214+0x4100] ;  /* 0x00410000d630783b */ /* 0x000fe20000004200 */
[----:B------:R-:W-:Y:S02]  /*4c30*/  FSEL R24, R14, -INF , !P0 ;  /* 0xff8000000e187808 */ /* 0x000fe40004000000 */
[----:B------:R-:W-:Y:S02]  /*4c40*/  ISETP.GT.AND P0, PT, R3, 0x10, P1 ;  /* 0x000000100300780c */ /* 0x000fe40000f04270 */
[----:B------:R-:W-:Y:S02]  /*4c50*/  FMNMX.FTZ R132, R75, R132, !PT ;  /* 0x000000844b847209 */ /* 0x000fe40007810000 */
[----:B------:R-:W-:Y:S02]  /*4c60*/  ISETP.LT.OR P0, PT, R5, 0x11, P0 ;  /* 0x000000110500780c */ /* 0x000fe40000701670 */
[----:B------:R-:W-:-:S02]  /*4c70*/  FMNMX.FTZ R132, R165, R132, !PT ;  /* 0x00000084a5847209 */ /* 0x000fc40007810000 */
[----:B------:R-:W-:Y:S02]  /*4c80*/  FSEL R57, R18, -INF , !P0 ;  /* 0xff80000012397808 */ /* 0x000fe40004000000 */
[----:B------:R-:W-:Y:S02]  /*4c90*/  ISETP.GT.AND P0, PT, R3, 0x11, P1 ;  /* 0x000000110300780c */ /* 0x000fe40000f04270 */
[----:B------:R-:W-:Y:S02]  /*4ca0*/  FMNMX.FTZ R132, R166, R132, !PT ;  /* 0x00000084a6847209 */ /* 0x000fe40007810000 */
[----:B------:R-:W-:Y:S02]  /*4cb0*/  ISETP.LT.OR P0, PT, R5, 0x12, P0 ;  /* 0x000000120500780c */ /* 0x000fe40000701670 */
[----:B------:R-:W-:Y:S02]  /*4cc0*/  FMNMX.FTZ R132, R167, R132, !PT ;  /* 0x00000084a7847209 */ /* 0x000fe40007810000 */
        /* <DEDUP_REMOVED lines=12> */
[----:B------:R-:W-:-:S02]  /*4d90*/  LEA R216, R2, R213, 0x1 ;  /* 0x000000d502d87211 */ /* 0x000fc400078e08ff */
        /* <DEDUP_REMOVED lines=56> */
[----:B------:R2:W3:Y:S01]  /*5120*/  MUFU.EX2 R32, R5 ;  /* 0x0000000500207308 */ /* 0x0004e20000000800 */
[----:B-1----:R-:W-:-:S04]  /*5130*/  FMNMX.FTZ R3, R6, R3, !PT ;  /* 0x0000000306037209 */ /* 0x002fc80007810000 */
[C---:B------:R-:W-:Y:S01]  /*5140*/  FSETP.NEU.FTZ.AND P0, PT, R3.reuse, -INF , PT ;  /* 0xff8000000300780b */ /* 0x040fe20003f1d000 */
[----:B------:R-:W-:Y:S02]  /*5150*/  FMUL.FTZ R8, R3, c[0x0][0x2d0] ;  /* 0x0000b40003087a20 */ /* 0x000fe40000410000 */
[----:B--2---:R-:W-:-:S03]  /*5160*/  FFMA.FTZ R5, R27, c[0x0][0x2d0], -R9 ;  /* 0x0000b4001b057a23 */ /* 0x004fc60000010809 */
[----:B------:R-:W-:Y:S01]  /*5170*/  FSEL R8, R8, RZ, P0 ;  /* 0x000000ff08087208 */ /* 0x000fe20000000000 */
[----:B---3--:R-:W-:Y:S01]  /*5180*/  IMAD.MOV.U32 R2, RZ, RZ, R32 ;  /* 0x000000ffff027224 */ /* 0x008fe200078e0020 */
[----:B------:R1:W2:Y:S01]  /*5190*/  MUFU.EX2 R171, R5 ;  /* 0x0000000500ab7308 */ /* 0x0002a20000000800 */
[----:B------:R-:W-:Y:S02]  /*51a0*/  LDSM.16.MT88.4 R32, [R213+0x2100] ;  /* 0x00210000d520783b */ /* 0x000fe40000004200 */
[----:B------:R-:W-:Y:S02]  /*51b0*/  FFMA.FTZ R0, R11, c[0x0][0x2d0], -R8 ;  /* 0x0000b4000b007a23 */ /* 0x000fe40000010808 */
[----:B-1----:R-:W-:Y:S01]  /*51c0*/  FFMA.FTZ R5, R28, c[0x0][0x2d0], -R9 ;  /* 0x0000b4001c057a23 */ /* 0x002fe20000010809 */
[----:B--2---:R-:W-:-:S03]  /*51d0*/  F2FP.BF16.PACK_AB R4, R171, R2 ;  /* 0x00000002ab04723e */ /* 0x004fc600000010ff */
[----:B------:R1:W-:Y:S02]  /*51e0*/  MUFU.EX2 R212, R5 ;  /* 0x0000000500d47308 */ /* 0x0003e40000000800 */
[----:B-1----:R-:W-:Y:S02]  /*51f0*/  FFMA.FTZ R5, R29, c[0x0][0x2d0], -R9 ;  /* 0x0000b4001d057a23 */ /* 0x002fe40000010809 */
[----:B------:R-:W-:Y:S04]  /*5200*/  LDSM.16.MT88.4 R28, [R214+0x2100] ;  /* 0x00210000d61c783b */ /* 0x000fe80000004200 */
[----:B------:R1:W2:Y:S02]  /*5210*/  MUFU.EX2 R219, R5 ;  /* 0x0000000500db7308 */ /* 0x0002a40000000800 */
[----:B-1----:R-:W-:Y:S01]  /*5220*/  FFMA.FTZ R5, R10, c[0x0][0x2d0], -R8 ;  /* 0x0000b4000a057a23 */ /* 0x002fe20000010808 */
[----:B--2---:R-:W-:-:S05]  /*5230*/  F2FP.BF16.PACK_AB R6, R219, R212 ;  /* 0x000000d4db06723e */ /* 0x004fca00000010ff */
[----:B------:R1:W-:Y:S08]  /*5240*/  MUFU.EX2 R10, R0 ;  /* 0x00000000000a7308 */ /* 0x0003f00000000800 */
[----:B------:R-:W2:Y:S01]  /*5250*/  MUFU.EX2 R191, R5 ;  /* 0x0000000500bf7308 */ /* 0x000ea20000000800 */
[--C-:B-1----:R-:W-:Y:S02]  /*5260*/  FFMA.FTZ R0, R15, c[0x0][0x2d0], -R8.reuse ;  /* 0x0000b4000f007a23 */ /* 0x102fe40000010808 */
[----:B------:R-:W1:Y:S05]  /*5270*/  LDSM.16.MT88.4 R12, [R215+0x100] ;  /* 0x00010000d70c783b */ /* 0x000e6a0000004200 */
[----:B------:R3:W-:Y:S01]  /*5280*/  MUFU.EX2 R183, R0 ;  /* 0x0000000000b77308 */ /* 0x0007e20000000800 */
[----:B--2---:R-:W-:Y:S01]  /*5290*/  F2FP.BF16.PACK_AB R5, R10, R191 ;  /* 0x000000bf0a05723e */ /* 0x004fe200000010ff */
[----:B---3--:R-:W-:-:S02]  /*52a0*/  FFMA.FTZ R0, R24, c[0x0][0x2d0], -R8 ;  /* 0x0000b40018007a23 */ /* 0x008fc40000010808 */
[----:B------:R-:W2:Y:S04]  /*52b0*/  LDSM.16.MT88.4 R24, [R216+0x2100] ;  /* 0x00210000d818783b */ /* 0x000ea80000004200 */
[----:B------:R-:W3:Y:S02]  /*52c0*/  MUFU.EX2 R179, R0 ;  /* 0x0000000000b37308 */ /* 0x000ee40000000800 */
[----:B---3--:R-:W-:Y:S01]  /*52d0*/  F2FP.BF16.PACK_AB R7, R179, R183 ;  /* 0x000000b7b307723e */ /* 0x008fe200000010ff */
[----:B------:R-:W-:-:S05]  /*52e0*/  FFMA.FTZ R0, R72, c[0x0][0x2d0], -R9 ;  /* 0x0000b40048007a23 */ /* 0x000fca0000010809 */
[----:B------:R3:W-:Y:S01]  /*52f0*/  MUFU.EX2 R217, R0 ;  /* 0x0000000000d97308 */ /* 0x0007e20000000800 */
[C---:B-1----:R-:W-:Y:S08]  /*5300*/  HMMA.16816.F32.BF16 R100, R4.reuse, R12, RZ ;  /* 0x0000000c0464723c */ /* 0x042ff000000418ff */
[----:B------:R-:W-:Y:S01]  /*5310*/  HMMA.16816.F32.BF16 R80, R4, R14, RZ ;  /* 0x0000000e0450723c */ /* 0x000fe200000418ff */
[----:B------:R-:W1:Y:S01]  /*5320*/  LDSM.16.MT88.4 R12, [R215+0x4100] ;  /* 0x00410000d70c783b */ /* 0x000e620000004200 */
[----:B---3--:R-:W-:-:S06]  /*5330*/  FFMA.FTZ R0, R74, c[0x0][0x2d0], -R9 ;  /* 0x0000b4004a007a23 */ /* 0x008fcc0000010809 */
[C---:B------:R-:W-:Y:S01]  /*5340*/  HMMA.16816.F32.BF16 R108, R4.reuse, R20, RZ ;  /* 0x00000014046c723c */ /* 0x040fe200000418ff */
[----:B------:R3:W4:Y:S07]  /*5350*/  MUFU.EX2 R168, R0 ;  /* 0x0000000000a87308 */ /* 0x00072e0000000800 */
[C---:B------:R-:W-:Y:S01]  /*5360*/  HMMA.16816.F32.BF16 R84, R4.reuse, R22, RZ ;  /* 0x000000160454723c */ /* 0x040fe200000418ff */
[----:B------:R-:W-:Y:S07]  /*5370*/  LDSM.16.MT88.4 R20, [R216+0x6100] ;  /* 0x00610000d814783b */ /* 0x000fee0000004200 */
[----:B------:R-:W-:Y:S01]  /*5380*/  HMMA.16816.F32.BF16 R104, R4, R16, RZ ;  /* 0x000000100468723c */ /* 0x000fe200000418ff */
[----:B---3--:R-:W-:-:S04]  /*5390*/  FFMA.FTZ R0, R73, c[0x0][0x2d0], -R9 ;  /* 0x0000b40049007a23 */ /* 0x008fc80000010809 */
[----:B------:R3:W-:Y:S03]  /*53a0*/  MUFU.EX2 R170, R0 ;  /* 0x0000000000aa7308 */ /* 0x0007e60000000800 */
[C---:B------:R-:W-:Y:S01]  /*53b0*/  HMMA.16816.F32.BF16 R120, R4.reuse, R18, RZ ;  /* 0x000000120478723c */ /* 0x040fe200000418ff */
[----:B------:R-:W4:Y:S07]  /*53c0*/  LDSM.16.MT88.4 R16, [R213+0x6100] ;  /* 0x00610000d510783b */ /* 0x000f2e0000004200 */
[----:B--2---:R-:W-:Y:S01]  /*53d0*/  HMMA.16816.F32.BF16 R96, R4, R24, RZ ;  /* 0x000000180460723c */ /* 0x004fe200000418ff */
[----:B---3--:R-:W-:-:S07]  /*53e0*/  FFMA.FTZ R0, R75, c[0x0][0x2d0], -R9 ;  /* 0x0000b4004b007a23 */ /* 0x008fce0000010809 */
[C---:B------:R-:W-:Y:S01]  /*53f0*/  HMMA.16816.F32.BF16 R64, R4.reuse, R26, RZ ;  /* 0x0000001a0440723c */ /* 0x040fe200000418ff */
[----:B------:R-:W2:Y:S01]  /*5400*/  LDSM.16.MT88.4 R24, [R214+0x6100] ;  /* 0x00610000d618783b */ /* 0x000ea20000004200 */
[----:B------:R3:W2:Y:S06]  /*5410*/  MUFU.EX2 R181, R0 ;  /* 0x0000000000b57308 */ /* 0x0006ac0000000800 */
[C---:B-1----:R-:W-:Y:S08]  /*5420*/  HMMA.16816.F32.BF16 R140, R4.reuse, R12, RZ ;  /* 0x0000000c048c723c */ /* 0x042ff000000418ff */
[----:B------:R-:W-:Y:S01]  /*5430*/  HMMA.16816.F32.BF16 R136, R4, R14, RZ ;  /* 0x0000000e0488723c */ /* 0x000fe200000418ff */
[----:B------:R-:W1:Y:S01]  /*5440*/  LDSM.16.MT88.4 R12, [R215+0x6100] ;  /* 0x00610000d70c783b */ /* 0x000e620000004200 */
[----:B---3--:R-:W-:-:S04]  /*5450*/  FFMA.FTZ R0, R57, c[0x0][0x2d0], -R8 ;  /* 0x0000b40039007a23 */ /* 0x008fc80000010808 */
[----:B------:R3:W-:Y:S02]  /*5460*/  MUFU.EX2 R11, R0 ;  /* 0x00000000000b7308 */ /* 0x0007e40000000800 */
[C---:B------:R-:W-:Y:S08]  /*5470*/  HMMA.16816.F32.BF16 R60, R4.reuse, R32, RZ ;  /* 0x00000020043c723c */ /* 0x040ff000000418ff */
[----:B------:R-:W-:Y:S01]  /*5480*/  HMMA.16816.F32.BF16 R76, R4, R34, RZ ;  /* 0x00000022044c723c */ /* 0x000fe200000418ff */
[----:B------:R-:W1:Y:S01]  /*5490*/  LDSM.16.MT88.4 R32, [R213+0x900] ;  /* 0x00090000d520783b */ /* 0x000e620000004200 */
[----:B---3--:R-:W-:-:S06]  /*54a0*/  FFMA.FTZ R0, R56, c[0x0][0x2d0], -R8 ;  /* 0x0000b40038007a23 */ /* 0x008fcc0000010808 */
[C---:B------:R-:W-:Y:S01]  /*54b0*/  HMMA.16816.F32.BF16 R112, R4.reuse, R40, RZ ;  /* 0x000000280470723c */ /* 0x040fe200000418ff */
[----:B------:R3:W1:Y:S07]  /*54c0*/  MUFU.EX2 R180, R0 ;  /* 0x0000000000b47308 */ /* 0x00066e0000000800 */
[C---:B------:R-:W-:Y:S08]  /*54d0*/  HMMA.16816.F32.BF16 R92, R4.reuse, R36, RZ ;  /* 0x00000024045c723c */ /* 0x040ff000000418ff */
[----:B------:R-:W-:Y:S01]  /*54e0*/  HMMA.16816.F32.BF16 R116, R4, R38, RZ ;  /* 0x000000260474723c */ /* 0x000fe200000418ff */
[----:B---3--:R-:W-:-:S04]  /*54f0*/  FFMA.FTZ R0, R58, c[0x0][0x2d0], -R8 ;  /* 0x0000b4003a007a23 */ /* 0x008fc80000010808 */
[----:B------:R3:W-:Y:S03]  /*5500*/  MUFU.EX2 R182, R0 ;  /* 0x0000000000b67308 */ /* 0x0007e60000000800 */
[C---:B------:R-:W-:Y:S08]  /*5510*/  HMMA.16816.F32.BF16 R124, R4.reuse, R42, RZ ;  /* 0x0000002a047c723c */ /* 0x040ff000000418ff */
[----:B------:R-:W-:Y:S01]  /*5520*/  HMMA.16816.F32.BF16 R88, R4, R52, RZ ;  /* 0x000000340458723c */ /* 0x000fe200000418ff */
[----:B---3--:R-:W-:-:S07]  /*5530*/  FFMA.FTZ R0, R59, c[0x0][0x2d0], -R8 ;  /* 0x0000b4003b007a23 */ /* 0x008fce0000010808 */
[C---:B------:R-:W-:Y:S01]  /*5540*/  HMMA.16816.F32.BF16 R36, R4.reuse, R48, RZ ;  /* 0x000000300424723c */ /* 0x040fe200000418ff */
[----:B------:R-:W3:Y:S07]  /*5550*/  MUFU.EX2 R176, R0 ;  /* 0x0000000000b07308 */ /* 0x000eee0000000800 */
        /* <DEDUP_REMOVED lines=10> */
[C---:B--2---:R-:W-:Y:S08]  /*5600*/  HMMA.16816.F32.BF16 R152, R4.reuse, R24, RZ ;  /* 0x000000180498723c */ /* 0x044ff000000418ff */
[C---:B------:R-:W-:Y:S08]  /*5610*/  HMMA.16816.F32.BF16 R156, R4.reuse, R26, RZ ;  /* 0x0000001a049c723c */ /* 0x040ff000000418ff */
[C---:B------:R-:W-:Y:S08]  /*5620*/  HMMA.16816.F32.BF16 R160, R4.reuse, R20, RZ ;  /* 0x0000001404a0723c */ /* 0x040ff000000418ff */
[C---:B------:R-:W-:Y:S01]  /*5630*/  HMMA.16816.F32.BF16 R56, R4.reuse, R22, RZ ;  /* 0x000000160438723c */ /* 0x040fe200000418ff */
[----:B------:R-:W2:Y:S07]  /*5640*/  LDSM.16.MT88.4 R20, [R216+0x900] ;  /* 0x00090000d814783b */ /* 0x000eae0000004200 */
[C---:B-1----:R-:W-:Y:S08]  /*5650*/  HMMA.16816.F32.BF16 R184, R4.reuse, R12, RZ ;  /* 0x0000000c04b8723c */ /* 0x042ff000000418ff */
[----:B------:R-:W-:Y:S01]  /*5660*/  HMMA.16816.F32.BF16 R192, R4, R14, RZ ;  /* 0x0000000e04c0723c */ /* 0x000fe200000418ff */
[----:B------:R-:W1:Y:S06]  /*5670*/  LDSM.16.MT88.4 R12, [R213+0x2900] ;  /* 0x00290000d50c783b */ /* 0x000e6c0000004200 */
[----:B------:R-:W-:-:S02]  /*5680*/  F2FP.BF16.PACK_AB R4, R168, R217 ;  /* 0x000000d9a804723e */ /* 0x000fc400000010ff */
[----:B------:R-:W-:Y:S02]  /*5690*/  F2FP.BF16.PACK_AB R6, R181, R170 ;  /* 0x000000aab506723e */ /* 0x000fe400000010ff */
[----:B------:R-:W-:Y:S02]  /*56a0*/  F2FP.BF16.PACK_AB R5, R180, R11 ;  /* 0x0000000bb405723e */ /* 0x000fe400000010ff */
[----:B---3--:R-:W-:-:S07]  /*56b0*/  F2FP.BF16.PACK_AB R7, R176, R182 ;  /* 0x000000b6b007723e */ /* 0x008fce00000010ff */
        /* <DEDUP_REMOVED lines=14> */
[----:B------:R-:W3:Y:S01]  /*57a0*/  LDSM.16.MT88.4 R24, [R214+0x2900] ;  /* 0x00290000d618783b */ /* 0x000ee20000004200 */
        /* <DEDUP_REMOVED lines=9> */
[----:B--2---:R-:W-:Y:S01]  /*5840*/  HMMA.16816.F32.BF16 R104, R4, R20, R104 ;  /* 0x000000140468723c */ /* 0x004fe20000041868 */
[----:B------:R-:W-:-:S02]  /*5850*/  IMAD.MOV.U32 R83, RZ, RZ, R113 ;  /* 0x000000ffff537224 */ /* 0x000fc400078e0071 */
[----:B------:R-:W-:Y:S02]  /*5860*/  IMAD.MOV.U32 R82, RZ, RZ, R112 ;  /* 0x000000ffff527224 */ /* 0x000fe400078e0070 */
[----:B------:R-:W-:Y:S02]  /*5870*/  IMAD.MOV.U32 R85, RZ, RZ, R181 ;  /* 0x000000ffff557224 */ /* 0x000fe400078e00b5 */
[----:B------:R-:W-:Y:S01]  /*5880*/  IMAD.MOV.U32 R80, RZ, RZ, R177 ;  /* 0x000000ffff507224 */ /* 0x000fe200078e00b1 */
[C---:B------:R-:W-:Y:S01]  /*5890*/  HMMA.16816.F32.BF16 R244, R4.reuse, R22, R120 ;  /* 0x0000001604f4723c */ /* 0x040fe20000041878 */
[----:B------:R-:W2:Y:S07]  /*58a0*/  LDSM.16.MT88.4 R20, [R213+0x4900] ;  /* 0x00490000d514783b */ /* 0x000eae0000004200 */
[C---:B------:R-:W-:Y:S01]  /*58b0*/  HMMA.16816.F32.BF16 R196, R4.reuse, R16, R100 ;  /* 0x0000001004c4723c */ /* 0x040fe20000041864 */
[----:B------:R-:W2:Y:S06]  /*58c0*/  LDSM.16.MT88.4 R16, [R214+0x4900] ;  /* 0x00490000d610783b */ /* 0x000eac0000004200 */
[----:B------:R-:W-:Y:S01]  /*58d0*/  IMAD.MOV.U32 R100, RZ, RZ, R175 ;  /* 0x000000ffff647224 */ /* 0x000fe200078e00af */
[----:B-1----:R-:W-:Y:S01]  /*58e0*/  HMMA.16816.F32.BF16 R112, R4, R12, R60 ;  /* 0x0000000c0470723c */ /* 0x002fe2000004183c */
[----:B------:R-:W-:Y:S01]  /*58f0*/  MOV R102, R179 ;  /* 0x000000b300667202 */ /* 0x000fe20000000f00 */
[----:B------:R-:W-:Y:S01]  /*5900*/  IMAD.MOV.U32 R101, RZ, RZ, R178 ;  /* 0x000000ffff657224 */ /* 0x000fe200078e00b2 */
[----:B------:R-:W-:-:S04]  /*5910*/  MOV R103, R168 ;  /* 0x000000a800677202 */ /* 0x000fc80000000f00 */
[----:B------:R-:W-:Y:S01]  /*5920*/  IMAD.MOV.U32 R61, RZ, RZ, R174 ;  /* 0x000000ffff3d7224 */ /* 0x000fe200078e00ae */
[----:B------:R-:W-:Y:S01]  /*5930*/  HMMA.16816.F32.BF16 R124, R4, R14, R76 ;  /* 0x0000000e047c723c */ /* 0x000fe2000004184c */
[----:B------:R-:W1:Y:S01]  /*5940*/  LDSM.16.MT88.4 R12, [R216+0x4900] ;  /* 0x00490000d80c783b */ /* 0x000e620000004200 */
[----:B------:R-:W-:Y:S01]  /*5950*/  MOV R62, R173 ;  /* 0x000000ad003e7202 */ /* 0x000fe20000000f00 */
[----:B------:R-:W-:-:S05]  /*5960*/  IMAD.MOV.U32 R63, RZ, RZ, R172 ;  /* 0x000000ffff3f7224 */ /* 0x000fca00078e00ac */
[C---:B---3--:R-:W-:Y:S08]  /*5970*/  HMMA.16816.F32.BF16 R120, R4.reuse, R24, R40 ;  /* 0x000000180478723c */ /* 0x048ff00000041828 */
[C---:B------:R-:W-:Y:S01]  /*5980*/  HMMA.16816.F32.BF16 R208, R4.reuse, R26, R68 ;  /* 0x0000001a04d0723c */ /* 0x040fe20000041844 */
[----:B------:R-:W3:Y:S07]  /*5990*/  LDSM.16.MT88.4 R24, [R215+0x4900] ;  /* 0x00490000d718783b */ /* 0x000eee0000004200 */
[C---:B------:R-:W-:Y:S08]  /*59a0*/  HMMA.16816.F32.BF16 R96, R4.reuse, R28, R96 ;  /* 0x0000001c0460723c */ /* 0x040ff00000041860 */
[C---:B----4-:R-:W-:Y:S08]  /*59b0*/  HMMA.16816.F32.BF16 R180, R4.reuse, R32, R92 ;  /* 0x0000002004b4723c */ /* 0x050ff0000004185c */
[C---:B--2---:R-:W-:Y:S08]  /*59c0*/  HMMA.16816.F32.BF16 R172, R4.reuse, R20, R88 ;  /* 0x0000001404ac723c */ /* 0x044ff00000041858 */
[----:B------:R-:W-:Y:S01]  /*59d0*/  HMMA.16816.F32.BF16 R92, R4, R18, R48 ;  /* 0x00000012045c723c */ /* 0x000fe20000041830 */
[----:B------:R-:W-:Y:S01]  /*59e0*/  IMAD.MOV.U32 R43, RZ, RZ, R96 ;  /* 0x000000ffff2b7224 */ /* 0x000fe200078e0060 */
[----:B------:R-:W-:Y:S01]  /*59f0*/  MOV R42, R97 ;  /* 0x00000061002a7202 */ /* 0x000fe20000000f00 */
[----:B------:R-:W-:-:S02]  /*5a00*/  IMAD.MOV.U32 R41, RZ, RZ, R98 ;  /* 0x000000ffff297224 */ /* 0x000fc400078e0062 */
[----:B------:R-:W-:Y:S02]  /*5a10*/  IMAD.MOV.U32 R40, RZ, RZ, R99 ;  /* 0x000000ffff287224 */ /* 0x000fe400078e0063 */
[----:B------:R-:W-:Y:S01]  /*5a20*/  MOV R19, R75 ;  /* 0x0000004b00137202 */ /* 0x000fe20000000f00 */
[----:B-1----:R-:W-:Y:S01]  /*5a30*/  HMMA.16816.F32.BF16 R88, R4, R12, R128 ;  /* 0x0000000c0458723c */ /* 0x002fe20000041880 */
[----:B------:R-:W-:-:S06]  /*5a40*/  IMAD.MOV.U32 R18, RZ, RZ, R248 ;  /* 0x000000ffff127224 */ /* 0x000fcc00078e00f8 */
[----:B------:R-:W-:Y:S01]  /*5a50*/  IMAD.MOV.U32 R128, RZ, RZ, R74 ;  /* 0x000000ffff807224 */ /* 0x000fe200078e004a */
[----:B------:R-:W-:Y:S01]  /*5a60*/  MOV R130, R72 ;  /* 0x0000004800827202 */ /* 0x000fe20000000f00 */
[----:B------:R-:W-:Y:S01]  /*5a70*/  IMAD.MOV.U32 R129, RZ, RZ, R73 ;  /* 0x000000ffff817224 */ /* 0x000fe200078e0049 */
[C---:B------:R-:W-:Y:S01]  /*5a80*/  HMMA.16816.F32.BF16 R204, R4.reuse, R30, R64 ;  /* 0x0000001e04cc723c */ /* 0x040fe20000041840 */
[----:B------:R-:W1:Y:S07]  /*5a90*/  LDSM.16.MT88.4 R28, [R213+0x6900] ;  /* 0x00690000d51c783b */ /* 0x000e6e0000004200 */
[C---:B------:R-:W-:Y:S01]  /*5aa0*/  HMMA.16816.F32.BF16 R72, R4.reuse, R14, R44 ;  /* 0x0000000e0448723c */ /* 0x040fe2000004182c */
[----:B------:R-:W2:Y:S06]  /*5ab0*/  LDSM.16.MT88.4 R12, [R216+0x6900] ;  /* 0x00690000d80c783b */ /* 0x000eac0000004200 */
        /* <DEDUP_REMOVED lines=13> */
[----:B------:R-:W2:Y:S01]  /*5b90*/  LDSM.16.MT88.4 R20, [R214+0x6900] ;  /* 0x00690000d614783b */ /* 0x000ea20000004200 */
[----:B------:R-:W-:Y:S01]  /*5ba0*/  MOV R16, R82 ;  /* 0x0000005200107202 */ /* 0x000fe20000000f00 */
[----:B------:R-:W-:Y:S01]  /*5bb0*/  IMAD.MOV.U32 R17, RZ, RZ, R83 ;  /* 0x000000ffff117224 */ /* 0x000fe200078e0053 */
[----:B------:R-:W-:Y:S01]  /*5bc0*/  MOV R39, R63 ;  /* 0x0000003f00277202 */ /* 0x000fe20000000f00 */
[----:B----4-:R-:W-:Y:S02]  /*5bd0*/  FFMA.FTZ R0, R166, c[0x0][0x2d0], -R9 ;  /* 0x0000b400a6007a23 */ /* 0x010fe40000010809 */
[----:B------:R-:W-:Y:S01]  /*5be0*/  IMAD.MOV.U32 R38, RZ, RZ, R62 ;  /* 0x000000ffff267224 */ /* 0x000fe200078e003e */
[----:B---3--:R-:W-:Y:S01]  /*5bf0*/  HMMA.16816.F32.BF16 R52, R4, R24, R140 ;  /* 0x000000180434723c */ /* 0x008fe2000004188c */
[----:B------:R3:W4:Y:S01]  /*5c00*/  MUFU.EX2 R46, R0 ;  /* 0x00000000002e7308 */ /* 0x0007220000000800 */
[----:B------:R-:W-:-:S05]  /*5c10*/  IMAD.MOV.U32 R37, RZ, RZ, R61 ;  /* 0x000000ffff257224 */ /* 0x000fca00078e003d */
[----:B------:R-:W-:Y:S01]  /*5c20*/  MOV R140, R18 ;  /* 0x00000012008c7202 */ /* 0x000fe20000000f00 */
[C---:B------:R-:W-:Y:S01]  /*5c30*/  HMMA.16816.F32.BF16 R80, R4.reuse, R26, R136 ;  /* 0x0000001a0450723c */ /* 0x040fe20000041888 */
[----:B------:R-:W2:Y:S01]  /*5c40*/  LDSM.16.MT88.4 R24, [R213+0x1100] ;  /* 0x00110000d518783b */ /* 0x000ea20000004200 */
[----:B------:R-:W-:Y:S01]  /*5c50*/  IMAD.MOV.U32 R141, RZ, RZ, R19 ;  /* 0x000000ffff8d7224 */ /* 0x000fe200078e0013 */
[----:B------:R-:W-:Y:S01]  /*5c60*/  MOV R143, R17 ;  /* 0x00000011008f7202 */ /* 0x000fe20000000f00 */
[----:B------:R-:W-:Y:S02]  /*5c70*/  IMAD.MOV.U32 R142, RZ, RZ, R16 ;  /* 0x000000ffff8e7224 */ /* 0x000fe400078e0010 */
[----:B------:R-:W-:Y:S01]  /*5c80*/  LDSM.16.MT88.4 R16, [R215+0x1100] ;  /* 0x00110000d710783b */ /* 0x000fe20000004200 */
[----:B------:R-:W-:Y:S01]  /*5c90*/  IMAD.MOV.U32 R136, RZ, RZ, R118 ;  /* 0x000000ffff887224 */ /* 0x000fe200078e0076 */
[----:B-1----:R-:W-:Y:S01]  /*5ca0*/  HMMA.16816.F32.BF16 R76, R4, R30, R148 ;  /* 0x0000001e044c723c */ /* 0x002fe20000041894 */
[----:B---3--:R-:W-:Y:S01]  /*5cb0*/  FFMA.FTZ R0, R167, c[0x0][0x2d0], -R9 ;  /* 0x0000b400a7007a23 */ /* 0x008fe20000010809 */
[----:B------:R-:W-:Y:S01]  /*5cc0*/  MOV R138, R42 ;  /* 0x0000002a008a7202 */ /* 0x000fe20000000f00 */
[----:B------:R-:W-:-:S02]  /*5cd0*/  IMAD.MOV.U32 R137, RZ, RZ, R43 ;  /* 0x000000ffff897224 */ /* 0x000fc400078e002b */
[----:B------:R1:W3:Y:S01]  /*5ce0*/  MUFU.EX2 R44, R0 ;  /* 0x00000000002c7308 */ /* 0x0002e20000000800 */
[----:B------:R-:W-:Y:S01]  /*5cf0*/  IMAD.MOV.U32 R118, RZ, RZ, R243 ;  /* 0x000000ffff767224 */ /* 0x000fe200078e00f3 */
[----:B------:R-:W-:Y:S01]  /*5d00*/  MOV R149, R128 ;  /* 0x0000008000957202 */ /* 0x000fe20000000f00 */
[C---:B--2---:R-:W-:Y:S01]  /*5d10*/  HMMA.16816.F32.BF16 R60, R4.reuse, R12, R160 ;  /* 0x0000000c043c723c */ /* 0x044fe200000418a0 */
        /* <DEDUP_REMOVED lines=12> */
[----:B---3--:R-:W-:Y:S01]  /*5de0*/  IMAD.MOV.U32 R161, RZ, RZ, R44 ;  /* 0x000000ffffa17224 */ /* 0x008fe200078e002c */
        /* <DEDUP_REMOVED lines=56> */
[----:B------:R-:W-:-:S05]  /*6170*/  UIADD3 UR22, UR22, -0x2, URZ ;  /* 0xfffffffe16167890 */ /* 0x000fca000fffe03f */
[----:B------:R-:W-:Y:S02]  /*6180*/  @UP2 UMOV UR27, UR29 ;  /* 0x0000001d001b2c82 */ /* 0x000fe40008000000 */
[----:B------:R-:W-:Y:S01]  /*6190*/  @UP2 USHF.R.U32.HI UR26, URZ, UR5, UR27 ;  /* 0x000000053f1a2299 */ /* 0x000fe2000801161b */
[----:B--2---:R-:W-:Y:S01]  /*61a0*/  F2FP.BF16.PACK_AB R7, R133, R134 ;  /* 0x000000868507723e */ /* 0x004fe200000010ff */
[----:B------:R-:W-:Y:S02]  /*61b0*/  IMAD.MOV.U32 R0, RZ, RZ, R118 ;  /* 0x000000ffff007224 */ /* 0x000fe400078e0076 */
[----:B------:R-:W-:Y:S02]  /*61c0*/  UIADD3 UR4, UR23, UR26, URZ ;  /* 0x0000001a17047290 */ /* 0x000fe4000fffe03f */
[----:B------:R-:W-:Y:S01]  /*61d0*/  FFMA.FTZ R0, R0, c[0x0][0x2d0], -R9 ;  /* 0x0000b40000007a23 */ /* 0x000fe20000010809 */
[----:B------:R-:W-:Y:S01]  /*61e0*/  ULDC UR23, c[0x0][0x328] ;  /* 0x0000ca0000177ab9 */ /* 0x000fe20000000800 */
[----:B------:R-:W-:Y:S01]  /*61f0*/  HMMA.16816.F32.BF16 R28, R4, R26, R148 ;  /* 0x0000001a041c723c */ /* 0x000fe20000041894 */
[----:B------:R-:W-:-:S07]  /*6200*/  UIADD3 UR23, UR4, UR23, URZ ;  /* 0x0000001704177290 */ /* 0x000fce000fffe03f */
        /* <DEDUP_REMOVED lines=282> */
[----:B------:R-:W-:-:S12]  /*73b0*/  UIADD3 UR26, UR4, -0x1, URZ ;  /* 0xffffffff041a7890 */ /* 0x000fd8000fffe03f */
[----:B------:R-:W-:Y:S05]  /*73c0*/  @P0 BRA `(.L_x_1066) ;  /* 0x000000a000000947 */ /* 0x000fea0003800000 */
[----:B------:R-:W-:Y:S02]  /*73d0*/  UMOV UR26, 0x1 ;  /* 0x00000001001a7882 */ /* 0x000fe40000000000 */
        /* <DEDUP_REMOVED lines=9> */
.L_x_1066:
[----:B------:R-:W-:Y:S02]  /*7470*/  UMOV UR5, 0x1 ;  /* 0x0000000100057882 */ /* 0x000fe40000000000 */
[----:B------:R-:W-:Y:S02]  /*7480*/  ULDC UR4, c[0x0][0x32c] ;  /* 0x0000cb0000047ab9 */ /* 0x000fe40000000800 */
[----:B------:R-:W-:-:S03]  /*7490*/  UISETP.NE.AND UP0, UPT, UR5, UR4, UPT ;  /* 0x000000040500728c */ /* 0x000fc6000bf05270 */
[----:B------:R-:W-:Y:S02]  /*74a0*/  ULDC.64 UR4, c[0x0][0x330] ;  /* 0x0000cc0000047ab9 */ /* 0x000fe40000000a00 */
[----:B------:R-:W-:-:S07]  /*74b0*/  UIMAD.WIDE.U32 UR28, UR26, UR4, URZ ;  /* 0x000000041a1c72a5 */ /* 0x000fce000f8e003f */
[----:B------:R-:W-:Y:S02]  /*74c0*/  @UP0 UMOV UR27, UR29 ;  /* 0x0000001d001b0c82 */ /* 0x000fe40008000000 */
[----:B------:R-:W-:Y:S02]  /*74d0*/  @UP0 USHF.R.U32.HI UR26, URZ, UR5, UR27 ;  /* 0x000000053f1a0299 */ /* 0x000fe4000801161b */
.L_x_1067:
[----:B------:R-:W-:Y:S02]  /*74e0*/  ULDC UR4, c[0x0][0x32c] ;  /* 0x0000cb0000047ab9 */ /* 0x000fe40000000800 */
[----:B------:R-:W-:-:S04]  /*74f0*/  UIMAD UR4, UR26, UR4, UR4 ;  /* 0x000000041a0472a4 */ /* 0x000fc8000f8e0204 */
[----:B------:R-:W-:-:S04]  /*7500*/  UISETP.LT.AND UP0, UPT, UR23, UR4, UPT ;  /* 0x000000041700728c */ /* 0x000fc8000bf01270 */
[----:B------:R-:W-:-:S04]  /*7510*/  USEL UR23, UR23, UR4, UP0 ;  /* 0x0000000417177287 */ /* 0x000fc80008000000 */
.L_x_1065:
        /* <DEDUP_REMOVED lines=22> */
[----:B------:R-:W-:Y:S02]  /*7680*/  IMAD.SHL.U32 R208, R5, 0x2, RZ ;  /* 0x0000000205d07824 */ /* 0x000fe400078e00ff */
        /* <DEDUP_REMOVED lines=10> */
.L_x_1079:
        /* <DEDUP_REMOVED lines=51> */
[C---:B---3--:R-:W-:Y:S05]  /*7a60*/  IADD3 R20, P0, R3.reuse, R5, RZ ;  /* 0x0000000503147210 */ /* 0x048fea0007f1e0ff */
        /* <DEDUP_REMOVED lines=22> */
.L_x_1069:
        /* <DEDUP_REMOVED lines=270> */
[----:B------:R-:W-:Y:S01]  /*8cb0*/  IMAD.MOV.U32 R0, RZ, RZ, c[0x0][0x2b8] ;  /* 0x0000ae00ff007624 */ /* 0x000fe200078e00ff */
[----:B------:R-:W-:Y:S01]  /*8cc0*/  IADD3 R16, -R205, 0x10, RZ ;  /* 0x00000010cd107810 */ /* 0x000fe20007ffe1ff */
[----:B------:R-:W-:Y:S01]  /*8cd0*/  ULEA UR5, UR22, UR11, 0x6 ;  /* 0x0000000b16057291 */ /* 0x000fe2000f8e303f */
[----:B------:R-:W-:Y:S01]  /*8ce0*/  LOP3.LUT R18, R18, 0xf, RZ, 0xc0, !PT ;  /* 0x0000000f12127812 */ /* 0x000fe200078ec0ff */
[----:B------:R-:W-:Y:S01]  /*8cf0*/  IMAD.MOV.U32 R240, RZ, RZ, RZ ;  /* 0x000000fffff07224 */ /* 0x000fe200078e00ff */
[----:B------:R-:W-:Y:S02]  /*8d00*/  ISETP.NE.AND P1, PT, R0, 0x1, PT ;  /* 0x000000010000780c */ /* 0x000fe40003f25270 */
        /* <DEDUP_REMOVED lines=40> */
[C---:B----4-:R-:W-:Y:S05]  /*8f90*/  IADD3 R12, P0, R3.reuse, R5, RZ ;  /* 0x00000005030c7210 */ /* 0x050fea0007f1e0ff */
        /* <DEDUP_REMOVED lines=22> */
.L_x_1070:
[----:B--234-:R-:W-:Y:S01]  /*9100*/  PLOP3.LUT P0, PT, PT, PT, UP2, 0x80, 0x0 ;  /* 0x000000000000781c */ /* 0x01cfe20003f0f028 */
[----:B------:R-:W2:Y:S01]  /*9110*/  LDL R2, [R1+0xc] ;  /* 0x00000c0001027983 */ /* 0x000ea20000100800 */
[----:B------:R-:W-:Y:S03]  /*9120*/  USHF.L.U32 UR5, UR22, 0x6, URZ ;  /* 0x0000000616057899 */ /* 0x000fe6000800063f */
[----:B-1----:R-:W3:Y:S03]  /*9130*/  LDL R12, [R1+0x8] ;  /* 0x00000800010c7983 */ /* 0x002ee60000100800 */
[----:B------:R-:W-:Y:S01]  /*9140*/  IMAD.U32 R5, RZ, RZ, UR5 ;  /* 0x00000005ff057e24 */ /* 0x000fe2000f8e00ff */
[----:B------:R-:W0:Y:S04]  /*9150*/  LDGDEPBAR ;  /* 0x00000000000079af */ /* 0x000e280000000000 */
[----:B--2---:R-:W-:Y:S01]  /*9160*/  @P0 IMAD.HI.U32 R0, R2, c[0x0][0x2c8], RZ ;  /* 0x0000b20002000a27 */ /* 0x004fe200078e00ff */
[----:B------:R-:W-:Y:S03]  /*9170*/  PLOP3.LUT P0, PT, PT, PT, UP2, 0x80, 0x0 ;  /* 0x000000000000781c */ /* 0x000fe60003f0f028 */
[----:B------:R-:W-:Y:S01]  /*9180*/  IMAD.MOV.U32 R4, RZ, RZ, R2 ;  /* 0x000000ffff047224 */ /* 0x000fe200078e0002 */
[----:B---3--:R-:W-:Y:S09]  /*9190*/  IADD3 R2, -R12, 0x1, -R5 ;  /* 0x000000010c027810 */ /* 0x008ff20007ffe905 */
[----:B------:R-:W-:Y:S01]  /*91a0*/  @P0 SHF.R.U32.HI R4, RZ, c[0x0][0x2cc], R0 ;  /* 0x0000b300ff040a19 */ /* 0x000fe20000011600 */
[----:B------:R-:W-:Y:S01]  /*91b0*/  IMAD.U32 R0, RZ, RZ, UR12 ;  /* 0x0000000cff007e24 */ /* 0x000fe2000f8e00ff */
[----:B------:R-:W-:Y:S03]  /*91c0*/  PLOP3.LUT P0, PT, PT, PT, UP1, 0x40, 0x0 ;  /* 0x000000000000781c */ /* 0x000fe60003f0e818 */
[----:B------:R-:W1:Y:S01]  /*91d0*/  SHFL.IDX PT, R3, R4, RZ, 0x1c1f ;  /* 0x001c1fff04037589 */ /* 0x000e6200000e0000 */
[----:B------:R-:W-:Y:S04]  /*91e0*/  IADD3 R0, -R0, UR8, R2 ;  /* 0x0000000800007c10 */ /* 0x000fe8000fffe102 */
        /* <DEDUP_REMOVED lines=19> */
.L_x_1073:
[----:B------:R-:W-:Y:S04]  /*9320*/  MOV R8, 0x1 ;  /* 0x0000000100087802 */ /* 0x000fe80000000f00 */
[----:B------:R-:W-:Y:S11]  /*9330*/  ISETP.NE.AND P0, PT, R8, c[0x0][0x32c], PT ;  /* 0x0000cb0008007a0c */ /* 0x000ff60003f05270 */
[----:B------:R-:W-:Y:S02]  /*9340*/  @!UPT UIADD3 URZ, URZ, URZ, URZ ;  /* 0x0000003f3f3ff290 */ /* 0x000fe4000fffe03f */
[----:B------:R-:W-:Y:S05]  /*9350*/  @P0 IMAD.HI.U32 R8, R3, c[0x0][0x330], RZ ;  /* 0x0000cc0003080a27 */ /* 0x000fea00078e00ff */
[----:B------:R-:W-:Y:S02]  /*9360*/  @P0 SHF.R.U32.HI R3, RZ, c[0x0][0x334], R8 ;  /* 0x0000cd00ff030a19 */ /* 0x000fe40000011608 */
.L_x_1074:
[----:B------:R-:W-:Y:S05]  /*9370*/  BSYNC B0 ;  /* 0x0000000000007941 */ /* 0x000fea0003800000 */
.L_x_1072:
[----:B------:R-:W-:Y:S04]  /*9380*/  IMAD R3, R3, c[0x0][0x32c], -R5 ;  /* 0x0000cb0003037a24 */ /* 0x000fe800078e0a05 */
[----:B------:R-:W-:Y:S05]  /*9390*/  IMAD.IADD R3, R3, 0x1, -R12 ;  /* 0x0000000103037824 */ /* 0x000fea00078e0a0c */
[----:B------:R-:W-:Y:S02]  /*93a0*/  IADD3 R8, R3, c[0x0][0x32c], RZ ;  /* 0x0000cb0003087a10 */ /* 0x000fe40007ffe0ff */
[----:B------:R-:W-:Y:S02]  /*93b0*/  IMNMX R0, R0, R3, !PT ;  /* 0x0000000300007217 */ /* 0x000fe40007800200 */
[----:B------:R-:W-:Y:S02]  /*93c0*/  IMNMX R2, R2, R8, PT ;  /* 0x0000000802027217 */ /* 0x000fe40003800200 */
.L_x_1071:
        /* <DEDUP_REMOVED lines=85> */
.L_x_1077:
[----:B------:R-:W-:Y:S04]  /*9920*/  MOV R4, 0x1 ;  /* 0x0000000100047802 */ /* 0x000fe80000000f00 */
[----:B------:R-:W-:Y:S11]  /*9930*/  ISETP.NE.AND P0, PT, R4, c[0x0][0x32c], PT ;  /* 0x0000cb0004007a0c */ /* 0x000ff60003f05270 */
[----:B------:R-:W-:Y:S02]  /*9940*/  @!UPT UIADD3 URZ, URZ, URZ, URZ ;  /* 0x0000003f3f3ff290 */ /* 0x000fe4000fffe03f */
[----:B------:R-:W-:Y:S05]  /*9950*/  @P0 IMAD.HI.U32 R4, R3, c[0x0][0x330], RZ ;  /* 0x0000cc0003040a27 */ /* 0x000fea00078e00ff */
[----:B------:R-:W-:Y:S02]  /*9960*/  @P0 SHF.R.U32.HI R3, RZ, c[0x0][0x334], R4 ;  /* 0x0000cd00ff030a19 */ /* 0x000fe40000011604 */
.L_x_1078:
[----:B------:R-:W-:Y:S05]  /*9970*/  BSYNC B0 ;  /* 0x0000000000007941 */ /* 0x000fea0003800000 */
.L_x_1076:
[----:B------:R-:W-:Y:S04]  /*9980*/  IMAD R5, R3, c[0x0][0x32c], -R5 ;  /* 0x0000cb0003057a24 */ /* 0x000fe800078e0a05 */
[----:B------:R-:W-:Y:S05]  /*9990*/  IMAD.IADD R5, R5, 0x1, -R12 ;  /* 0x0000000105057824 */ /* 0x000fea00078e0a0c */
[----:B------:R-:W-:Y:S02]  /*99a0*/  IADD3 R3, R5, c[0x0][0x32c], RZ ;  /* 0x0000cb0005037a10 */ /* 0x000fe40007ffe0ff */
[----:B------:R-:W-:Y:S02]  /*99b0*/  IMNMX R0, R0, R5, !PT ;  /* 0x0000000500007217 */ /* 0x000fe40007800200 */
[----:B------:R-:W-:Y:S02]  /*99c0*/  IMNMX R2, R2, R3, PT ;  /* 0x0000000302027217 */ /* 0x000fe40003800200 */
.L_x_1075:
        /* <DEDUP_REMOVED lines=566> */
.L_x_1068:
[----:B------:R-:W2:Y:S01]  /*bd30*/  S2UR UR23, SR_CTAID.X ;  /* 0x00000000001779c3 */ /* 0x000ea20000002500 */
[----:B------:R-:W-:Y:S01]  /*bd40*/  ULDC.64 UR4, c[0x0][0x2c8] ;  /* 0x0000b20000047ab9 */ /* 0x000fe20000000a00 */
[----:B------:R-:W-:Y:S01]  /*bd50*/  PLOP3.LUT P0, PT, PT, PT, UP1, 0x40, 0x0 ;  /* 0x000000000000781c */ /* 0x000fe20003f0e818 */
[----:B--2---:R-:W-:-:S04]  /*bd60*/  ULEA UR23, UR23, 0x7f, 0x7 ;  /* 0x0000007f17177891 */ /* 0x004fc8000f8e383f */
        /* <DEDUP_REMOVED lines=22> */
.L_x_1081:
[----:B------:R-:W-:Y:S02]  /*bed0*/  UMOV UR5, 0x1 ;  /* 0x0000000100057882 */ /* 0x000fe40000000000 */
[----:B------:R-:W-:Y:S02]  /*bee0*/  ULDC UR4, c[0x0][0x32c] ;  /* 0x0000cb0000047ab9 */ /* 0x000fe40000000800 */
[----:B------:R-:W-:-:S03]  /*bef0*/  UISETP.NE.AND UP0, UPT, UR5, UR4, UPT ;  /* 0x000000040500728c */ /* 0x000fc6000bf05270 */
[----:B------:R-:W-:Y:S02]  /*bf00*/  ULDC.64 UR4, c[0x0][0x330] ;  /* 0x0000cc0000047ab9 */ /* 0x000fe40000000a00 */
[----:B------:R-:W-:-:S07]  /*bf10*/  UIMAD.WIDE.U32 UR28, UR26, UR4, URZ ;  /* 0x000000041a1c72a5 */ /* 0x000fce000f8e003f */
[----:B------:R-:W-:Y:S02]  /*bf20*/  @UP0 UMOV UR27, UR29 ;  /* 0x0000001d001b0c82 */ /* 0x000fe40008000000 */
[----:B------:R-:W-:Y:S02]  /*bf30*/  @UP0 USHF.R.U32.HI UR26, URZ, UR5, UR27 ;  /* 0x000000053f1a0299 */ /* 0x000fe4000801161b */
.L_x_1082:
[----:B------:R-:W-:Y:S02]  /*bf40*/  ULDC UR4, c[0x0][0x32c] ;  /* 0x0000cb0000047ab9 */ /* 0x000fe40000000800 */
[----:B------:R-:W-:-:S04]  /*bf50*/  UIMAD UR4, UR26, UR4, URZ ;  /* 0x000000041a0472a4 */ /* 0x000fc8000f8e023f */
[----:B------:R-:W-:-:S04]  /*bf60*/  UISETP.LT.AND UP0, UPT, UR23, UR4, UPT ;  /* 0x000000041700728c */ /* 0x000fc8000bf01270 */
[----:B------:R-:W-:-:S04]  /*bf70*/  USEL UR23, UR23, UR4, !UP0 ;  /* 0x0000000417177287 */ /* 0x000fc8000c000000 */
.L_x_1080:
        /* <DEDUP_REMOVED lines=24> */
[C---:B------:R-:W-:Y:S01]  /*c100*/  IMAD.SHL.U32 R204, R0.reuse, 0x2, RZ ;  /* 0x0000000200cc7824 */ /* 0x040fe200078e00ff */
[C---:B------:R-:W-:Y:S01]  /*c110*/  SHF.L.U64.HI R208, R249.reuse, 0x1, R208 ;  /* 0x00000001f9d07819 */ /* 0x040fe200000102d0 */
[----:B------:R-:W-:Y:S02]  /*c120*/  IMAD.MOV.U32 R133, RZ, RZ, R132 ;  /* 0x000000ffff857224 */ /* 0x000fe400078e0084 */
[----:B------:R-:W-:Y:S02]  /*c130*/  IMAD.SHL.U32 R3, R249, 0x2, RZ ;  /* 0x00000002f9037824 */ /* 0x000fe400078e00ff */
[----:B------:R-:W-:Y:S01]  /*c140*/  IMAD.SHL.U32 R206, R5, 0x2, RZ ;  /* 0x0000000205ce7824 */ /* 0x000fe200078e00ff */
[----:B--2---:R-:W-:-:S02]  /*c150*/  SHF.L.U64.HI R205, R0, 0x1, R4 ;  /* 0x0000000100cd7819 */ /* 0x004fc40000010204 */
[----:B------:R-:W-:Y:S02]  /*c160*/  SEL R0, RZ, 0x10, P4 ;  /* 0x00000010ff007807 */ /* 0x000fe40002000000 */
[----:B---3--:R-:W-:Y:S02]  /*c170*/  SHF.L.U64.HI R207, R5, 0x1, R7 ;  /* 0x0000000105cf7819 */ /* 0x008fe40000010207 */
.L_x_1086:
        /* <DEDUP_REMOVED lines=74> */
.L_x_1084:
        /* <DEDUP_REMOVED lines=316> */
[C---:B-1--4-:R-:W-:Y:S05]  /*d9e0*/  IADD3 R12, P0, R3.reuse, R5, RZ ;  /* 0x00000005030c7210 */ /* 0x052fea0007f1e0ff */
        /* <DEDUP_REMOVED lines=22> */
.L_x_1085:
        /* <DEDUP_REMOVED lines=500> */
.L_x_1083:
[----:B------:R-:W-:-:S06]  /*fa90*/  UISETP.GE.AND UP0, UPT, UR22, UR7, UPT ;  /* 0x000000071600728c */ /* 0x000fcc000bf06270 */
[----:B------:R-:W-:-:S13]  /*faa0*/  PLOP3.LUT P0, PT, PT, PT, UP0, 0x40, 0x0 ;  /* 0x000000000000781c */ /* 0x000fda0003f0e808 */
[----:B------:R-:W-:Y:S05]  /*fab0*/  @P0 BRA `(.L_x_1087) ;  /* 0x000044d000000947 */ /* 0x000fea0003800000 */
[----:B-1----:R-:W2:Y:S01]  /*fac0*/  LDL.LU R0, [R1+0x1c] ;  /* 0x00001c0001007983 */ /* 0x002ea20000300800 */
[----:B------:R-:W-:Y:S01]  /*fad0*/  SHF.R.S32.HI R250, RZ, 0x1f, R249 ;  /* 0x0000001ffffa7819 */ /* 0x000fe200000114f9 */
[----:B------:R-:W-:Y:S02]  /*fae0*/  IMAD.MOV.U32 R134, RZ, RZ, R3 ;  /* 0x000000ffff867224 */ /* 0x000fe400078e0003 */
[----:B------:R-:W2:Y:S01]  /*faf0*/  LDL.LU R5, [R1+0x18] ;  /* 0x0000180001057983 */ /* 0x000ea20000300800 */
[C---:B------:R-:W-:Y:S01]  /*fb00*/  SHF.L.U64.HI R250, R249.reuse, 0x1, R250 ;  /* 0x00000001f9fa7819 */ /* 0x040fe200000102fa */
[----:B------:R-:W-:Y:S02]  /*fb10*/  IMAD.MOV.U32 R133, RZ, RZ, R132 ;  /* 0x000000ffff857224 */ /* 0x000fe400078e0084 */
[----:B------:R-:W3:Y:S01]  /*fb20*/  LDL.LU R4, [R1+0x20] ;  /* 0x0000200001047983 */ /* 0x000ee20000300800 */
[----:B------:R-:W-:-:S03]  /*fb30*/  IMAD.SHL.U32 R249, R249, 0x2, RZ ;  /* 0x00000002f9f97824 */ /* 0x000fc600078e00ff */
[----:B------:R-:W3:Y:S01]  /*fb40*/  LDL.LU R2, [R1+0x14] ;  /* 0x0000140001027983 */ /* 0x000ee20000300800 */
[----:B------:R-:W-:Y:S01]  /*fb50*/  IMAD.SHL.U32 R243, R251, 0x2, RZ ;  /* 0x00000002fbf37824 */ /* 0x000fe200078e00ff */
[C---:B--2---:R-:W-:Y:S02]  /*fb60*/  SHF.L.U64.HI R248, R5.reuse, 0x1, R0 ;  /* 0x0000000105f87819 */ /* 0x044fe40000010200 */
[----:B------:R-:W-:Y:S01]  /*fb70*/  SHF.R.S32.HI R0, RZ, 0x1f, R251 ;  /* 0x0000001fff007819 */ /* 0x000fe200000114fb */
[----:B------:R-:W-:-:S03]  /*fb80*/  IMAD.SHL.U32 R247, R5, 0x2, RZ ;  /* 0x0000000205f77824 */ /* 0x000fc600078e00ff */
[----:B------:R-:W-:Y:S02]  /*fb90*/  SHF.L.U64.HI R244, R251, 0x1, R0 ;  /* 0x00000001fbf47819 */ /* 0x000fe40000010200 */
[C---:B---3--:R-:W-:Y:S01]  /*fba0*/  SHF.L.U64.HI R246, R2.reuse, 0x1, R4 ;  /* 0x0000000102f67819 */ /* 0x048fe20000010204 */
[----:B------:R-:W-:Y:S02]  /*fbb0*/  IMAD.SHL.U32 R245, R2, 0x2, RZ ;  /* 0x0000000202f57824 */ /* 0x000fe400078e00ff */
.L_x_1097:
[----:B-1----:R-:W-:Y:S01]  /*fbc0*/  SHF.R.S32.HI R0, RZ, 0x1f, R242 ;  /* 0x0000001fff007819 */ /* 0x002fe200000114f2 */
[----:B------:R-:W-:Y:S01]  /*fbd0*/  IMAD.WIDE.U32 R2, R242, c[0x0][0x208], RZ ;  /* 0x00008200f2027a25 */ /* 0x000fe200078e00ff */
[----:B------:R-:W-:Y:S01]  /*fbe0*/  SHF.R.S32.HI R4, RZ, 0x1f, R240 ;  /* 0x0000001fff047819 */ /* 0x000fe200000114f0 */
[----:B------:R-:W-:Y:S04]  /*fbf0*/  DEPBAR.LE SB0, 0x0 ;  /* 0x000080000000791a */ /* 0x000fe80000000000 */
[----:B------:R-:W-:Y:S01]  /*fc00*/  IMAD R0, R0, c[0x0][0x208], RZ ;  /* 0x0000820000007a24 */ /* 0x000fe200078e02ff */
[----:B------:R-:W-:Y:S01]  /*fc10*/  BAR.SYNC.DEFER_BLOCKING 0x0 ;  /* 0x0000000000007b1d */ /* 0x000fe20000010000 */
[----:B------:R-:W-:Y:S01]  /*fc20*/  IMAD R4, R4, c[0x0][0x218], RZ ;  /* 0x0000860004047a24 */ /* 0x000fe200078e02ff */
[----:B------:R-:W-:Y:S01]  /*fc30*/  UISETP.GT.AND UP0, UPT, UR22, UR7, UPT ;  /* 0x000000071600728c */ /* 0x000fe2000bf04270 */
[----:B------:R-:W-:Y:S02]  /*fc40*/  IMAD R0, R242, c[0x0][0x20c], R0 ;  /* 0x00008300f2007a24 */ /* 0x000fe400078e0200 */
[C---:B------:R-:W-:Y:S03]  /*fc50*/  IMAD R4, R240.reuse, c[0x0][0x21c], R4 ;  /* 0x00008700f0047a24 */ /* 0x040fe600078e0204 */
        /* <DEDUP_REMOVED lines=313> */
[----:B--234-:R-:W-:Y:S01]  /*10ff0*/  IMAD.MOV.U32 R251, RZ, RZ, c[0x0][0x2b8] ;  /* 0x0000ae00fffb7624 */ /* 0x01cfe200078e00ff */
[----:B------:R-:W-:Y:S01]  /*11000*/  ULEA UR4, UR22, UR11, 0x6 ;  /* 0x0000000b16047291 */ /* 0x000fe2000f8e303f */
[----:B------:R-:W-:Y:S03]  /*11010*/  IMAD.MOV.U32 R240, RZ, RZ, RZ ;  /* 0x000000fffff07224 */ /* 0x000fe600078e00ff */
[----:B------:R-:W-:Y:S02]  /*11020*/  ISETP.NE.AND P1, PT, R251, 0x1, PT ;  /* 0x00000001fb00780c */ /* 0x000fe40003f25270 */
[----:B------:R-:W-:Y:S05]  /*11030*/  IMAD.U32 R2, RZ, RZ, UR4 ;  /* 0x00000004ff027e24 */ /* 0x000fea000f8e00ff */
[----:B------:R-:W-:Y:S05]  /*11040*/  IADD3 R2, R2, -0x40, R252 ;  /* 0xffffffc002027810 */ /* 0x000fea0007ffe0fc */
[----:B------:R-:W-:Y:S02]  /*11050*/  IMAD.MOV.U32 R0, RZ, RZ, R2 ;  /* 0x000000ffff007224 */ /* 0x000fe400078e0002 */
[----:B------:R-:W-:Y:S05]  /*11060*/  @P1 IMAD.HI.U32 R3, R2, c[0x0][0x2bc], RZ ;  /* 0x0000af0002031a27 */ /* 0x000fea00078e00ff */
        /* <DEDUP_REMOVED lines=26> */
[C---:B---3--:R-:W-:Y:S01]  /*11210*/  IMAD.X R17, R4.reuse, 0x1, R250, P0 ;  /* 0x0000000104117824 */ /* 0x048fe200000e06fa */
[C---:B------:R-:W-:Y:S04]  /*11220*/  IADD3 R14, P0, R3.reuse, R247, RZ ;  /* 0x000000f7030e7210 */ /* 0x040fe80007f1e0ff */
[----:B------:R2:W-:Y:S01]  /*11230*/  LDGSTS.E.BYPASS.LTC128B.128 [R239+0x8100], [R16.64], !P3 ;  /* 0x0810000010ef7fae */ /* 0x0005e2000d901d52 */
[CC--:B------:R-:W-:Y:S02]  /*11240*/  IADD3.X R15, R4.reuse, R248.reuse, RZ, P0, !PT ;  /* 0x000000f8040f7210 */ /* 0x0c0fe400007fe4ff */
        /* <DEDUP_REMOVED lines=19> */
.L_x_1088:
        /* <DEDUP_REMOVED lines=34> */
.L_x_1091:
[----:B------:R-:W-:Y:S04]  /*115a0*/  MOV R8, 0x1 ;  /* 0x0000000100087802 */ /* 0x000fe80000000f00 */
[----:B------:R-:W-:Y:S11]  /*115b0*/  ISETP.NE.AND P0, PT, R8, c[0x0][0x32c], PT ;  /* 0x0000cb0008007a0c */ /* 0x000ff60003f05270 */
[----:B------:R-:W-:Y:S02]  /*115c0*/  @!UPT UIADD3 URZ, URZ, URZ, URZ ;  /* 0x0000003f3f3ff290 */ /* 0x000fe4000fffe03f */
[----:B------:R-:W-:Y:S05]  /*115d0*/  @P0 IMAD.HI.U32 R8, R3, c[0x0][0x330], RZ ;  /* 0x0000cc0003080a27 */ /* 0x000fea00078e00ff */
[----:B------:R-:W-:Y:S02]  /*115e0*/  @P0 SHF.R.U32.HI R3, RZ, c[0x0][0x334], R8 ;  /* 0x0000cd00ff030a19 */ /* 0x000fe40000011608 */
.L_x_1092:
[----:B------:R-:W-:Y:S05]  /*115f0*/  BSYNC B0 ;  /* 0x0000000000007941 */ /* 0x000fea0003800000 */
.L_x_1090:
[----:B------:R-:W-:Y:S04]  /*11600*/  IMAD R3, R3, c[0x0][0x32c], -R5 ;  /* 0x0000cb0003037a24 */ /* 0x000fe800078e0a05 */
[----:B------:R-:W-:Y:S05]  /*11610*/  IMAD.IADD R3, R3, 0x1, -R12 ;  /* 0x0000000103037824 */ /* 0x000fea00078e0a0c */
[----:B------:R-:W-:Y:S02]  /*11620*/  IADD3 R8, R3, c[0x0][0x32c], RZ ;  /* 0x0000cb0003087a10 */ /* 0x000fe40007ffe0ff */
[----:B------:R-:W-:Y:S02]  /*11630*/  IMNMX R0, R0, R3, !PT ;  /* 0x0000000300007217 */ /* 0x000fe40007800200 */
[----:B------:R-:W-:Y:S02]  /*11640*/  IMNMX R2, R2, R8, PT ;  /* 0x0000000802027217 */ /* 0x000fe40003800200 */
.L_x_1089:
        /* <DEDUP_REMOVED lines=85> */
.L_x_1095:
[----:B------:R-:W-:Y:S04]  /*11ba0*/  MOV R4, 0x1 ;  /* 0x0000000100047802 */ /* 0x000fe80000000f00 */
[----:B------:R-:W-:Y:S11]  /*11bb0*/  ISETP.NE.AND P0, PT, R4, c[0x0][0x32c], PT ;  /* 0x0000cb0004007a0c */ /* 0x000ff60003f05270 */
[----:B------:R-:W-:Y:S02]  /*11bc0*/  @!UPT UIADD3 URZ, URZ, URZ, URZ ;  /* 0x0000003f3f3ff290 */ /* 0x000fe4000fffe03f */
[----:B------:R-:W-:Y:S05]  /*11bd0*/  @P0 IMAD.HI.U32 R4, R3, c[0x0][0x330], RZ ;  /* 0x0000cc0003040a27 */ /* 0x000fea00078e00ff */
[----:B------:R-:W-:Y:S02]  /*11be0*/  @P0 SHF.R.U32.HI R3, RZ, c[0x0][0x334], R4 ;  /* 0x0000cd00ff030a19 */ /* 0x000fe40000011604 */
.L_x_1096:
[----:B------:R-:W-:Y:S05]  /*11bf0*/  BSYNC B0 ;  /* 0x0000000000007941 */ /* 0x000fea0003800000 */
.L_x_1094:
[----:B------:R-:W-:Y:S04]  /*11c00*/  IMAD R5, R3, c[0x0][0x32c], -R5 ;  /* 0x0000cb0003057a24 */ /* 0x000fe800078e0a05 */
[----:B------:R-:W-:Y:S05]  /*11c10*/  IMAD.IADD R5, R5, 0x1, -R12 ;  /* 0x0000000105057824 */ /* 0x000fea00078e0a0c */
[----:B------:R-:W-:Y:S02]  /*11c20*/  IADD3 R3, R5, c[0x0][0x32c], RZ ;  /* 0x0000cb0005037a10 */ /* 0x000fe40007ffe0ff */
[----:B------:R-:W-:Y:S02]  /*11c30*/  IMNMX R0, R0, R5, !PT ;  /* 0x0000000500007217 */ /* 0x000fe40007800200 */
[----:B------:R-:W-:Y:S02]  /*11c40*/  IMNMX R2, R2, R3, PT ;  /* 0x0000000302027217 */ /* 0x000fe40003800200 */
.L_x_1093:
        /* <DEDUP_REMOVED lines=564> */
.L_x_1087:
[----:B------:R-:W2:Y:S04]  /*13f90*/  LDL.LU R5, [R1] ;  /* 0x0000000001057983 */ /* 0x000ea80000300800 */
[----:B-1----:R-:W3:Y:S01]  /*13fa0*/  LDL.LU R2, [R1+0x4] ;  /* 0x0000040001027983 */ /* 0x002ee20000300800 */
        /* <DEDUP_REMOVED lines=155> */
.L_x_1049:
        /* <DEDUP_REMOVED lines=59> */
[----:B------:R-:W-:Y:S01]  /*14d10*/  F2FP.BF16.PACK_AB R50, R51, R50 ;  /* 0x000000323332723e */ /* 0x000fe200000010ff */
[----:B------:R-:W-:Y:S01]  /*14d20*/  IMAD.IADD R4, R4, 0x1, R2 ;  /* 0x0000000104047824 */ /* 0x000fe200078e0202 */
[----:B------:R-:W-:-:S02]  /*14d30*/  F2FP.BF16.PACK_AB R35, R35, R20 ;  /* 0x000000142323723e */ /* 0x000fc400000010ff */
[----:B------:R-:W-:Y:S02]  /*14d40*/  F2FP.BF16.PACK_AB R54, R55, R54 ;  /* 0x000000363736723e */ /* 0x000fe400000010ff */
[----:B------:R-:W-:Y:S02]  /*14d50*/  F2FP.BF16.PACK_AB R34, R34, R56 ;  /* 0x000000382222723e */ /* 0x000fe400000010ff */
[----:B------:R-:W-:Y:S02]  /*14d60*/  F2FP.BF16.PACK_AB R58, R59, R58 ;  /* 0x0000003a3b3a723e */ /* 0x000fe400000010ff */
[----:B------:R-:W-:Y:S01]  /*14d70*/  F2FP.BF16.PACK_AB R33, R33, R60 ;  /* 0x0000003c2121723e */ /* 0x000fe200000010ff */
[----:B------:R1:W-:Y:S01]  /*14d80*/  STS [R0+0x80], R49 ;  /* 0x0000803100007388 */ /* 0x0003e20000000800 */
[----:B------:R-:W-:Y:S02]  /*14d90*/  F2FP.BF16.PACK_AB R62, R63, R62 ;  /* 0x0000003e3f3e723e */ /* 0x000fe400000010ff */
[----:B------:R-:W-:Y:S01]  /*14da0*/  F2FP.BF16.PACK_AB R32, R32, R64 ;  /* 0x000000402020723e */ /* 0x000fe200000010ff */
[----:B------:R-:W-:Y:S01]  /*14db0*/  STS [R0+0x480], R142 ;  /* 0x0004808e00007388 */ /* 0x000fe20000000800 */
[----:B------:R-:W-:-:S02]  /*14dc0*/  F2FP.BF16.PACK_AB R66, R67, R66 ;  /* 0x000000424342723e */ /* 0x000fc400000010ff */
[----:B------:R-:W-:Y:S01]  /*14dd0*/  F2FP.BF16.PACK_AB R31, R31, R68 ;  /* 0x000000441f1f723e */ /* 0x000fe200000010ff */
[----:B------:R2:W-:Y:S01]  /*14de0*/  STS [R2], R7 ;  /* 0x0000000702007388 */ /* 0x0005e20000000800 */
[----:B------:R-:W-:Y:S02]  /*14df0*/  F2FP.BF16.PACK_AB R70, R71, R70 ;  /* 0x000000464746723e */ /* 0x000fe400000010ff */
[----:B------:R-:W-:Y:S01]  /*14e00*/  F2FP.BF16.PACK_AB R30, R30, R72 ;  /* 0x000000481e1e723e */ /* 0x000fe200000010ff */
[----:B------:R-:W-:Y:S01]  /*14e10*/  STS [R2+0x400], R146 ;  /* 0x0004009202007388 */ /* 0x000fe20000000800 */
        /* <DEDUP_REMOVED lines=9> */
[----:B-1----:R-:W-:Y:S01]  /*14eb0*/  IMAD.MOV.U32 R49, RZ, RZ, 0x40 ;  /* 0x00000040ff317424 */ /* 0x002fe200078e00ff */
[----:B------:R-:W-:Y:S02]  /*14ec0*/  F2FP.BF16.PACK_AB R86, R87, R86 ;  /* 0x000000565756723e */ /* 0x000fe400000010ff */
[----:B------:R-:W-:Y:S01]  /*14ed0*/  STS [R4+0x400], R154 ;  /* 0x0004009a04007388 */ /* 0x000fe20000000800 */
[----:B------:R-:W-:-:S02]  /*14ee0*/  F2FP.BF16.PACK_AB R26, R26, R88 ;  /* 0x000000581a1a723e */ /* 0x000fc400000010ff */
[----:B------:R-:W-:Y:S02]  /*14ef0*/  F2FP.BF16.PACK_AB R90, R91, R90 ;  /* 0x0000005a5b5a723e */ /* 0x000fe400000010ff */
[----:B--2---:R-:W-:Y:S02]  /*14f00*/  SEL R7, R49, 0xffffffc0, !P2 ;  /* 0xffffffc031077807 */ /* 0x004fe40005000000 */
[----:B------:R-:W-:Y:S02]  /*14f10*/  F2FP.BF16.PACK_AB R25, R25, R92 ;  /* 0x0000005c1919723e */ /* 0x000fe400000010ff */
[----:B------:R-:W-:Y:S02]  /*14f20*/  F2FP.BF16.PACK_AB R94, R95, R94 ;  /* 0x0000005e5f5e723e */ /* 0x000fe400000010ff */
[----:B------:R-:W-:Y:S01]  /*14f30*/  F2FP.BF16.PACK_AB R24, R24, R96 ;  /* 0x000000601818723e */ /* 0x000fe200000010ff */
[----:B---3--:R-:W-:Y:S01]  /*14f40*/  IMAD.IADD R6, R0, 0x1, R7 ;  /* 0x0000000100067824 */ /* 0x008fe200078e0207 */
[----:B------:R-:W-:-:S02]  /*14f50*/  F2FP.BF16.PACK_AB R98, R99, R98 ;  /* 0x000000626362723e */ /* 0x000fc400000010ff */
[----:B------:R-:W-:Y:S02]  /*14f60*/  F2FP.BF16.PACK_AB R23, R23, R100 ;  /* 0x000000641717723e */ /* 0x000fe400000010ff */
[----:B------:R1:W-:Y:S01]  /*14f70*/  STS [R6+0x80], R5 ;  /* 0x0000800506007388 */ /* 0x0003e20000000800 */
[----:B------:R-:W-:Y:S01]  /*14f80*/  F2FP.BF16.PACK_AB R102, R103, R102 ;  /* 0x000000666766723e */ /* 0x000fe200000010ff */
[----:B----4-:R-:W-:Y:S02]  /*14f90*/  IMAD.IADD R8, R7, 0x1, R2 ;  /* 0x0000000107087824 */ /* 0x010fe400078e0202 */
        /* <DEDUP_REMOVED lines=8> */
[----:B------:R-:W-:Y:S02]  /*15020*/  F2FP.BF16.PACK_AB R17, R17, R114 ;  /* 0x000000721111723e */ /* 0x000fe400000010ff */
[----:B------:R-:W-:Y:S02]  /*15030*/  F2FP.BF16.PACK_AB R16, R117, R116 ;  /* 0x000000747510723e */ /* 0x000fe400000010ff */
[----:B------:R-:W-:Y:S02]  /*15040*/  F2FP.BF16.PACK_AB R13, R13, R118 ;  /* 0x000000760d0d723e */ /* 0x000fe400000010ff */
[----:B------:R-:W-:-:S02]  /*15050*/  F2FP.BF16.PACK_AB R12, R121, R120 ;  /* 0x00000078790c723e */ /* 0x000fc400000010ff */
[----:B------:R-:W-:Y:S01]  /*15060*/  F2FP.BF16.PACK_AB R11, R11, R122 ;  /* 0x0000007a0b0b723e */ /* 0x000fe200000010ff */
[----:B-1----:R-:W-:Y:S01]  /*15070*/  IMAD.IADD R5, R7, 0x1, R3 ;  /* 0x0000000107057824 */ /* 0x002fe200078e0203 */
[----:B------:R-:W-:Y:S01]  /*15080*/  F2FP.BF16.PACK_AB R9, R125, R124 ;  /* 0x0000007c7d09723e */ /* 0x000fe200000010ff */
[----:B------:R-:W-:Y:S01]  /*15090*/  IMAD.IADD R7, R4, 0x1, R7 ;  /* 0x0000000104077824 */ /* 0x000fe200078e0207 */
[----:B------:R-:W-:Y:S02]  /*150a0*/  F2FP.BF16.PACK_AB R15, R15, R126 ;  /* 0x0000007e0f0f723e */ /* 0x000fe400000010ff */
[----:B------:R-:W-:Y:S01]  /*150b0*/  STS [R5+0x80], R45 ;  /* 0x0000802d05007388 */ /* 0x000fe20000000800 */
[----:B------:R-:W-:Y:S02]  /*150c0*/  F2FP.BF16.PACK_AB R14, R129, R128 ;  /* 0x00000080810e723e */ /* 0x000fe400000010ff */
[----:B------:R-:W-:Y:S01]  /*150d0*/  F2FP.BF16.PACK_AB R10, R10, R130 ;  /* 0x000000820a0a723e */ /* 0x000fe200000010ff */
[----:B------:R-:W-:Y:S01]  /*150e0*/  STS [R5+0x480], R166 ;  /* 0x000480a605007388 */ /* 0x000fe20000000800 */
[----:B------:R-:W-:-:S03]  /*150f0*/  PLOP3.LUT P0, PT, PT, PT, UP1, 0x80, 0x0 ;  /* 0x000000000000781c */ /* 0x000fc60003f0f018 */
        /* <DEDUP_REMOVED lines=47> */
[----:B------:R3:W-:Y:S04]  /*153f0*/  STS [R5+0xc480], R15 ;  /* 0x00c4800f05007388 */ /* 0x0007e80000000800 */
[----:B------:R3:W-:Y:S04]  /*15400*/  STS [R7+0xc000], R14 ;  /* 0x00c0000e07007388 */ /* 0x0007e80000000800 */
        /* <DEDUP_REMOVED lines=26> */
.L_x_1099:
        /* <DEDUP_REMOVED lines=9> */
[----:B------:R-:W-:Y:S01]  /*15640*/  UIMAD UR9, UR8, UR6, URZ ;  /* 0x00000006080972a4 */ /* 0x000fe2000f8e023f */
[----:B------:R-:W-:Y:S01]  /*15650*/  LEA.HI R6, R47, R57, RZ, 0x3 ;  /* 0x000000392f067211 */ /* 0x000fe200078f18ff */
[----:B------:R-:W-:Y:S01]  /*15660*/  USHF.R.S32.HI UR11, URZ, 0x1f, UR13 ;  /* 0x0000001f3f0b7899 */ /* 0x000fe2000801140d */
[----:B------:R-:W-:Y:S01]  /*15670*/  SHF.R.S32.HI R2, RZ, 0x1f, R3 ;  /* 0x0000001fff027819 */ /* 0x000fe20000011403 */
[----:B------:R-:W-:Y:S01]  /*15680*/  IMAD.IADD R4, R40, 0x1, -R0 ;  /* 0x0000000128047824 */ /* 0x000fe200078e0a00 */
[----:B------:R-:W-:Y:S01]  /*15690*/  LEA.HI R0, R22, R22, RZ, 0x1 ;  /* 0x0000001616007211 */ /* 0x000fe200078f08ff */
[----:B------:R-:W-:Y:S01]  /*156a0*/  ULDC.64 UR4, c[0x0][0x3a0] ;  /* 0x0000e80000047ab9 */ /* 0x000fe20000000a00 */
        /* <DEDUP_REMOVED lines=8> */
[----:B------:R-:W-:Y:S01]  /*15730*/  UIMAD.WIDE.U32 UR14, UR10, UR6, UR14 ;  /* 0x000000060a0e72a5 */ /* 0x000fe2000f8e000e */
[----:B------:R-:W-:Y:S01]  /*15740*/  IMAD R15, R4, 0x10, R2 ;  /* 0x00000010040f7824 */ /* 0x000fe200078e0202 */
[----:B------:R-:W-:Y:S01]  /*15750*/  UIMAD UR9, UR10, UR7, UR9 ;  /* 0x000000070a0972a4 */ /* 0x000fe2000f8e0209 */
[----:B------:R-:W-:Y:S01]  /*15760*/  LOP3.LUT R4, R6, 0xfffffff8, RZ, 0xc0, !PT ;  /* 0xfffffff806047812 */ /* 0x000fe200078ec0ff */
[----:B------:R-:W-:Y:S01]  /*15770*/  USEL UR11, UR11, URZ, !UP1 ;  /* 0x0000003f0b0b7287 */ /* 0x000fe2000c800000 */
[----:B------:R-:W-:Y:S01]  /*15780*/  IMAD R0, R0, 0x8, R15 ;  /* 0x0000000800007824 */ /* 0x000fe200078e020f */
[----:B------:R-:W-:Y:S01]  /*15790*/  ULDC.64 UR6, c[0x0][0x498] ;  /* 0x0001260000067ab9 */ /* 0x000fe20000000a00 */
[----:B------:R-:W-:Y:S01]  /*157a0*/  SHF.R.S32.HI R14, RZ, 0x3, R6 ;  /* 0x00000003ff0e7819 */ /* 0x000fe20000011406 */
[----:B------:R-:W-:Y:S01]  /*157b0*/  UIMAD.WIDE.U32 UR16, UR20, UR4, URZ ;  /* 0x00000004141072a5 */ /* 0x000fe2000f8e003f */
        /* <DEDUP_REMOVED lines=20> */
[----:B------:R-:W-:Y:S01]  /*15900*/  BSSY B0, `(.L_x_1100) ;  /* 0x0000068000007945 */ /* 0x000fe20003800000 */
[----:B------:R-:W-:Y:S01]  /*15910*/  UIADD3 UR17, UR17, UR12, URZ ;  /* 0x0000000c11117290 */ /* 0x000fe2000fffe03f */
[----:B------:R-:W-:Y:S01]  /*15920*/  IMAD R4, R3, c[0x0][0x4e8], R2 ;  /* 0x00013a0003047a24 */ /* 0x000fe200078e0202 */
[----:B------:R-:W-:Y:S01]  /*15930*/  IADD3 R2, P0, R0, UR14, RZ ;  /* 0x0000000e00027c10 */ /* 0x000fe2000ff1e0ff */
[----:B------:R-:W-:Y:S01]  /*15940*/  IMAD.U32 R3, RZ, RZ, UR7 ;  /* 0x00000007ff037e24 */ /* 0x000fe2000f8e00ff */
[----:B------:R-:W-:-:S02]  /*15950*/  UIMAD UR5, UR10, UR5, UR8 ;  /* 0x000000050a0572a4 */ /* 0x000fc4000f8e0208 */
[----:B------:R-:W-:Y:S01]  /*15960*/  SHF.R.S32.HI R0, RZ, 0x1f, R4 ;  /* 0x0000001fff007819 */ /* 0x000fe20000011404 */
[----:B------:R-:W-:Y:S01]  /*15970*/  UIMAD.WIDE.U32 UR16, UR10, UR4, UR16 ;  /* 0x000000040a1072a5 */ /* 0x000fe2000f8e0010 */
[----:B------:R-:W-:Y:S01]  /*15980*/  IADD3.X R3, R5, UR15, R3, P0, !PT ;  /* 0x0000000f05037c10 */ /* 0x000fe200087fe403 */
[----:B------:R-:W-:Y:S01]  /*15990*/  IMAD.SHL.U32 R5, R14, 0x40, RZ ;  /* 0x000000400e057824 */ /* 0x000fe200078e00ff */
[----:B------:R-:W-:Y:S01]  /*159a0*/  ULDC.64 UR6, c[0x0][0x3f0] ;  /* 0x0000fc0000067ab9 */ /* 0x000fe20000000a00 */
[----:B------:R-:W-:Y:S01]  /*159b0*/  IMAD R0, R0, c[0x0][0x488], RZ ;  /* 0x0001220000007a24 */ /* 0x000fe200078e02ff */
[----:B------:R-:W-:Y:S01]  /*159c0*/  UIMAD UR11, UR11, UR6, URZ ;  /* 0x000000060b0b72a4 */ /* 0x000fe2000f8e023f */
[C---:B------:R-:W-:Y:S01]  /*159d0*/  IMAD.WIDE.U32 R2, R4.reuse, c[0x0][0x488], R2 ;  /* 0x0001220004027a25 */ /* 0x040fe200078e0002 */
[----:B------:R-:W-:Y:S01]  /*159e0*/  LOP3.LUT R5, R5, 0x1c0, RZ, 0xc0, !PT ;  /* 0x000001c005057812 */ /* 0x000fe200078ec0ff */
[----:B------:R-:W-:Y:S02]  /*159f0*/  UIADD3 UR17, UR17, UR5, URZ ;  /* 0x0000000511117290 */ /* 0x000fe4000fffe03f */
[----:B------:R-:W-:Y:S01]  /*15a00*/  IMAD R9, R4, c[0x0][0x48c], R0 ;  /* 0x0001230004097a24 */ /* 0x000fe200078e0200 */
[----:B------:R-:W-:Y:S01]  /*15a10*/  SHF.R.U32.HI R8, RZ, 0x3, R5 ;  /* 0x00000003ff087819 */ /* 0x000fe20000011605 */
[----:B------:R-:W-:Y:S01]  /*15a20*/  IMAD.SHL.U32 R0, R7, 0x8, RZ ;  /* 0x0000000807007824 */ /* 0x000fe200078e00ff */
[C---:B------:R-:W-:Y:S01]  /*15a30*/  LEA R7, P0, R2.reuse, c[0x0][0x450], 0x2 ;  /* 0x0001140002077a11 */ /* 0x040fe200078010ff */
[----:B------:R-:W-:Y:S01]  /*15a40*/  IMAD.IADD R3, R3, 0x1, R9 ;  /* 0x0000000103037824 */ /* 0x000fe200078e0209 */
[----:B------:R-:W-:Y:S01]  /*15a50*/  UIMAD UR7, UR13, UR7, UR11 ;  /* 0x000000070d0772a4 */ /* 0x000fe2000f8e020b */
[----:B------:R-:W-:Y:S01]  /*15a60*/  IMAD.MOV.U32 R4, RZ, RZ, R6 ;  /* 0x000000ffff047224 */ /* 0x000fe200078e0006 */
[----:B------:R-:W-:Y:S01]  /*15a70*/  LOP3.LUT R5, R5, 0x38, R0, 0xf8, !PT ;  /* 0x0000003805057812 */ /* 0x000fe200078ef800 */
[----:B------:R-:W-:Y:S01]  /*15a80*/  UIMAD.WIDE.U32 UR16, UR13, UR6, UR16 ;  /* 0x000000060d1072a5 */ /* 0x000fe2000f8e0010 */
[----:B------:R-:W-:Y:S01]  /*15a90*/  @P1 SHF.R.U32.HI R4, RZ, c[0x0][0x4f0], R10 ;  /* 0x00013c00ff041a19 */ /* 0x000fe2000001160a */
[----:B------:R-:W-:Y:S01]  /*15aa0*/  SHFL.IDX PT, R12, R7, RZ, 0x1c1f ;  /* 0x001c1fff070c7589 */ /* 0x000fe200000e0000 */
[----:B------:R-:W-:Y:S01]  /*15ab0*/  LOP3.LUT R17, R5, R8, RZ, 0x3c, !PT ;  /* 0x0000000805117212 */ /* 0x000fe200078e3cff */
[----:B------:R-:W-:Y:S01]  /*15ac0*/  UIADD3 UR7, UR17, UR7, URZ ;  /* 0x0000000711077290 */ /* 0x000fe2000fffe03f */
[----:B------:R-:W-:Y:S01]  /*15ad0*/  LEA.HI.X R5, R2, c[0x0][0x454], R3, 0x2, P0 ;  /* 0x0001150002057a11 */ /* 0x000fe200000f1403 */
[----:B------:R1:W-:Y:S01]  /*15ae0*/  SHFL.IDX PT, R10, R7, 0x1, 0x1c1f ;  /* 0x003c1f00070a7f89 */ /* 0x0003e200000e0000 */
[--C-:B------:R-:W-:Y:S01]  /*15af0*/  SHF.R.S32.HI R9, RZ, 0x1f, R4.reuse ;  /* 0x0000001fff097819 */ /* 0x100fe20000011404 */
[----:B------:R-:W-:Y:S01]  /*15b00*/  IMAD.MOV R8, RZ, RZ, -R4 ;  /* 0x000000ffff087224 */ /* 0x000fe200078e0a04 */
[----:B------:R-:W-:Y:S01]  /*15b10*/  MOV R2, UR16 ;  /* 0x0000001000027c02 */ /* 0x000fe20008000f00 */
[----:B------:R-:W2:Y:S01]  /*15b20*/  SHFL.IDX PT, R13, R5, RZ, 0x1c1f ;  /* 0x001c1fff050d7589 */ /* 0x000ea200000e0000 */
[----:B------:R-:W-:-:S02]  /*15b30*/  IMAD.U32 R3, RZ, RZ, UR17 ;  /* 0x00000011ff037e24 */ /* 0x000fc4000f8e00ff */
[----:B------:R-:W-:Y:S01]  /*15b40*/  IMAD.U32 R3, RZ, RZ, UR7 ;  /* 0x00000007ff037e24 */ /* 0x000fe2000f8e00ff */
[----:B------:R3:W4:Y:S01]  /*15b50*/  SHFL.IDX PT, R11, R5, 0x1, 0x1c1f ;  /* 0x003c1f00050b7f89 */ /* 0x00072200000e0000 */
[----:B------:R-:W-:Y:S02]  /*15b60*/  IMAD R6, R8, c[0x0][0x4e8], R6 ;  /* 0x00013a0008067a24 */ /* 0x000fe400078e0206 */
[----:B------:R-:W-:-:S04]  /*15b70*/  IMAD.WIDE.U32 R2, R4, c[0x0][0x3e0], R2 ;  /* 0x0000f80004027a25 */ /* 0x000fc800078e0002 */
[----:B-1----:R-:W-:-:S04]  /*15b80*/  IMAD R7, R9, c[0x0][0x3e0], RZ ;  /* 0x0000f80009077a24 */ /* 0x002fc800078e02ff */
[----:B------:R-:W-:Y:S01]  /*15b90*/  IMAD R7, R4, c[0x0][0x3e4], R7 ;  /* 0x0000f90004077a24 */ /* 0x000fe200078e0207 */
[----:B------:R-:W-:Y:S01]  /*15ba0*/  SHF.R.S32.HI R4, RZ, 0x1f, R6 ;  /* 0x0000001fff047819 */ /* 0x000fe20000011406 */
[----:B---3--:R-:W-:-:S03]  /*15bb0*/  IMAD R5, R19, 0x80, R15 ;  /* 0x0000008013057824 */ /* 0x008fc600078e020f */
[----:B------:R-:W-:Y:S01]  /*15bc0*/  IADD3 R3, R3, R7, RZ ;  /* 0x0000000703037210 */ /* 0x000fe20007ffe0ff */
[----:B------:R-:W-:Y:S01]  /*15bd0*/  IMAD R4, R4, c[0x0][0x3d8], RZ ;  /* 0x0000f60004047a24 */ /* 0x000fe200078e02ff */
[----:B------:R-:W-:-:S03]  /*15be0*/  IADD3 R8, R5, 0x8, RZ ;  /* 0x0000000805087810 */ /* 0x000fc60007ffe0ff */
[----:B------:R-:W-:Y:S01]  /*15bf0*/  IMAD.WIDE.U32 R2, R6, c[0x0][0x3d8], R2 ;  /* 0x0000f60006027a25 */ /* 0x000fe200078e0002 */
[-C--:B------:R-:W-:Y:S02]  /*15c00*/  ISETP.GE.OR P1, PT, R5, R28.reuse, P2 ;  /* 0x0000001c0500720c */ /* 0x080fe40001726670 */
[----:B------:R-:W-:Y:S01]  /*15c10*/  ISETP.GE.OR P0, PT, R8, R28, P2 ;  /* 0x0000001c0800720c */ /* 0x000fe20001706670 */
[----:B------:R-:W-:-:S05]  /*15c20*/  IMAD.SHL.U32 R5, R18, 0x8, RZ ;  /* 0x0000000812057824 */ /* 0x000fca00078e00ff */
[----:B------:R-:W-:Y:S01]  /*15c30*/  LOP3.LUT R7, R17, 0x7ffffe00, R5, 0xf8, !PT ;  /* 0x7ffffe0011077812 */ /* 0x000fe200078ef805 */
[----:B------:R-:W-:-:S04]  /*15c40*/  IMAD R5, R6, c[0x0][0x3dc], R4 ;  /* 0x0000f70006057a24 */ /* 0x000fc800078e0204 */
[----:B------:R-:W-:Y:S01]  /*15c50*/  IMAD.SHL.U32 R4, R7, 0x2, RZ ;  /* 0x0000000207047824 */ /* 0x000fe200078e00ff */
[----:B--2---:R-:W-:Y:S01]  /*15c60*/  @!P1 ST.E [R12.64], R52 ;  /* 0x000000340c009985 */ /* 0x004fe2000c101912 */
[----:B------:R-:W-:-:S03]  /*15c70*/  IMAD.IADD R3, R3, 0x1, R5 ;  /* 0x0000000103037824 */ /* 0x000fc600078e0205 */
[----:B----4-:R1:W-:Y:S01]  /*15c80*/  @!P0 ST.E [R10.64], R53 ;  /* 0x000000350a008985 */ /* 0x0103e2000c101912 */
[----:B------:R-:W-:-:S03]  /*15c90*/  LEA R30, P0, R2, c[0x0][0x380], 0x1 ;  /* 0x0000e000021e7a11 */ /* 0x000fc600078008ff */
[----:B------:R2:W3:Y:S01]  /*15ca0*/  LDS.128 R44, [R4+0x1080] ;  /* 0x00108000042c7984 */ /* 0x0004e20000000c00 */
[----:B------:R-:W-:-:S03]  /*15cb0*/  LEA.HI.X R29, R2, c[0x0][0x384], R3, 0x1, P0 ;  /* 0x0000e100021d7a11 */ /* 0x000fc600000f0c03 */
[----:B------:R2:W4:Y:S04]  /*15cc0*/  LDS.128 R60, [R4+0x2080] ;  /* 0x00208000043c7984 */ /* 0x0005280000000c00 */
        /* <DEDUP_REMOVED lines=11> */
[----:B------:R1:W1:Y:S04]  /*15d80*/  LDS.128 R76, [R4+0xf080] ;  /* 0x00f08000044c7984 */ /* 0x0002680000000c00 */
[----:B------:R1:W1:Y:S04]  /*15d90*/  SHFL.IDX PT, R2, R30, RZ, 0x181f ;  /* 0x00181fff1e027589 */ /* 0x00026800000e0000 */
[----:B------:R1:W1:Y:S01]  /*15da0*/  SHFL.IDX PT, R3, R29, RZ, 0x181f ;  /* 0x00181fff1d037589 */ /* 0x00026200000e0000 */
[----:B------:R-:W-:Y:S05]  /*15db0*/  @P0 BRA `(.L_x_1101) ;  /* 0x000001c000000947 */ /* 0x000fea0003800000 */
[----:B---34-:R-:W3:Y:S01]  /*15dc0*/  LDS.128 R24, [R4+0x80] ;  /* 0x0000800004187984 */ /* 0x018ee20000000c00 */
[----:B------:R-:W-:-:S02]  /*15dd0*/  IADD3 R7, R0, 0x40, RZ ;  /* 0x0000004000077810 */ /* 0x000fc40007ffe0ff */
[C---:B------:R-:W-:Y:S01]  /*15de0*/  IADD3 R8, R0.reuse, 0x80, RZ ;  /* 0x0000008000087810 */ /* 0x040fe20007ffe0ff */
[----:B------:R-:W4:Y:S01]  /*15df0*/  LDS.128 R20, [R4+0x4080] ;  /* 0x0040800004147984 */ /* 0x000f220000000c00 */
[----:B------:R-:W-:Y:S02]  /*15e00*/  IADD3 R9, R0, 0xc0, RZ ;  /* 0x000000c000097810 */ /* 0x000fe40007ffe0ff */
[----:B------:R-:W-:Y:S01]  /*15e10*/  ISETP.GE.AND P2, PT, R7, c[0x0][0x3c8], PT ;  /* 0x0000f20007007a0c */ /* 0x000fe20003f46270 */
[----:B------:R-:W5:Y:S01]  /*15e20*/  LDS.128 R16, [R4+0x8080] ;  /* 0x0080800004107984 */ /* 0x000f620000000c00 */
[----:B------:R-:W-:Y:S02]  /*15e30*/  ISETP.GE.AND P1, PT, R8, c[0x0][0x3c8], PT ;  /* 0x0000f20008007a0c */ /* 0x000fe40003f26270 */
[----:B------:R-:W-:Y:S01]  /*15e40*/  ISETP.GE.AND P0, PT, R9, c[0x0][0x3c8], PT ;  /* 0x0000f20009007a0c */ /* 0x000fe20003f06270 */
[----:B------:R2:W1:Y:S01]  /*15e50*/  LDS.128 R12, [R4+0xc080] ;  /* 0x00c08000040c7984 */ /* 0x0004620000000c00 */
        /* <DEDUP_REMOVED lines=16> */
[----:B-----5:R1:W-:Y:S04]  /*15f60*/  @!P1 ST.E.128 [R4.64], R16 ;  /* 0x0000001004009985 */ /* 0x0203e8000c101d12 */
[----:B------:R1:W-:Y:S02]  /*15f70*/  @!P0 ST.E.128 [R2.64], R12 ;  /* 0x0000000c02008985 */ /* 0x0003e4000c101d12 */
.L_x_1101:
[----:B---34-:R-:W-:Y:S05]  /*15f80*/  BSYNC B0 ;  /* 0x0000000000007941 */ /* 0x018fea0003800000 */
.L_x_1100:
        /* <DEDUP_REMOVED lines=30> */
.L_x_1103:
[----:B------:R-:W-:Y:S05]  /*16170*/  BSYNC B0 ;  /* 0x0000000000007941 */ /* 0x000fea0003800000 */
.L_x_1102:
        /* <DEDUP_REMOVED lines=30> */
.L_x_1105:
[----:B------:R-:W-:Y:S05]  /*16360*/  BSYNC B0 ;  /* 0x0000000000007941 */ /* 0x000fea0003800000 */
.L_x_1104:
        /* <DEDUP_REMOVED lines=31> */
.L_x_1098:
        /* <DEDUP_REMOVED lines=31> */
.L_x_1106:
        /* <DEDUP_REMOVED lines=43> */
.L_x_1108:
[----:B------:R-:W-:Y:S05]  /*16a00*/  BSYNC B0 ;  /* 0x0000000000007941 */ /* 0x000fea0003800000 */
.L_x_1107:
        /* <DEDUP_REMOVED lines=17> */
[----:B------:R-:W-:Y:S02]  /*16b20*/  LEA R0, R8, R7, 0x5 ;  /* 0x0000000708007211 */ /* 0x000fe400078e28ff */
[----:B------:R-:W-:Y:S02]  /*16b30*/  UIMAD UR7, UR10, UR5, UR7 ;  /* 0x000000050a0772a4 */ /* 0x000fe4000f8e0207 */
[----:B------:R-:W-:Y:S01]  /*16b40*/  UIMAD.WIDE.U32 UR10, UR10, UR4, UR16 ;  /* 0x000000040a0a72a5 */ /* 0x000fe2000f8e0010 */
[C---:B--2---:R-:W-:Y:S02]  /*16b50*/  IMAD R0, R14.reuse, 0x80, R0 ;  /* 0x000000800e007824 */ /* 0x044fe400078e0200 */
        /* <DEDUP_REMOVED lines=56> */
.L_x_1110:
[----:B------:R-:W-:Y:S05]  /*16ee0*/  BSYNC B0 ;  /* 0x0000000000007941 */ /* 0x000fea0003800000 */
.L_x_1109:
        /* <DEDUP_REMOVED lines=27> */
.L_x_1112:
[----:B------:R-:W-:Y:S05]  /*170a0*/  BSYNC B0 ;  /* 0x0000000000007941 */ /* 0x000fea0003800000 */
.L_x_1111:
        /* <DEDUP_REMOVED lines=27> */
.L_x_1114:
[----:B------:R-:W-:Y:S05]  /*17260*/  BSYNC B0 ;  /* 0x0000000000007941 */ /* 0x000fea0003800000 */
.L_x_1113:
        /* <DEDUP_REMOVED lines=28> */
.L_x_1115:
        /* <DEDUP_REMOVED lines=13> */
.L_x_1784:


//--------------------- .text._ZN7cutlass13device_kernelIN5flash19enable_sm80_to_sm89INS1_16FlashAttnFwdSm80INS1_25CollectiveMainloopFwdSm80ILi8ELi1ELb0EN4cute5tupleIJNS5_1CILi128EEENS7_ILi48EEENS7_ILi256EEEEEELi256ENS_10bfloat16_tEfNS_4arch4Sm80ELb0ELb1ELb1ELb1ELb1ELb1ELb1ELb0EEENS1_21CollectiveEpilogueFwdINS6_IJS8_SA_S9_EEENS6_IJNS7_ILi1EEESI_SI_EEESC_SE_Li256ELb1ELb1ELb0ELb0EEENS1_19SingleTileSchedulerILb1ELb0ELb1ELi128EEEEEEEEEvNT_6ParamsE --------------------------
	.section	.text._ZN7cutlass13device_kernelIN5flash19enable_sm80_to_sm89INS1_16FlashAttnFwdSm80INS1_25CollectiveMainloopFwdSm80ILi8ELi1ELb0EN4cute5tupleIJNS5_1CILi128EEENS7_ILi48EEENS7_ILi256EEEEEELi256ENS_10bfloat16_tEfNS_4arch4Sm80ELb0ELb1ELb1ELb1ELb1ELb1ELb1ELb0EEENS1_21CollectiveEpilogueFwdINS6_IJS8_SA_S9_EEENS6_IJNS7_ILi1EEESI_SI_EEESC_SE_Li256ELb1ELb1ELb0ELb0EEENS1_19SingleTileSchedulerILb1ELb0ELb1ELi128EEEEEEEEEvNT_6ParamsE,"ax",@progbits
	.sectioninfo	@"SHI_REGISTERS=255"
	.align	128
.text._ZN7cutlass13device_kernelIN5flash19enable_sm80_to_sm89INS1_16FlashAttnFwdSm80INS1_25CollectiveMainloopFwdSm80ILi8ELi1ELb0EN4cute5tupleIJNS5_1CILi128EEENS7_ILi48EEENS7_ILi256EEEEEELi256ENS_10bfloat16_tEfNS_4arch4Sm80ELb0ELb1ELb1ELb1ELb1ELb1ELb1ELb0EEENS1_21CollectiveEpilogueFwdINS6_IJS8_SA_S9_EEENS6_IJNS7_ILi1EEESI_SI_EEESC_SE_Li256ELb1ELb1ELb0ELb0EEENS1_19SingleTileSchedulerILb1ELb0ELb1ELi128EEEEEEEEEvNT_6ParamsE:
        .type           _ZN7cutlass13device_kernelIN5flash19enable_sm80_to_sm89INS1_16FlashAttnFwdSm80INS1_25CollectiveMainloopFwdSm80ILi8ELi1ELb0EN4cute5tupleIJNS5_1CILi128EEENS7_ILi48EEENS7_ILi256EEEEEELi256ENS_10bfloat16_tEfNS_4arch4Sm80ELb0ELb1ELb1ELb1ELb1ELb1ELb1ELb0EEENS1_21CollectiveEpilogueFwdINS6_IJS8_SA_S9_EEENS6_IJNS7_ILi1EEESI_SI_EEESC_SE_Li256ELb1ELb1ELb0ELb0EEENS1_19SingleTileSchedulerILb1ELb0ELb1ELi128EEEEEEEEEvNT_6ParamsE,@function
        .size           _ZN7cutlass13device_kernelIN5flash19enable_sm80_to_sm89INS1_16FlashAttnFwdSm80INS1_25CollectiveMainloopFwdSm80ILi8ELi1ELb0EN4cute5tupleIJNS5_1CILi128EEENS7_ILi48EEENS7_ILi256EEEEEELi256ENS_10bfloat16_tEfNS_4arch4Sm80ELb0ELb1ELb1ELb1ELb1ELb1ELb1ELb0EEENS1_21CollectiveEpilogueFwdINS6_IJS8_SA_S9_EEENS6_IJNS7_ILi1EEESI_SI_EEESC_SE_Li256ELb1ELb1ELb0ELb0EEENS1_19SingleTileSchedulerILb1ELb0ELb1ELi128EEEEEEEEEvNT_6ParamsE,(.L_x_1785 - _ZN7cutlass13device_kernelIN5flash19enable_sm80_to_sm89INS1_16FlashAttnFwdSm80INS1_25CollectiveMainloopFwdSm80ILi8ELi1ELb0EN4cute5tupleIJNS5_1CILi128EEENS7_ILi48EEENS7_ILi256EEEEEELi256ENS_10bfloat16_tEfNS_4arch4Sm80ELb0ELb1ELb1ELb1ELb1ELb1ELb1ELb0EEENS1_21CollectiveEpilogueFwdINS6_IJS8_SA_S9_EEENS6_IJNS7_ILi1EEESI_SI_EEESC_SE_Li256ELb1ELb1ELb0ELb0EEENS1_19SingleTileSchedulerILb1ELb0ELb1ELi128EEEEEEEEEvNT_6ParamsE)
        .other          _ZN7cutlass13device_kernelIN5flash19enable_sm80_to_sm89INS1_16FlashAttnFwdSm80INS1_25CollectiveMainloopFwdSm80ILi8ELi1ELb0EN4cute5tupleIJNS5_1CILi128EEENS7_ILi48EEENS7_ILi256EEEEEELi256ENS_10bfloat16_tEfNS_4arch4Sm80ELb0ELb1ELb1ELb1ELb1ELb1ELb1ELb0EEENS1_21CollectiveEpilogueFwdINS6_IJS8_SA_S9_EEENS6_IJNS7_ILi1EEESI_SI_EEESC_SE_Li256ELb1ELb1ELb0ELb0EEENS1_19SingleTileSchedulerILb1ELb0ELb1ELi128EEEEEEEEEvNT_6ParamsE,@"STO_CUDA_ENTRY STV_DEFAULT"
_ZN7cutlass13device_kernelIN5flash19enable_sm80_to_sm89INS1_16FlashAttnFwdSm80INS1_25CollectiveMainloopFwdSm80ILi8ELi1ELb0EN4cute5tupleIJNS5_1CILi128EEENS7_ILi48EEENS7_ILi256EEEEEELi256ENS_10bfloat16_tEfNS_4arch4Sm80ELb0ELb1ELb1ELb1ELb1ELb1ELb1ELb0EEENS1_21CollectiveEpilogueFwdINS6_IJS8_SA_S9_EEENS6_IJNS7_ILi1EEESI_SI_EEESC_SE_Li256ELb1ELb1ELb0ELb0EEENS1_19SingleTileSchedulerILb1ELb0ELb1ELi128EEEEEEEEEvNT_6ParamsE:
[----:B------:R-:W-:Y:S02]  /*0000*/  MOV R1, c[0x0][0x28] ;  /* 0x00000a0000017a02 */ /* 0x000fe40000000f00 */
[----:B------:R-:W1:Y:S01]  /*0010*/  S2R R166, SR_TID.X ;  /* 0x0000000000a67919 */ /* 0x000e620000002100 */
[----:B------:R-:W-:Y:S01]  /*0020*/  IMAD.MOV.U32 R12, RZ, RZ, 0x4 ;  /* 0x00000004ff0c7424 */ /* 0x000fe200078e00ff */
[----:B------:R-:W-:Y:S01]  /*0030*/  ULDC.64 UR14, c[0x0][0x118] ;  /* 0x00004600000e7ab9 */ /* 0x000fe20000000a00 */
[----:B------:R-:W-:Y:S01]  /*0040*/  IADD3 R1, R1, -0x78, RZ ;  /* 0xffffff8801017810 */ /* 0x000fe20007ffe0ff */
        /* <DEDUP_REMOVED lines=12> */
.L_x_1117:
        /* <DEDUP_REMOVED lines=8> */
.L_x_1119:
[----:B------:R-:W-:-:S05]  /*0190*/  MOV R0, c[0x0][0x54c] ;  /* 0x0001530000007a02 */ /* 0x000fca0000000f00 */
.L_x_1118:
[----:B-----5:R-:W-:Y:S01]  /*01a0*/  IMAD R0, R0, c[0x0][0x548], RZ ;  /* 0x0001520000007a24 */ /* 0x020fe200078e02ff */
[----:B------:R-:W-:-:S04]  /*01b0*/  SHF.L.U32 R164, R167, 0x7, RZ ;  /* 0x00000007a7a47819 */ /* 0x000fc800000006ff */
[----:B------:R-:W-:-:S04]  /*01c0*/  ISETP.GE.AND P0, PT, R164, R0, PT ;  /* 0x00000000a400720c */ /* 0x000fc80003f06270 */
[----:B------:R-:W-:-:S05]  /*01d0*/  SEL R0, R5, 0xffffffff, !P0 ;  /* 0xffffffff05007807 */ /* 0x000fca0004000000 */
[----:B------:R2:W-:Y:S01]  /*01e0*/  STL [R1+0x70], R0 ;  /* 0x0000700001007387 */ /* 0x0005e20000100800 */
[----:B------:R-:W-:Y:S05]  /*01f0*/  BRA `(.L_x_1120) ;  /* 0x0000013000007947 */ /* 0x000fea0003800000 */
.L_x_1116:
[----:B---3--:R-:W-:-:S04]  /*0200*/  ISETP.NE.U32.AND P0, PT, RZ, c[0x0][0x568], PT ;  /* 0x00015a00ff007a0c */ /* 0x008fc80003f05070 */
[----:B------:R-:W-:-:S13]  /*0210*/  ISETP.NE.AND.EX P0, PT, RZ, c[0x0][0x56c], PT, P0 ;  /* 0x00015b00ff007a0c */ /* 0x000fda0003f05300 */
[----:B------:R-:W-:Y:S05]  /*0220*/  @!P0 BRA `(.L_x_1121) ;  /* 0x0000002000008947 */ /* 0x000fea0003800000 */
[----:B------:R1:W5:Y:S01]  /*0230*/  LDG.E R0, [R2.64] ;  /* 0x0000000e02007981 */ /* 0x000362000c1e1900 */
[----:B------:R-:W-:Y:S05]  /*0240*/  BRA `(.L_x_1122) ;  /* 0x0000009000007947 */ /* 0x000fea0003800000 */
.L_x_1121:
        /* <DEDUP_REMOVED lines=8> */
.L_x_1123:
[----:B------:R-:W-:-:S05]  /*02d0*/  MOV R0, c[0x0][0x54c] ;  /* 0x0001530000007a02 */ /* 0x000fca0000000f00 */
.L_x_1122:
[----:B-----5:R-:W-:Y:S01]  /*02e0*/  IMAD R0, R0, c[0x0][0x548], RZ ;  /* 0x0001520000007a24 */ /* 0x020fe200078e02ff */
[----:B------:R-:W-:-:S04]  /*02f0*/  SHF.L.U32 R164, R167, 0x7, RZ ;  /* 0x00000007a7a47819 */ /* 0x000fc800000006ff */
[----:B------:R-:W-:-:S04]  /*0300*/  ISETP.GE.AND P0, PT, R164, R0, PT ;  /* 0x00000000a400720c */ /* 0x000fc80003f06270 */
[----:B------:R-:W-:-:S05]  /*0310*/  SEL R0, R5, 0xffffffff, !P0 ;  /* 0xffffffff05007807 */ /* 0x000fca0004000000 */
[----:B------:R2:W-:Y:S04]  /*0320*/  STL [R1+0x70], R0 ;  /* 0x0000700001007387 */ /* 0x0005e80000100800 */
.L_x_1120:
[----:B------:R-:W3:Y:S02]  /*0330*/  LDL R29, [R1+0x70] ;  /* 0x00007000011d7983 */ /* 0x000ee40000100800 */
[----:B---3--:R-:W-:-:S13]  /*0340*/  ISETP.GE.AND P0, PT, R29, RZ, PT ;  /* 0x000000ff1d00720c */ /* 0x008fda0003f06270 */
[----:B------:R-:W-:Y:S05]  /*0350*/  @!P0 EXIT ;  /* 0x000000000000894d */ /* 0x000fea0003800000 */
[----:B------:R-:W-:Y:S01]  /*0360*/  ISETP.NE.U32.AND P0, PT, RZ, c[0x0][0x370], PT ;  /* 0x0000dc00ff007a0c */ /* 0x000fe20003f05070 */
[----:B------:R-:W-:Y:S01]  /*0370*/  IMAD.MOV.U32 R10, RZ, RZ, RZ ;  /* 0x000000ffff0a7224 */ /* 0x000fe200078e00ff */
[----:B------:R-:W-:Y:S01]  /*0380*/  ISETP.NE.U32.AND P1, PT, RZ, c[0x0][0x348], PT ;  /* 0x0000d200ff007a0c */ /* 0x000fe20003f25070 */
[----:B------:R-:W-:Y:S01]  /*0390*/  IMAD.MOV.U32 R13, RZ, RZ, RZ ;  /* 0x000000ffff0d7224 */ /* 0x000fe200078e00ff */
[----:B------:R-:W-:Y:S01]  /*03a0*/  ISETP.NE.AND.EX P0, PT, RZ, c[0x0][0x374], PT, P0 ;  /* 0x0000dd00ff007a0c */ /* 0x000fe20003f05300 */
[----:B------:R-:W-:Y:S01]  /*03b0*/  IMAD.WIDE R6, R29, R12, c[0x0][0x350] ;  /* 0x0000d4001d067625 */ /* 0x000fe200078e020c */
[----:B------:R-:W-:Y:S02]  /*03c0*/  ISETP.NE.U32.AND P3, PT, RZ, c[0x0][0x358], PT ;  /* 0x0000d600ff007a0c */ /* 0x000fe40003f65070 */
[----:B------:R-:W-:Y:S02]  /*03d0*/  ISETP.NE.AND.EX P1, PT, RZ, c[0x0][0x34c], PT, P1 ;  /* 0x0000d300ff007a0c */ /* 0x000fe40003f25310 */
[----:B------:R-:W-:Y:S01]  /*03e0*/  ISETP.NE.AND.EX P3, PT, RZ, c[0x0][0x35c], PT, P3 ;  /* 0x0000d700ff007a0c */ /* 0x000fe20003f65330 */
[----:B------:R-:W-:Y:S01]  /*03f0*/  IMAD.MOV.U32 R15, RZ, RZ, RZ ;  /* 0x000000ffff0f7224 */ /* 0x000fe200078e00ff */
[----:B--2---:R-:W-:-:S02]  /*0400*/  MOV R0, RZ ;  /* 0x000000ff00007202 */ /* 0x004fc40000000f00 */
[----:B------:R-:W-:-:S03]  /*0410*/  ISETP.NE.U32.AND P2, PT, RZ, c[0x0][0x350], PT ;  /* 0x0000d400ff007a0c */ /* 0x000fc60003f45070 */
[----:B-1----:R-:W-:Y:S01]  /*0420*/  @P0 IMAD.WIDE R2, R29, R12, c[0x0][0x370] ;  /* 0x0000dc001d020625 */ /* 0x002fe200078e020c */
[----:B------:R-:W-:-:S03]  /*0430*/  ISETP.NE.AND.EX P2, PT, RZ, c[0x0][0x354], PT, P2 ;  /* 0x0000d500ff007a0c */ /* 0x000fc60003f45320 */
[CC--:B------:R-:W-:Y:S01]  /*0440*/  IMAD.WIDE R8, R29.reuse, R12.reuse, c[0x0][0x348] ;  /* 0x0000d2001d087625 */ /* 0x0c0fe200078e020c */
[----:B------:R1:W2:Y:S04]  /*0450*/  @P0 LDG.E R10, [R2.64] ;  /* 0x0000000e020a0981 */ /* 0x0002a8000c1e1900 */
[----:B------:R-:W3:Y:S05]  /*0460*/  @P1 LDG.E R0, [R8.64] ;  /* 0x0000000e08001981 */ /* 0x000eea000c1e1900 */
[----:B------:R-:W4:Y:S01]  /*0470*/  @P2 LDG.E R13, [R6.64] ;  /* 0x0000000e060d2981 */ /* 0x000f22000c1e1900 */
[----:B-1----:R-:W-:-:S05]  /*0480*/  IMAD.WIDE R2, R29, R12, c[0x0][0x358] ;  /* 0x0000d6001d027625 */ /* 0x002fca00078e020c */
[----:B------:R-:W4:Y:S01]  /*0490*/  @P3 LDG.E R15, [R2.64] ;  /* 0x0000000e020f3981 */ /* 0x000f22000c1e1900 */
[----:B------:R-:W-:-:S03]  /*04a0*/  ISETP.NE.U32.AND P0, PT, RZ, c[0x0][0x360], PT ;  /* 0x0000d800ff007a0c */ /* 0x000fc60003f05070 */
[----:B------:R-:W1:Y:S01]  /*04b0*/  S2R R30, SR_CTAID.Y ;  /* 0x00000000001e7919 */ /* 0x000e620000002600 */
[----:B------:R-:W-:Y:S01]  /*04c0*/  ISETP.NE.AND.EX P0, PT, RZ, c[0x0][0x364], PT, P0 ;  /* 0x0000d900ff007a0c */ /* 0x000fe20003f05300 */
[----:B------:R-:W-:Y:S02]  /*04d0*/  IMAD.MOV.U32 R19, RZ, RZ, c[0x0][0x168] ;  /* 0x00005a00ff137624 */ /* 0x000fe400078e00ff */
[----:B------:R-:W-:-:S10]  /*04e0*/  IMAD.MOV.U32 R11, RZ, RZ, c[0x0][0x2ac] ;  /* 0x0000ab00ff0b7624 */ /* 0x000fd400078e00ff */
[----:B------:R-:W-:-:S05]  /*04f0*/  @P0 IMAD.WIDE R4, R29, R12, c[0x0][0x360] ;  /* 0x0000d8001d040625 */ /* 0x000fca00078e020c */
[----:B------:R4:W5:Y:S01]  /*0500*/  @P0 LDG.E R19, [R4.64] ;  /* 0x0000000e04130981 */ /* 0x000962000c1e1900 */
[----:B------:R-:W-:Y:S01]  /*0510*/  IMAD R11, R11, c[0x0][0x1d0], RZ ;  /* 0x000074000b0b7a24 */ /* 0x000fe200078e02ff */
[----:B-1----:R-:W-:Y:S02]  /*0520*/  SHF.R.S32.HI R31, RZ, 0x1f, R30 ;  /* 0x0000001fff1f7819 */ /* 0x002fe4000001141e */
[----:B--2---:R-:W-:Y:S04]  /*0530*/  STL [R1+0x48], R10 ;  /* 0x0000480a01007387 */ /* 0x004fe80000100800 */
[----:B---3--:R-:W-:Y:S01]  /*0540*/  STL [R1+0x4c], R0 ;  /* 0x00004c0001007387 */ /* 0x008fe20000100800 */
[----:B----4-:R-:W-:-:S03]  /*0550*/  IADD3 R4, R13, R10, RZ ;  /* 0x0000000a0d047210 */ /* 0x010fc60007ffe0ff */
[----:B------:R-:W-:Y:S04]  /*0560*/  STL [R1+0x54], R15 ;  /* 0x0000540f01007387 */ /* 0x000fe80000100800 */
[----:B------:R1:W-:Y:S02]  /*0570*/  STL [R1+0x50], R4 ;  /* 0x0000500401007387 */ /* 0x0003e40000100800 */
[----:B-1----:R-:W-:Y:S01]  /*0580*/  MOV R4, c[0x0][0x228] ;  /* 0x00008a0000047a02 */ /* 0x002fe20000000f00 */
[----:B------:R-:W-:Y:S05]  /*0590*/  @P0 BRA `(.L_x_1124) ;  /* 0x0000004000000947 */ /* 0x000fea0003800000 */
[----:B------:R-:W-:Y:S05]  /*05a0*/  @!P1 BRA `(.L_x_1124) ;  /* 0x0000003000009947 */ /* 0x000fea0003800000 */
[----:B------:R1:W2:Y:S04]  /*05b0*/  LDG.E R0, [R8.64] ;  /* 0x0000000e08007981 */ /* 0x0002a8000c1e1900 */
[----:B-1----:R-:W2:Y:S02]  /*05c0*/  LDG.E R8, [R8.64+0x4] ;  /* 0x0000040e08087981 */ /* 0x002ea4000c1e1900 */
[----:B--2--5:R-:W-:-:S05]  /*05d0*/  IADD3 R19, -R0, R8, RZ ;  /* 0x0000000800137210 */ /* 0x024fca0007ffe1ff */
.L_x_1124:
[----:B-----5:R1:W-:Y:S01]  /*05e0*/  STL [R1+0x58], R19 ;  /* 0x0000581301007387 */ /* 0x0203e20000100800 */
[----:B------:R-:W-:-:S04]  /*05f0*/  ISETP.NE.U32.AND P0, PT, RZ, c[0x0][0x368], PT ;  /* 0x0000da00ff007a0c */ /* 0x000fc80003f05070 */
[----:B------:R-:W-:-:S13]  /*0600*/  ISETP.NE.AND.EX P0, PT, RZ, c[0x0][0x36c], PT, P0 ;  /* 0x0000db00ff007a0c */ /* 0x000fda0003f05300 */
[----:B------:R-:W-:Y:S05]  /*0610*/  @!P0 BRA `(.L_x_1125) ;  /* 0x0000003000008947 */ /* 0x000fea0003800000 */
[----:B------:R-:W-:-:S05]  /*0620*/  IMAD.WIDE R6, R29, R12, c[0x0][0x368] ;  /* 0x0000da001d067625 */ /* 0x000fca00078e020c */
[----:B------:R2:W5:Y:S01]  /*0630*/  LDG.E R11, [R6.64] ;  /* 0x0000000e060b7981 */ /* 0x000562000c1e1900 */
[----:B------:R-:W-:Y:S05]  /*0640*/  BRA `(.L_x_1126) ;  /* 0x0000004000007947 */ /* 0x000fea0003800000 */
.L_x_1125:
[----:B------:R-:W-:Y:S05]  /*0650*/  @!P2 BRA `(.L_x_1126) ;  /* 0x000000300000a947 */ /* 0x000fea0003800000 */
[----:B------:R2:W3:Y:S04]  /*0660*/  LDG.E R0, [R6.64] ;  /* 0x0000000e06007981 */ /* 0x0004e8000c1e1900 */
[----:B--2---:R-:W3:Y:S02]  /*0670*/  LDG.E R6, [R6.64+0x4] ;  /* 0x0000040e06067981 */ /* 0x004ee4000c1e1900 */
[----:B---3--:R-:W-:Y:S02]  /*0680*/  IADD3 R11, -R0, R6, RZ ;  /* 0x00000006000b7210 */ /* 0x008fe40007ffe1ff */
.L_x_1126:
[----:B------:R-:W-:Y:S01]  /*0690*/  ISETP.NE.U32.AND P0, PT, RZ, c[0x0][0x378], PT ;  /* 0x0000de00ff007a0c */ /* 0x000fe20003f05070 */
[----:B------:R3:W4:Y:S03]  /*06a0*/  @P3 LDG.E R5, [R2.64] ;  /* 0x0000000e02053981 */ /* 0x000726000c1e1900 */
[----:B------:R-:W-:Y:S01]  /*06b0*/  ISETP.NE.AND.EX P0, PT, RZ, c[0x0][0x37c], PT, P0 ;  /* 0x0000df00ff007a0c */ /* 0x000fe20003f05300 */
[----:B------:R3:W4:Y:S01]  /*06c0*/  @P3 LDG.E R0, [R2.64+0x4] ;  /* 0x0000040e02003981 */ /* 0x000722000c1e1900 */
[----:B-----5:R-:W-:-:S11]  /*06d0*/  IMAD.MOV.U32 R22, RZ, RZ, R11 ;  /* 0x000000ffff167224 */ /* 0x020fd600078e000b */
[----:B---3--:R-:W-:-:S05]  /*06e0*/  @P0 IMAD.WIDE R2, R29, R12, c[0x0][0x378] ;  /* 0x0000de001d020625 */ /* 0x008fca00078e020c */
[----:B--2---:R3:W2:Y:S01]  /*06f0*/  @P0 LDG.E R22, [R2.64] ;  /* 0x0000000e02160981 */ /* 0x0046a2000c1e1900 */
[----:B------:R-:W-:Y:S02]  /*0700*/  IMAD.IADD R10, R11, 0x1, -R10 ;  /* 0x000000010b0a7824 */ /* 0x000fe400078e0a0a */
[----:B------:R-:W-:-:S03]  /*0710*/  IMAD.MOV.U32 R8, RZ, RZ, c[0x0][0x32c] ;  /* 0x0000cb00ff087624 */ /* 0x000fc600078e00ff */
[----:B------:R1:W-:Y:S01]  /*0720*/  STL [R1+0x5c], R10 ;  /* 0x00005c0a01007387 */ /* 0x0003e20000100800 */
[----:B---3--:R-:W-:-:S05]  /*0730*/  IMAD.MOV.U32 R2, RZ, RZ, c[0x0][0x2c4] ;  /* 0x0000b100ff027624 */ /* 0x008fca00078e00ff */
[----:B------:R-:W-:Y:S02]  /*0740*/  ISETP.NE.AND P1, PT, R2, 0x1, PT ;  /* 0x000000010200780c */ /* 0x000fe40003f25270 */
[----:B------:R-:W-:Y:S01]  /*0750*/  ISETP.GE.AND P2, PT, R8, 0x1, PT ;  /* 0x000000010800780c */ /* 0x000fe20003f46270 */
[----:B----4-:R-:W-:Y:S01]  /*0760*/  @P3 IMAD.IADD R4, R0, 0x1, -R5 ;  /* 0x0000000100043824 */ /* 0x010fe200078e0a05 */
[----:B------:R-:W-:-:S03]  /*0770*/  IADD3 R0, R164, 0x7f, RZ ;  /* 0x0000007fa4007810 */ /* 0x000fc60007ffe0ff */
[----:B------:R-:W-:-:S06]  /*0780*/  IMAD.IADD R5, R10, 0x1, R4 ;  /* 0x000000010a057824 */ /* 0x000fcc00078e0204 */
[----:B------:R-:W-:Y:S01]  /*0790*/  @P1 IMAD.HI.U32 R2, R0, c[0x0][0x2c8], RZ ;  /* 0x0000b20000021a27 */ /* 0x000fe200078e00ff */
[----:B------:R1:W-:Y:S01]  /*07a0*/  STL.64 [R1+0x60], R4 ;  /* 0x0000600401007387 */ /* 0x0003e20000100a00 */
[----:B------:R-:W-:-:S03]  /*07b0*/  IADD3 R3, R5, 0x2f, RZ ;  /* 0x0000002f05037810 */ /* 0x000fc60007ffe0ff */
[----:B------:R-:W-:Y:S02]  /*07c0*/  @P1 SHF.R.U32.HI R0, RZ, c[0x0][0x2cc], R2 ;  /* 0x0000b300ff001a19 */ /* 0x000fe40000011602 */
[----:B------:R-:W-:Y:S02]  /*07d0*/  IMAD.HI R3, R3, 0x2aaaaaab, RZ ;  /* 0x2aaaaaab03037827 */ /* 0x000fe400078e02ff */
[----:B------:R-:W-:Y:S01]  /*07e0*/  IADD3 R0, R0, 0x1, R5 ;  /* 0x0000000100007810 */ /* 0x000fe20007ffe005 */
[----:B--2---:R1:W-:Y:S02]  /*07f0*/  STL [R1+0x68], R22 ;  /* 0x0000681601007387 */ /* 0x0043e40000100800 */
[----:B------:R-:W-:Y:S02]  /*0800*/  SHF.R.U32.HI R6, RZ, 0x1f, R3 ;  /* 0x0000001fff067819 */ /* 0x000fe40000011603 */
[----:B------:R-:W-:Y:S02]  /*0810*/  IMAD.IADD R2, R0, 0x1, -R19 ;  /* 0x0000000100027824 */ /* 0x000fe400078e0a13 */
[----:B------:R-:W-:-:S03]  /*0820*/  LEA.HI.SX32 R7, R3, R6, 0x1d ;  /* 0x0000000603077211 */ /* 0x000fc600078feaff */
[----:B------:R-:W-:Y:S01]  /*0830*/  IADD3 R6, R2, c[0x0][0x328], RZ ;  /* 0x0000ca0002067a10 */ /* 0x000fe20007ffe0ff */
[----:B------:R-:W-:Y:S05]  /*0840*/  @!P2 BRA `(.L_x_1127) ;  /* 0x000000e00000a947 */ /* 0x000fea0003800000 */
[C---:B------:R-:W-:Y:S02]  /*0850*/  ISETP.GT.AND P0, PT, R2.reuse, RZ, PT ;  /* 0x000000ff0200720c */ /* 0x040fe40003f04270 */
[----:B------:R-:W-:-:S11]  /*0860*/  IADD3 R0, R2, -0x1, RZ ;  /* 0xffffffff02007810 */ /* 0x000fd60007ffe0ff */
[----:B------:R-:W-:Y:S05]  /*0870*/  @P0 BRA `(.L_x_1128) ;  /* 0x0000006000000947 */ /* 0x000fea0003800000 */
[----:B------:R-:W-:Y:S01]  /*0880*/  ISETP.NE.AND P0, PT, R8, 0x1, PT ;  /* 0x000000010800780c */ /* 0x000fe20003f05270 */
[----:B------:R-:W-:-:S12]  /*0890*/  IMAD.MOV R0, RZ, RZ, -R2 ;  /* 0x000000ffff007224 */ /* 0x000fd800078e0a02 */
[----:B------:R-:W-:-:S05]  /*08a0*/  @P0 IMAD.HI.U32 R2, R0, c[0x0][0x330], RZ ;  /* 0x0000cc0000020a27 */ /* 0x000fca00078e00ff */
[----:B------:R-:W-:-:S04]  /*08b0*/  @P0 SHF.R.U32.HI R0, RZ, c[0x0][0x334], R2 ;  /* 0x0000cd00ff000a19 */ /* 0x000fc80000011602 */
[----:B------:R-:W-:Y:S01]  /*08c0*/  LOP3.LUT R0, RZ, R0, RZ, 0x33, !PT ;  /* 0x00000000ff007212 */ /* 0x000fe200078e33ff */
[----:B------:R-:W-:Y:S05]  /*08d0*/  BRA `(.L_x_1129) ;  /* 0x0000003000007947 */ /* 0x000fea0003800000 */
.L_x_1128:
[----:B------:R-:W-:-:S13]  /*08e0*/  ISETP.NE.AND P0, PT, R8, 0x1, PT ;  /* 0x000000010800780c */ /* 0x000fda0003f05270 */
[----:B------:R-:W-:-:S05]  /*08f0*/  @P0 IMAD.HI.U32 R2, R0, c[0x0][0x330], RZ ;  /* 0x0000cc0000020a27 */ /* 0x000fca00078e00ff */
[----:B------:R-:W-:-:S05]  /*0900*/  @P0 SHF.R.U32.HI R0, RZ, c[0x0][0x334], R2 ;  /* 0x0000cd00ff000a19 */ /* 0x000fca0000011602 */
.L_x_1129:
[----:B------:R-:W-:-:S05]  /*0910*/  IMAD R0, R0, R8, c[0x0][0x32c] ;  /* 0x0000cb0000007624 */ /* 0x000fca00078e0208 */
[----:B------:R-:W-:Y:S02]  /*0920*/  IMNMX R6, R6, R0, PT ;  /* 0x0000000006067217 */ /* 0x000fe40003800200 */
.L_x_1127:
[----:B------:R-:W-:-:S04]  /*0930*/  @P1 IMAD.HI.U32 R2, R164, c[0x0][0x2c8], RZ ;  /* 0x0000b200a4021a27 */ /* 0x000fc800078e00ff */
[----:B------:R-:W-:Y:S01]  /*0940*/  IMAD.MOV.U32 R0, RZ, RZ, R164 ;  /* 0x000000ffff007224 */ /* 0x000fe200078e00a4 */
[----:B------:R-:W-:-:S04]  /*0950*/  @P1 SHF.R.U32.HI R0, RZ, c[0x0][0x2cc], R2 ;  /* 0x0000b300ff001a19 */ /* 0x000fc80000011602 */
[----:B------:R-:W-:-:S04]  /*0960*/  IADD3 R0, R0, R5, -R19 ;  /* 0x0000000500007210 */ /* 0x000fc80007ffe813 */
[----:B------:R-:W-:Y:S01]  /*0970*/  IADD3 R3, R0, -c[0x0][0x324], RZ ;  /* 0x8000c90000037a10 */ /* 0x000fe20007ffe0ff */
[----:B------:R-:W-:Y:S05]  /*0980*/  @!P2 BRA `(.L_x_1130) ;  /* 0x000000d00000a947 */ /* 0x000fea0003800000 */
[----:B------:R-:W-:-:S13]  /*0990*/  ISETP.GT.AND P0, PT, R0, -0x1, PT ;  /* 0xffffffff0000780c */ /* 0x000fda0003f04270 */
[----:B------:R-:W-:Y:S05]  /*09a0*/  @P0 BRA `(.L_x_1131) ;  /* 0x0000006000000947 */ /* 0x000fea0003800000 */
[----:B------:R-:W-:Y:S02]  /*09b0*/  ISETP.NE.AND P0, PT, R8, 0x1, PT ;  /* 0x000000010800780c */ /* 0x000fe40003f05270 */
[----:B------:R-:W-:-:S11]  /*09c0*/  LOP3.LUT R0, RZ, R0, RZ, 0x33, !PT ;  /* 0x00000000ff007212 */ /* 0x000fd600078e33ff */
[----:B------:R-:W-:-:S05]  /*09d0*/  @P0 IMAD.HI.U32 R2, R0, c[0x0][0x330], RZ ;  /* 0x0000cc0000020a27 */ /* 0x000fca00078e00ff */
[----:B------:R-:W-:-:S04]  /*09e0*/  @P0 SHF.R.U32.HI R0, RZ, c[0x0][0x334], R2 ;  /* 0x0000cd00ff000a19 */ /* 0x000fc80000011602 */
[----:B------:R-:W-:Y:S01]  /*09f0*/  LOP3.LUT R0, RZ, R0, RZ, 0x33, !PT ;  /* 0x00000000ff007212 */ /* 0x000fe200078e33ff */
[----:B------:R-:W-:Y:S05]  /*0a00*/  BRA `(.L_x_1132) ;  /* 0x0000003000007947 */ /* 0x000fea0003800000 */
.L_x_1131:
[----:B------:R-:W-:-:S13]  /*0a10*/  ISETP.NE.AND P0, PT, R8, 0x1, PT ;  /* 0x000000010800780c */ /* 0x000fda0003f05270 */
[----:B------:R-:W-:-:S05]  /*0a20*/  @P0 IMAD.HI.U32 R2, R0, c[0x0][0x330], RZ ;  /* 0x0000cc0000020a27 */ /* 0x000fca00078e00ff */
[----:B------:R-:W-:-:S05]  /*0a30*/  @P0 SHF.R.U32.HI R0, RZ, c[0x0][0x334], R2 ;  /* 0x0000cd00ff000a19 */ /* 0x000fca0000011602 */
.L_x_1132:
[----:B------:R-:W-:-:S05]  /*0a40*/  IMAD R0, R0, c[0x0][0x32c], RZ ;  /* 0x0000cb0000007a24 */ /* 0x000fca00078e02ff */
[----:B------:R-:W-:-:S04]  /*0a50*/  IMNMX R3, R3, R0, !PT ;  /* 0x0000000003037217 */ /* 0x000fc80007800200 */
.L_x_1130:
[----:B------:R-:W-:Y:S01]  /*0a60*/  IADD3 R2, R6, 0x2f, RZ ;  /* 0x0000002f06027810 */ /* 0x000fe20007ffe0ff */
[----:B------:R-:W-:-:S04]  /*0a70*/  IMAD.HI R0, R3, 0x2aaaaaab, RZ ;  /* 0x2aaaaaab03007827 */ /* 0x000fc800078e02ff */
[----:B------:R-:W-:Y:S01]  /*0a80*/  IMAD.HI R3, R2, 0x2aaaaaab, RZ ;  /* 0x2aaaaaab02037827 */ /* 0x000fe200078e02ff */
[----:B------:R-:W-:-:S04]  /*0a90*/  SHF.R.U32.HI R2, RZ, 0x1f, R0 ;  /* 0x0000001fff027819 */ /* 0x000fc80000011600 */
[----:B------:R-:W-:Y:S02]  /*0aa0*/  SHF.R.U32.HI R6, RZ, 0x1f, R3 ;  /* 0x0000001fff067819 */ /* 0x000fe40000011603 */
[----:B------:R-:W-:Y:S02]  /*0ab0*/  LEA.HI.SX32 R0, R0, R2, 0x1d ;  /* 0x0000000200007211 */ /* 0x000fe400078feaff */
[----:B------:R-:W-:Y:S02]  /*0ac0*/  LEA.HI.SX32 R3, R3, R6, 0x1d ;  /* 0x0000000603037211 */ /* 0x000fe400078feaff */
[----:B------:R-:W-:Y:S02]  /*0ad0*/  IMNMX R2, RZ, R0, !PT ;  /* 0x00000000ff027217 */ /* 0x000fe40007800200 */
[----:B------:R-:W-:-:S03]  /*0ae0*/  IMNMX R0, R7, R3, PT ;  /* 0x0000000307007217 */ /* 0x000fc60003800200 */
[--C-:B------:R-:W-:Y:S02]  /*0af0*/  IMAD R2, R2, 0x30, -R10.reuse ;  /* 0x0000003002027824 */ /* 0x100fe400078e0a0a */
[----:B------:R-:W-:-:S03]  /*0b00*/  IMAD R0, R0, 0x30, -R10 ;  /* 0x0000003000007824 */ /* 0x000fc600078e0a0a */
[----:B------:R-:W-:Y:S02]  /*0b10*/  IMNMX R2, RZ, R2, !PT ;  /* 0x00000002ff027217 */ /* 0x000fe40007800200 */
        /* <DEDUP_REMOVED lines=11> */
[----:B------:R-:W-:Y:S02]  /*0bd0*/  ISETP.NE.U32.AND P0, PT, RZ, c[0x0][0x340], PT ;  /* 0x0000d000ff007a0c */ /* 0x000fe40003f05070 */
[----:B------:R-:W-:Y:S01]  /*0be0*/  SHF.R.S32.HI R26, RZ, 0x1f, R166 ;  /* 0x0000001fff1a7819 */ /* 0x000fe200000114a6 */
[----:B-1----:R-:W-:Y:S01]  /*0bf0*/  IMAD R5, R31, c[0x0][0x240], RZ ;  /* 0x000090001f057a24 */ /* 0x002fe200078e02ff */
[----:B------:R-:W-:Y:S01]  /*0c00*/  ISETP.NE.AND.EX P2, PT, RZ, c[0x0][0x344], PT, P0 ;  /* 0x0000d100ff007a0c */ /* 0x000fe20003f45300 */
[----:B------:R-:W-:Y:S02]  /*0c10*/  UMOV UR9, 0x30 ;  /* 0x0000003000097882 */ /* 0x000fe40000000000 */
[----:B------:R-:W-:-:S10]  /*0c20*/  ULDC.64 UR4, c[0x0][0x238] ;  /* 0x00008e0000047ab9 */ /* 0x000fd40000000a00 */
[----:B------:R-:W-:-:S05]  /*0c30*/  @P2 IMAD.WIDE R2, R29, R12, c[0x0][0x340] ;  /* 0x0000d0001d022625 */ /* 0x000fca00078e020c */
[----:B------:R1:W2:Y:S01]  /*0c40*/  @P2 LDG.E R14, [R2.64] ;  /* 0x0000000e020e2981 */ /* 0x0002a2000c1e1900 */
[----:B------:R-:W-:Y:S01]  /*0c50*/  LEA.HI R43, R26, R166, RZ, 0x3 ;  /* 0x000000a61a2b7211 */ /* 0x000fe200078f18ff */
[----:B------:R-:W-:Y:S01]  /*0c60*/  IMAD R5, R30, c[0x0][0x244], R5 ;  /* 0x000091001e057a24 */ /* 0x000fe200078e0205 */
[----:B------:R-:W-:Y:S01]  /*0c70*/  SHF.R.S32.HI R12, RZ, 0x1f, R29 ;  /* 0x0000001fff0c7819 */ /* 0x000fe2000001141d */
[----:B------:R-:W-:Y:S01]  /*0c80*/  UIMAD.WIDE.U32 UR10, UR9, UR4, URZ ;  /* 0x00000004090a72a5 */ /* 0x000fe2000f8e003f */
[----:B------:R-:W-:Y:S01]  /*0c90*/  LOP3.LUT R0, R43, 0xfffffff8, RZ, 0xc0, !PT ;  /* 0xfffffff82b007812 */ /* 0x000fe200078ec0ff */
[----:B------:R-:W-:Y:S01]  /*0ca0*/  UIMAD UR7, UR9, UR5, URZ ;  /* 0x00000005090772a4 */ /* 0x000fe2000f8e023f */
[----:B------:R-:W-:Y:S01]  /*0cb0*/  SEL R28, R12, RZ, !P3 ;  /* 0x000000ff0c1c7207 */ /* 0x000fe20005800000 */
[----:B------:R-:W-:Y:S01]  /*0cc0*/  IMAD.IADD R156, R13, 0x1, R11 ;  /* 0x000000010d9c7824 */ /* 0x000fe200078e020b */
[----:B------:R-:W-:Y:S01]  /*0cd0*/  SEL R27, R29, RZ, !P3 ;  /* 0x000000ff1d1b7207 */ /* 0x000fe20005800000 */
[----:B------:R-:W-:Y:S01]  /*0ce0*/  IMAD.IADD R0, R166, 0x1, -R0 ;  /* 0x00000001a6007824 */ /* 0x000fe200078e0a00 */
[----:B------:R-:W-:Y:S01]  /*0cf0*/  UIADD3 UR7, UR11, UR7, URZ ;  /* 0x000000070b077290 */ /* 0x000fe2000fffe03f */
[----:B------:R-:W-:Y:S01]  /*0d00*/  IADD3 R46, R6, -0x1, RZ ;  /* 0xffffffff062e7810 */ /* 0x000fe20007ffe0ff */
[----:B------:R-:W-:Y:S01]  /*0d10*/  IMAD R20, R31, c[0x0][0x260], RZ ;  /* 0x000098001f147a24 */ /* 0x000fe200078e02ff */
[----:B------:R-:W-:Y:S01]  /*0d20*/  SHF.R.S32.HI R43, RZ, 0x3, R43 ;  /* 0x00000003ff2b7819 */ /* 0x000fe2000001142b */
[----:B------:R-:W-:Y:S01]  /*0d30*/  IMAD.SHL.U32 R24, R0, 0x8, RZ ;  /* 0x0000000800187824 */ /* 0x000fe200078e00ff */
[----:B------:R-:W-:Y:S01]  /*0d40*/  SHF.R.S32.HI R8, RZ, 0x1f, R46 ;  /* 0x0000001fff087819 */ /* 0x000fe2000001142e */
[----:B------:R-:W-:Y:S01]  /*0d50*/  IMAD R7, R46, -0x30, R4 ;  /* 0xffffffd02e077824 */ /* 0x000fe200078e0204 */
[----:B------:R-:W-:Y:S01]  /*0d60*/  SHF.R.S32.HI R23, RZ, 0x1f, R43 ;  /* 0x0000001fff177819 */ /* 0x000fe2000001142b */
[----:B------:R-:W-:Y:S01]  /*0d70*/  IMAD.SHL.U32 R38, R0, 0x4, RZ ;  /* 0x0000000400267824 */ /* 0x000fe200078e00ff */
[----:B------:R-:W-:Y:S01]  /*0d80*/  SHF.R.S32.HI R25, RZ, 0x1f, R24 ;  /* 0x0000001fff197819 */ /* 0x000fe20000011418 */
[C---:B------:R-:W-:Y:S01]  /*0d90*/  IMAD R20, R30.reuse, c[0x0][0x264], R20 ;  /* 0x000099001e147a24 */ /* 0x040fe200078e0214 */
[----:B------:R-:W-:Y:S01]  /*0da0*/  IADD3 R140, P0, R43, R15, RZ ;  /* 0x0000000f2b8c7210 */ /* 0x000fe20007f1e0ff */
[----:B------:R-:W-:Y:S01]  /*0db0*/  IMAD R16, R23, c[0x0][0x280], RZ ;  /* 0x0000a00017107a24 */ /* 0x000fe200078e02ff */
[----:B------:R-:W-:Y:S01]  /*0dc0*/  SHF.R.S32.HI R39, RZ, 0x1f, R38 ;  /* 0x0000001fff277819 */ /* 0x000fe20000011426 */
[----:B-1----:R-:W-:Y:S01]  /*0dd0*/  IMAD.WIDE.U32 R2, R30, c[0x0][0x240], R24 ;  /* 0x000090001e027a25 */ /* 0x002fe200078e0018 */
[----:B------:R-:W-:Y:S01]  /*0de0*/  LEA.HI.X.SX32 R141, R15, R23, 0x1, P0 ;  /* 0x000000170f8d7211 */ /* 0x000fe200000f0eff */
[----:B------:R-:W-:Y:S01]  /*0df0*/  USHF.L.U32 UR8, UR4, 0x5, URZ ;  /* 0x0000000504087899 */ /* 0x000fe2000800063f */
[----:B------:R-:W-:Y:S01]  /*0e00*/  IADD3 R37, R38, 0x40, RZ ;  /* 0x0000004026257810 */ /* 0x000fe20007ffe0ff */
[----:B------:R-:W-:Y:S01]  /*0e10*/  IMAD.IADD R3, R3, 0x1, R5 ;  /* 0x0000000103037824 */ /* 0x000fe200078e0205 */
[----:B------:R-:W-:Y:S01]  /*0e20*/  UMOV UR6, 0x5 ;  /* 0x0000000500067882 */ /* 0x000fe20000000000 */
[----:B------:R-:W-:Y:S01]  /*0e30*/  IMAD R5, R28, c[0x0][0x248], RZ ;  /* 0x000092001c057a24 */ /* 0x000fe200078e02ff */
[----:B------:R-:W-:Y:S01]  /*0e40*/  USHF.L.U64.HI UR12, UR4, UR6, UR5 ;  /* 0x00000006040c7299 */ /* 0x000fe20008010205 */
[C---:B------:R-:W-:Y:S01]  /*0e50*/  IMAD.WIDE.U32 R2, R27.reuse, c[0x0][0x248], R2 ;  /* 0x000092001b027a25 */ /* 0x040fe200078e0002 */
[C---:B------:R-:W-:Y:S01]  /*0e60*/  IADD3 R107, R24.reuse, 0x80, RZ ;  /* 0x00000080186b7810 */ /* 0x040fe20007ffe0ff */
[----:B------:R-:W-:Y:S01]  /*0e70*/  ULDC.64 UR4, c[0x0][0x290] ;  /* 0x0000a40000047ab9 */ /* 0x000fe20000000a00 */
[----:B------:R-:W-:Y:S01]  /*0e80*/  IADD3 R106, R24, 0xc0, RZ ;  /* 0x000000c0186a7810 */ /* 0x000fe20007ffe0ff */
[----:B------:R-:W-:Y:S01]  /*0e90*/  IMAD R6, R27, c[0x0][0x24c], R5 ;  /* 0x000093001b067a24 */ /* 0x000fe200078e0205 */
[----:B------:R-:W-:Y:S01]  /*0ea0*/  ISETP.GE.AND P6, PT, R107, c[0x0][0x1d4], PT ;  /* 0x000075006b007a0c */ /* 0x000fe20003fc6270 */
[----:B------:R-:W-:Y:S01]  /*0eb0*/  IMAD R5, R46, UR7, RZ ;  /* 0x000000072e057c24 */ /* 0x000fe2000f8e02ff */
[----:B------:R-:W-:Y:S01]  /*0ec0*/  ISETP.GE.AND P5, PT, R106, c[0x0][0x1d4], PT ;  /* 0x000075006a007a0c */ /* 0x000fe20003fa6270 */
[----:B------:R-:W-:Y:S01]  /*0ed0*/  IMAD.IADD R3, R3, 0x1, R6 ;  /* 0x0000000103037824 */ /* 0x000fe200078e0206 */
[----:B------:R-:W-:Y:S01]  /*0ee0*/  IADD3 R159, R43, 0x20, RZ ;  /* 0x000000202b9f7810 */ /* 0x000fe20007ffe0ff */
[----:B------:R-:W-:Y:S01]  /*0ef0*/  IMAD R13, R8, UR10, R5 ;  /* 0x0000000a080d7c24 */ /* 0x000fe2000f8e0205 */
[----:B------:R-:W-:Y:S01]  /*0f00*/  IMNMX R5, R7, 0x30, PT ;  /* 0x0000003007057817 */ /* 0x000fe20003800200 */
[----:B------:R-:W-:Y:S01]  /*0f10*/  IMAD R6, R141, c[0x0][0x238], RZ ;  /* 0x00008e008d067a24 */ /* 0x000fe200078e02ff */
[----:B------:R-:W-:Y:S01]  /*0f20*/  UIMAD.WIDE.U32 UR18, UR9, UR4, URZ ;  /* 0x00000004091272a5 */ /* 0x000fe2000f8e003f */
[C---:B------:R-:W-:Y:S01]  /*0f30*/  IMAD.WIDE.U32 R144, R140.reuse, c[0x0][0x238], R2 ;  /* 0x00008e008c907a25 */ /* 0x040fe200078e0002 */
[----:B------:R-:W-:Y:S01]  /*0f40*/  UIMAD UR9, UR9, UR5, URZ ;  /* 0x00000005090972a4 */ /* 0x000fe2000f8e023f */
[----:B------:R-:W-:Y:S01]  /*0f50*/  P2R R139, PR, RZ, 0x40 ;  /* 0x00000040ff8b7803 */ /* 0x000fe20000000000 */
[----:B------:R-:W-:Y:S01]  /*0f60*/  USHF.L.U64.HI UR13, UR4, UR6, UR5 ;  /* 0x00000006040d7299 */ /* 0x000fe20008010205 */
[----:B------:R-:W-:Y:S01]  /*0f70*/  IMAD.IADD R5, R5, 0x1, -R43 ;  /* 0x0000000105057824 */ /* 0x000fe200078e0a2b */
[----:B------:R-:W-:Y:S01]  /*0f80*/  USHF.L.U32 UR16, UR4, 0x5, URZ ;  /* 0x0000000504107899 */ /* 0x000fe2000800063f */
[----:B------:R-:W-:Y:S01]  /*0f90*/  IMAD R10, R140, c[0x0][0x23c], R6 ;  /* 0x00008f008c0a7a24 */ /* 0x000fe200078e0206 */
[----:B------:R-:W-:Y:S01]  /*0fa0*/  P2R R138, PR, RZ, 0x20 ;  /* 0x00000020ff8a7803 */ /* 0x000fe20000000000 */
[----:B------:R-:W-:Y:S01]  /*0fb0*/  IMAD.MOV.U32 R142, RZ, RZ, R144 ;  /* 0x000000ffff8e7224 */ /* 0x000fe200078e0090 */
[----:B------:R-:W-:Y:S01]  /*0fc0*/  ISETP.GE.AND P0, PT, R5, 0x1, PT ;  /* 0x000000010500780c */ /* 0x000fe20003f06270 */
[----:B------:R-:W-:Y:S01]  /*0fd0*/  IMAD.IADD R143, R145, 0x1, R10 ;  /* 0x00000001918f7824 */ /* 0x000fe200078e020a */
[----:B------:R-:W-:Y:S01]  /*0fe0*/  ISETP.GT.AND P3, PT, R5, 0x20, PT ;  /* 0x000000200500780c */ /* 0x000fe20003f64270 */
[C---:B------:R-:W-:Y:S01]  /*0ff0*/  IMAD R16, R43.reuse, c[0x0][0x284], R16 ;  /* 0x0000a1002b107a24 */ /* 0x040fe200078e0210 */
[----:B------:R-:W-:Y:S01]  /*1000*/  ULDC.64 UR4, c[0x0][0x280] ;  /* 0x0000a00000047ab9 */ /* 0x000fe20000000a00 */
[C---:B------:R-:W-:Y:S01]  /*1010*/  IMAD.WIDE.U32 R8, R43.reuse, c[0x0][0x280], R38 ;  /* 0x0000a0002b087a25 */ /* 0x040fe200078e0026 */
[----:B------:R-:W-:Y:S01]  /*1020*/  USHF.L.U64.HI UR6, UR4, UR6, UR5 ;  /* 0x0000000604067299 */ /* 0x000fe20008010205 */
[C---:B------:R-:W-:Y:S01]  /*1030*/  IADD3 R114, -R43.reuse, 0x30, RZ ;  /* 0x000000302b727810 */ /* 0x040fe20007ffe1ff */
[----:B------:R-:W-:Y:S01]  /*1040*/  UIMAD.WIDE.U32 UR20, UR4, 0x30, URZ ;  /* 0x00000030041478a5 */ /* 0x000fe2000f8e003f */
[----:B------:R-:W-:Y:S01]  /*1050*/  IMAD.WIDE.U32 R10, R43, c[0x0][0x280], R24 ;  /* 0x0000a0002b0a7a25 */ /* 0x000fe200078e0018 */
[----:B------:R-:W-:Y:S01]  /*1060*/  UIMAD UR5, UR5, 0x30, URZ ;  /* 0x00000030050578a4 */ /* 0x000fe2000f8e023f */
[----:B------:R-:W-:Y:S01]  /*1070*/  IADD3 R41, R38, 0x20, RZ ;  /* 0x0000002026297810 */ /* 0x000fe20007ffe0ff */
[----:B------:R-:W-:Y:S01]  /*1080*/  USHF.L.U32 UR17, UR4, 0x5, URZ ;  /* 0x0000000504117899 */ /* 0x000fe2000800063f */
[----:B------:R-:W-:Y:S01]  /*1090*/  IMAD.WIDE.U32 R2, R46, UR10, R142 ;  /* 0x0000000a2e027c25 */ /* 0x000fe2000f8e008e */
[----:B------:R-:W-:Y:S01]  /*10a0*/  IADD3 R40, R38, 0x60, RZ ;  /* 0x0000006026287810 */ /* 0x000fe20007ffe0ff */
[----:B------:R-:W-:-:S02]  /*10b0*/  UIADD3 UR9, UR19, UR9, URZ ;  /* 0x0000000913097290 */ /* 0x000fc4000fffe03f */
[----:B------:R-:W-:Y:S01]  /*10c0*/  IMAD.WIDE.U32 R6, R30, c[0x0][0x260], R24 ;  /* 0x000098001e067a25 */ /* 0x000fe200078e0018 */
[----:B------:R-:W-:Y:S02]  /*10d0*/  UIADD3 UR5, UR21, UR5, URZ ;  /* 0x0000000515057290 */ /* 0x000fe4000fffe03f */
[----:B------:R-:W-:Y:S01]  /*10e0*/  ULDC.U8 UR4, c[0x0][0x298] ;  /* 0x0000a60000047ab9 */ /* 0x000fe20000000000 */
[----:B------:R-:W-:Y:S02]  /*10f0*/  IMAD.IADD R19, R9, 0x1, R16 ;  /* 0x0000000109137824 */ /* 0x000fe400078e0210 */
[----:B------:R-:W-:Y:S02]  /*1100*/  IMAD.IADD R17, R16, 0x1, R11 ;  /* 0x0000000110117824 */ /* 0x000fe400078e020b */
[----:B------:R-:W-:Y:S01]  /*1110*/  IMAD.MOV.U32 R18, RZ, RZ, R8 ;  /* 0x000000ffff127224 */ /* 0x000fe200078e0008 */
[----:B------:R-:W-:Y:S01]  /*1120*/  @P0 LEA R8, P1, R2, c[0x0][0x220], 0x1 ;  /* 0x0000880002080a11 */ /* 0x000fe200078208ff */
[----:B------:R-:W-:-:S02]  /*1130*/  IMAD.IADD R5, R3, 0x1, R13 ;  /* 0x0000000103057824 */ /* 0x000fc400078e020d */
[----:B------:R-:W-:Y:S02]  /*1140*/  IMAD.MOV.U32 R16, RZ, RZ, R10 ;  /* 0x000000ffff107224 */ /* 0x000fe400078e000a */
[----:B------:R-:W-:Y:S01]  /*1150*/  IMAD.IADD R21, R7, 0x1, R20 ;  /* 0x0000000107157824 */ /* 0x000fe200078e0214 */
[----:B------:R-:W-:Y:S01]  /*1160*/  @P0 LEA.HI.X R9, R2, c[0x0][0x224], R5, 0x1, P1 ;  /* 0x0000890002090a11 */ /* 0x000fe200008f0c05 */
[----:B------:R-:W-:Y:S01]  /*1170*/  IMAD.IADD R36, R38, 0x1, R37 ;  /* 0x0000000126247824 */ /* 0x000fe200078e0225 */
[----:B------:R-:W-:Y:S01]  /*1180*/  LEA.HI R7, R26, R166, RZ, 0x6 ;  /* 0x000000a61a077211 */ /* 0x000fe200078f30ff */
[----:B------:R-:W-:Y:S01]  /*1190*/  IMAD.MOV.U32 R20, RZ, RZ, R6 ;  /* 0x000000ffff147224 */ /* 0x000fe200078e0006 */
[----:B------:R-:W-:Y:S01]  /*11a0*/  @P3 IADD3 R6, P4, R2, UR8, RZ ;  /* 0x0000000802063c10 */ /* 0x000fe2000ff9e0ff */
[----:B------:R-:W-:Y:S01]  /*11b0*/  IMAD.SHL.U32 R2, R43, 0x40, RZ ;  /* 0x000000402b027824 */ /* 0x000fe200078e00ff */
[----:B------:R-:W-:Y:S01]  /*11c0*/  ISETP.GE.AND P1, PT, R24, c[0x0][0x27c], PT ;  /* 0x00009f0018007a0c */ /* 0x000fe20003f26270 */
[----:B------:R-:W-:-:S02]  /*11d0*/  IMAD.SHL.U32 R7, R7, 0x8, RZ ;  /* 0x0000000807077824 */ /* 0x000fc400078e00ff */
[----:B------:R-:W-:Y:S01]  /*11e0*/  IMAD R3, R23, c[0x0][0x290], RZ ;  /* 0x0000a40017037a24 */ /* 0x000fe200078e02ff */
[----:B------:R-:W-:Y:S01]  /*11f0*/  LOP3.LUT R119, R2, 0x1c0, RZ, 0xc0, !PT ;  /* 0x000001c002777812 */ /* 0x000fe200078ec0ff */
[----:B------:R-:W-:Y:S01]  /*1200*/  IMAD.WIDE.U32 R120, R27, c[0x0][0x268], R20 ;  /* 0x00009a001b787a25 */ /* 0x000fe200078e0014 */
[----:B------:R-:W-:Y:S02]  /*1210*/  SEL R2, RZ, c[0x0][0x27c], !P1 ;  /* 0x00009f00ff027a07 */ /* 0x000fe40004800000 */
[----:B------:R-:W-:Y:S01]  /*1220*/  LOP3.LUT R7, R7, 0xfffffe00, RZ, 0xc0, !PT ;  /* 0xfffffe0007077812 */ /* 0x000fe200078ec0ff */
[----:B------:R-:W-:Y:S01]  /*1230*/  IMAD R3, R43, c[0x0][0x294], R3 ;  /* 0x0000a5002b037a24 */ /* 0x000fe200078e0203 */
[----:B------:R-:W-:Y:S01]  /*1240*/  LOP3.LUT R87, R119, 0x38, R24, 0xf8, !PT ;  /* 0x0000003877577812 */ /* 0x000fe200078ef818 */
[----:B------:R-:W-:Y:S01]  /*1250*/  IMAD.IADD R2, R24, 0x1, R2 ;  /* 0x0000000118027824 */ /* 0x000fe200078e0202 */
[----:B------:R-:W-:Y:S01]  /*1260*/  SHF.R.U32.HI R158, RZ, 0x3, R119 ;  /* 0x00000003ff9e7819 */ /* 0x000fe20000011677 */
[----:B------:R-:W-:Y:S01]  /*1270*/  IMAD.WIDE.U32 R124, R22, c[0x0][0x280], R16 ;  /* 0x0000a000167c7a25 */ /* 0x000fe200078e0010 */
[----:B------:R-:W-:-:S02]  /*1280*/  @P3 IADD3.X R23, R5, UR12, RZ, P4, !PT ;  /* 0x0000000c05173c10 */ /* 0x000fc4000a7fe4ff */
[----:B------:R-:W-:Y:S01]  /*1290*/  LOP3.LUT R87, R7, R87, R158, 0xf6, !PT ;  /* 0x0000005707577212 */ /* 0x000fe200078ef69e */
[----:B------:R-:W-:Y:S01]  /*12a0*/  IMAD.WIDE.U32 R128, R22, c[0x0][0x280], R18 ;  /* 0x0000a00016807a25 */ /* 0x000fe200078e0012 */
[----:B------:R-:W-:Y:S02]  /*12b0*/  SHF.R.S32.HI R5, RZ, 0x1f, R2 ;  /* 0x0000001fff057819 */ /* 0x000fe40000011402 */
[----:B------:R-:W-:Y:S01]  /*12c0*/  SHF.L.U32 R87, R87, 0x1, RZ ;  /* 0x0000000157577819 */ /* 0x000fe200000006ff */
[----:B------:R-:W-:Y:S01]  /*12d0*/  IMAD.WIDE.U32 R162, R30, c[0x0][0x1e8], RZ ;  /* 0x00007a001ea27a25 */ /* 0x000fe200078e00ff */
[----:B------:R-:W-:-:S03]  /*12e0*/  LEA.HI R26, R5, R2, RZ, 0x6 ;  /* 0x00000002051a7211 */ /* 0x000fc600078f30ff */
[----:B------:R-:W-:-:S04]  /*12f0*/  IMAD.WIDE.U32 R160, R30, c[0x0][0x210], RZ ;  /* 0x000084001ea07a25 */ /* 0x000fc800078e00ff */
[----:B------:R-:W-:Y:S02]  /*1300*/  IMAD.MOV.U32 R168, RZ, RZ, c[0x0][0x2b8] ;  /* 0x0000ae00ffa87624 */ /* 0x000fe400078e00ff */
[----:B------:R-:W-:Y:S02]  /*1310*/  IMAD.MOV.U32 R165, RZ, RZ, c[0x0][0x27c] ;  /* 0x00009f00ffa57624 */ /* 0x000fe400078e00ff */
[----:B------:R-:W-:Y:S02]  /*1320*/  IMAD.MOV.U32 R86, RZ, RZ, c[0x0][0x27c] ;  /* 0x00009f00ff567624 */ /* 0x000fe400078e00ff */
[----:B------:R-:W-:Y:S02]  /*1330*/  IMAD R0, R0, 0x20, R43 ;  /* 0x0000002000007824 */ /* 0x000fe400078e022b */
[----:B------:R-:W-:Y:S01]  /*1340*/  IMAD.SHL.U32 R86, R86, 0x2, RZ ;  /* 0x0000000256567824 */ /* 0x000fe200078e00ff */
[--C-:B--2---:R-:W-:Y:S01]  /*1350*/  @P2 SHF.R.S32.HI R11, RZ, 0x1f, R14.reuse ;  /* 0x0000001fff0b2819 */ /* 0x104fe2000001140e */
[----:B------:R-:W-:-:S02]  /*1360*/  @P2 IMAD.MOV.U32 R10, RZ, RZ, R14 ;  /* 0x000000ffff0a2224 */ /* 0x000fc400078e000e */
[----:B------:R-:W-:Y:S01]  /*1370*/  @!P2 IMAD.MOV.U32 R10, RZ, RZ, R29 ;  /* 0x000000ffff0aa224 */ /* 0x000fe200078e001d */
[----:B------:R-:W-:Y:S01]  /*1380*/  P2R R29, PR, RZ, 0x2 ;  /* 0x00000002ff1d7803 */ /* 0x000fe20000000000 */
[----:B------:R-:W-:Y:S01]  /*1390*/  @!P2 IMAD.MOV.U32 R11, RZ, RZ, R12 ;  /* 0x000000ffff0ba224 */ /* 0x000fe200078e000c */
[----:B------:R-:W-:Y:S01]  /*13a0*/  ISETP.GE.AND P2, PT, R24, c[0x0][0x1d4], PT ;  /* 0x0000750018007a0c */ /* 0x000fe20003f46270 */
[----:B------:R-:W-:-:S03]  /*13b0*/  IMAD.WIDE.U32 R14, R43, c[0x0][0x290], R38 ;  /* 0x0000a4002b0e7a25 */ /* 0x000fc600078e0026 */
[----:B------:R-:W-:Y:S01]  /*13c0*/  P2R R117, PR, RZ, 0x4 ;  /* 0x00000004ff757803 */ /* 0x000fe20000000000 */
[----:B------:R-:W-:Y:S01]  /*13d0*/  IMAD.WIDE.U32 R12, R43, c[0x0][0x290], R24 ;  /* 0x0000a4002b0c7a25 */ /* 0x000fe200078e0018 */
[----:B------:R-:W-:Y:S02]  /*13e0*/  ISETP.GE.AND P2, PT, R36, c[0x0][0x1d4], PT ;  /* 0x0000750024007a0c */ /* 0x000fe40003f46270 */
[----:B------:R-:W-:Y:S01]  /*13f0*/  ISETP.NE.AND P1, PT, R117, RZ, PT ;  /* 0x000000ff7500720c */ /* 0x000fe20003f25270 */
[----:B------:R-:W-:Y:S01]  /*1400*/  IMAD.IADD R15, R15, 0x1, R3 ;  /* 0x000000010f0f7824 */ /* 0x000fe200078e0203 */
[----:B------:R-:W-:Y:S01]  /*1410*/  P2R R137, PR, RZ, 0x4 ;  /* 0x00000004ff897803 */ /* 0x000fe20000000000 */
[----:B------:R-:W-:Y:S01]  /*1420*/  IMAD.IADD R13, R3, 0x1, R13 ;  /* 0x00000001030d7824 */ /* 0x000fe200078e020d */
[----:B------:R-:W-:Y:S01]  /*1430*/  LEA.HI R3, R5, R2, RZ, 0x3 ;  /* 0x0000000205037211 */ /* 0x000fe200078f18ff */
[----:B------:R-:W-:Y:S01]  /*1440*/  IMAD R5, R28, c[0x0][0x268], RZ ;  /* 0x00009a001c057a24 */ /* 0x000fe200078e02ff */
[----:B------:R-:W-:Y:S01]  /*1450*/  ISETP.NE.AND P4, PT, R137, RZ, PT ;  /* 0x000000ff8900720c */ /* 0x000fe20003f85270 */
[----:B------:R-:W-:Y:S01]  /*1460*/  IMAD.WIDE.U32 R122, R22, c[0x0][0x290], R12 ;  /* 0x0000a400167a7a25 */ /* 0x000fe200078e000c */
[----:B------:R-:W-:-:S02]  /*1470*/  SHF.R.S32.HI R2, RZ, 0x1f, R22 ;  /* 0x0000001fff027819 */ /* 0x000fc40000011416 */
[----:B------:R-:W-:Y:S01]  /*1480*/  ISETP.GE.AND P2, PT, R36, c[0x0][0x27c], PT ;  /* 0x00009f0024007a0c */ /* 0x000fe20003f46270 */
[----:B------:R-:W-:Y:S01]  /*1490*/  IMAD R130, R27, c[0x0][0x26c], R5 ;  /* 0x00009b001b827a24 */ /* 0x000fe200078e0205 */
[----:B------:R-:W-:Y:S01]  /*14a0*/  LOP3.LUT R113, R3, 0xfffffff8, RZ, 0xc0, !PT ;  /* 0xfffffff803717812 */ /* 0x000fe200078ec0ff */
[----:B------:R-:W-:Y:S01]  /*14b0*/  @!PT LDS RZ, [RZ] ;  /* 0x00000000fffff984 */ /* 0x000fe20000000800 */
[----:B------:R-:W-:Y:S01]  /*14c0*/  @!PT LDS RZ, [RZ] ;  /* 0x00000000fffff984 */ /* 0x000fe20000000800 */
[----:B------:R-:W-:Y:S01]  /*14d0*/  @!PT LDS RZ, [RZ] ;  /* 0x00000000fffff984 */ /* 0x000fe20000000800 */
[----:B------:R1:W-:Y:S01]  /*14e0*/  @P0 LDGSTS.E.BYPASS.LTC128B.128 [R87+0xa080], [R8.64], !P1 ;  /* 0x0a08000008570fae */ /* 0x0003e2000c901d4e */
[----:B------:R-:W-:Y:S01]  /*14f0*/  SEL R5, RZ, c[0x0][0x27c], !P2 ;  /* 0x00009f00ff057a07 */ /* 0x000fe20005000000 */
[----:B------:R-:W-:Y:S01]  /*1500*/  IMAD.SHL.U32 R13, R159, 0x40, RZ ;  /* 0x000000409f0d7824 */ /* 0x000fe200078e00ff */
[----:B------:R-:W-:Y:S01]  /*1510*/  SHF.R.S32.HI R84, RZ, 0x3, R3 ;  /* 0x00000003ff547819 */ /* 0x000fe20000011403 */
[----:B------:R-:W-:Y:S01]  /*1520*/  IMAD.WIDE.U32 R126, R22, c[0x0][0x290], R14 ;  /* 0x0000a400167e7a25 */ /* 0x000fe200078e000e */
[----:B------:R-:W-:Y:S01]  /*1530*/  SHF.R.S32.HI R133, RZ, 0x1f, R113 ;  /* 0x0000001fff857819 */ /* 0x000fe20000011471 */
[----:B------:R1:W-:Y:S01]  /*1540*/  @P0 LDGSTS.E.BYPASS.LTC128B.128 [R87+0xb880], [R8.64+0x80], !P4 ;  /* 0x0b88008008570fae */ /* 0x0003e2000e101d4e */
[----:B------:R-:W-:Y:S01]  /*1550*/  LOP3.LUT R118, R13, 0x1c0, RZ, 0xc0, !PT ;  /* 0x000001c00d767812 */ /* 0x000fe200078ec0ff */
[----:B------:R-:W-:-:S02]  /*1560*/  IMAD.IADD R5, R36, 0x1, R5 ;  /* 0x0000000124057824 */ /* 0x000fc400078e0205 */
[----:B------:R1:W-:Y:S01]  /*1570*/  @P0 LDGSTS.E.BYPASS.LTC128B.128 [R87+0xd080], [R8.64+0x100], !P6 ;  /* 0x0d08010008570fae */ /* 0x0003e2000f101d4e */
[----:B------:R-:W-:Y:S01]  /*1580*/  SHF.R.U32.HI R157, RZ, 0x3, R118 ;  /* 0x00000003ff9d7819 */ /* 0x000fe20000011676 */
[----:B------:R-:W-:Y:S01]  /*1590*/  IMAD.WIDE.U32 R146, R10, c[0x0][0x2b0], RZ ;  /* 0x0000ac000a927a25 */ /* 0x000fe200078e00ff */
[----:B------:R-:W-:Y:S01]  /*15a0*/  LOP3.LUT R13, R118, 0x38, R3, 0xf8, !PT ;  /* 0x00000038760d7812 */ /* 0x000fe200078ef803 */
[----:B------:R1:W-:Y:S02]  /*15b0*/  @P0 LDGSTS.E.BYPASS.LTC128B.128 [R87+0xe880], [R8.64+0x180], !P5 ;  /* 0x0e88018008570fae */ /* 0x0003e4000e901d4e */
[----:B------:R-:W-:Y:S01]  /*15c0*/  IMAD.IADD R130, R121, 0x1, R130 ;  /* 0x0000000179827824 */ /* 0x000fe200078e0282 */
[----:B-1----:R-:W-:-:S04]  /*15d0*/  @P3 LEA R8, P0, R6, c[0x0][0x220], 0x1 ;  /* 0x0000880006083a11 */ /* 0x002fc800078008ff */
[----:B------:R-:W-:Y:S01]  /*15e0*/  @P3 LEA.HI.X R9, R6, c[0x0][0x224], R23, 0x1, P0 ;  /* 0x0000890006093a11 */ /* 0x000fe200000f0c17 */
[C---:B------:R-:W-:Y:S01]  /*15f0*/  IMAD R6, R2.reuse, c[0x0][0x280], RZ ;  /* 0x0000a00002067a24 */ /* 0x040fe200078e02ff */
[----:B------:R-:W-:Y:S01]  /*1600*/  ISETP.GE.AND P0, PT, R165, 0x1, PT ;  /* 0x00000001a500780c */ /* 0x000fe20003f06270 */
[----:B------:R-:W-:Y:S02]  /*1610*/  IMAD R2, R2, c[0x0][0x290], RZ ;  /* 0x0000a40002027a24 */ /* 0x000fe400078e02ff */
[C---:B------:R-:W-:Y:S01]  /*1620*/  IMAD R21, R22.reuse, c[0x0][0x284], R6 ;  /* 0x0000a10016157a24 */ /* 0x040fe200078e0206 */
[----:B------:R-:W-:Y:S01]  /*1630*/  SHF.R.S32.HI R6, RZ, 0x1f, R5 ;  /* 0x0000001fff067819 */ /* 0x000fe20000011405 */
[----:B------:R-:W-:Y:S01]  /*1640*/  IMAD R20, R22, c[0x0][0x294], R2 ;  /* 0x0000a50016147a24 */ /* 0x000fe200078e0202 */
[----:B------:R-:W-:Y:S01]  /*1650*/  SHF.R.S32.HI R2, RZ, 0x1f, R159 ;  /* 0x0000001fff027819 */ /* 0x000fe2000001149f */
[----:B------:R1:W-:Y:S01]  /*1660*/  @P3 LDGSTS.E.BYPASS.LTC128B.128 [R87+0xb080], [R8.64], !P1 ;  /* 0x0b08000008573fae */ /* 0x0003e2000c901d4e */
[----:B------:R-:W-:Y:S01]  /*1670*/  LEA.HI R16, R6, R5, RZ, 0x6 ;  /* 0x0000000506107211 */ /* 0x000fe200078f30ff */
[----:B------:R-:W-:Y:S01]  /*1680*/  IMAD.IADD R136, R129, 0x1, R21 ;  /* 0x0000000181887824 */ /* 0x000fe200078e0215 */
[----:B------:R-:W-:Y:S01]  /*1690*/  LEA.HI R12, R2, R159, RZ, 0x3 ;  /* 0x0000009f020c7211 */ /* 0x000fe200078f18ff */
[----:B------:R1:W-:Y:S01]  /*16a0*/  @P3 LDGSTS.E.BYPASS.LTC128B.128 [R87+0xc880], [R8.64+0x80], !P4 ;  /* 0x0c88008008573fae */ /* 0x0003e2000e101d4e */
[----:B------:R-:W-:Y:S01]  /*16b0*/  LEA.HI R2, R6, R5, RZ, 0x3 ;  /* 0x0000000506027211 */ /* 0x000fe200078f18ff */
[----:B------:R-:W-:Y:S01]  /*16c0*/  IMAD.IADD R134, R21, 0x1, R125 ;  /* 0x0000000115867824 */ /* 0x000fe200078e027d */
[----:B------:R-:W-:Y:S01]  /*16d0*/  SHF.R.S32.HI R5, RZ, 0x6, R26 ;  /* 0x00000006ff057819 */ /* 0x000fe2000001141a */
[----:B------:R-:W-:Y:S01]  /*16e0*/  IMAD.SHL.U32 R12, R12, 0x40, RZ ;  /* 0x000000400c0c7824 */ /* 0x000fe200078e00ff */
[----:B------:R-:W-:Y:S01]  /*16f0*/  LOP3.LUT R6, R119, 0x38, R3, 0xf8, !PT ;  /* 0x0000003877067812 */ /* 0x000fe200078ef803 */
[----:B------:R1:W-:Y:S01]  /*1700*/  @P3 LDGSTS.E.BYPASS.LTC128B.128 [R87+0xe080], [R8.64+0x100], !P6 ;  /* 0x0e08010008573fae */ /* 0x0003e2000f101d4e */
[----:B------:R-:W-:Y:S01]  /*1710*/  LOP3.LUT R112, R2, 0xfffffff8, RZ, 0xc0, !PT ;  /* 0xfffffff802707812 */ /* 0x000fe200078ec0ff */
[----:B------:R-:W-:Y:S01]  /*1720*/  IMAD R15, R5, 0xc00, R7 ;  /* 0x00000c00050f7824 */ /* 0x000fe200078e0207 */
[----:B------:R-:W-:Y:S01]  /*1730*/  LOP3.LUT R12, R12, 0xfffffe00, RZ, 0xc0, !PT ;  /* 0xfffffe000c0c7812 */ /* 0x000fe200078ec0ff */
[----:B------:R1:W-:Y:S01]  /*1740*/  @P3 LDGSTS.E.BYPASS.LTC128B.128 [R87+0xf880], [R8.64+0x180], !P5 ;  /* 0x0f88018008573fae */ /* 0x0003e2000e901d4e */
[-C--:B------:R-:W-:Y:S01]  /*1750*/  LOP3.LUT R14, R6, R158.reuse, RZ, 0x3c, !PT ;  /* 0x0000009e060e7212 */ /* 0x080fe200078e3cff */
[----:B------:R-:W-:Y:S01]  /*1760*/  IMAD.IADD R135, R127, 0x1, R20 ;  /* 0x000000017f877824 */ /* 0x000fe200078e0214 */
[----:B------:R-:W-:Y:S01]  /*1770*/  ISETP.NE.AND P1, PT, R29, RZ, PT ;  /* 0x000000ff1d00720c */ /* 0x000fe20003f25270 */
[----:B------:R-:W-:Y:S01]  /*1780*/  IMAD R6, R5, 0xc00, R12 ;  /* 0x00000c0005067824 */ /* 0x000fe200078e020c */
[-C--:B------:R-:W-:Y:S01]  /*1790*/  LOP3.LUT R5, R13, R157.reuse, RZ, 0x3c, !PT ;  /* 0x0000009d0d057212 */ /* 0x080fe200078e3cff */
[----:B------:R-:W-:Y:S01]  /*17a0*/  IMAD.IADD R18, R15, 0x1, R14 ;  /* 0x000000010f127824 */ /* 0x000fe200078e020e */
[--C-:B------:R-:W-:Y:S01]  /*17b0*/  LOP3.LUT R13, R118, 0x38, R2.reuse, 0xf8, !PT ;  /* 0x00000038760d7812 */ /* 0x100fe200078ef802 */
[----:B------:R-:W0:Y:S01]  /*17c0*/  LDGDEPBAR ;  /* 0x00000000000079af */ /* 0x000e220000000000 */
[----:B------:R-:W-:Y:S01]  /*17d0*/  IMAD.IADD R132, R20, 0x1, R123 ;  /* 0x0000000114847824 */ /* 0x000fe200078e027b */
[----:B------:R-:W-:Y:S01]  /*17e0*/  SHF.R.S32.HI R83, RZ, 0x3, R2 ;  /* 0x00000003ff537819 */ /* 0x000fe20000011402 */
[----:B------:R-:W-:Y:S01]  /*17f0*/  IMAD.IADD R17, R6, 0x1, R5 ;  /* 0x0000000106117824 */ /* 0x000fe200078e0205 */
[----:B------:R-:W-:Y:S01]  /*1800*/  SHF.R.S32.HI R5, RZ, 0x6, R16 ;  /* 0x00000006ff057819 */ /* 0x000fe20000011410 */
[----:B------:R-:W-:Y:S01]  /*1810*/  IMAD.SHL.U32 R152, R18, 0x2, RZ ;  /* 0x0000000212987824 */ /* 0x000fe200078e00ff */
[----:B------:R-:W-:Y:S01]  /*1820*/  LOP3.LUT R6, R119, 0x38, R2, 0xf8, !PT ;  /* 0x0000003877067812 */ /* 0x000fe200078ef802 */
[----:B------:R-:W-:Y:S01]  /*1830*/  IMAD.SHL.U32 R151, R17, 0x2, RZ ;  /* 0x0000000211977824 */ /* 0x000fe200078e00ff */
[----:B------:R-:W-:Y:S01]  /*1840*/  SHF.R.S32.HI R131, RZ, 0x1f, R112 ;  /* 0x0000001fff837819 */ /* 0x000fe20000011470 */
[C---:B------:R-:W-:Y:S01]  /*1850*/  IMAD R15, R5.reuse, 0xc00, R7 ;  /* 0x00000c00050f7824 */ /* 0x040fe200078e0207 */
[----:B------:R-:W-:Y:S01]  /*1860*/  LOP3.LUT R14, R6, R158, RZ, 0x3c, !PT ;  /* 0x0000009e060e7212 */ /* 0x000fe200078e3cff */
[----:B------:R-:W-:Y:S01]  /*1870*/  IMAD R6, R5, 0xc00, R12 ;  /* 0x00000c0005067824 */ /* 0x000fe200078e020c */
[----:B------:R-:W-:Y:S01]  /*1880*/  LOP3.LUT R5, R13, R157, RZ, 0x3c, !PT ;  /* 0x0000009d0d057212 */ /* 0x000fe200078e3cff */
[----:B------:R-:W-:Y:S01]  /*1890*/  BAR.SYNC.DEFER_BLOCKING 0x0 ;  /* 0x0000000000007b1d */ /* 0x000fe20000010000 */
[----:B------:R-:W-:Y:S01]  /*18a0*/  ISETP.NE.AND P3, PT, R168, 0x1, PT ;  /* 0x00000001a800780c */ /* 0x000fe20003f65270 */
[----:B------:R-:W-:-:S02]  /*18b0*/  IMAD.IADD R14, R15, 0x1, R14 ;  /* 0x000000010f0e7824 */ /* 0x000fc400078e020e */
[----:B------:R-:W-:Y:S02]  /*18c0*/  IMAD.IADD R13, R6, 0x1, R5 ;  /* 0x00000001060d7824 */ /* 0x000fe400078e0205 */
[C---:B------:R-:W-:Y:S01]  /*18d0*/  IMAD R6, R31.reuse, c[0x0][0x1e8], RZ ;  /* 0x00007a001f067a24 */ /* 0x040fe200078e02ff */
[----:B-1----:R-:W-:Y:S01]  /*18e0*/  SHF.R.S32.HI R9, RZ, 0x1f, R36 ;  /* 0x0000001fff097819 */ /* 0x002fe20000011424 */
[----:B------:R-:W-:Y:S02]  /*18f0*/  IMAD R5, R31, c[0x0][0x210], RZ ;  /* 0x000084001f057a24 */ /* 0x000fe400078e02ff */
[C---:B------:R-:W-:Y:S01]  /*1900*/  IMAD R6, R30.reuse, c[0x0][0x1ec], R6 ;  /* 0x00007b001e067a24 */ /* 0x040fe200078e0206 */
[----:B------:R-:W-:Y:S01]  /*1910*/  LEA.HI R9, R9, R36, RZ, 0x3 ;  /* 0x0000002409097211 */ /* 0x000fe200078f18ff */
[----:B------:R-:W-:Y:S02]  /*1920*/  IMAD R5, R30, c[0x0][0x214], R5 ;  /* 0x000085001e057a24 */ /* 0x000fe400078e0205 */
[----:B------:R-:W-:Y:S01]  /*1930*/  IMAD.IADD R155, R163, 0x1, R6 ;  /* 0x00000001a39b7824 */ /* 0x000fe200078e0206 */
[----:B------:R-:W-:Y:S01]  /*1940*/  SHF.R.S32.HI R6, RZ, 0x1f, R107 ;  /* 0x0000001fff067819 */ /* 0x000fe2000001146b */
[----:B------:R-:W-:Y:S01]  /*1950*/  IMAD.IADD R154, R161, 0x1, R5 ;  /* 0x00000001a19a7824 */ /* 0x000fe200078e0205 */
[----:B------:R-:W-:Y:S01]  /*1960*/  SHF.R.S32.HI R5, RZ, 0x1f, R106 ;  /* 0x0000001fff057819 */ /* 0x000fe2000001146a */
[----:B------:R-:W-:Y:S01]  /*1970*/  IMAD R8, R11, c[0x0][0x2b0], RZ ;  /* 0x0000ac000b087a24 */ /* 0x000fe200078e02ff */
[----:B------:R-:W-:Y:S01]  /*1980*/  LEA.HI R6, R6, R107, RZ, 0x3 ;  /* 0x0000006b06067211 */ /* 0x000fe200078f18ff */
[----:B------:R-:W-:Y:S01]  /*1990*/  IMAD.SHL.U32 R150, R14, 0x2, RZ ;  /* 0x000000020e967824 */ /* 0x000fe200078e00ff */
[----:B------:R-:W-:Y:S01]  /*19a0*/  LEA.HI R5, R5, R106, RZ, 0x3 ;  /* 0x0000006a05057211 */ /* 0x000fe200078f18ff */
[----:B------:R-:W-:Y:S01]  /*19b0*/  IMAD R8, R10, c[0x0][0x2b4], R8 ;  /* 0x0000ad000a087a24 */ /* 0x000fe200078e0208 */
[----:B------:R-:W-:Y:S01]  /*19c0*/  LOP3.LUT R103, R6, 0xfffffff8, RZ, 0xc0, !PT ;  /* 0xfffffff806677812 */ /* 0x000fe200078ec0ff */
[----:B------:R-:W-:Y:S01]  /*19d0*/  IMAD.SHL.U32 R149, R13, 0x2, RZ ;  /* 0x000000020d957824 */ /* 0x000fe200078e00ff */
[----:B------:R-:W-:-:S02]  /*19e0*/  LOP3.LUT R102, R5, 0xfffffff8, RZ, 0xc0, !PT ;  /* 0xfffffff805667812 */ /* 0x000fc400078ec0ff */
[----:B------:R-:W-:Y:S02]  /*19f0*/  LOP3.LUT R101, R9, 0xfffffff8, RZ, 0xc0, !PT ;  /* 0xfffffff809657812 */ /* 0x000fe400078ec0ff */
[----:B------:R-:W-:Y:S02]  /*1a00*/  SHF.R.S32.HI R111, RZ, 0x1f, R103 ;  /* 0x0000001fff6f7819 */ /* 0x000fe40000011467 */
[----:B------:R-:W-:Y:S02]  /*1a10*/  SHF.R.S32.HI R110, RZ, 0x1f, R102 ;  /* 0x0000001fff6e7819 */ /* 0x000fe40000011466 */
[----:B------:R-:W-:Y:S02]  /*1a20*/  IADD3 R153, R147, R8, RZ ;  /* 0x0000000893997210 */ /* 0x000fe40007ffe0ff */
[----:B------:R-:W-:Y:S02]  /*1a30*/  SHF.R.S32.HI R109, RZ, 0x1f, R101 ;  /* 0x0000001fff6d7819 */ /* 0x000fe40000011465 */
.L_x_1173:
[----:B-12---:R-:W-:Y:S01]  /*1a40*/  IMAD R2, R46, 0x30, R0 ;  /* 0x000000302e027824 */ /* 0x006fe200078e0200 */
[----:B------:R-:W-:Y:S01]  /*1a50*/  ISETP.NE.AND P3, PT, R168, 0x1, PT ;  /* 0x00000001a800780c */ /* 0x000fe20003f65270 */
[----:B------:R-:W-:Y:S01]  /*1a60*/  IMAD.MOV.U32 R105, RZ, RZ, RZ ;  /* 0x000000ffff697224 */ /* 0x000fe200078e00ff */
[----:B------:R-:W-:Y:S04]  /*1a70*/  DEPBAR.LE SB0, 0x0 ;  /* 0x000080000000791a */ /* 0x000fe80000000000 */
[----:B---3--:R-:W-:Y:S01]  /*1a80*/  IMAD.IADD R3, R156, 0x1, R2 ;  /* 0x000000019c037824 */ /* 0x008fe200078e0202 */
[----:B------:R-:W-:Y:S01]  /*1a90*/  ISETP.GE.AND P0, PT, R2, R4, PT ;  /* 0x000000040200720c */ /* 0x000fe20003f06270 */
[----:B------:R-:W-:Y:S01]  /*1aa0*/  BSSY B2, `(.L_x_1134) ;  /* 0x0000534000027945 */ /* 0x000fe20003800000 */
[----:B------:R-:W-:Y:S01]  /*1ab0*/  ISETP.GE.AND P4, PT, R165, 0x1, PT ;  /* 0x00000001a500780c */ /* 0x000fe20003f86270 */
[----:B------:R-:W-:Y:S01]  /*1ac0*/  IMAD.MOV.U32 R2, RZ, RZ, R3 ;  /* 0x000000ffff027224 */ /* 0x000fe200078e0003 */
[----:B------:R-:W-:Y:S02]  /*1ad0*/  ISETP.GT.OR P0, PT, R0, 0x2f, P0 ;  /* 0x0000002f0000780c */ /* 0x000fe40000704670 */
[----:B------:R-:W-:Y:S05]  /*1ae0*/  @P3 IMAD.HI.U32 R5, R3, c[0x0][0x2bc], RZ ;  /* 0x0000af0003053a27 */ /* 0x000fea00078e00ff */
[----:B------:R-:W-:Y:S06]  /*1af0*/  @P3 SHF.R.U32.HI R2, RZ, c[0x0][0x2c0], R5 ;  /* 0x0000b000ff023a19 */ /* 0x000fec0000011605 */
[C---:B------:R-:W-:Y:S04]  /*1b00*/  @!P0 IADD3 R5, P3, R2.reuse, R146, RZ ;  /* 0x0000009202058210 */ /* 0x040fe80007f7e0ff */
        /* <DEDUP_REMOVED lines=10> */
[----:B------:R-:W-:Y:S04]  /*1bb0*/  IMAD R5, R108, c[0x0][0x1e4], R5 ;  /* 0x000079006c057a24 */ /* 0x000fe800078e0205 */
[----:B------:R-:W-:Y:S01]  /*1bc0*/  IMAD.IADD R3, R3, 0x1, R5 ;  /* 0x0000000103037824 */ /* 0x000fe200078e0205 */
[----:B--2---:R-:W-:Y:S03]  /*1bd0*/  SHF.R.S32.HI R116, RZ, 0x1f, R105 ;  /* 0x0000001fff747819 */ /* 0x004fe60000011469 */
[C---:B------:R-:W-:Y:S04]  /*1be0*/  IMAD.WIDE.U32 R2, R105.reuse, c[0x0][0x1f0], R2 ;  /* 0x00007c0069027a25 */ /* 0x040fe800078e0002 */
[----:B------:R-:W-:Y:S01]  /*1bf0*/  IMAD R5, R116, c[0x0][0x1f0], RZ ;  /* 0x00007c0074057a24 */ /* 0x000fe200078e02ff */
[----:B------:R-:W-:Y:S03]  /*1c00*/  IADD3 R2, P0, R162, R2, RZ ;  /* 0x00000002a2027210 */ /* 0x000fe60007f1e0ff */
[----:B------:R-:W-:Y:S05]  /*1c10*/  IMAD R5, R105, c[0x0][0x1f4], R5 ;  /* 0x00007d0069057a24 */ /* 0x000fea00078e0205 */
[----:B------:R-:W-:Y:S02]  /*1c20*/  IADD3.X R3, R155, R3, R5, P0, !PT ;  /* 0x000000039b037210 */ /* 0x000fe400007fe405 */
[C---:B------:R-:W-:Y:S04]  /*1c30*/  LEA R100, P0, R2.reuse, c[0x0][0x1c8], 0x1 ;  /* 0x0000720002647a11 */ /* 0x040fe800078008ff */
        /* <DEDUP_REMOVED lines=36> */
[----:B------:R-:W-:Y:S02]  /*1e80*/  CS2R R56, SRZ ;  /* 0x0000000000387805 */ /* 0x000fe4000001ff00 */
[----:B------:R-:W-:Y:S01]  /*1e90*/  IMAD.X R6, R44, 0x1, R135, P0 ;  /* 0x000000012c067824 */ /* 0x000fe200000e0687 */
[C---:B------:R-:W-:Y:S04]  /*1ea0*/  LEA R10, P0, R2.reuse, c[0x0][0x270], 0x1 ;  /* 0x00009c00020a7a11 */ /* 0x040fe800078008ff */
[----:B------:R-:W-:Y:S02]  /*1eb0*/  LEA.HI.X R11, R2, c[0x0][0x274], R5, 0x1, P0 ;  /* 0x00009d00020b7a11 */ /* 0x000fe400000f0c05 */
[C---:B------:R-:W-:Y:S04]  /*1ec0*/  LEA R8, P0, R3.reuse, c[0x0][0x288], 0x1 ;  /* 0x0000a20003087a11 */ /* 0x040fe800078008ff */
[----:B------:R-:W-:Y:S02]  /*1ed0*/  LEA.HI.X R9, R3, c[0x0][0x28c], R6, 0x1, P0 ;  /* 0x0000a30003097a11 */ /* 0x000fe400000f0c06 */
[----:B------:R-:W-:Y:S01]  /*1ee0*/  ISETP.GE.AND P0, PT, R38, c[0x0][0x27c], PT ;  /* 0x00009f0026007a0c */ /* 0x000fe20003f06270 */
[----:B------:R-:W-:Y:S11]  /*1ef0*/  CS2R R2, SRZ ;  /* 0x0000000000027805 */ /* 0x000ff6000001ff00 */
[----:B------:R-:W-:Y:S01]  /*1f00*/  @!UPT UIADD3 URZ, URZ, URZ, URZ ;  /* 0x0000003f3f3ff290 */ /* 0x000fe2000fffe03f */
        /* <DEDUP_REMOVED lines=14> */
.L_x_1138:
[----:B------:R-:W-:Y:S05]  /*1ff0*/  BSYNC B0 ;  /* 0x0000000000007941 */ /* 0x000fea0003800000 */
.L_x_1137:
[----:B-----5:R-:W-:Y:S01]  /*2000*/  MOV R5, R17 ;  /* 0x0000001100057202 */ /* 0x020fe20000000f00 */
[----:B-1----:R-:W-:Y:S01]  /*2010*/  IMAD.MOV.U32 R9, RZ, RZ, R18 ;  /* 0x000000ffff097224 */ /* 0x002fe200078e0012 */
[----:B------:R-:W-:Y:S01]  /*2020*/  ISETP.GE.AND P5, PT, R159, R104, PT ;  /* 0x000000689f00720c */ /* 0x000fe20003fa6270 */
[----:B------:R-:W-:Y:S01]  /*2030*/  IMAD.MOV.U32 R8, RZ, RZ, R19 ;  /* 0x000000ffff087224 */ /* 0x000fe200078e0013 */
[----:B------:R-:W-:Y:S01]  /*2040*/  BSSY B0, `(.L_x_1139) ;  /* 0x000003e000007945 */ /* 0x000fe20003800000 */
[----:B------:R-:W-:Y:S01]  /*2050*/  IMAD.MOV.U32 R6, RZ, RZ, R16 ;  /* 0x000000ffff067224 */ /* 0x000fe200078e0010 */
[----:B------:R-:W-:Y:S01]  /*2060*/  CS2R R26, SRZ ;  /* 0x00000000001a7805 */ /* 0x000fe2000001ff00 */
[----:B------:R-:W-:Y:S01]  /*2070*/  CS2R R22, SRZ ;  /* 0x0000000000167805 */ /* 0x000fe2000001ff00 */
[----:B------:R-:W-:Y:S01]  /*2080*/  PRMT R33, R8, 0x5410, R9 ;  /* 0x0000541008217816 */ /* 0x000fe20000000009 */
[----:B------:R-:W-:Y:S01]  /*2090*/  IMAD.MOV.U32 R9, RZ, RZ, R14 ;  /* 0x000000ffff097224 */ /* 0x000fe200078e000e */
[----:B------:R-:W-:Y:S01]  /*20a0*/  PRMT R32, R5, 0x5410, R6 ;  /* 0x0000541005207816 */ /* 0x000fe20000000006 */
[----:B------:R-:W-:Y:S01]  /*20b0*/  IMAD.MOV.U32 R8, RZ, RZ, R15 ;  /* 0x000000ffff087224 */ /* 0x000fe200078e000f */
[----:B------:R-:W-:Y:S01]  /*20c0*/  MOV R6, R2 ;  /* 0x0000000200067202 */ /* 0x000fe20000000f00 */
        /* <DEDUP_REMOVED lines=16> */
[----:B------:R-:W-:Y:S01]  /*21d0*/  CS2R R58, SRZ ;  /* 0x00000000003a7805 */ /* 0x000fe2000001ff00 */
[----:B------:R-:W-:Y:S02]  /*21e0*/  MOV R5, R49 ;  /* 0x0000003100057202 */ /* 0x000fe40000000f00 */
[----:B------:R-:W-:Y:S02]  /*21f0*/  PRMT R66, R9, 0x5410, R8 ;  /* 0x0000541009427816 */ /* 0x000fe40000000008 */
[----:B------:R-:W-:Y:S01]  /*2200*/  PRMT R45, R6, 0x5410, R5 ;  /* 0x00005410062d7816 */ /* 0x000fe20000000005 */
        /* <DEDUP_REMOVED lines=33> */
.L_x_1140:
[----:B------:R-:W-:Y:S05]  /*2420*/  BSYNC B0 ;  /* 0x0000000000007941 */ /* 0x000fea0003800000 */
.L_x_1139:
[----:B-----5:R-:W-:Y:S01]  /*2430*/  IMAD.MOV.U32 R6, RZ, RZ, R30 ;  /* 0x000000ffff067224 */ /* 0x020fe200078e001e */
[----:B------:R2:W3:Y:S01]  /*2440*/  SHFL.IDX PT, R76, R99, RZ, 0x181f ;  /* 0x00181fff634c7589 */ /* 0x0004e200000e0000 */
[----:B------:R-:W-:Y:S01]  /*2450*/  IMAD.MOV.U32 R5, RZ, RZ, R31 ;  /* 0x000000ffff057224 */ /* 0x000fe200078e001f */
[----:B------:R-:W-:Y:S01]  /*2460*/  BSSY B1, `(.L_x_1141) ;  /* 0x0000103000017945 */ /* 0x000fe20003800000 */
[----:B-1----:R-:W-:Y:S02]  /*2470*/  IMAD.MOV.U32 R8, RZ, RZ, R26 ;  /* 0x000000ffff087224 */ /* 0x002fe400078e001a */
[----:B------:R-:W-:Y:S01]  /*2480*/  IMAD.MOV.U32 R9, RZ, RZ, R22 ;  /* 0x000000ffff097224 */ /* 0x000fe200078e0016 */
[----:B------:R-:W-:Y:S02]  /*2490*/  PRMT R44, R5, 0x5410, R6 ;  /* 0x00005410052c7816 */ /* 0x000fe40000000006 */
[----:B------:R-:W-:Y:S01]  /*24a0*/  MOV R5, R27 ;  /* 0x0000001b00057202 */ /* 0x000fe20000000f00 */
[----:B------:R2:W1:Y:S01]  /*24b0*/  SHFL.IDX PT, R73, R100, RZ, 0x181f ;  /* 0x00181fff64497589 */ /* 0x00046200000e0000 */
[----:B------:R-:W-:Y:S02]  /*24c0*/  MOV R6, R20 ;  /* 0x0000001400067202 */ /* 0x000fe40000000f00 */
[----:B------:R-:W-:Y:S01]  /*24d0*/  PRMT R42, R5, 0x5410, R8 ;  /* 0x00005410052a7816 */ /* 0x000fe20000000008 */
[----:B------:R-:W-:Y:S02]  /*24e0*/  IMAD.MOV.U32 R8, RZ, RZ, R23 ;  /* 0x000000ffff087224 */ /* 0x000fe400078e0017 */
[----:B------:R-:W-:Y:S03]  /*24f0*/  IMAD.MOV.U32 R5, RZ, RZ, R21 ;  /* 0x000000ffff057224 */ /* 0x000fe600078e0015 */
[----:B------:R-:W-:Y:S01]  /*2500*/  PRMT R35, R8, 0x5410, R9 ;  /* 0x0000541008237816 */ /* 0x000fe20000000009 */
[----:B------:R-:W-:Y:S01]  /*2510*/  IMAD.MOV.U32 R9, RZ, RZ, R64 ;  /* 0x000000ffff097224 */ /* 0x000fe200078e0040 */
[----:B------:R-:W-:Y:S01]  /*2520*/  PRMT R34, R5, 0x5410, R6 ;  /* 0x0000541005227816 */ /* 0x000fe20000000006 */
[----:B------:R-:W-:Y:S01]  /*2530*/  IMAD.MOV.U32 R6, RZ, RZ, R62 ;  /* 0x000000ffff067224 */ /* 0x000fe200078e003e */
[----:B------:R-:W-:Y:S01]  /*2540*/  MOV R8, R65 ;  /* 0x0000004100087202 */ /* 0x000fe20000000f00 */
[----:B------:R-:W-:Y:S03]  /*2550*/  IMAD.MOV.U32 R5, RZ, RZ, R63 ;  /* 0x000000ffff057224 */ /* 0x000fe600078e003f */
[----:B------:R-:W-:Y:S01]  /*2560*/  PRMT R72, R9, 0x5410, R8 ;  /* 0x0000541009487816 */ /* 0x000fe20000000008 */
[----:B------:R-:W-:Y:S01]  /*2570*/  IMAD.MOV.U32 R8, RZ, RZ, R61 ;  /* 0x000000ffff087224 */ /* 0x000fe200078e003d */
[----:B------:R-:W-:Y:S01]  /*2580*/  PRMT R71, R6, 0x5410, R5 ;  /* 0x0000541006477816 */ /* 0x000fe20000000005 */
[----:B------:R-:W-:Y:S01]  /*2590*/  IMAD.MOV.U32 R6, RZ, RZ, R58 ;  /* 0x000000ffff067224 */ /* 0x000fe200078e003a */
[----:B------:R-:W-:Y:S02]  /*25a0*/  MOV R9, R60 ;  /* 0x0000003c00097202 */ /* 0x000fe40000000f00 */
[----:B------:R-:W-:Y:S02]  /*25b0*/  MOV R5, R59 ;  /* 0x0000003b00057202 */ /* 0x000fe40000000f00 */
        /* <DEDUP_REMOVED lines=14> */
[C---:B------:R-:W-:Y:S02]  /*26a0*/  @!P0 PRMT R48, R45.reuse, 0x5410, R48 ;  /* 0x000054102d308816 */ /* 0x040fe40000000030 */
[----:B------:R-:W-:Y:S02]  /*26b0*/  @!P0 SHF.R.U32.HI R50, RZ, 0x10, R49 ;  /* 0x00000010ff328819 */ /* 0x000fe40000011631 */
[----:B------:R-:W-:Y:S02]  /*26c0*/  @!P0 PRMT R2, R28, 0x5432, R2 ;  /* 0x000054321c028816 */ /* 0x000fe40000000002 */
[----:B------:R-:W-:Y:S02]  /*26d0*/  @!P0 SHF.R.U32.HI R13, RZ, 0x10, R3 ;  /* 0x00000010ff0d8819 */ /* 0x000fe40000011603 */
[----:B------:R-:W-:Y:S01]  /*26e0*/  @!P0 PRMT R50, R45, 0x5432, R50 ;  /* 0x000054322d328816 */ /* 0x000fe20000000032 */
[C---:B------:R-:W-:Y:S01]  /*26f0*/  @!P0 IMAD.U32 R45, R48.reuse, 0x10000, RZ ;  /* 0x00010000302d8824 */ /* 0x040fe200078e00ff */
[----:B------:R-:W-:Y:S02]  /*2700*/  @!P0 LOP3.LUT R48, R48, 0xffff0000, RZ, 0xc0, !PT ;  /* 0xffff000030308812 */ /* 0x000fe400078ec0ff */
[----:B------:R-:W-:Y:S01]  /*2710*/  @!P0 PRMT R13, R28, 0x5410, R13 ;  /* 0x000054101c0d8816 */ /* 0x000fe2000000000d */
[C---:B------:R-:W-:Y:S01]  /*2720*/  @!P0 IMAD.U32 R28, R2.reuse, 0x10000, RZ ;  /* 0x00010000021c8824 */ /* 0x040fe200078e00ff */
[----:B------:R-:W-:Y:S01]  /*2730*/  @!P0 LOP3.LUT R6, R2, 0xffff0000, RZ, 0xc0, !PT ;  /* 0xffff000002068812 */ /* 0x000fe200078ec0ff */
[C---:B-1----:R-:W-:Y:S01]  /*2740*/  @!P0 IMAD.U32 R47, R8.reuse, 0x10000, RZ ;  /* 0x00010000082f8824 */ /* 0x042fe200078e00ff */
[----:B------:R-:W-:Y:S02]  /*2750*/  @!P0 LOP3.LUT R3, R8, 0xffff0000, RZ, 0xc0, !PT ;  /* 0xffff000008038812 */ /* 0x000fe400078ec0ff */
[C---:B------:R-:W-:Y:S02]  /*2760*/  @!P0 LOP3.LUT R5, R9.reuse, 0xffff0000, RZ, 0xc0, !PT ;  /* 0xffff000009058812 */ /* 0x040fe400078ec0ff */
[----:B------:R-:W-:Y:S01]  /*2770*/  @!P0 SHF.L.U32 R49, R9, 0x10, RZ ;  /* 0x0000001009318819 */ /* 0x000fe200000006ff */
[C---:B------:R-:W-:Y:S02]  /*2780*/  @!P0 FMUL.FTZ R51, R3.reuse, R45 ;  /* 0x0000002d03338220 */ /* 0x040fe40000410000 */
[----:B------:R-:W-:Y:S02]  /*2790*/  @!P0 FMUL.FTZ R2, R3, R28 ;  /* 0x0000001c03028220 */ /* 0x000fe40000410000 */
[----:B------:R-:W-:Y:S02]  /*27a0*/  @!P0 FMUL.FTZ R77, R5, R48 ;  /* 0x00000030054d8220 */ /* 0x000fe40000410000 */
[----:B------:R-:W-:Y:S01]  /*27b0*/  @!P0 FFMA.FTZ R80, R47, R28, -R51 ;  /* 0x0000001c2f508223 */ /* 0x000fe20000010833 */
[----:B------:R-:W-:Y:S01]  /*27c0*/  @!P0 SHF.L.U32 R28, R13, 0x10, RZ ;  /* 0x000000100d1c8819 */ /* 0x000fe200000006ff */
[-C--:B------:R-:W-:Y:S01]  /*27d0*/  @!P0 FMUL.FTZ R3, R5, R6.reuse ;  /* 0x0000000605038220 */ /* 0x080fe20000410000 */
[----:B------:R-:W-:Y:S01]  /*27e0*/  @!P0 LOP3.LUT R5, R10, 0xffff0000, RZ, 0xc0, !PT ;  /* 0xffff00000a058812 */ /* 0x000fe200078ec0ff */
[----:B------:R-:W-:Y:S01]  /*27f0*/  @!P0 FFMA.FTZ R2, R45, R47, R2 ;  /* 0x0000002f2d028223 */ /* 0x000fe20000010002 */
[----:B------:R-:W-:Y:S01]  /*2800*/  @!P0 LOP3.LUT R13, R13, 0xffff0000, RZ, 0xc0, !PT ;  /* 0xffff00000d0d8812 */ /* 0x000fe200078ec0ff */
[C---:B------:R-:W-:Y:S01]  /*2810*/  @!P0 IMAD.U32 R45, R50.reuse, 0x10000, RZ ;  /* 0x00010000322d8824 */ /* 0x040fe200078e00ff */
[----:B------:R-:W-:Y:S01]  /*2820*/  @!P0 LOP3.LUT R50, R50, 0xffff0000, RZ, 0xc0, !PT ;  /* 0xffff000032328812 */ /* 0x000fe200078ec0ff */
[----:B------:R-:W-:Y:S01]  /*2830*/  @!P0 FFMA.FTZ R79, R49, R6, -R77 ;  /* 0x00000006314f8223 */ /* 0x000fe2000001084d */
[----:B------:R-:W-:Y:S01]  /*2840*/  @!P0 LOP3.LUT R6, R11, 0xffff0000, RZ, 0xc0, !PT ;  /* 0xffff00000b068812 */ /* 0x000fe200078ec0ff */
[----:B------:R-:W-:Y:S01]  /*2850*/  @!P0 IMAD.U32 R47, R10, 0x10000, RZ ;  /* 0x000100000a2f8824 */ /* 0x000fe200078e00ff */
[----:B------:R-:W-:Y:S01]  /*2860*/  @!P0 F2FP.BF16.PACK_AB R2, R2, R80 ;  /* 0x000000500202823e */ /* 0x000fe200000010ff */
[C---:B------:R-:W-:Y:S02]  /*2870*/  @!P0 FMUL.FTZ R77, R5.reuse, R45 ;  /* 0x0000002d054d8220 */ /* 0x040fe40000410000 */
[----:B------:R-:W-:Y:S02]  /*2880*/  @!P0 FMUL.FTZ R5, R5, R28 ;  /* 0x0000001c05058220 */ /* 0x000fe40000410000 */
[----:B------:R-:W-:Y:S02]  /*2890*/  @!P0 IMAD.U32 R51, R11, 0x10000, RZ ;  /* 0x000100000b338824 */ /* 0x000fe400078e00ff */
        /* <DEDUP_REMOVED lines=15> */
.L_x_1144:
[----:B------:R-:W-:Y:S05]  /*2990*/  BSYNC B0 ;  /* 0x0000000000007941 */ /* 0x000fea0003800000 */
.L_x_1143:
        /* <DEDUP_REMOVED lines=10> */
[--C-:B------:R-:W-:Y:S02]  /*2a40*/  @!P0 SHF.R.U64 R2, R14, 0x10, R15.reuse ;  /* 0x000000100e028819 */ /* 0x100fe4000000120f */
[----:B------:R-:W-:Y:S02]  /*2a50*/  @!P0 PRMT R6, R66, 0x5410, R6 ;  /* 0x0000541042068816 */ /* 0x000fe40000000006 */
[C---:B------:R-:W-:Y:S02]  /*2a60*/  @!P0 PRMT R2, R29.reuse, 0x5432, R2 ;  /* 0x000054321d028816 */ /* 0x040fe40000000002 */
[----:B------:R-:W-:Y:S01]  /*2a70*/  @!P0 SHF.R.U32.HI R13, RZ, 0x10, R15 ;  /* 0x00000010ff0d8819 */ /* 0x000fe2000001160f */
[----:B------:R-:W-:Y:S01]  /*2a80*/  @!P0 IMAD.U32 R15, R6, 0x10000, RZ ;  /* 0x00010000060f8824 */ /* 0x000fe200078e00ff */
[----:B------:R-:W-:Y:S01]  /*2a90*/  @!P0 SHF.R.U32.HI R47, RZ, 0x10, R53 ;  /* 0x00000010ff2f8819 */ /* 0x000fe20000011635 */
[----:B------:R-:W-:Y:S01]  /*2aa0*/  @!P0 IMAD.U32 R14, R2, 0x10000, RZ ;  /* 0x00010000020e8824 */ /* 0x000fe200078e00ff */
[----:B------:R-:W-:Y:S02]  /*2ab0*/  @!P0 PRMT R13, R29, 0x5410, R13 ;  /* 0x000054101d0d8816 */ /* 0x000fe4000000000d */
[----:B------:R-:W-:Y:S02]  /*2ac0*/  @!P0 LOP3.LUT R29, R6, 0xffff0000, RZ, 0xc0, !PT ;  /* 0xffff0000061d8812 */ /* 0x000fe400078ec0ff */
[----:B------:R-:W-:Y:S02]  /*2ad0*/  @!P0 LOP3.LUT R6, R2, 0xffff0000, RZ, 0xc0, !PT ;  /* 0xffff000002068812 */ /* 0x000fe400078ec0ff */
[----:B------:R-:W-:Y:S01]  /*2ae0*/  @!P0 PRMT R47, R66, 0x5432, R47 ;  /* 0x00005432422f8816 */ /* 0x000fe2000000002f */
[C---:B-1----:R-:W-:Y:S01]  /*2af0*/  @!P0 IMAD.U32 R28, R8.reuse, 0x10000, RZ ;  /* 0x00010000081c8824 */ /* 0x042fe200078e00ff */
[----:B------:R-:W-:Y:S02]  /*2b00*/  @!P0 LOP3.LUT R3, R8, 0xffff0000, RZ, 0xc0, !PT ;  /* 0xffff000008038812 */ /* 0x000fe400078ec0ff */
[C---:B------:R-:W-:Y:S02]  /*2b10*/  @!P0 LOP3.LUT R5, R9.reuse, 0xffff0000, RZ, 0xc0, !PT ;  /* 0xffff000009058812 */ /* 0x040fe400078ec0ff */
[----:B------:R-:W-:Y:S01]  /*2b20*/  @!P0 SHF.L.U32 R45, R9, 0x10, RZ ;  /* 0x00000010092d8819 */ /* 0x000fe200000006ff */
[C---:B------:R-:W-:Y:S02]  /*2b30*/  @!P0 FMUL.FTZ R48, R3.reuse, R15 ;  /* 0x0000000f03308220 */ /* 0x040fe40000410000 */
[-C--:B------:R-:W-:Y:S02]  /*2b40*/  @!P0 FMUL.FTZ R2, R3, R14.reuse ;  /* 0x0000000e03028220 */ /* 0x080fe40000410000 */
[----:B------:R-:W-:Y:S02]  /*2b50*/  @!P0 FMUL.FTZ R49, R5, R29 ;  /* 0x0000001d05318220 */ /* 0x000fe40000410000 */
[----:B------:R-:W-:Y:S01]  /*2b60*/  @!P0 FFMA.FTZ R66, R28, R14, -R48 ;  /* 0x0000000e1c428223 */ /* 0x000fe20000010830 */
[----:B------:R-:W-:Y:S01]  /*2b70*/  @!P0 SHF.L.U32 R14, R13, 0x10, RZ ;  /* 0x000000100d0e8819 */ /* 0x000fe200000006ff */
[----:B------:R-:W-:Y:S01]  /*2b80*/  @!P0 FMUL.FTZ R3, R5, R6 ;  /* 0x0000000605038220 */ /* 0x000fe20000410000 */
[C---:B------:R-:W-:Y:S01]  /*2b90*/  @!P0 LOP3.LUT R5, R10.reuse, 0xffff0000, RZ, 0xc0, !PT ;  /* 0xffff00000a058812 */ /* 0x040fe200078ec0ff */
        /* <DEDUP_REMOVED lines=26> */
.L_x_1146:
[----:B------:R-:W-:Y:S05]  /*2d40*/  BSYNC B0 ;  /* 0x0000000000007941 */ /* 0x000fea0003800000 */
.L_x_1145:
        /* <DEDUP_REMOVED lines=11> */
[----:B------:R-:W-:Y:S02]  /*2e00*/  @!P0 SHF.R.U32.HI R16, RZ, 0x10, R17 ;  /* 0x00000010ff108819 */ /* 0x000fe40000011611 */
[----:B------:R-:W-:Y:S02]  /*2e10*/  @!P0 PRMT R17, R67, 0x5410, R3 ;  /* 0x0000541043118816 */ /* 0x000fe40000000003 */
[C---:B------:R-:W-:Y:S02]  /*2e20*/  @!P0 PRMT R2, R32.reuse, 0x5432, R2 ;  /* 0x0000543220028816 */ /* 0x040fe40000000002 */
[----:B------:R-:W-:Y:S01]  /*2e30*/  @!P0 PRMT R16, R32, 0x5410, R16 ;  /* 0x0000541020108816 */ /* 0x000fe20000000010 */
[C---:B------:R-:W-:Y:S01]  /*2e40*/  @!P0 IMAD.U32 R14, R17.reuse, 0x10000, RZ ;  /* 0x00010000110e8824 */ /* 0x040fe200078e00ff */
[----:B------:R-:W-:Y:S01]  /*2e50*/  @!P0 SHF.R.U32.HI R29, RZ, 0x10, R55 ;  /* 0x00000010ff1d8819 */ /* 0x000fe20000011637 */
[C---:B------:R-:W-:Y:S01]  /*2e60*/  @!P0 IMAD.U32 R13, R2.reuse, 0x10000, RZ ;  /* 0x00010000020d8824 */ /* 0x040fe200078e00ff */
        /* <DEDUP_REMOVED lines=40> */
.L_x_1148:
[----:B------:R-:W-:Y:S05]  /*30f0*/  BSYNC B0 ;  /* 0x0000000000007941 */ /* 0x000fea0003800000 */
.L_x_1147:
[----:B------:R-:W-:Y:S11]  /*3100*/  ISETP.GE.AND P0, PT, R106, c[0x0][0x1d4], PT ;  /* 0x000075006a007a0c */ /* 0x000ff60003f06270 */
[----:B------:R-:W-:Y:S02]  /*3110*/  @!UPT UIADD3 URZ, URZ, URZ, URZ ;  /* 0x0000003f3f3ff290 */ /* 0x000fe4000fffe03f */
[----:B------:R-:W-:-:S05]  /*3120*/  @P0 BRA `(.L_x_1142) ;  /* 0x0000036000000947 */ /* 0x000fca0003800000 */
[C---:B-1----:R-:W-:Y:S01]  /*3130*/  LEA R48, P0, R102.reuse, R73, 0x1 ;  /* 0x0000004966307211 */ /* 0x042fe200078008ff */
[----:B------:R-:W1:Y:S03]  /*3140*/  LDS.128 R8, [R87+0xe880] ;  /* 0x00e8800057087984 */ /* 0x000e660000000c00 */
[----:B------:R-:W-:Y:S02]  /*3150*/  LEA.HI.X R49, R102, R76, R110, 0x1, P0 ;  /* 0x0000004c66317211 */ /* 0x000fe400000f0c6e */
[----:B------:R-:W-:Y:S11]  /*3160*/  ISETP.GE.AND P0, PT, R40, c[0x0][0x27c], PT ;  /* 0x00009f0028007a0c */ /* 0x000ff60003f06270 */
[----:B------:R-:W-:Y:S02]  /*3170*/  @!UPT UIADD3 URZ, URZ, URZ, URZ ;  /* 0x0000003f3f3ff290 */ /* 0x000fe4000fffe03f */
[----:B------:R-:W-:Y:S02]  /*3180*/  @!P0 SHF.R.U64 R17, R56, 0x10, R57 ;  /* 0x0000001038118819 */ /* 0x000fe40000001239 */
[----:B------:R-:W-:Y:S02]  /*3190*/  @!P0 SHF.R.U64 R2, R18, 0x10, R19 ;  /* 0x0000001012028819 */ /* 0x000fe40000001213 */
[----:B------:R-:W-:Y:S02]  /*31a0*/  @!P0 SHF.R.U32.HI R3, RZ, 0x10, R57 ;  /* 0x00000010ff038819 */ /* 0x000fe40000011639 */
[C---:B------:R-:W-:Y:S02]  /*31b0*/  @!P0 PRMT R17, R68.reuse, 0x5410, R17 ;  /* 0x0000541044118816 */ /* 0x040fe40000000011 */
[----:B------:R-:W-:Y:S02]  /*31c0*/  @!P0 PRMT R2, R33, 0x5432, R2 ;  /* 0x0000543221028816 */ /* 0x000fe40000000002 */
[----:B------:R-:W-:Y:S01]  /*31d0*/  @!P0 SHF.R.U32.HI R13, RZ, 0x10, R19 ;  /* 0x00000010ff0d8819 */ /* 0x000fe20000011613 */
[C---:B------:R-:W-:Y:S01]  /*31e0*/  @!P0 IMAD.U32 R15, R17.reuse, 0x10000, RZ ;  /* 0x00010000110f8824 */ /* 0x040fe200078e00ff */
[----:B------:R-:W-:Y:S01]  /*31f0*/  @!P0 PRMT R19, R68, 0x5432, R3 ;  /* 0x0000543244138816 */ /* 0x000fe20000000003 */
        /* <DEDUP_REMOVED lines=41> */
.L_x_1142:
[----:B-123--:R-:W-:Y:S05]  /*3490*/  BSYNC B1 ;  /* 0x0000000000017941 */ /* 0x00efea0003800000 */
.L_x_1141:
[----:B------:R1:W2:Y:S04]  /*34a0*/  SHFL.IDX PT, R47, R99, 0x1, 0x181f ;  /* 0x00381f00632f7f89 */ /* 0x0002a800000e0000 */
[----:B------:R1:W3:Y:S01]  /*34b0*/  SHFL.IDX PT, R45, R100, 0x1, 0x181f ;  /* 0x00381f00642d7f89 */ /* 0x0002e200000e0000 */
        /* <DEDUP_REMOVED lines=14> */
[----:B------:R-:W-:Y:S01]  /*35a0*/  @!P0 SHF.R.U32.HI R13, RZ, 0x10, R21 ;  /* 0x00000010ff0d8819 */ /* 0x000fe20000011615 */
[C---:B------:R-:W-:Y:S01]  /*35b0*/  @!P0 IMAD.U32 R15, R17.reuse, 0x10000, RZ ;  /* 0x00010000110f8824 */ /* 0x040fe200078e00ff */
[----:B------:R-:W-:Y:S01]  /*35c0*/  @!P0 SHF.R.U32.HI R19, RZ, 0x10, R59 ;  /* 0x00000010ff138819 */ /* 0x000fe2000001163b */
[C---:B------:R-:W-:Y:S01]  /*35d0*/  @!P0 IMAD.U32 R14, R2.reuse, 0x10000, RZ ;  /* 0x00010000020e8824 */ /* 0x040fe200078e00ff */
[----:B------:R-:W-:Y:S02]  /*35e0*/  @!P0 LOP3.LUT R17, R17, 0xffff0000, RZ, 0xc0, !PT ;  /* 0xffff000011118812 */ /* 0x000fe400078ec0ff */
[----:B------:R-:W-:Y:S02]  /*35f0*/  @!P0 LOP3.LUT R6, R2, 0xffff0000, RZ, 0xc0, !PT ;  /* 0xffff000002068812 */ /* 0x000fe400078ec0ff */
[----:B------:R-:W-:Y:S02]  /*3600*/  @!P0 PRMT R13, R34, 0x5410, R13 ;  /* 0x00005410220d8816 */ /* 0x000fe4000000000d */
[----:B------:R-:W-:Y:S01]  /*3610*/  @!P0 PRMT R19, R69, 0x5432, R19 ;  /* 0x0000543245138816 */ /* 0x000fe20000000013 */
[C---:B---3--:R-:W-:Y:S01]  /*3620*/  @!P0 IMAD.U32 R16, R8.reuse, 0x10000, RZ ;  /* 0x0001000008108824 */ /* 0x048fe200078e00ff */
        /* <DEDUP_REMOVED lines=36> */
.L_x_1151:
[----:B------:R-:W-:Y:S05]  /*3870*/  BSYNC B0 ;  /* 0x0000000000007941 */ /* 0x000fea0003800000 */
.L_x_1150:
[----:B------:R-:W-:Y:S01]  /*3880*/  ISETP.GE.AND P0, PT, R36, c[0x0][0x1d4], PT ;  /* 0x0000750024007a0c */ /* 0x000fe20003f06270 */
[----:B------:R-:W-:Y:S01]  /*3890*/  @!UPT UIADD3 URZ, URZ, URZ, URZ ;  /* 0x0000003f3f3ff290 */ /* 0x000fe2000fffe03f */
[----:B------:R-:W-:Y:S11]  /*38a0*/  BSSY B0, `(.L_x_1152) ;  /* 0x0000038000007945 */ /* 0x000ff60003800000 */
[----:B------:R-:W-:-:S05]  /*38b0*/  @P0 BRA `(.L_x_1153) ;  /* 0x0000036000000947 */ /* 0x000fca0003800000 */
[C---:B--23--:R-:W-:Y:S01]  /*38c0*/  LEA R28, P0, R101.reuse, R45, 0x1 ;  /* 0x0000002d651c7211 */ /* 0x04cfe200078008ff */
[----:B------:R-:W2:Y:S03]  /*38d0*/  LDS.128 R8, [R87+0xc880] ;  /* 0x00c8800057087984 */ /* 0x000ea60000000c00 */
[----:B------:R-:W-:Y:S02]  /*38e0*/  LEA.HI.X R29, R101, R47, R109, 0x1, P0 ;  /* 0x0000002f651d7211 */ /* 0x000fe400000f0c6d */
        /* <DEDUP_REMOVED lines=14> */
[C---:B--2---:R-:W-:Y:S01]  /*39d0*/  @!P0 IMAD.U32 R16, R8.reuse, 0x10000, RZ ;  /* 0x0001000008108824 */ /* 0x044fe200078e00ff */
        /* <DEDUP_REMOVED lines=36> */
.L_x_1153:
[----:B------:R-:W-:Y:S05]  /*3c20*/  BSYNC B0 ;  /* 0x0000000000007941 */ /* 0x000fea0003800000 */
.L_x_1152:
        /* <DEDUP_REMOVED lines=58> */
.L_x_1155:
[----:B------:R-:W-:Y:S05]  /*3fd0*/  BSYNC B0 ;  /* 0x0000000000007941 */ /* 0x000fea0003800000 */
.L_x_1154:
        /* <DEDUP_REMOVED lines=58> */
.L_x_1136:
        /* <DEDUP_REMOVED lines=36> */
.L_x_1157:
[----:B------:R-:W-:Y:S05]  /*45c0*/  BSYNC B0 ;  /* 0x0000000000007941 */ /* 0x000fea0003800000 */
.L_x_1156:
[----:B------:R-:W-:Y:S01]  /*45d0*/  ISETP.GE.AND P5, PT, R159, R104, PT ;  /* 0x000000689f00720c */ /* 0x000fe20003fa6270 */
[----:B-----5:R-:W-:Y:S01]  /*45e0*/  IMAD.MOV.U32 R6, RZ, RZ, R22 ;  /* 0x000000ffff067224 */ /* 0x020fe200078e0016 */
[----:B------:R-:W-:Y:S01]  /*45f0*/  BSSY B0, `(.L_x_1158) ;  /* 0x0000039000007945 */ /* 0x000fe20003800000 */
[----:B------:R-:W-:Y:S01]  /*4600*/  IMAD.MOV.U32 R5, RZ, RZ, R23 ;  /* 0x000000ffff057224 */ /* 0x000fe200078e0017 */
[----:B------:R-:W-:Y:S01]  /*4610*/  CS2R R32, SRZ ;  /* 0x0000000000207805 */ /* 0x000fe2000001ff00 */
[----:B-1----:R-:W-:Y:S01]  /*4620*/  IMAD.MOV.U32 R3, RZ, RZ, R20 ;  /* 0x000000ffff037224 */ /* 0x002fe200078e0014 */
[----:B------:R-:W-:Y:S01]  /*4630*/  CS2R R30, SRZ ;  /* 0x00000000001e7805 */ /* 0x000fe2000001ff00 */
[----:B------:R-:W-:Y:S01]  /*4640*/  IMAD.MOV.U32 R2, RZ, RZ, R21 ;  /* 0x000000ffff027224 */ /* 0x000fe200078e0015 */
[----:B------:R-:W-:Y:S01]  /*4650*/  PRMT R26, R5, 0x5410, R6 ;  /* 0x00005410051a7816 */ /* 0x000fe20000000006 */
[----:B------:R-:W-:Y:S01]  /*4660*/  IMAD.MOV.U32 R5, RZ, RZ, R11 ;  /* 0x000000ffff057224 */ /* 0x000fe200078e000b */
[----:B------:R-:W-:Y:S01]  /*4670*/  MOV R6, R10 ;  /* 0x0000000a00067202 */ /* 0x000fe20000000f00 */
        /* <DEDUP_REMOVED lines=19> */
[----:B------:R-:W-:Y:S01]  /*47b0*/  PRMT R55, R6, 0x7610, R55 ;  /* 0x0000761006377816 */ /* 0x000fe20000000037 */
[----:B------:R-:W-:Y:S01]  /*47c0*/  CS2R R72, SRZ ;  /* 0x0000000000487805 */ /* 0x000fe2000001ff00 */
        /* <DEDUP_REMOVED lines=27> */
.L_x_1159:
[----:B------:R-:W-:Y:S05]  /*4980*/  BSYNC B0 ;  /* 0x0000000000007941 */ /* 0x000fea0003800000 */
.L_x_1158:
[----:B-1---5:R-:W-:Y:S01]  /*4990*/  MOV R2, R33 ;  /* 0x0000002100027202 */ /* 0x022fe20000000f00 */
[----:B------:R-:W-:Y:S01]  /*49a0*/  IMAD.MOV.U32 R6, RZ, RZ, R34 ;  /* 0x000000ffff067224 */ /* 0x000fe200078e0022 */
[----:B------:R-:W-:Y:S01]  /*49b0*/  IADD3 R85, -R86, c[0x0][0x1d4], RZ ;  /* 0x0000750056557a10 */ /* 0x000fe20007ffe1ff */
[----:B------:R-:W-:Y:S01]  /*49c0*/  IMAD.MOV.U32 R5, RZ, RZ, R35 ;  /* 0x000000ffff057224 */ /* 0x000fe200078e0023 */
[----:B------:R1:W2:Y:S01]  /*49d0*/  SHFL.IDX PT, R89, R99, RZ, 0x181f ;  /* 0x00181fff63597589 */ /* 0x0002a200000e0000 */
[----:B------:R-:W-:Y:S01]  /*49e0*/  IMAD.MOV.U32 R3, RZ, RZ, R32 ;  /* 0x000000ffff037224 */ /* 0x000fe200078e0020 */
[----:B------:R-:W-:Y:S02]  /*49f0*/  BSSY B1, `(.L_x_1160) ;  /* 0x000010b000017945 */ /* 0x000fe40003800000 */
[----:B------:R-:W-:Y:S01]  /*4a00*/  PRMT R45, R5, 0x5410, R6 ;  /* 0x00005410052d7816 */ /* 0x000fe20000000006 */
[----:B------:R-:W-:Y:S01]  /*4a10*/  IMAD.MOV.U32 R6, RZ, RZ, R30 ;  /* 0x000000ffff067224 */ /* 0x000fe200078e001e */
[----:B------:R-:W-:Y:S01]  /*4a20*/  PRMT R44, R2, 0x5410, R3 ;  /* 0x00005410022c7816 */ /* 0x000fe20000000003 */
[----:B------:R-:W-:Y:S01]  /*4a30*/  IMAD.MOV.U32 R5, RZ, RZ, R31 ;  /* 0x000000ffff057224 */ /* 0x000fe200078e001f */
[----:B------:R-:W-:Y:S01]  /*4a40*/  MOV R3, R28 ;  /* 0x0000001c00037202 */ /* 0x000fe20000000f00 */
[----:B------:R1:W3:Y:S01]  /*4a50*/  SHFL.IDX PT, R88, R100, RZ, 0x181f ;  /* 0x00181fff64587589 */ /* 0x0002e200000e0000 */
[----:B------:R-:W-:Y:S02]  /*4a60*/  IMAD.MOV.U32 R2, RZ, RZ, R29 ;  /* 0x000000ffff027224 */ /* 0x000fe400078e001d */
[----:B------:R-:W-:Y:S01]  /*4a70*/  PRMT R42, R5, 0x5410, R6 ;  /* 0x00005410052a7816 */ /* 0x000fe20000000006 */
[----:B------:R-:W-:Y:S01]  /*4a80*/  IMAD.MOV.U32 R6, RZ, RZ, R78 ;  /* 0x000000ffff067224 */ /* 0x000fe200078e004e */
[----:B------:R-:W-:Y:S02]  /*4a90*/  MOV R5, R79 ;  /* 0x0000004f00057202 */ /* 0x000fe40000000f00 */
        /* <DEDUP_REMOVED lines=8> */
[----:B------:R-:W-:Y:S02]  /*4b20*/  MOV R2, R73 ;  /* 0x0000004900027202 */ /* 0x000fe40000000f00 */
[----:B------:R-:W-:Y:S02]  /*4b30*/  PRMT R80, R5, 0x5410, R6 ;  /* 0x0000541005507816 */ /* 0x000fe40000000006 */
[----:B------:R-:W-:Y:S01]  /*4b40*/  PRMT R63, R3, 0x5410, R2 ;  /* 0x00005410033f7816 */ /* 0x000fe20000000002 */
[----:B------:R-:W-:-:S05]  /*4b50*/  @P4 BRA `(.L_x_1161) ;  /* 0x00000f4000004947 */ /* 0x000fca0003800000 */
[----:B--2---:R-:W-:Y:S01]  /*4b60*/  ISETP.GE.AND P0, PT, R24, c[0x0][0x1d4], PT ;  /* 0x0000750018007a0c */ /* 0x004fe20003f06270 */
[----:B------:R-:W-:Y:S01]  /*4b70*/  @!UPT UIADD3 URZ, URZ, URZ, URZ ;  /* 0x0000003f3f3ff290 */ /* 0x000fe2000fffe03f */
[----:B------:R-:W-:Y:S11]  /*4b80*/  BSSY B0, `(.L_x_1162) ;  /* 0x0000078000007945 */ /* 0x000ff60003800000 */
[----:B------:R-:W-:-:S05]  /*4b90*/  @P0 BRA `(.L_x_1163) ;  /* 0x0000076000000947 */ /* 0x000fca0003800000 */
[----:B------:R-:W-:Y:S01]  /*4ba0*/  SEL R2, R86, R85, !P1 ;  /* 0x0000005556027207 */ /* 0x000fe20004800000 */
[----:B------:R-:W2:Y:S01]  /*4bb0*/  LDS.128 R64, [R152+0xa080] ;  /* 0x00a0800098407984 */ /* 0x000ea20000000c00 */
        /* <DEDUP_REMOVED lines=9> */
[----:B------:R-:W-:Y:S02]  /*4c50*/  @!P0 SHF.R.U64 R5, R8, 0x10, R9 ;  /* 0x0000001008058819 */ /* 0x000fe40000001209 */
[----:B------:R-:W-:Y:S02]  /*4c60*/  SHF.R.S32.HI R2, RZ, 0x3, R3 ;  /* 0x00000003ff027819 */ /* 0x000fe40000011403 */
[----:B------:R-:W-:Y:S02]  /*4c70*/  LOP3.LUT R3, R119, 0x38, R90, 0xf8, !PT ;  /* 0x0000003877037812 */ /* 0x000fe400078ef85a */
[----:B------:R-:W-:Y:S01]  /*4c80*/  @!P0 PRMT R48, R52, 0x5410, R6 ;  /* 0x0000541034308816 */ /* 0x000fe20000000006 */
[----:B------:R-:W-:Y:S01]  /*4c90*/  IMAD R2, R2, 0xc00, R7 ;  /* 0x00000c0002027824 */ /* 0x000fe200078e0207 */
[----:B------:R-:W-:Y:S02]  /*4ca0*/  LOP3.LUT R3, R3, R158, RZ, 0x3c, !PT ;  /* 0x0000009e03037212 */ /* 0x000fe400078e3cff */
[----:B------:R-:W-:Y:S02]  /*4cb0*/  @!P0 PRMT R47, R52, 0x5432, R47 ;  /* 0x00005432342f8816 */ /* 0x000fe4000000002f */
[----:B------:R-:W-:Y:S01]  /*4cc0*/  @!P0 SHF.R.U32.HI R49, RZ, 0x10, R51 ;  /* 0x00000010ff318819 */ /* 0x000fe20000011633 */
[----:B------:R-:W-:Y:S01]  /*4cd0*/  IMAD.IADD R2, R2, 0x1, R3 ;  /* 0x0000000102027824 */ /* 0x000fe200078e0203 */
[--C-:B------:R-:W-:Y:S02]  /*4ce0*/  @!P0 SHF.R.U32.HI R8, RZ, 0x10, R11.reuse ;  /* 0x00000010ff088819 */ /* 0x100fe4000001160b */
[----:B------:R-:W-:Y:S01]  /*4cf0*/  @!P0 SHF.R.U64 R3, R10, 0x10, R11 ;  /* 0x000000100a038819 */ /* 0x000fe2000000120b */
[----:B------:R-:W-:Y:S01]  /*4d00*/  IMAD.SHL.U32 R2, R2, 0x2, RZ ;  /* 0x0000000202027824 */ /* 0x000fe200078e00ff */
[----:B------:R-:W-:Y:S01]  /*4d10*/  @!P0 SHF.R.U64 R50, R50, 0x10, R51 ;  /* 0x0000001032328819 */ /* 0x000fe20000001233 */
[----:B------:R-:W-:Y:S01]  /*4d20*/  @!P0 IMAD.U32 R10, R48, 0x10000, RZ ;  /* 0x00010000300a8824 */ /* 0x000fe200078e00ff */
[----:B------:R-:W-:Y:S01]  /*4d30*/  @!P0 PRMT R53, R53, 0x5410, R49 ;  /* 0x0000541035358816 */ /* 0x000fe20000000031 */
[----:B--2---:R-:W-:Y:S01]  /*4d40*/  @!P0 IMAD.U32 R11, R64, 0x10000, RZ ;  /* 0x00010000400b8824 */ /* 0x004fe200078e00ff */
[----:B------:R2:W4:Y:S01]  /*4d50*/  LDS.128 R16, [R2+0xa080] ;  /* 0x00a0800002107984 */ /* 0x0005220000000c00 */
[----:B------:R-:W-:Y:S01]  /*4d60*/  @!P0 IMAD.U32 R49, R47, 0x10000, RZ ;  /* 0x000100002f318824 */ /* 0x000fe200078e00ff */
[----:B------:R-:W-:Y:S01]  /*4d70*/  @!P0 PRMT R55, R55, 0x5410, R50 ;  /* 0x0000541037378816 */ /* 0x000fe20000000032 */
[----:B------:R-:W-:Y:S01]  /*4d80*/  @!P0 IMAD.U32 R57, R53, 0x10000, RZ ;  /* 0x0001000035398824 */ /* 0x000fe200078e00ff */
[----:B------:R-:W-:Y:S01]  /*4d90*/  @!P0 SHF.L.U32 R50, R65, 0x10, RZ ;  /* 0x0000001041328819 */ /* 0x000fe200000006ff */
[----:B------:R-:W-:Y:S01]  /*4da0*/  @!P0 IMAD.U32 R58, R67, 0x10000, RZ ;  /* 0x00010000433a8824 */ /* 0x000fe200078e00ff */
[----:B------:R-:W-:Y:S02]  /*4db0*/  @!P0 LOP3.LUT R59, R53, 0xffff0000, RZ, 0xc0, !PT ;  /* 0xffff0000353b8812 */ /* 0x000fe400078ec0ff */
[----:B------:R-:W-:Y:S02]  /*4dc0*/  @!P0 LOP3.LUT R60, R67, 0xffff0000, RZ, 0xc0, !PT ;  /* 0xffff0000433c8812 */ /* 0x000fe400078ec0ff */
[----:B------:R-:W-:Y:S02]  /*4dd0*/  @!P0 LOP3.LUT R56, R66, 0xffff0000, RZ, 0xc0, !PT ;  /* 0xffff000042388812 */ /* 0x000fe400078ec0ff */
[----:B--2---:R-:W-:Y:S02]  /*4de0*/  @!P0 SHF.R.U32.HI R2, RZ, 0x10, R9 ;  /* 0x00000010ff028819 */ /* 0x004fe40000011609 */
[C---:B------:R-:W-:Y:S02]  /*4df0*/  @!P0 PRMT R9, R13.reuse, 0x5432, R5 ;  /* 0x000054320d098816 */ /* 0x040fe40000000005 */
[----:B------:R-:W-:Y:S02]  /*4e00*/  @!P0 PRMT R6, R13, 0x5410, R2 ;  /* 0x000054100d068816 */ /* 0x000fe40000000002 */
[C---:B------:R-:W-:Y:S01]  /*4e10*/  @!P0 PRMT R13, R14.reuse, 0x5410, R8 ;  /* 0x000054100e0d8816 */ /* 0x040fe20000000008 */
[C---:B------:R-:W-:Y:S01]  /*4e20*/  @!P0 IMAD.U32 R5, R9.reuse, 0x10000, RZ ;  /* 0x0001000009058824 */ /* 0x040fe200078e00ff */
[----:B------:R-:W-:Y:S01]  /*4e30*/  @!P0 PRMT R14, R14, 0x5432, R3 ;  /* 0x000054320e0e8816 */ /* 0x000fe20000000003 */
[----:B------:R-:W-:Y:S01]  /*4e40*/  @!P0 IMAD.U32 R8, R6, 0x10000, RZ ;  /* 0x0001000006088824 */ /* 0x000fe200078e00ff */
[----:B------:R-:W-:Y:S01]  /*4e50*/  @!P0 LOP3.LUT R9, R9, 0xffff0000, RZ, 0xc0, !PT ;  /* 0xffff000009098812 */ /* 0x000fe200078ec0ff */
[----:B----4-:R-:W-:Y:S01]  /*4e60*/  @!P0 IMAD.U32 R3, R17, 0x10000, RZ ;  /* 0x0001000011038824 */ /* 0x010fe200078e00ff */
[----:B------:R-:W-:Y:S03]  /*4e70*/  @!P0 SHF.L.U32 R2, R16, 0x10, RZ ;  /* 0x0000001010028819 */ /* 0x000fe600000006ff */
[----:B------:R-:W-:Y:S02]  /*4e80*/  @!P0 FMUL.FTZ R52, R3, R49 ;  /* 0x0000003103348220 */ /* 0x000fe40000410000 */
[C---:B------:R-:W-:Y:S02]  /*4e90*/  @!P0 FMUL.FTZ R51, R2.reuse, R10 ;  /* 0x0000000a02338220 */ /* 0x040fe40000410000 */
[-C--:B------:R-:W-:Y:S02]  /*4ea0*/  @!P0 FMUL.FTZ R2, R2, R5.reuse ;  /* 0x0000000502028220 */ /* 0x080fe40000410000 */
[----:B------:R-:W-:Y:S01]  /*4eb0*/  @!P0 FFMA.FTZ R98, R11, R5, -R51 ;  /* 0x000000050b628223 */ /* 0x000fe20000010833 */
[----:B------:R-:W-:Y:S01]  /*4ec0*/  @!P0 LOP3.LUT R51, R47, 0xffff0000, RZ, 0xc0, !PT ;  /* 0xffff00002f338812 */ /* 0x000fe200078ec0ff */
[-C--:B------:R-:W-:Y:S01]  /*4ed0*/  @!P0 FMUL.FTZ R5, R3, R8.reuse ;  /* 0x0000000803058220 */ /* 0x080fe20000410000 */
[----:B------:R-:W-:Y:S01]  /*4ee0*/  @!P0 LOP3.LUT R3, R17, 0xffff0000, RZ, 0xc0, !PT ;  /* 0xffff000011038812 */ /* 0x000fe200078ec0ff */
[----:B------:R-:W-:Y:S01]  /*4ef0*/  @!P0 FFMA.FTZ R2, R10, R11, R2 ;  /* 0x0000000b0a028223 */ /* 0x000fe20000010002 */
[----:B------:R-:W-:Y:S01]  /*4f00*/  @!P0 LOP3.LUT R10, R6, 0xffff0000, RZ, 0xc0, !PT ;  /* 0xffff0000060a8812 */ /* 0x000fe200078ec0ff */
[----:B------:R-:W-:Y:S01]  /*4f10*/  @!P0 FFMA.FTZ R97, R50, R8, -R52 ;  /* 0x0000000832618223 */ /* 0x000fe20000010834 */
[----:B------:R-:W-:Y:S01]  /*4f20*/  @!P0 LOP3.LUT R52, R65, 0xffff0000, RZ, 0xc0, !PT ;  /* 0xffff000041348812 */ /* 0x000fe200078ec0ff */
[C---:B------:R-:W-:Y:S01]  /*4f30*/  @!P0 FMUL.FTZ R11, R3.reuse, R51 ;  /* 0x00000033030b8220 */ /* 0x040fe20000410000 */
[----:B------:R-:W-:Y:S01]  /*4f40*/  @!P0 LOP3.LUT R47, R48, 0xffff0000, RZ, 0xc0, !PT ;  /* 0xffff0000302f8812 */ /* 0x000fe200078ec0ff */
[-C--:B------:R-:W-:Y:S01]  /*4f50*/  @!P0 FMUL.FTZ R6, R3, R10.reuse ;  /* 0x0000000a03068220 */ /* 0x080fe20000410000 */
[----:B------:R-:W-:Y:S01]  /*4f60*/  @!P0 LOP3.LUT R8, R16, 0xffff0000, RZ, 0xc0, !PT ;  /* 0xffff000010088812 */ /* 0x000fe200078ec0ff */
[----:B------:R-:W-:Y:S01]  /*4f70*/  @!P0 FFMA.FTZ R96, R52, R10, -R11 ;  /* 0x0000000a34608223 */ /* 0x000fe2000001080b */
[----:B------:R-:W-:Y:S01]  /*4f80*/  @!P0 LOP3.LUT R48, R64, 0xffff0000, RZ, 0xc0, !PT ;  /* 0xffff000040308812 */ /* 0x000fe200078ec0ff */
[C---:B------:R-:W-:Y:S01]  /*4f90*/  @!P0 IMAD.U32 R10, R19.reuse, 0x10000, RZ ;  /* 0x00010000130a8824 */ /* 0x040fe200078e00ff */
[----:B------:R-:W-:Y:S01]  /*4fa0*/  @!P0 LOP3.LUT R11, R19, 0xffff0000, RZ, 0xc0, !PT ;  /* 0xffff0000130b8812 */ /* 0x000fe200078ec0ff */
[C---:B------:R-:W-:Y:S02]  /*4fb0*/  @!P0 FMUL.FTZ R54, R8.reuse, R47 ;  /* 0x0000002f08368220 */ /* 0x040fe40000410000 */
[-C--:B------:R-:W-:Y:S01]  /*4fc0*/  @!P0 FMUL.FTZ R3, R8, R9.reuse ;  /* 0x0000000908038220 */ /* 0x080fe20000410000 */
[C---:B------:R-:W-:Y:S01]  /*4fd0*/  @!P0 LOP3.LUT R8, R13.reuse, 0xffff0000, RZ, 0xc0, !PT ;  /* 0xffff00000d088812 */ /* 0x040fe200078ec0ff */
[----:B------:R-:W-:Y:S01]  /*4fe0*/  @!P0 FFMA.FTZ R95, R48, R9, -R54 ;  /* 0x00000009305f8223 */ /* 0x000fe20000010836 */
[----:B------:R-:W-:Y:S01]  /*4ff0*/  @!P0 SHF.L.U32 R54, R66, 0x10, RZ ;  /* 0x0000001042368819 */ /* 0x000fe200000006ff */
[----:B------:R-:W-:Y:S02]  /*5000*/  @!P0 IMAD.U32 R9, R13, 0x10000, RZ ;  /* 0x000100000d098824 */ /* 0x000fe400078e00ff */
[----:B------:R-:W-:Y:S02]  /*5010*/  @!P0 FMUL.FTZ R13, R10, R57 ;  /* 0x000000390a0d8220 */ /* 0x000fe40000410000 */
[C---:B------:R-:W-:Y:S02]  /*5020*/  @!P0 FMUL.FTZ R53, R11.reuse, R59 ;  /* 0x0000003b0b358220 */ /* 0x040fe40000410000 */
[-C--:B------:R-:W-:Y:S02]  /*5030*/  @!P0 FFMA.FTZ R94, R58, R9.reuse, -R13 ;  /* 0x000000093a5e8223 */ /* 0x080fe4000001080d */
[-C--:B------:R-:W-:Y:S02]  /*5040*/  @!P0 FMUL.FTZ R11, R11, R8.reuse ;  /* 0x000000080b0b8220 */ /* 0x080fe40000410000 */
[----:B------:R-:W-:Y:S02]  /*5050*/  @!P0 FFMA.FTZ R93, R60, R8, -R53 ;  /* 0x000000083c5d8223 */ /* 0x000fe40000010835 */
[C---:B------:R-:W-:Y:S01]  /*5060*/  @!P0 IMAD.U32 R53, R55.reuse, 0x10000, RZ ;  /* 0x0001000037358824 */ /* 0x040fe200078e00ff */
[----:B------:R-:W-:Y:S01]  /*5070*/  @!P0 LOP3.LUT R55, R55, 0xffff0000, RZ, 0xc0, !PT ;  /* 0xffff000037378812 */ /* 0x000fe200078ec0ff */
[----:B------:R-:W-:Y:S02]  /*5080*/  @!P0 IMAD.U32 R8, R18, 0x10000, RZ ;  /* 0x0001000012088824 */ /* 0x000fe400078e00ff */
[C---:B------:R-:W-:Y:S01]  /*5090*/  @!P0 IMAD.U32 R13, R14.reuse, 0x10000, RZ ;  /* 0x000100000e0d8824 */ /* 0x040fe200078e00ff */
[----:B------:R-:W-:Y:S01]  /*50a0*/  @!P0 LOP3.LUT R14, R14, 0xffff0000, RZ, 0xc0, !PT ;  /* 0xffff00000e0e8812 */ /* 0x000fe200078ec0ff */
[----:B------:R-:W-:Y:S01]  /*50b0*/  @!P0 FMUL.FTZ R10, R10, R9 ;  /* 0x000000090a0a8220 */ /* 0x000fe20000410000 */
[----:B------:R-:W-:Y:S01]  /*50c0*/  @!P0 LOP3.LUT R9, R18, 0xffff0000, RZ, 0xc0, !PT ;  /* 0xffff000012098812 */ /* 0x000fe200078ec0ff */
[----:B------:R-:W-:Y:S01]  /*50d0*/  @!P0 FFMA.FTZ R3, R47, R48, R3 ;  /* 0x000000302f038223 */ /* 0x000fe20000010003 */
[----:B------:R-:W-:Y:S01]  /*50e0*/  @!P0 F2FP.BF16.PACK_AB R47, R95, R98 ;  /* 0x000000625f2f823e */ /* 0x000fe200000010ff */
[----:B------:R-:W-:Y:S01]  /*50f0*/  @!P0 FMUL.FTZ R91, R8, R53 ;  /* 0x00000035085b8220 */ /* 0x000fe20000410000 */
[----:B------:R-:W-:Y:S01]  /*5100*/  @!P0 F2FP.BF16.PACK_AB R48, R96, R97 ;  /* 0x000000616030823e */ /* 0x000fe200000010ff */
[----:B------:R-:W-:Y:S01]  /*5110*/  @!P0 FMUL.FTZ R8, R8, R13 ;  /* 0x0000000d08088220 */ /* 0x000fe20000410000 */
[----:B------:R-:W-:Y:S01]  /*5120*/  @!P0 F2FP.BF16.PACK_AB R2, R3, R2 ;  /* 0x000000020302823e */ /* 0x000fe200000010ff */
[----:B------:R-:W-:Y:S01]  /*5130*/  @!P0 FFMA.FTZ R5, R49, R50, R5 ;  /* 0x0000003231058223 */ /* 0x000fe20000010005 */
[----:B------:R-:W-:Y:S01]  /*5140*/  @!P0 MOV R65, R48 ;  /* 0x0000003000418202 */ /* 0x000fe20000000f00 */
[C---:B------:R-:W-:Y:S02]  /*5150*/  @!P0 FMUL.FTZ R92, R9.reuse, R55 ;  /* 0x00000037095c8220 */ /* 0x040fe40000410000 */
[----:B------:R-:W-:Y:S02]  /*5160*/  @!P0 FMUL.FTZ R9, R9, R14 ;  /* 0x0000000e09098220 */ /* 0x000fe40000410000 */
[----:B------:R-:W-:Y:S02]  /*5170*/  @!P0 FFMA.FTZ R6, R51, R52, R6 ;  /* 0x0000003433068223 */ /* 0x000fe40000010006 */
[----:B------:R-:W-:Y:S02]  /*5180*/  @!P0 FFMA.FTZ R8, R53, R54, R8 ;  /* 0x0000003635088223 */ /* 0x000fe40000010008 */
[----:B------:R-:W-:Y:S01]  /*5190*/  @!P0 FFMA.FTZ R9, R55, R56, R9 ;  /* 0x0000003837098223 */ /* 0x000fe20000010009 */
[----:B------:R-:W-:Y:S01]  /*51a0*/  @!P0 F2FP.BF16.PACK_AB R5, R6, R5 ;  /* 0x000000050605823e */ /* 0x000fe200000010ff */
[----:B------:R-:W-:Y:S02]  /*51b0*/  @!P0 FFMA.FTZ R10, R57, R58, R10 ;  /* 0x0000003a390a8223 */ /* 0x000fe4000001000a */
[----:B------:R-:W-:Y:S01]  /*51c0*/  @!P0 FFMA.FTZ R91, R54, R13, -R91 ;  /* 0x0000000d365b8223 */ /* 0x000fe2000001085b */
[----:B------:R-:W-:Y:S01]  /*51d0*/  @!P0 MOV R17, R5 ;  /* 0x0000000500118202 */ /* 0x000fe20000000f00 */
[----:B------:R-:W-:Y:S01]  /*51e0*/  @!P0 FFMA.FTZ R92, R56, R14, -R92 ;  /* 0x0000000e385c8223 */ /* 0x000fe2000001085c */
[----:B------:R-:W-:Y:S01]  /*51f0*/  @!P0 F2FP.BF16.PACK_AB R14, R93, R94 ;  /* 0x0000005e5d0e823e */ /* 0x000fe200000010ff */
[----:B------:R-:W-:Y:S01]  /*5200*/  @!P0 FFMA.FTZ R11, R59, R60, R11 ;  /* 0x0000003c3b0b8223 */ /* 0x000fe2000001000b */
[----:B------:R-:W-:Y:S01]  /*5210*/  @!P0 F2FP.BF16.PACK_AB R8, R9, R8 ;  /* 0x000000080908823e */ /* 0x000fe200000010ff */
[----:B------:R-:W-:Y:S01]  /*5220*/  @!P0 IMAD.MOV.U32 R64, RZ, RZ, R47 ;  /* 0x000000ffff408224 */ /* 0x000fe200078e002f */
[----:B------:R-:W-:Y:S01]  /*5230*/  @!P0 F2FP.BF16.PACK_AB R13, R92, R91 ;  /* 0x0000005b5c0d823e */ /* 0x000fe200000010ff */
[----:B------:R-:W-:Y:S01]  /*5240*/  @!P0 IMAD.MOV.U32 R67, RZ, RZ, R14 ;  /* 0x000000ffff438224 */ /* 0x000fe200078e000e */
[----:B------:R-:W-:Y:S01]  /*5250*/  @!P0 F2FP.BF16.PACK_AB R10, R11, R10 ;  /* 0x0000000a0b0a823e */ /* 0x000fe200000010ff */
[----:B------:R-:W-:Y:S02]  /*5260*/  @!P0 IMAD.MOV.U32 R16, RZ, RZ, R2 ;  /* 0x000000ffff108224 */ /* 0x000fe400078e0002 */
[----:B------:R-:W-:Y:S02]  /*5270*/  @!P0 IMAD.MOV.U32 R66, RZ, RZ, R13 ;  /* 0x000000ffff428224 */ /* 0x000fe400078e000d */
[----:B------:R-:W-:Y:S02]  /*5280*/  @!P0 IMAD.MOV.U32 R18, RZ, RZ, R8 ;  /* 0x000000ffff128224 */ /* 0x000fe400078e0008 */
[----:B------:R-:W-:Y:S01]  /*5290*/  @!P0 IMAD.MOV.U32 R19, RZ, RZ, R10 ;  /* 0x000000ffff138224 */ /* 0x000fe200078e000a */
[C---:B---3--:R-:W-:Y:S04]  /*52a0*/  LEA R2, P0, R113.reuse, R88, 0x1 ;  /* 0x0000005871027211 */ /* 0x048fe800078008ff */
[----:B------:R-:W-:Y:S02]  /*52b0*/  LEA.HI.X R3, R113, R89, R133, 0x1, P0 ;  /* 0x0000005971037211 */ /* 0x000fe400000f0c85 */
[C---:B------:R-:W-:Y:S03]  /*52c0*/  ISETP.GE.AND P0, PT, R90.reuse, c[0x0][0x1d4], PT ;  /* 0x000075005a007a0c */ /* 0x040fe60003f06270 */
[----:B------:R2:W-:Y:S10]  /*52d0*/  ST.E.128 [R2.64], R64 ;  /* 0x0000004002007985 */ /* 0x0005f4000c101d0e */
[----:B------:R-:W-:Y:S05]  /*52e0*/  @!P0 IMAD.WIDE R8, R90, 0x2, R88 ;  /* 0x000000025a088825 */ /* 0x000fea00078e0258 */
[----:B------:R2:W-:Y:S02]  /*52f0*/  @!P0 ST.E.128 [R8.64], R16 ;  /* 0x0000001008008985 */ /* 0x0005e4000c101d0e */
.L_x_1163:
[----:B------:R-:W-:Y:S05]  /*5300*/  BSYNC B0 ;  /* 0x0000000000007941 */ /* 0x000fea0003800000 */
.L_x_1162:
[----:B------:R-:W-:Y:S11]  /*5310*/  ISETP.GE.AND P0, PT, R36, c[0x0][0x1d4], PT ;  /* 0x0000750024007a0c */ /* 0x000ff60003f06270 */
[----:B------:R-:W-:Y:S02]  /*5320*/  @!UPT UIADD3 URZ, URZ, URZ, URZ ;  /* 0x0000003f3f3ff290 */ /* 0x000fe4000fffe03f */
[----:B------:R-:W-:-:S05]  /*5330*/  @P0 BRA `(.L_x_1161) ;  /* 0x0000076000000947 */ /* 0x000fca0003800000 */
[----:B--2---:R-:W-:Y:S01]  /*5340*/  SEL R2, R86, R85, !P2 ;  /* 0x0000005556027207 */ /* 0x004fe20005000000 */
        /* <DEDUP_REMOVED lines=16> */
[----:B------:R-:W-:Y:S02]  /*5450*/  @!P0 SHF.R.U32.HI R8, RZ, 0x10, R23 ;  /* 0x00000010ff088819 */ /* 0x000fe40000011617 */
[----:B------:R-:W-:Y:S01]  /*5460*/  @!P0 PRMT R9, R15, 0x5432, R5 ;  /* 0x000054320f098816 */ /* 0x000fe20000000005 */
[----:B------:R-:W-:Y:S01]  /*5470*/  IMAD.IADD R2, R2, 0x1, R3 ;  /* 0x0000000102027824 */ /* 0x000fe200078e0203 */
[----:B------:R-:W-:Y:S02]  /*5480*/  @!P0 SHF.R.U64 R3, R22, 0x10, R23 ;  /* 0x0000001016038819 */ /* 0x000fe40000001217 */
[----:B------:R-:W-:Y:S01]  /*5490*/  @!P0 PRMT R23, R61, 0x5432, R10 ;  /* 0x000054323d178816 */ /* 0x000fe2000000000a */
[----:B------:R-:W-:Y:S01]  /*54a0*/  IMAD.SHL.U32 R2, R2, 0x2, RZ ;  /* 0x0000000202027824 */ /* 0x000fe200078e00ff */
[--C-:B------:R-:W-:Y:S01]  /*54b0*/  @!P0 SHF.R.U32.HI R13, RZ, 0x10, R71.reuse ;  /* 0x00000010ff0d8819 */ /* 0x100fe20000011647 */
[----:B------:R-:W-:Y:S01]  /*54c0*/  @!P0 IMAD.U32 R10, R20, 0x10000, RZ ;  /* 0x00010000140a8824 */ /* 0x000fe200078e00ff */
[----:B------:R-:W-:Y:S01]  /*54d0*/  @!P0 SHF.R.U64 R11, R70, 0x10, R71 ;  /* 0x00000010460b8819 */ /* 0x000fe20000001247 */
[----:B------:R-:W-:Y:S01]  /*54e0*/  @!P0 IMAD.U32 R5, R9, 0x10000, RZ ;  /* 0x0001000009058824 */ /* 0x000fe200078e00ff */
[----:B------:R4:W5:Y:S01]  /*54f0*/  LDS.128 R16, [R2+0xa080] ;  /* 0x00a0800002107984 */ /* 0x0009620000000c00 */
[----:B--2---:R-:W-:Y:S01]  /*5500*/  @!P0 IMAD.U32 R52, R59, 0x10000, RZ ;  /* 0x000100003b348824 */ /* 0x004fe200078e00ff */
[----:B------:R-:W-:Y:S02]  /*5510*/  @!P0 PRMT R47, R62, 0x5410, R13 ;  /* 0x000054103e2f8816 */ /* 0x000fe4000000000d */
[----:B------:R-:W-:Y:S02]  /*5520*/  @!P0 PRMT R13, R26, 0x5410, R8 ;  /* 0x000054101a0d8816 */ /* 0x000fe40000000008 */
[----:B------:R-:W-:Y:S01]  /*5530*/  @!P0 PRMT R49, R62, 0x5432, R11 ;  /* 0x000054323e318816 */ /* 0x000fe2000000000b */
[----:B------:R-:W-:Y:S01]  /*5540*/  @!P0 IMAD.U32 R11, R56, 0x10000, RZ ;  /* 0x00010000380b8824 */ /* 0x000fe200078e00ff */
[----:B------:R-:W-:Y:S01]  /*5550*/  @!P0 PRMT R14, R26, 0x5432, R3 ;  /* 0x000054321a0e8816 */ /* 0x000fe20000000003 */
[----:B------:R-:W-:Y:S01]  /*5560*/  @!P0 IMAD.U32 R51, R47, 0x10000, RZ ;  /* 0x000100002f338824 */ /* 0x000fe200078e00ff */
[----:B------:R-:W-:Y:S02]  /*5570*/  @!P0 SHF.L.U32 R22, R57, 0x10, RZ ;  /* 0x0000001039168819 */ /* 0x000fe400000006ff */
[----:B------:R-:W-:Y:S02]  /*5580*/  @!P0 LOP3.LUT R9, R9, 0xffff0000, RZ, 0xc0, !PT ;  /* 0xffff000009098812 */ /* 0x000fe400078ec0ff */
[----:B------:R-:W-:Y:S02]  /*5590*/  @!P0 LOP3.LUT R53, R47, 0xffff0000, RZ, 0xc0, !PT ;  /* 0xffff00002f358812 */ /* 0x000fe400078ec0ff */
[----:B------:R-:W-:Y:S02]  /*55a0*/  @!P0 LOP3.LUT R54, R59, 0xffff0000, RZ, 0xc0, !PT ;  /* 0xffff00003b368812 */ /* 0x000fe400078ec0ff */
[----:B------:R-:W-:Y:S02]  /*55b0*/  @!P0 LOP3.LUT R50, R58, 0xffff0000, RZ, 0xc0, !PT ;  /* 0xffff00003a328812 */ /* 0x000fe400078ec0ff */
[----:B----4-:R-:W-:Y:S01]  /*55c0*/  @!P0 SHF.R.U32.HI R2, RZ, 0x10, R21 ;  /* 0x00000010ff028819 */ /* 0x010fe20000011615 */
[C---:B------:R-:W-:Y:S01]  /*55d0*/  @!P0 IMAD.U32 R21, R23.reuse, 0x10000, RZ ;  /* 0x0001000017158824 */ /* 0x040fe200078e00ff */
[----:B------:R-:W-:Y:S02]  /*55e0*/  @!P0 LOP3.LUT R23, R23, 0xffff0000, RZ, 0xc0, !PT ;  /* 0xffff000017178812 */ /* 0x000fe400078ec0ff */
[----:B------:R-:W-:Y:S05]  /*55f0*/  @!P0 PRMT R6, R15, 0x5410, R2 ;  /* 0x000054100f068816 */ /* 0x000fea0000000002 */
[----:B------:R-:W-:Y:S02]  /*5600*/  @!P0 IMAD.U32 R8, R6, 0x10000, RZ ;  /* 0x0001000006088824 */ /* 0x000fe400078e00ff */
[----:B-----5:R-:W-:Y:S01]  /*5610*/  @!P0 IMAD.U32 R3, R17, 0x10000, RZ ;  /* 0x0001000011038824 */ /* 0x020fe200078e00ff */
        /* <DEDUP_REMOVED lines=17> */
[C---:B------:R-:W-:Y:S01]  /*5730*/  @!P0 LOP3.LUT R11, R19.reuse, 0xffff0000, RZ, 0xc0, !PT ;  /* 0xffff0000130b8812 */ /* 0x040fe200078ec0ff */
[C---:B------:R-:W-:Y:S02]  /*5740*/  @!P0 FMUL.FTZ R48, R8.reuse, R15 ;  /* 0x0000000f08308220 */ /* 0x040fe40000410000 */
[----:B------:R-:W-:Y:S02]  /*5750*/  @!P0 IMAD.U32 R10, R19, 0x10000, RZ ;  /* 0x00010000130a8824 */ /* 0x000fe400078e00ff */
        /* <DEDUP_REMOVED lines=52> */
.L_x_1161:
[----:B--2---:R-:W-:Y:S05]  /*5aa0*/  BSYNC B1 ;  /* 0x0000000000017941 */ /* 0x004fea0003800000 */
.L_x_1160:
[----:B------:R2:W4:Y:S04]  /*5ab0*/  SHFL.IDX PT, R57, R99, 0x1, 0x181f ;  /* 0x00381f0063397f89 */ /* 0x00052800000e0000 */
[----:B------:R2:W1:Y:S01]  /*5ac0*/  SHFL.IDX PT, R56, R100, 0x1, 0x181f ;  /* 0x00381f0064387f89 */ /* 0x00046200000e0000 */
[----:B------:R-:W-:-:S05]  /*5ad0*/  @P5 BRA `(.L_x_1149) ;  /* 0x0000130000005947 */ /* 0x000fca0003800000 */
[----:B------:R-:W-:Y:S01]  /*5ae0*/  ISETP.GE.AND P0, PT, R24, c[0x0][0x1d4], PT ;  /* 0x0000750018007a0c */ /* 0x000fe20003f06270 */
[----:B------:R-:W-:Y:S01]  /*5af0*/  @!UPT UIADD3 URZ, URZ, URZ, URZ ;  /* 0x0000003f3f3ff290 */ /* 0x000fe2000fffe03f */
[----:B------:R-:W-:Y:S11]  /*5b00*/  BSSY B0, `(.L_x_1164) ;  /* 0x0000078000007945 */ /* 0x000ff60003800000 */
[----:B------:R-:W-:-:S05]  /*5b10*/  @P0 BRA `(.L_x_1165) ;  /* 0x0000076000000947 */ /* 0x000fca0003800000 */
[----:B------:R-:W-:Y:S01]  /*5b20*/  SEL R2, R86, R85, !P1 ;  /* 0x0000005556027207 */ /* 0x000fe20004800000 */
[----:B------:R-:W5:Y:S01]  /*5b30*/  LDS.128 R52, [R151+0xa080] ;  /* 0x00a0800097347984 */ /* 0x000f620000000c00 */
        /* <DEDUP_REMOVED lines=12> */
[----:B------:R-:W-:Y:S01]  /*5c00*/  @!P0 SHF.R.U64 R14, R74, 0x10, R75 ;  /* 0x000000104a0e8819 */ /* 0x000fe2000000124b */
[----:B------:R-:W-:Y:S01]  /*5c10*/  IMAD R2, R2, 0xc00, R12 ;  /* 0x00000c0002027824 */ /* 0x000fe200078e020c */
[----:B------:R-:W-:Y:S02]  /*5c20*/  LOP3.LUT R3, R3, R157, RZ, 0x3c, !PT ;  /* 0x0000009d03037212 */ /* 0x000fe400078e3cff */
[----:B------:R-:W-:Y:S02]  /*5c30*/  @!P0 PRMT R20, R63, 0x5410, R6 ;  /* 0x000054103f148816 */ /* 0x000fe40000000006 */
[----:B------:R-:W-:Y:S01]  /*5c40*/  @!P0 PRMT R9, R27, 0x5432, R5 ;  /* 0x000054321b098816 */ /* 0x000fe20000000005 */
[----:B------:R-:W-:Y:S01]  /*5c50*/  IMAD.IADD R2, R2, 0x1, R3 ;  /* 0x0000000102027824 */ /* 0x000fe200078e0203 */
[----:B------:R-:W-:Y:S02]  /*5c60*/  @!P0 SHF.R.U32.HI R3, RZ, 0x10, R29 ;  /* 0x00000010ff038819 */ /* 0x000fe4000001161d */
[----:B------:R-:W-:Y:S01]  /*5c70*/  @!P0 PRMT R15, R63, 0x5432, R10 ;  /* 0x000054323f0f8816 */ /* 0x000fe2000000000a */
[----:B------:R-:W-:Y:S01]  /*5c80*/  IMAD.SHL.U32 R2, R2, 0x2, RZ ;  /* 0x0000000202027824 */ /* 0x000fe200078e00ff */
[----:B------:R-:W-:Y:S01]  /*5c90*/  @!P0 PRMT R6, R27, 0x5410, R3 ;  /* 0x000054101b068816 */ /* 0x000fe20000000003 */
[----:B------:R-:W-:Y:S01]  /*5ca0*/  @!P0 IMAD.U32 R10, R20, 0x10000, RZ ;  /* 0x00010000140a8824 */ /* 0x000fe200078e00ff */
[C---:B------:R-:W-:Y:S01]  /*5cb0*/  @!P0 PRMT R29, R80.reuse, 0x5432, R14 ;  /* 0x00005432501d8816 */ /* 0x040fe2000000000e */
[----:B------:R-:W-:Y:S01]  /*5cc0*/  @!P0 IMAD.U32 R5, R9, 0x10000, RZ ;  /* 0x0001000009058824 */ /* 0x000fe200078e00ff */
[----:B------:R2:W4:Y:S01]  /*5cd0*/  LDS.128 R16, [R2+0xa080] ;  /* 0x00a0800002107984 */ /* 0x0005220000000c00 */
[----:B------:R-:W-:Y:S01]  /*5ce0*/  @!P0 IMAD.U32 R21, R15, 0x10000, RZ ;  /* 0x000100000f158824 */ /* 0x000fe200078e00ff */
[----:B------:R-:W-:Y:S02]  /*5cf0*/  @!P0 SHF.R.U32.HI R11, RZ, 0x10, R75 ;  /* 0x00000010ff0b8819 */ /* 0x000fe4000001164b */
[----:B------:R-:W-:Y:S02]  /*5d00*/  @!P0 SHF.R.U32.HI R8, RZ, 0x10, R31 ;  /* 0x00000010ff088819 */ /* 0x000fe4000001161f */
[----:B------:R-:W-:Y:S01]  /*5d10*/  @!P0 PRMT R27, R80, 0x5410, R11 ;  /* 0x00005410501b8816 */ /* 0x000fe2000000000b */
[----:B-----5:R-:W-:Y:S01]  /*5d20*/  @!P0 IMAD.U32 R11, R52, 0x10000, RZ ;  /* 0x00010000340b8824 */ /* 0x020fe200078e00ff */
[----:B------:R-:W-:Y:S01]  /*5d30*/  @!P0 PRMT R13, R42, 0x5410, R8 ;  /* 0x000054102a0d8816 */ /* 0x000fe20000000008 */
[----:B------:R-:W-:Y:S01]  /*5d40*/  @!P0 IMAD.U32 R8, R6, 0x10000, RZ ;  /* 0x0001000006088824 */ /* 0x000fe200078e00ff */
[----:B------:R-:W-:Y:S02]  /*5d50*/  @!P0 SHF.L.U32 R22, R53, 0x10, RZ ;  /* 0x0000001035168819 */ /* 0x000fe400000006ff */
[----:B------:R-:W-:Y:S02]  /*5d60*/  @!P0 LOP3.LUT R9, R9, 0xffff0000, RZ, 0xc0, !PT ;  /* 0xffff000009098812 */ /* 0x000fe400078ec0ff */
[----:B------:R-:W-:Y:S02]  /*5d70*/  @!P0 LOP3.LUT R47, R27, 0xffff0000, RZ, 0xc0, !PT ;  /* 0xffff00001b2f8812 */ /* 0x000fe400078ec0ff */
[----:B------:R-:W-:Y:S02]  /*5d80*/  @!P0 LOP3.LUT R48, R55, 0xffff0000, RZ, 0xc0, !PT ;  /* 0xffff000037308812 */ /* 0x000fe400078ec0ff */
[----:B--2---:R-:W-:Y:S01]  /*5d90*/  @!P0 SHF.R.U64 R2, R30, 0x10, R31 ;  /* 0x000000101e028819 */ /* 0x004fe2000000121f */
[----:B------:R-:W-:Y:S01]  /*5da0*/  @!P0 IMAD.U32 R31, R27, 0x10000, RZ ;  /* 0x000100001b1f8824 */ /* 0x000fe200078e00ff */
[----:B------:R-:W-:Y:S02]  /*5db0*/  @!P0 LOP3.LUT R30, R54, 0xffff0000, RZ, 0xc0, !PT ;  /* 0xffff0000361e8812 */ /* 0x000fe400078ec0ff */
[----:B------:R-:W-:Y:S01]  /*5dc0*/  @!P0 PRMT R14, R42, 0x5432, R2 ;  /* 0x000054322a0e8816 */ /* 0x000fe20000000002 */
[----:B------:R-:W-:Y:S02]  /*5dd0*/  @!P0 IMAD.U32 R42, R55, 0x10000, RZ ;  /* 0x00010000372a8824 */ /* 0x000fe400078e00ff */
        /* <DEDUP_REMOVED lines=41> */
[C---:B------:R-:W-:Y:S01]  /*6070*/  @!P0 FMUL.FTZ R49, R8.reuse, R27 ;  /* 0x0000001b08318220 */ /* 0x040fe20000410000 */
        /* <DEDUP_REMOVED lines=26> */
[C---:B-1----:R-:W-:Y:S04]  /*6220*/  LEA R2, P0, R113.reuse, R56, 0x1 ;  /* 0x0000003871027211 */ /* 0x042fe800078008ff */
[----:B------:R-:W-:Y:S02]  /*6230*/  LEA.HI.X R3, R113, R57, R133, 0x1, P0 ;  /* 0x0000003971037211 */ /* 0x000fe400000f0c85 */
[C---:B------:R-:W-:Y:S03]  /*6240*/  ISETP.GE.AND P0, PT, R51.reuse, c[0x0][0x1d4], PT ;  /* 0x0000750033007a0c */ /* 0x040fe60003f06270 */
[----:B------:R1:W-:Y:S10]  /*6250*/  ST.E.128 [R2.64], R52 ;  /* 0x0000003402007985 */ /* 0x0003f4000c101d0e */
[----:B------:R-:W-:Y:S05]  /*6260*/  @!P0 IMAD.WIDE R8, R51, 0x2, R56 ;  /* 0x0000000233088825 */ /* 0x000fea00078e0238 */
[----:B------:R1:W-:Y:S02]  /*6270*/  @!P0 ST.E.128 [R8.64], R16 ;  /* 0x0000001008008985 */ /* 0x0003e4000c101d0e */
.L_x_1165:
[----:B------:R-:W-:Y:S05]  /*6280*/  BSYNC B0 ;  /* 0x0000000000007941 */ /* 0x000fea0003800000 */
.L_x_1164:
[----:B------:R-:W-:Y:S11]  /*6290*/  ISETP.GE.AND P0, PT, R36, c[0x0][0x1d4], PT ;  /* 0x0000750024007a0c */ /* 0x000ff60003f06270 */
[----:B------:R-:W-:Y:S02]  /*62a0*/  @!UPT UIADD3 URZ, URZ, URZ, URZ ;  /* 0x0000003f3f3ff290 */ /* 0x000fe4000fffe03f */
[----:B------:R-:W-:-:S05]  /*62b0*/  @P0 BRA `(.L_x_1149) ;  /* 0x00000b2000000947 */ /* 0x000fca0003800000 */
[----:B-1----:R-:W-:Y:S01]  /*62c0*/  SEL R2, R86, R85, !P2 ;  /* 0x0000005556027207 */ /* 0x002fe20005000000 */
[----:B------:R-:W1:Y:S01]  /*62d0*/  LDS.128 R48, [R149+0xa080] ;  /* 0x00a0800095307984 */ /* 0x000e620000000c00 */
[C---:B------:R-:W-:Y:S02]  /*62e0*/  LEA R58, P0, R112.reuse, R56, 0x1 ;  /* 0x00000038703a7211 */ /* 0x040fe400078008ff */
[----:B------:R-:W-:Y:S02]  /*62f0*/  SHF.R.S32.HI R3, RZ, 0x1f, R2 ;  /* 0x0000001fff037819 */ /* 0x000fe40000011402 */
[----:B----4-:R-:W-:Y:S02]  /*6300*/  LEA.HI.X R59, R112, R57, R131, 0x1, P0 ;  /* 0x00000039703b7211 */ /* 0x010fe400000f0c83 */
[----:B------:R-:W-:Y:S02]  /*6310*/  LEA.HI R2, R3, R2, RZ, 0x4 ;  /* 0x0000000203027211 */ /* 0x000fe400078f20ff */
[----:B------:R-:W-:Y:S02]  /*6320*/  ISETP.GE.AND P0, PT, R36, c[0x0][0x27c], PT ;  /* 0x00009f0024007a0c */ /* 0x000fe40003f06270 */
[----:B------:R-:W-:Y:S04]  /*6330*/  LEA.HI.SX32 R2, R2, R83, 0x1c ;  /* 0x0000005302027211 */ /* 0x000fe800078fe2ff */
[----:B------:R-:W-:Y:S01]  /*6340*/  SHF.R.S32.HI R3, RZ, 0x1f, R2 ;  /* 0x0000001fff037819 */ /* 0x000fe20000011402 */
[----:B------:R-:W-:Y:S03]  /*6350*/  IMAD.SHL.U32 R42, R2, 0x8, RZ ;  /* 0x00000008022a7824 */ /* 0x000fe600078e00ff */
[----:B------:R-:W-:Y:S03]  /*6360*/  LEA.HI R3, R3, R2, RZ, 0x3 ;  /* 0x0000000203037211 */ /* 0x000fe600078f18ff */
[----:B------:R-:W-:Y:S02]  /*6370*/  @!P0 SHF.R.U64 R8, R34, 0x10, R35 ;  /* 0x0000001022088819 */ /* 0x000fe40000001223 */
[----:B------:R-:W-:Y:S02]  /*6380*/  SHF.R.S32.HI R2, RZ, 0x3, R3 ;  /* 0x00000003ff027819 */ /* 0x000fe40000011403 */
[----:B------:R-:W-:Y:S02]  /*6390*/  LOP3.LUT R3, R118, 0x38, R42, 0xf8, !PT ;  /* 0x0000003876037812 */ /* 0x000fe400078ef82a */
[----:B------:R-:W-:Y:S01]  /*63a0*/  @!P0 PRMT R14, R45, 0x5432, R8 ;  /* 0x000054322d0e8816 */ /* 0x000fe20000000008 */
[----:B------:R-:W-:Y:S01]  /*63b0*/  IMAD R2, R2, 0xc00, R12 ;  /* 0x00000c0002027824 */ /* 0x000fe200078e020c */
[----:B------:R-:W-:Y:S02]  /*63c0*/  LOP3.LUT R3, R3, R157, RZ, 0x3c, !PT ;  /* 0x0000009d03037212 */ /* 0x000fe400078e3cff */
[----:B------:R-:W-:Y:S02]  /*63d0*/  @!P0 SHF.R.U64 R6, R76, 0x10, R77 ;  /* 0x000000104c068819 */ /* 0x000fe4000000124d */
[----:B------:R-:W-:Y:S01]  /*63e0*/  @!P0 SHF.R.U64 R10, R78, 0x10, R79 ;  /* 0x000000104e0a8819 */ /* 0x000fe2000000124f */
[----:B------:R-:W-:Y:S01]  /*63f0*/  IMAD.IADD R2, R2, 0x1, R3 ;  /* 0x0000000102027824 */ /* 0x000fe200078e0203 */
[----:B------:R-:W-:Y:S02]  /*6400*/  @!P0 PRMT R15, R81, 0x5410, R6 ;  /* 0x00005410510f8816 */ /* 0x000fe40000000006 */
[----:B------:R-:W-:Y:S01]  /*6410*/  @!P0 SHF.R.U32.HI R3, RZ, 0x10, R33 ;  /* 0x00000010ff038819 */ /* 0x000fe20000011621 */
[----:B------:R-:W-:Y:S01]  /*6420*/  IMAD.SHL.U32 R2, R2, 0x2, RZ ;  /* 0x0000000202027824 */ /* 0x000fe200078e00ff */
[----:B-1----:R-:W-:Y:S01]  /*6430*/  @!P0 SHF.L.U32 R22, R49, 0x10, RZ ;  /* 0x0000001031168819 */ /* 0x002fe200000006ff */
[----:B------:R-:W-:Y:S01]  /*6440*/  @!P0 IMAD.U32 R11, R48, 0x10000, RZ ;  /* 0x00010000300b8824 */ /* 0x000fe200078e00ff */
[----:B------:R-:W-:Y:S02]  /*6450*/  @!P0 LOP3.LUT R34, R51, 0xffff0000, RZ, 0xc0, !PT ;  /* 0xffff000033228812 */ /* 0x000fe400078ec0ff */
[----:B------:R1:W4:Y:S01]  /*6460*/  LDS.128 R16, [R2+0xa080] ;  /* 0x00a0800002107984 */ /* 0x0003220000000c00 */
[C---:B------:R-:W-:Y:S02]  /*6470*/  @!P0 SHF.L.U32 R28, R50.reuse, 0x10, RZ ;  /* 0x00000010321c8819 */ /* 0x040fe400000006ff */
[----:B------:R-:W-:Y:S02]  /*6480*/  @!P0 LOP3.LUT R30, R50, 0xffff0000, RZ, 0xc0, !PT ;  /* 0xffff0000321e8812 */ /* 0x000fe400078ec0ff */
[----:B------:R-:W-:Y:S02]  /*6490*/  @!P0 PRMT R6, R44, 0x5410, R3 ;  /* 0x000054102c068816 */ /* 0x000fe40000000003 */
[----:B------:R-:W-:Y:S02]  /*64a0*/  @!P0 SHF.R.U32.HI R5, RZ, 0x10, R35 ;  /* 0x00000010ff058819 */ /* 0x000fe40000011623 */
[----:B------:R-:W-:Y:S01]  /*64b0*/  @!P0 PRMT R29, R82, 0x5432, R10 ;  /* 0x00005432521d8816 */ /* 0x000fe2000000000a */
[C---:B------:R-:W-:Y:S01]  /*64c0*/  @!P0 IMAD.U32 R10, R15.reuse, 0x10000, RZ ;  /* 0x000100000f0a8824 */ /* 0x040fe200078e00ff */
[----:B------:R-:W-:Y:S01]  /*64d0*/  @!P0 LOP3.LUT R15, R15, 0xffff0000, RZ, 0xc0, !PT ;  /* 0xffff00000f0f8812 */ /* 0x000fe200078ec0ff */
[----:B------:R-:W-:Y:S01]  /*64e0*/  @!P0 IMAD.U32 R8, R6, 0x10000, RZ ;  /* 0x0001000006088824 */ /* 0x000fe200078e00ff */
[----:B------:R-:W-:Y:S02]  /*64f0*/  @!P0 PRMT R13, R45, 0x5410, R5 ;  /* 0x000054102d0d8816 */ /* 0x000fe40000000005 */
[----:B------:R-:W-:Y:S04]  /*6500*/  @!P0 SHF.R.U32.HI R23, RZ, 0x10, R77 ;  /* 0x00000010ff178819 */ /* 0x000fe8000001164d */
[----:B------:R-:W-:Y:S02]  /*6510*/  @!P0 PRMT R23, R81, 0x5432, R23 ;  /* 0x0000543251178816 */ /* 0x000fe40000000017 */
[----:B-1----:R-:W-:Y:S03]  /*6520*/  @!P0 SHF.R.U64 R2, R32, 0x10, R33 ;  /* 0x0000001020028819 */ /* 0x002fe60000001221 */
[C---:B------:R-:W-:Y:S01]  /*6530*/  @!P0 IMAD.U32 R21, R23.reuse, 0x10000, RZ ;  /* 0x0001000017158824 */ /* 0x040fe200078e00ff */
[----:B------:R-:W-:Y:S01]  /*6540*/  @!P0 LOP3.LUT R23, R23, 0xffff0000, RZ, 0xc0, !PT ;  /* 0xffff000017178812 */ /* 0x000fe200078ec0ff */
[----:B------:R-:W-:Y:S01]  /*6550*/  @!P0 IMAD.U32 R32, R51, 0x10000, RZ ;  /* 0x0001000033208824 */ /* 0x000fe200078e00ff */
[----:B------:R-:W-:Y:S02]  /*6560*/  @!P0 PRMT R9, R44, 0x5432, R2 ;  /* 0x000054322c098816 */ /* 0x000fe40000000002 */
[----:B------:R-:W-:Y:S03]  /*6570*/  @!P0 SHF.R.U32.HI R33, RZ, 0x10, R79 ;  /* 0x00000010ff218819 */ /* 0x000fe6000001164f */
[C---:B------:R-:W-:Y:S01]  /*6580*/  @!P0 IMAD.U32 R5, R9.reuse, 0x10000, RZ ;  /* 0x0001000009058824 */ /* 0x040fe200078e00ff */
[----:B------:R-:W-:Y:S02]  /*6590*/  @!P0 LOP3.LUT R9, R9, 0xffff0000, RZ, 0xc0, !PT ;  /* 0xffff000009098812 */ /* 0x000fe400078ec0ff */
[----:B------:R-:W-:Y:S01]  /*65a0*/  @!P0 PRMT R33, R82, 0x5410, R33 ;  /* 0x0000541052218816 */ /* 0x000fe20000000021 */
[----:B----4-:R-:W-:Y:S01]  /*65b0*/  @!P0 IMAD.U32 R3, R17, 0x10000, RZ ;  /* 0x0001000011038824 */ /* 0x010fe200078e00ff */
        /* <DEDUP_REMOVED lines=16> */
[-C--:B------:R-:W-:Y:S02]  /*66c0*/  @!P0 FMUL.FTZ R6, R3, R10.reuse ;  /* 0x0000000a03068220 */ /* 0x080fe40000410000 */
[----:B------:R-:W-:Y:S01]  /*66d0*/  @!P0 FFMA.FTZ R53, R26, R10, -R11 ;  /* 0x0000000a1a358223 */ /* 0x000fe2000001080b */
[C---:B------:R-:W-:Y:S01]  /*66e0*/  @!P0 LOP3.LUT R11, R19.reuse, 0xffff0000, RZ, 0xc0, !PT ;  /* 0xffff0000130b8812 */ /* 0x040fe200078ec0ff */
[C---:B------:R-:W-:Y:S02]  /*66f0*/  @!P0 FMUL.FTZ R27, R8.reuse, R15 ;  /* 0x0000000f081b8220 */ /* 0x040fe40000410000 */
[----:B------:R-:W-:Y:S02]  /*6700*/  @!P0 IMAD.U32 R10, R19, 0x10000, RZ ;  /* 0x00010000130a8824 */ /* 0x000fe400078e00ff */
[-C--:B------:R-:W-:Y:S01]  /*6710*/  @!P0 FMUL.FTZ R3, R8, R9.reuse ;  /* 0x0000000908038220 */ /* 0x080fe20000410000 */
[C---:B------:R-:W-:Y:S01]  /*6720*/  @!P0 LOP3.LUT R8, R13.reuse, 0xffff0000, RZ, 0xc0, !PT ;  /* 0xffff00000d088812 */ /* 0x040fe200078ec0ff */
[----:B------:R-:W-:Y:S02]  /*6730*/  @!P0 FFMA.FTZ R52, R20, R9, -R27 ;  /* 0x0000000914348223 */ /* 0x000fe4000001081b */
[----:B------:R-:W-:Y:S02]  /*6740*/  @!P0 IMAD.U32 R9, R13, 0x10000, RZ ;  /* 0x000100000d098824 */ /* 0x000fe400078e00ff */
[C---:B------:R-:W-:Y:S02]  /*6750*/  @!P0 FMUL.FTZ R13, R10.reuse, R31 ;  /* 0x0000001f0a0d8220 */ /* 0x040fe40000410000 */
[----:B------:R-:W-:Y:S02]  /*6760*/  @!P0 FMUL.FTZ R27, R11, R33 ;  /* 0x000000210b1b8220 */ /* 0x000fe40000410000 */
[-C--:B------:R-:W-:Y:S02]  /*6770*/  @!P0 FMUL.FTZ R10, R10, R9.reuse ;  /* 0x000000090a0a8220 */ /* 0x080fe40000410000 */
[----:B------:R-:W-:Y:S01]  /*6780*/  @!P0 FFMA.FTZ R47, R32, R9, -R13 ;  /* 0x00000009202f8223 */ /* 0x000fe2000001080d */
[----:B------:R-:W-:Y:S01]  /*6790*/  @!P0 LOP3.LUT R9, R18, 0xffff0000, RZ, 0xc0, !PT ;  /* 0xffff000012098812 */ /* 0x000fe200078ec0ff */
[-C--:B------:R-:W-:Y:S02]  /*67a0*/  @!P0 FFMA.FTZ R45, R34, R8.reuse, -R27 ;  /* 0x00000008222d8223 */ /* 0x080fe4000001081b */
[C---:B------:R-:W-:Y:S01]  /*67b0*/  @!P0 IMAD.U32 R27, R29.reuse, 0x10000, RZ ;  /* 0x000100001d1b8824 */ /* 0x040fe200078e00ff */
[----:B------:R-:W-:Y:S01]  /*67c0*/  @!P0 LOP3.LUT R29, R29, 0xffff0000, RZ, 0xc0, !PT ;  /* 0xffff00001d1d8812 */ /* 0x000fe200078ec0ff */
[----:B------:R-:W-:Y:S02]  /*67d0*/  @!P0 FMUL.FTZ R11, R11, R8 ;  /* 0x000000080b0b8220 */ /* 0x000fe40000410000 */
[----:B------:R-:W-:Y:S02]  /*67e0*/  @!P0 IMAD.U32 R8, R18, 0x10000, RZ ;  /* 0x0001000012088824 */ /* 0x000fe400078e00ff */
[C---:B------:R-:W-:Y:S01]  /*67f0*/  @!P0 IMAD.U32 R13, R14.reuse, 0x10000, RZ ;  /* 0x000100000e0d8824 */ /* 0x040fe200078e00ff */
[----:B------:R-:W-:Y:S01]  /*6800*/  @!P0 LOP3.LUT R14, R14, 0xffff0000, RZ, 0xc0, !PT ;  /* 0xffff00000e0e8812 */ /* 0x000fe200078ec0ff */
[----:B------:R-:W-:Y:S02]  /*6810*/  @!P0 FMUL.FTZ R35, R8, R27 ;  /* 0x0000001b08238220 */ /* 0x000fe40000410000 */
[----:B------:R-:W-:Y:S02]  /*6820*/  @!P0 FMUL.FTZ R44, R9, R29 ;  /* 0x0000001d092c8220 */ /* 0x000fe40000410000 */
[----:B------:R-:W-:Y:S01]  /*6830*/  @!P0 FFMA.FTZ R3, R15, R20, R3 ;  /* 0x000000140f038223 */ /* 0x000fe20000010003 */
[----:B------:R-:W-:Y:S01]  /*6840*/  @!P0 F2FP.BF16.PACK_AB R15, R52, R55 ;  /* 0x00000037340f823e */ /* 0x000fe200000010ff */
[-C--:B------:R-:W-:Y:S01]  /*6850*/  @!P0 FMUL.FTZ R8, R8, R13.reuse ;  /* 0x0000000d08088220 */ /* 0x080fe20000410000 */
[----:B------:R-:W-:Y:S01]  /*6860*/  @!P0 F2FP.BF16.PACK_AB R20, R53, R54 ;  /* 0x000000363514823e */ /* 0x000fe200000010ff */
[----:B------:R-:W-:Y:S01]  /*6870*/  @!P0 FFMA.FTZ R35, R28, R13, -R35 ;  /* 0x0000000d1c238223 */ /* 0x000fe20000010823 */
[----:B------:R-:W-:Y:S01]  /*6880*/  @!P0 F2FP.BF16.PACK_AB R2, R3, R2 ;  /* 0x000000020302823e */ /* 0x000fe200000010ff */
[----:B------:R-:W-:Y:S01]  /*6890*/  @!P0 FFMA.FTZ R44, R30, R14, -R44 ;  /* 0x0000000e1e2c8223 */ /* 0x000fe2000001082c */
[----:B------:R-:W-:Y:S01]  /*68a0*/  @!P0 MOV R49, R20 ;  /* 0x0000001400318202 */ /* 0x000fe20000000f00 */
[----:B------:R-:W-:Y:S02]  /*68b0*/  @!P0 FFMA.FTZ R5, R21, R22, R5 ;  /* 0x0000001615058223 */ /* 0x000fe40000010005 */
[----:B------:R-:W-:Y:S01]  /*68c0*/  @!P0 FMUL.FTZ R9, R9, R14 ;  /* 0x0000000e09098220 */ /* 0x000fe20000410000 */
[----:B------:R-:W-:Y:S01]  /*68d0*/  @!P0 F2FP.BF16.PACK_AB R14, R45, R47 ;  /* 0x0000002f2d0e823e */ /* 0x000fe200000010ff */
[----:B------:R-:W-:Y:S01]  /*68e0*/  @!P0 FFMA.FTZ R6, R23, R26, R6 ;  /* 0x0000001a17068223 */ /* 0x000fe20000010006 */
[----:B------:R-:W-:Y:S01]  /*68f0*/  @!P0 F2FP.BF16.PACK_AB R13, R44, R35 ;  /* 0x000000232c0d823e */ /* 0x000fe200000010ff */
        /* <DEDUP_REMOVED lines=22> */
.L_x_1135:
        /* <DEDUP_REMOVED lines=9> */
[----:B-12---:R-:W-:Y:S02]  /*6af0*/  ISETP.GE.AND P0, PT, R24, c[0x0][0x1d4], PT ;  /* 0x0000750018007a0c */ /* 0x006fe40003f06270 */
        /* <DEDUP_REMOVED lines=20> */
.L_x_1167:
[----:B-12---:R-:W-:Y:S05]  /*6c40*/  BSYNC B0 ;  /* 0x0000000000007941 */ /* 0x006fea0003800000 */
.L_x_1166:
[----:B---3--:R1:W2:Y:S01]  /*6c50*/  SHFL.IDX PT, R3, R99, 0x1, 0x181f ;  /* 0x00381f0063037f89 */ /* 0x0082a200000e0000 */
[----:B------:R-:W-:Y:S03]  /*6c60*/  ISETP.GE.AND P0, PT, R6, 0x21, PT ;  /* 0x000000210600780c */ /* 0x000fe60003f06270 */
[----:B------:R1:W3:Y:S10]  /*6c70*/  SHFL.IDX PT, R2, R100, 0x1, 0x181f ;  /* 0x00381f0064027f89 */ /* 0x0002f400000e0000 */
[----:B------:R-:W-:-:S05]  /*6c80*/  @!P0 BRA `(.L_x_1149) ;  /* 0x0000015000008947 */ /* 0x000fca0003800000 */
[----:B------:R-:W-:Y:S02]  /*6c90*/  ISETP.GE.AND P0, PT, R24, c[0x0][0x1d4], PT ;  /* 0x0000750018007a0c */ /* 0x000fe40003f06270 */
[----:B------:R-:W-:Y:S11]  /*6ca0*/  ISETP.GE.AND P4, PT, R36, c[0x0][0x1d4], PT ;  /* 0x0000750024007a0c */ /* 0x000ff60003f86270 */
[----:B------:R-:W4:Y:S01]  /*6cb0*/  @!P0 LDS.128 R20, [R87+0xb080] ;  /* 0x00b0800057148984 */ /* 0x000f220000000c00 */
[CC--:B---3--:R-:W-:Y:S04]  /*6cc0*/  @!P0 LEA R8, P3, R24.reuse, R2.reuse, 0x1 ;  /* 0x0000000218088211 */ /* 0x0c8fe800078608ff */
[-C--:B--2---:R-:W-:Y:S02]  /*6cd0*/  @!P0 LEA.HI.X R9, R24, R3.reuse, R25, 0x1, P3 ;  /* 0x0000000318098211 */ /* 0x084fe400018f0c19 */
[CC--:B------:R-:W-:Y:S04]  /*6ce0*/  @!P4 LEA R14, P3, R101.reuse, R2.reuse, 0x1 ;  /* 0x00000002650ec211 */ /* 0x0c0fe800078608ff */
[-C--:B------:R-:W-:Y:S02]  /*6cf0*/  @!P4 LEA.HI.X R15, R101, R3.reuse, R109, 0x1, P3 ;  /* 0x00000003650fc211 */ /* 0x080fe400018f0c6d */
[----:B------:R-:W-:Y:S11]  /*6d00*/  ISETP.GE.AND P3, PT, R107, c[0x0][0x1d4], PT ;  /* 0x000075006b007a0c */ /* 0x000ff60003f66270 */
[----:B------:R-:W-:Y:S02]  /*6d10*/  @!UPT UIADD3 URZ, URZ, URZ, URZ ;  /* 0x0000003f3f3ff290 */ /* 0x000fe4000fffe03f */
[CC--:B------:R-:W-:Y:S04]  /*6d20*/  @!P3 LEA R10, P5, R103.reuse, R2.reuse, 0x1 ;  /* 0x00000002670ab211 */ /* 0x0c0fe800078a08ff */
[-C--:B------:R-:W-:Y:S01]  /*6d30*/  @!P3 LEA.HI.X R11, R103, R3.reuse, R111, 0x1, P5 ;  /* 0x00000003670bb211 */ /* 0x080fe200028f0c6f */
[----:B----4-:R-:W-:Y:S01]  /*6d40*/  @!P0 ST.E.128 [R8.64], R20 ;  /* 0x0000001408008985 */ /* 0x010fe2000c101d0e */
        /* <DEDUP_REMOVED lines=9> */
.L_x_1149:
[----:B------:R-:W-:Y:S05]  /*6de0*/  BSYNC B2 ;  /* 0x0000000000027941 */ /* 0x000fea0003800000 */
.L_x_1134:
[----:B-1234-:R-:W-:Y:S01]  /*6df0*/  IMAD.IADD R2, R104, 0x1, -R43 ;  /* 0x0000000168027824 */ /* 0x01efe200078e0a2b */
[----:B------:R-:W-:Y:S01]  /*6e00*/  P2R R14, PR, RZ, 0x2 ;  /* 0x00000002ff0e7803 */ /* 0x000fe20000000000 */
[----:B------:R-:W-:Y:S01]  /*6e10*/  IMAD.WIDE R8, R46, 0x30, R140 ;  /* 0x000000302e087825 */ /* 0x000fe200078e028c */
[----:B------:R-:W-:Y:S01]  /*6e20*/  ISETP.NE.AND P1, PT, R117, RZ, PT ;  /* 0x000000ff7500720c */ /* 0x000fe20003f25270 */
[----:B------:R-:W-:Y:S01]  /*6e30*/  BSSY B0, `(.L_x_1168) ;  /* 0x000004c000007945 */ /* 0x000fe20003800000 */
[----:B------:R-:W-:Y:S01]  /*6e40*/  ISETP.GE.AND P3, PT, R2, 0x21, PT ;  /* 0x000000210200780c */ /* 0x000fe20003f66270 */
[----:B------:R-:W-:Y:S01]  /*6e50*/  IMAD R6, R116, c[0x0][0x218], RZ ;  /* 0x0000860074067a24 */ /* 0x000fe200078e02ff */
[----:B------:R-:W-:Y:S02]  /*6e60*/  ISETP.NE.AND P6, PT, R139, RZ, PT ;  /* 0x000000ff8b00720c */ /* 0x000fe40003fc5270 */
[----:B------:R-:W-:Y:S01]  /*6e70*/  ISETP.NE.AND P5, PT, R138, RZ, PT ;  /* 0x000000ff8a00720c */ /* 0x000fe20003fa5270 */
[----:B------:R-:W-:Y:S08]  /*6e80*/  IMAD R6, R105, c[0x0][0x21c], R6 ;  /* 0x0000870069067a24 */ /* 0x000ff000078e0206 */
[----:B------:R-:W-:Y:S01]  /*6e90*/  @P3 IADD3 R13, P0, R8, 0x20, RZ ;  /* 0x00000020080d3810 */ /* 0x000fe20007f1e0ff */
[--C-:B------:R-:W-:Y:S04]  /*6ea0*/  @P3 IMAD.MOV.U32 R11, RZ, RZ, R130.reuse ;  /* 0x000000ffff0b3224 */ /* 0x100fe800078e0082 */
[----:B------:R-:W-:Y:S01]  /*6eb0*/  @P3 IMAD.X R10, RZ, RZ, R9, P0 ;  /* 0x000000ffff0a3224 */ /* 0x000fe200000e0609 */
[----:B------:R-:W-:Y:S11]  /*6ec0*/  ISETP.GE.AND P0, PT, R2, 0x1, PT ;  /* 0x000000010200780c */ /* 0x000ff60003f06270 */
[----:B------:R-:W-:Y:S02]  /*6ed0*/  @!UPT UIADD3 URZ, URZ, URZ, URZ ;  /* 0x0000003f3f3ff290 */ /* 0x000fe4000fffe03f */
[----:B------:R-:W-:Y:S01]  /*6ee0*/  @P0 MOV R2, R120 ;  /* 0x0000007800020202 */ /* 0x000fe20000000f00 */
[----:B------:R-:W-:Y:S02]  /*6ef0*/  @P0 IMAD R5, R9, c[0x0][0x258], RZ ;  /* 0x0000960009050a24 */ /* 0x000fe400078e02ff */
[----:B------:R-:W-:Y:S04]  /*6f00*/  @P0 IMAD.MOV.U32 R3, RZ, RZ, R130 ;  /* 0x000000ffff030224 */ /* 0x000fe800078e0082 */
[C---:B------:R-:W-:Y:S04]  /*6f10*/  @P0 IMAD.WIDE.U32 R2, R8.reuse, c[0x0][0x258], R2 ;  /* 0x0000960008020a25 */ /* 0x040fe800078e0002 */
[----:B------:R-:W-:Y:S05]  /*6f20*/  @P0 IMAD R8, R8, c[0x0][0x25c], R5 ;  /* 0x0000970008080a24 */ /* 0x000fea00078e0205 */
[----:B------:R-:W-:Y:S02]  /*6f30*/  @P0 IADD3 R3, R3, R8, RZ ;  /* 0x0000000803030210 */ /* 0x000fe40007ffe0ff */
[C---:B------:R-:W-:Y:S04]  /*6f40*/  @P0 LEA R8, P4, R2.reuse, c[0x0][0x250], 0x1 ;  /* 0x0000940002080a11 */ /* 0x040fe800078808ff */
[----:B------:R-:W-:Y:S01]  /*6f50*/  @P0 LEA.HI.X R9, R2, c[0x0][0x254], R3, 0x1, P4 ;  /* 0x0000950002090a11 */ /* 0x000fe200020f0c03 */
[----:B------:R-:W-:Y:S04]  /*6f60*/  IMAD R2, R115, c[0x0][0x208], RZ ;  /* 0x0000820073027a24 */ /* 0x000fe800078e02ff */
[----:B------:R-:W-:Y:S01]  /*6f70*/  @!PT LDS RZ, [RZ] ;  /* 0x00000000fffff984 */ /* 0x000fe20000000800 */
[----:B------:R-:W-:Y:S01]  /*6f80*/  @!PT LDS RZ, [RZ] ;  /* 0x00000000fffff984 */ /* 0x000fe20000000800 */
[----:B------:R-:W-:Y:S01]  /*6f90*/  @!PT LDS RZ, [RZ] ;  /* 0x00000000fffff984 */ /* 0x000fe20000000800 */
[----:B------:R1:W-:Y:S01]  /*6fa0*/  @P0 LDGSTS.E.BYPASS.LTC128B.128 [R87+0x4080], [R8.64], !P1 ;  /* 0x0408000008570fae */ /* 0x0003e2000c901d4e */
[C---:B------:R-:W-:Y:S02]  /*6fb0*/  IMAD R5, R108.reuse, c[0x0][0x20c], R2 ;  /* 0x000083006c057a24 */ /* 0x040fe400078e0202 */
[----:B------:R-:W-:Y:S04]  /*6fc0*/  IMAD.WIDE.U32 R2, R108, c[0x0][0x208], RZ ;  /* 0x000082006c027a25 */ /* 0x000fe800078e00ff */
[----:B------:R-:W-:Y:S04]  /*6fd0*/  IMAD.IADD R3, R3, 0x1, R5 ;  /* 0x0000000103037824 */ /* 0x000fe800078e0205 */
[----:B------:R-:W-:Y:S05]  /*6fe0*/  IMAD.WIDE.U32 R2, R105, c[0x0][0x218], R2 ;  /* 0x0000860069027a25 */ /* 0x000fea00078e0002 */
[----:B------:R-:W-:Y:S01]  /*6ff0*/  IADD3 R5, P4, R160, R2, RZ ;  /* 0x00000002a0057210 */ /* 0x000fe20007f9e0ff */
[----:B------:R-:W-:Y:S01]  /*7000*/  @P3 IMAD R2, R10, c[0x0][0x258], RZ ;  /* 0x000096000a023a24 */ /* 0x000fe200078e02ff */
[----:B------:R-:W-:Y:S02]  /*7010*/  @P3 MOV R10, R120 ;  /* 0x00000078000a3202 */ /* 0x000fe40000000f00 */
[----:B------:R-:W-:Y:S01]  /*7020*/  IADD3.X R6, R154, R3, R6, P4, !PT ;  /* 0x000000039a067210 */ /* 0x000fe200027fe406 */
[C---:B------:R-:W-:Y:S02]  /*7030*/  @P3 IMAD R2, R13.reuse, c[0x0][0x25c], R2 ;  /* 0x000097000d023a24 */ /* 0x040fe400078e0202 */
[----:B------:R-:W-:Y:S05]  /*7040*/  @P3 IMAD.WIDE.U32 R10, R13, c[0x0][0x258], R10 ;  /* 0x000096000d0a3a25 */ /* 0x000fea00078e000a */
[----:B------:R-:W-:Y:S02]  /*7050*/  @P3 IADD3 R3, R11, R2, RZ ;  /* 0x000000020b033210 */ /* 0x000fe40007ffe0ff */
[C---:B------:R-:W-:Y:S04]  /*7060*/  @P3 LEA R2, P4, R10.reuse, c[0x0][0x250], 0x1 ;  /* 0x000094000a023a11 */ /* 0x040fe800078808ff */
[----:B------:R-:W-:Y:S02]  /*7070*/  @P3 LEA.HI.X R3, R10, c[0x0][0x254], R3, 0x1, P4 ;  /* 0x000095000a033a11 */ /* 0x000fe400020f0c03 */
[C---:B------:R-:W-:Y:S04]  /*7080*/  LEA R13, P4, R5.reuse, c[0x0][0x1f8], 0x1 ;  /* 0x00007e00050d7a11 */ /* 0x040fe800078808ff */
[----:B------:R-:W-:Y:S02]  /*7090*/  LEA.HI.X R6, R5, c[0x0][0x1fc], R6, 0x1, P4 ;  /* 0x00007f0005067a11 */ /* 0x000fe400020f0c06 */
[----:B------:R-:W-:Y:S11]  /*70a0*/  ISETP.NE.AND P4, PT, R137, RZ, PT ;  /* 0x000000ff8900720c */ /* 0x000ff60003f85270 */
[----:B------:R-:W-:Y:S02]  /*70b0*/  @!UPT UIADD3 URZ, URZ, URZ, URZ ;  /* 0x0000003f3f3ff290 */ /* 0x000fe4000fffe03f */
        /* <DEDUP_REMOVED lines=9> */
[----:B--2---:R1:W2:Y:S01]  /*7150*/  SHFL.IDX PT, R2, R13, RZ, 0x181f ;  /* 0x00181fff0d027589 */ /* 0x0042a200000e0000 */
[----:B------:R-:W-:Y:S04]  /*7160*/  DEPBAR.LE SB0, 0x0 ;  /* 0x000080000000791a */ /* 0x000fe80000000000 */
[----:B------:R1:W3:Y:S04]  /*7170*/  SHFL.IDX PT, R3, R6, RZ, 0x181f ;  /* 0x00181fff06037589 */ /* 0x0002e800000e0000 */
[----:B------:R-:W-:Y:S06]  /*7180*/  BAR.SYNC.DEFER_BLOCKING 0x0 ;  /* 0x0000000000007b1d */ /* 0x000fec0000010000 */
[----:B------:R-:W-:-:S05]  /*7190*/  @!P0 BRA `(.L_x_1169) ;  /* 0x0000015000008947 */ /* 0x000fca0003800000 */
[----:B------:R-:W-:Y:S02]  /*71a0*/  ISETP.GE.AND P0, PT, R24, c[0x0][0x1d4], PT ;  /* 0x0000750018007a0c */ /* 0x000fe40003f06270 */
[----:B------:R-:W-:Y:S11]  /*71b0*/  ISETP.GE.AND P5, PT, R36, c[0x0][0x1d4], PT ;  /* 0x0000750024007a0c */ /* 0x000ff60003fa6270 */
[----:B------:R-:W4:Y:S01]  /*71c0*/  @!P0 LDS.128 R20, [R87+0x4080] ;  /* 0x0040800057148984 */ /* 0x000f220000000c00 */
[CC--:B-12---:R-:W-:Y:S04]  /*71d0*/  @!P0 LEA R8, P4, R24.reuse, R2.reuse, 0x1 ;  /* 0x0000000218088211 */ /* 0x0c6fe800078808ff */
[-C--:B---3--:R-:W-:Y:S02]  /*71e0*/  @!P0 LEA.HI.X R9, R24, R3.reuse, R25, 0x1, P4 ;  /* 0x0000000318098211 */ /* 0x088fe400020f0c19 */
        /* <DEDUP_REMOVED lines=16> */
.L_x_1169:
[----:B------:R-:W-:Y:S05]  /*72f0*/  BSYNC B0 ;  /* 0x0000000000007941 */ /* 0x000fea0003800000 */
.L_x_1168:
[----:B-1-3--:R1:W3:Y:S01]  /*7300*/  SHFL.IDX PT, R3, R6, 0x1, 0x181f ;  /* 0x00381f0006037f89 */ /* 0x00a2e200000e0000 */
[----:B------:R-:W-:Y:S03]  /*7310*/  BSSY B0, `(.L_x_1170) ;  /* 0x0000018000007945 */ /* 0x000fe60003800000 */
[----:B--2---:R1:W2:Y:S01]  /*7320*/  SHFL.IDX PT, R2, R13, 0x1, 0x181f ;  /* 0x00381f000d027f89 */ /* 0x0042a200000e0000 */
[----:B------:R-:W-:-:S05]  /*7330*/  @!P3 BRA `(.L_x_1171) ;  /* 0x000001500000b947 */ /* 0x000fca0003800000 */
[----:B------:R-:W-:Y:S02]  /*7340*/  ISETP.GE.AND P0, PT, R24, c[0x0][0x1d4], PT ;  /* 0x0000750018007a0c */ /* 0x000fe40003f06270 */
[----:B------:R-:W-:Y:S11]  /*7350*/  ISETP.GE.AND P4, PT, R36, c[0x0][0x1d4], PT ;  /* 0x0000750024007a0c */ /* 0x000ff60003f86270 */
[----:B------:R-:W4:Y:S01]  /*7360*/  @!P0 LDS.128 R20, [R87+0x5080] ;  /* 0x0050800057148984 */ /* 0x000f220000000c00 */
[CC--:B--2---:R-:W-:Y:S04]  /*7370*/  @!P0 LEA R8, P3, R24.reuse, R2.reuse, 0x1 ;  /* 0x0000000218088211 */ /* 0x0c4fe800078608ff */
        /* <DEDUP_REMOVED lines=17> */
.L_x_1171:
[----:B------:R-:W-:Y:S05]  /*7490*/  BSYNC B0 ;  /* 0x0000000000007941 */ /* 0x000fea0003800000 */
.L_x_1170:
[----:B------:R-:W-:Y:S11]  /*74a0*/  ISETP.GT.AND P5, PT, R46, R148, PT ;  /* 0x000000942e00720c */ /* 0x000ff60003fa4270 */
[----:B------:R-:W-:Y:S02]  /*74b0*/  @!UPT UIADD3 URZ, URZ, URZ, URZ ;  /* 0x0000003f3f3ff290 */ /* 0x000fe4000fffe03f */
[----:B------:R-:W-:-:S05]  /*74c0*/  @!P5 BRA `(.L_x_1172) ;  /* 0x000002600000d947 */ /* 0x000fca0003800000 */
[----:B------:R-:W-:Y:S01]  /*74d0*/  IADD3 R5, R46, -0x1, RZ ;  /* 0xffffffff2e057810 */ /* 0x000fe20007ffe0ff */
[----:B--2---:R-:W-:Y:S01]  /*74e0*/  IMAD.MOV.U32 R2, RZ, RZ, R144 ;  /* 0x000000ffff027224 */ /* 0x004fe200078e0090 */
[----:B------:R-:W-:Y:S01]  /*74f0*/  ISETP.GE.AND P3, PT, R114, 0x1, PT ;  /* 0x000000017200780c */ /* 0x000fe20003f66270 */
[----:B---3--:R-:W-:Y:S01]  /*7500*/  IMAD.MOV.U32 R3, RZ, RZ, R143 ;  /* 0x000000ffff037224 */ /* 0x008fe200078e008f */
[----:B------:R-:W-:Y:S01]  /*7510*/  SHF.R.S32.HI R8, RZ, 0x1f, R5 ;  /* 0x0000001fff087819 */ /* 0x000fe20000011405 */
[C---:B-1----:R-:W-:Y:S01]  /*7520*/  IMAD R6, R5.reuse, UR7, RZ ;  /* 0x0000000705067c24 */ /* 0x042fe2000f8e02ff */
        /* <DEDUP_REMOVED lines=32> */
.L_x_1172:
[----:B------:R-:W0:Y:S01]  /*7730*/  LDGDEPBAR ;  /* 0x00000000000079af */ /* 0x000e220000000000 */
[----:B------:R-:W-:Y:S01]  /*7740*/  IADD3 R46, R46, -0x1, RZ ;  /* 0xffffffff2e2e7810 */ /* 0x000fe20007ffe0ff */
[----:B------:R-:W-:-:S05]  /*7750*/  @P5 BRA `(.L_x_1173) ;  /* 0xffffa2e000005947 */ /* 0x000fca000383ffff */
[----:B------:R-:W4:Y:S04]  /*7760*/  LDL R5, [R1+0x64] ;  /* 0x0000640001057983 */ /* 0x000f280000100800 */
[----:B------:R1:W5:Y:S04]  /*7770*/  LDL R19, [R1+0x58] ;  /* 0x0000580001137983 */ /* 0x0003680000100800 */
[----:B------:R-:W-:Y:S01]  /*7780*/  BAR.SYNC.DEFER_BLOCKING 0x0 ;  /* 0x0000000000007b1d */ /* 0x000fe20000010000 */
[----:B----4-:R-:W-:-:S05]  /*7790*/  IADD3 R0, R5, 0x2f, RZ ;  /* 0x0000002f05007810 */ /* 0x010fca0007ffe0ff */
[----:B------:R-:W-:-:S05]  /*77a0*/  IMAD.HI R0, R0, 0x2aaaaaab, RZ ;  /* 0x2aaaaaab00007827 */ /* 0x000fca00078e02ff */
[----:B-12---:R-:W-:-:S04]  /*77b0*/  SHF.R.U32.HI R2, RZ, 0x1f, R0 ;  /* 0x0000001fff027819 */ /* 0x006fc80000011600 */
[----:B------:R-:W-:Y:S02]  /*77c0*/  LEA.HI.SX32 R7, R0, R2, 0x1d ;  /* 0x0000000200077211 */ /* 0x000fe400078feaff */
.L_x_1133:
[----:B------:R-:W-:Y:S01]  /*77d0*/  IMAD.MOV.U32 R0, RZ, RZ, c[0x0][0x2c4] ;  /* 0x0000b100ff007624 */ /* 0x000fe200078e00ff */
[----:B------:R2:W-:Y:S01]  /*77e0*/  STL.64 [R1], R166 ;  /* 0x000000a601007387 */ /* 0x0005e20000100a00 */
[----:B-1----:R-:W-:-:S03]  /*77f0*/  IMAD.MOV.U32 R4, RZ, RZ, c[0x0][0x32c] ;  /* 0x0000cb00ff047624 */ /* 0x002fc600078e00ff */
[----:B------:R-:W-:Y:S02]  /*7800*/  ISETP.NE.AND P2, PT, R0, 0x1, PT ;  /* 0x000000010000780c */ /* 0x000fe40003f45270 */
[----:B------:R-:W-:Y:S02]  /*7810*/  IADD3 R0, R164, 0x7f, RZ ;  /* 0x0000007fa4007810 */ /* 0x000fe40007ffe0ff */
[----:B------:R-:W-:-:S09]  /*7820*/  ISETP.GE.AND P1, PT, R4, 0x1, PT ;  /* 0x000000010400780c */ /* 0x000fd20003f26270 */
[----:B------:R-:W-:-:S05]  /*7830*/  @P2 IMAD.HI.U32 R2, R0, c[0x0][0x2c8], RZ ;  /* 0x0000b20000022a27 */ /* 0x000fca00078e00ff */
[----:B------:R-:W-:-:S04]  /*7840*/  @P2 SHF.R.U32.HI R0, RZ, c[0x0][0x2cc], R2 ;  /* 0x0000b300ff002a19 */ /* 0x000fc80000011602 */
[----:B------:R-:W-:-:S05]  /*7850*/  IADD3 R0, R0, 0x1, R5 ;  /* 0x0000000100007810 */ /* 0x000fca0007ffe005 */
[----:B-----5:R-:W-:-:S05]  /*7860*/  IMAD.IADD R2, R0, 0x1, -R19 ;  /* 0x0000000100027824 */ /* 0x020fca00078e0a13 */
[----:B---3--:R-:W-:Y:S01]  /*7870*/  IADD3 R3, R2, c[0x0][0x328], RZ ;  /* 0x0000ca0002037a10 */ /* 0x008fe20007ffe0ff */
[----:B------:R-:W-:Y:S05]  /*7880*/  @!P1 BRA `(.L_x_1174) ;  /* 0x0000010000009947 */ /* 0x000fea0003800000 */
[C---:B--2---:R-:W-:Y:S01]  /*7890*/  ISETP.GT.AND P0, PT, R2.reuse, RZ, PT ;  /* 0x000000ff0200720c */ /* 0x044fe20003f04270 */
[----:B------:R-:W-:Y:S01]  /*78a0*/  BSSY B0, `(.L_x_1175) ;  /* 0x000000c000007945 */ /* 0x000fe20003800000 */
        /* <DEDUP_REMOVED lines=8> */
.L_x_1176:
[----:B------:R-:W-:-:S13]  /*7930*/  ISETP.NE.AND P0, PT, R4, 0x1, PT ;  /* 0x000000010400780c */ /* 0x000fda0003f05270 */
[----:B------:R-:W-:-:S05]  /*7940*/  @P0 IMAD.HI.U32 R2, R0, c[0x0][0x330], RZ ;  /* 0x0000cc0000020a27 */ /* 0x000fca00078e00ff */
[----:B------:R-:W-:Y:S02]  /*7950*/  @P0 SHF.R.U32.HI R0, RZ, c[0x0][0x334], R2 ;  /* 0x0000cd00ff000a19 */ /* 0x000fe40000011602 */
.L_x_1177:
[----:B------:R-:W-:Y:S05]  /*7960*/  BSYNC B0 ;  /* 0x0000000000007941 */ /* 0x000fea0003800000 */
.L_x_1175:
[----:B------:R-:W-:-:S05]  /*7970*/  IMAD R0, R0, R4, c[0x0][0x32c] ;  /* 0x0000cb0000007624 */ /* 0x000fca00078e0204 */
[----:B------:R-:W-:-:S04]  /*7980*/  IMNMX R3, R3, R0, PT ;  /* 0x0000000003037217 */ /* 0x000fc80003800200 */
.L_x_1174:
[----:B--2---:R-:W-:Y:S01]  /*7990*/  IADD3 R3, R3, 0x2f, RZ ;  /* 0x0000002f03037810 */ /* 0x004fe20007ffe0ff */
[----:B------:R-:W-:-:S04]  /*79a0*/  @P2 IMAD.HI.U32 R2, R164, c[0x0][0x2c8], RZ ;  /* 0x0000b200a4022a27 */ /* 0x000fc800078e00ff */
[----:B------:R-:W-:-:S04]  /*79b0*/  IMAD.HI R3, R3, 0x2aaaaaab, RZ ;  /* 0x2aaaaaab03037827 */ /* 0x000fc800078e02ff */
[----:B------:R-:W-:Y:S01]  /*79c0*/  IMAD.MOV.U32 R0, RZ, RZ, R164 ;  /* 0x000000ffff007224 */ /* 0x000fe200078e00a4 */
[----:B------:R-:W-:Y:S02]  /*79d0*/  @P2 SHF.R.U32.HI R0, RZ, c[0x0][0x2cc], R2 ;  /* 0x0000b300ff002a19 */ /* 0x000fe40000011602 */
[----:B------:R-:W-:Y:S02]  /*79e0*/  SHF.R.U32.HI R2, RZ, 0x1f, R3 ;  /* 0x0000001fff027819 */ /* 0x000fe40000011603 */
[----:B------:R-:W-:Y:S02]  /*79f0*/  IADD3 R0, R0, R5, -R19 ;  /* 0x0000000500007210 */ /* 0x000fe40007ffe813 */
[----:B------:R-:W-:Y:S02]  /*7a00*/  LEA.HI.SX32 R2, R3, R2, 0x1d ;  /* 0x0000000203027211 */ /* 0x000fe400078feaff */
[----:B------:R-:W-:Y:S02]  /*7a10*/  IADD3 R3, R0, -c[0x0][0x324], RZ ;  /* 0x8000c90000037a10 */ /* 0x000fe40007ffe0ff */
[----:B------:R-:W-:Y:S01]  /*7a20*/  IMNMX R222, R2, R7, PT ;  /* 0x0000000702de7217 */ /* 0x000fe20003800200 */
[----:B------:R-:W-:Y:S05]  /*7a30*/  @!P1 BRA `(.L_x_1178) ;  /* 0x000000f000009947 */ /* 0x000fea0003800000 */
[----:B------:R-:W-:Y:S01]  /*7a40*/  ISETP.GT.AND P0, PT, R0, -0x1, PT ;  /* 0xffffffff0000780c */ /* 0x000fe20003f04270 */
[----:B------:R-:W-:-:S12]  /*7a50*/  BSSY B0, `(.L_x_1179) ;  /* 0x000000b000007945 */ /* 0x000fd80003800000 */
[----:B------:R-:W-:Y:S05]  /*7a60*/  @P0 BRA `(.L_x_1180) ;  /* 0x0000006000000947 */ /* 0x000fea0003800000 */
[----:B------:R-:W-:Y:S02]  /*7a70*/  ISETP.NE.AND P0, PT, R4, 0x1, PT ;  /* 0x000000010400780c */ /* 0x000fe40003f05270 */
[----:B------:R-:W-:-:S11]  /*7a80*/  LOP3.LUT R0, RZ, R0, RZ, 0x33, !PT ;  /* 0x00000000ff007212 */ /* 0x000fd600078e33ff */
[----:B------:R-:W-:-:S05]  /*7a90*/  @P0 IMAD.HI.U32 R2, R0, c[0x0][0x330], RZ ;  /* 0x0000cc0000020a27 */ /* 0x000fca00078e00ff */
[----:B------:R-:W-:-:S04]  /*7aa0*/  @P0 SHF.R.U32.HI R0, RZ, c[0x0][0x334], R2 ;  /* 0x0000cd00ff000a19 */ /* 0x000fc80000011602 */
[----:B------:R-:W-:Y:S01]  /*7ab0*/  LOP3.LUT R0, RZ, R0, RZ, 0x33, !PT ;  /* 0x00000000ff007212 */ /* 0x000fe200078e33ff */
[----:B------:R-:W-:Y:S05]  /*7ac0*/  BRA `(.L_x_1181) ;  /* 0x0000003000007947 */ /* 0x000fea0003800000 */
.L_x_1180:
[----:B------:R-:W-:-:S13]  /*7ad0*/  ISETP.NE.AND P0, PT, R4, 0x1, PT ;  /* 0x000000010400780c */ /* 0x000fda0003f05270 */
[----:B------:R-:W-:-:S05]  /*7ae0*/  @P0 IMAD.HI.U32 R2, R0, c[0x0][0x330], RZ ;  /* 0x0000cc0000020a27 */ /* 0x000fca00078e00ff */
[----:B------:R-:W-:Y:S02]  /*7af0*/  @P0 SHF.R.U32.HI R0, RZ, c[0x0][0x334], R2 ;  /* 0x0000cd00ff000a19 */ /* 0x000fe40000011602 */
.L_x_1181:
[----:B------:R-:W-:Y:S05]  /*7b00*/  BSYNC B0 ;  /* 0x0000000000007941 */ /* 0x000fea0003800000 */
.L_x_1179:
[----:B------:R-:W-:-:S05]  /*7b10*/  IMAD R0, R0, c[0x0][0x32c], RZ ;  /* 0x0000cb0000007a24 */ /* 0x000fca00078e02ff */
[----:B------:R-:W-:-:S05]  /*7b20*/  IMNMX R3, R3, R0, !PT ;  /* 0x0000000003037217 */ /* 0x000fca0007800200 */
.L_x_1178:
[----:B------:R-:W-:Y:S01]  /*7b30*/  IMAD.HI R0, R3, 0x2aaaaaab, RZ ;  /* 0x2aaaaaab03007827 */ /* 0x000fe200078e02ff */
[----:B------:R-:W-:Y:S01]  /*7b40*/  PLOP3.LUT P1, PT, PT, PT, PT, 0x80, 0x0 ;  /* 0x000000000000781c */ /* 0x000fe20003f2f070 */
[----:B------:R-:W-:Y:S01]  /*7b50*/  CS2R R12, SRZ ;  /* 0x00000000000c7805 */ /* 0x000fe2000001ff00 */
[----:B------:R-:W-:Y:S01]  /*7b60*/  CS2R R132, SRZ ;  /* 0x0000000000847805 */ /* 0x000fe2000001ff00 */
[----:B------:R-:W-:Y:S01]  /*7b70*/  IMAD.MOV.U32 R135, RZ, RZ, RZ ;  /* 0x000000ffff877224 */ /* 0x000fe200078e00ff */
[----:B------:R-:W-:Y:S01]  /*7b80*/  SHF.R.U32.HI R2, RZ, 0x1f, R0 ;  /* 0x0000001fff027819 */ /* 0x000fe20000011600 */
[----:B------:R-:W-:Y:S01]  /*7b90*/  CS2R R14, SRZ ;  /* 0x00000000000e7805 */ /* 0x000fe2000001ff00 */
[----:B------:R-:W-:Y:S01]  /*7ba0*/  IMAD.MOV.U32 R130, RZ, RZ, RZ ;  /* 0x000000ffff827224 */ /* 0x000fe200078e00ff */
[----:B------:R-:W-:Y:S01]  /*7bb0*/  CS2R R128, SRZ ;  /* 0x0000000000807805 */ /* 0x000fe2000001ff00 */
[----:B------:R-:W-:Y:S01]  /*7bc0*/  LEA.HI.SX32 R0, R0, R2, 0x1d ;  /* 0x0000000200007211 */ /* 0x000fe200078feaff */
[----:B------:R-:W-:Y:S01]  /*7bd0*/  CS2R R10, SRZ ;  /* 0x00000000000a7805 */ /* 0x000fe2000001ff00 */
[----:B------:R-:W-:Y:S01]  /*7be0*/  MOV R126, RZ ;  /* 0x000000ff007e7202 */ /* 0x000fe20000000f00 */
[----:B------:R-:W-:Y:S01]  /*7bf0*/  CS2R R124, SRZ ;  /* 0x00000000007c7805 */ /* 0x000fe2000001ff00 */
[----:B------:R-:W-:Y:S01]  /*7c00*/  IMNMX R234, RZ, R0, !PT ;  /* 0x00000000ffea7217 */ /* 0x000fe20007800200 */
[----:B------:R-:W-:Y:S01]  /*7c10*/  IMAD.MOV.U32 R122, RZ, RZ, RZ ;  /* 0x000000ffff7a7224 */ /* 0x000fe200078e00ff */
[----:B------:R-:W-:Y:S01]  /*7c20*/  CS2R R120, SRZ ;  /* 0x0000000000787805 */ /* 0x000fe2000001ff00 */
[----:B------:R-:W-:Y:S01]  /*7c30*/  CS2R R16, SRZ ;  /* 0x0000000000107805 */ /* 0x000fe2000001ff00 */
[----:B------:R-:W-:Y:S01]  /*7c40*/  ISETP.GT.AND P0, PT, R222, R234, PT ;  /* 0x000000eade00720c */ /* 0x000fe20003f04270 */
        /* <DEDUP_REMOVED lines=57> */
[----:B------:R-:W-:Y:S01]  /*7fe0*/  MOV R148, RZ ;  /* 0x000000ff00947202 */ /* 0x000fe20000000f00 */
[----:B------:R-:W-:Y:S01]  /*7ff0*/  CS2R R146, SRZ ;  /* 0x0000000000927805 */ /* 0x000fe2000001ff00 */
[----:B------:R-:W-:Y:S01]  /*8000*/  CS2R R144, SRZ ;  /* 0x0000000000907805 */ /* 0x000fe2000001ff00 */
[----:B------:R-:W-:Y:S01]  /*8010*/  CS2R R142, SRZ ;  /* 0x00000000008e7805 */ /* 0x000fe2000001ff00 */
[----:B------:R-:W-:Y:S01]  /*8020*/  CS2R R140, SRZ ;  /* 0x00000000008c7805 */ /* 0x000fe2000001ff00 */
[----:B------:R-:W-:Y:S01]  /*8030*/  IMAD.MOV.U32 R49, RZ, RZ, RZ ;  /* 0x000000ffff317224 */ /* 0x000fe200078e00ff */
[----:B------:R-:W-:Y:S01]  /*8040*/  MOV R137, RZ ;  /* 0x000000ff00897202 */ /* 0x000fe20000000f00 */
[----:B------:R-:W-:Y:S05]  /*8050*/  @!P0 BRA `(.L_x_1182) ;  /* 0x00010a9000008947 */ /* 0x000fea0003800000 */
[----:B------:R-:W2:Y:S04]  /*8060*/  LDL R40, [R1+0x70] ;  /* 0x0000700001287983 */ /* 0x000ea80000100800 */
[----:B------:R-:W3:Y:S01]  /*8070*/  LDL R0, [R1+0x4c] ;  /* 0x00004c0001007983 */ /* 0x000ee20000100800 */
[----:B------:R-:W-:Y:S01]  /*8080*/  ISETP.NE.U32.AND P0, PT, RZ, c[0x0][0x340], PT ;  /* 0x0000d000ff007a0c */ /* 0x000fe20003f05070 */
[----:B------:R-:W-:-:S03]  /*8090*/  ULDC.64 UR4, c[0x0][0x18] ;  /* 0x0000060000047ab9 */ /* 0x000fc60000000a00 */
[----:B------:R-:W-:Y:S01]  /*80a0*/  ISETP.NE.AND.EX P1, PT, RZ, c[0x0][0x344], PT, P0 ;  /* 0x0000d100ff007a0c */ /* 0x000fe20003f25300 */
[----:B------:R-:W1:Y:S01]  /*80b0*/  S2R R7, SR_CTAID.Y ;  /* 0x0000000000077919 */ /* 0x000e620000002600 */
[----:B------:R-:W-:Y:S02]  /*80c0*/  SHF.R.S32.HI R32, RZ, 0x1f, R166 ;  /* 0x0000001fff207819 */ /* 0x000fe400000114a6 */
[----:B------:R-:W-:-:S09]  /*80d0*/  ISETP.NE.U32.AND P0, PT, RZ, c[0x0][0x348], PT ;  /* 0x0000d200ff007a0c */ /* 0x000fd20003f05070 */
[----:B------:R-:W-:Y:S01]  /*80e0*/  @P1 IMAD.MOV.U32 R2, RZ, RZ, 0x4 ;  /* 0x00000004ff021424 */ /* 0x000fe200078e00ff */
[----:B------:R-:W-:Y:S01]  /*80f0*/  LEA.HI R6, R32, R166, RZ, 0x3 ;  /* 0x000000a620067211 */ /* 0x000fe200078f18ff */
[----:B------:R-:W-:Y:S01]  /*8100*/  UIADD3 UR4, UP0, UR4, 0x10080, URZ ;  /* 0x0001008004047890 */ /* 0x000fe2000ff1e03f */
[----:B------:R-:W-:Y:S01]  /*8110*/  STL [R1+0x10], R19 ;  /* 0x0000101301007387 */ /* 0x000fe20000100800 */
[----:B------:R-:W-:Y:S02]  /*8120*/  P2R R13, PR, RZ, 0x2 ;  /* 0x00000002ff0d7803 */ /* 0x000fe40000000000 */
[----:B-1----:R-:W-:Y:S02]  /*8130*/  SHF.R.S32.HI R7, RZ, 0x1f, R7 ;  /* 0x0000001fff077819 */ /* 0x002fe40000011407 */
[----:B------:R-:W-:Y:S02]  /*8140*/  SHF.R.S32.HI R29, RZ, 0x3, R6 ;  /* 0x00000003ff1d7819 */ /* 0x000fe40000011406 */
[----:B------:R-:W-:Y:S01]  /*8150*/  ISETP.NE.AND.EX P0, PT, RZ, c[0x0][0x34c], PT, P0 ;  /* 0x0000d300ff007a0c */ /* 0x000fe20003f05300 */
[----:B--2---:R-:W-:-:S05]  /*8160*/  @P1 IMAD.WIDE R2, R40, R2, c[0x0][0x340] ;  /* 0x0000d00028021625 */ /* 0x004fca00078e0202 */
[----:B------:R3:W2:Y:S01]  /*8170*/  @P1 LDG.E R27, [R2.64] ;  /* 0x0000000e021b1981 */ /* 0x0006a2000c1e1900 */
[CC--:B------:R-:W-:Y:S01]  /*8180*/  LEA.HI R31, R32.reuse, R166.reuse, RZ, 0x4 ;  /* 0x000000a6201f7211 */ /* 0x0c0fe200078f20ff */
[----:B------:R-:W-:Y:S01]  /*8190*/  UIADD3.X UR5, URZ, UR5, URZ, UP0, !UPT ;  /* 0x000000053f057290 */ /* 0x000fe200087fe43f */
[----:B------:R-:W-:Y:S02]  /*81a0*/  LEA.HI R12, R32, R166, RZ, 0x6 ;  /* 0x000000a6200c7211 */ /* 0x000fe400078f30ff */
[----:B------:R-:W-:Y:S02]  /*81b0*/  IADD3 R142, R222, -0x1, RZ ;  /* 0xffffffffde8e7810 */ /* 0x000fe40007ffe0ff */
[----:B---3--:R-:W-:-:S05]  /*81c0*/  SHF.R.S32.HI R2, RZ, 0x1f, R0 ;  /* 0x0000001fff027819 */ /* 0x008fca0000011400 */
[----:B------:R-:W-:-:S04]  /*81d0*/  IMAD R2, R2, c[0x0][0x178], RZ ;  /* 0x00005e0002027a24 */ /* 0x000fc800078e02ff */
[C---:B------:R-:W-:Y:S02]  /*81e0*/  IMAD R4, R0.reuse, c[0x0][0x17c], R2 ;  /* 0x00005f0000047a24 */ /* 0x040fe400078e0202 */
[----:B------:R-:W-:Y:S01]  /*81f0*/  IMAD.WIDE.U32 R2, R0, c[0x0][0x178], RZ ;  /* 0x00005e0000027a25 */ /* 0x000fe200078e00ff */
[----:B------:R-:W-:-:S03]  /*8200*/  LOP3.LUT R0, R6, 0xfffffff8, RZ, 0xc0, !PT ;  /* 0xfffffff806007812 */ /* 0x000fc600078ec0ff */
[----:B------:R-:W-:Y:S02]  /*8210*/  IMAD.IADD R3, R3, 0x1, R4 ;  /* 0x0000000103037824 */ /* 0x000fe400078e0204 */
[----:B------:R-:W-:Y:S02]  /*8220*/  IMAD R4, R7, c[0x0][0x1b8], RZ ;  /* 0x00006e0007047a24 */ /* 0x000fe400078e02ff */
[----:B------:R-:W1:Y:S01]  /*8230*/  S2R R7, SR_CTAID.Y ;  /* 0x0000000000077919 */ /* 0x000e620000002600 */
[----:B------:R-:W-:Y:S01]  /*8240*/  IMAD.IADD R26, R166, 0x1, -R0 ;  /* 0x00000001a61a7824 */ /* 0x000fe200078e0a00 */
[----:B------:R-:W-:-:S03]  /*8250*/  SHF.R.S32.HI R0, RZ, 0x1f, R40 ;  /* 0x0000001fff007819 */ /* 0x000fc60000011428 */
[----:B------:R-:W-:Y:S01]  /*8260*/  IMAD R8, R26, 0x20, R29 ;  /* 0x000000201a087824 */ /* 0x000fe200078e021d */
[----:B------:R-:W-:-:S03]  /*8270*/  SEL R6, R0, RZ, !P0 ;  /* 0x000000ff00067207 */ /* 0x000fc60004000000 */
[----:B------:R-:W-:Y:S02]  /*8280*/  IMAD.IADD R8, R164, 0x1, R8 ;  /* 0x00000001a4087824 */ /* 0x000fe400078e0208 */
[----:B------:R-:W-:Y:S02]  /*8290*/  IMAD R6, R6, c[0x0][0x1c0], RZ ;  /* 0x0000700006067a24 */ /* 0x000fe400078e02ff */
[----:B------:R-:W-:Y:S02]  /*82a0*/  IMAD.MOV.U32 R0, RZ, RZ, R8 ;  /* 0x000000ffff007224 */ /* 0x000fe400078e0008 */
[C---:B-1----:R-:W-:Y:S02]  /*82b0*/  IMAD R4, R7.reuse, c[0x0][0x1bc], R4 ;  /* 0x00006f0007047a24 */ /* 0x042fe400078e0204 */
[----:B------:R-:W-:-:S04]  /*82c0*/  IMAD.WIDE.U32 R2, R7, c[0x0][0x1b8], R2 ;  /* 0x00006e0007027a25 */ /* 0x000fc800078e0002 */
[----:B------:R-:W-:-:S04]  /*82d0*/  @P2 IMAD.HI.U32 R7, R8, c[0x0][0x2c8], RZ ;  /* 0x0000b20008072a27 */ /* 0x000fc800078e00ff */
[----:B------:R-:W-:Y:S01]  /*82e0*/  IMAD.IADD R3, R3, 0x1, R4 ;  /* 0x0000000103037824 */ /* 0x000fe200078e0204 */
[----:B------:R-:W-:Y:S02]  /*82f0*/  SEL R4, R40, RZ, !P0 ;  /* 0x000000ff28047207 */ /* 0x000fe40004000000 */
[----:B------:R-:W-:-:S03]  /*8300*/  @P2 SHF.R.U32.HI R0, RZ, c[0x0][0x2cc], R7 ;  /* 0x0000b300ff002a19 */ /* 0x000fc60000011607 */
[C---:B------:R-:W-:Y:S01]  /*8310*/  IMAD R7, R4.reuse, c[0x0][0x1c4], R6 ;  /* 0x0000710004077a24 */ /* 0x040fe200078e0206 */
[----:B------:R-:W-:Y:S01]  /*8320*/  SHF.R.S32.HI R6, RZ, 0x1f, R0 ;  /* 0x0000001fff067819 */ /* 0x000fe20000011400 */
[----:B------:R-:W-:-:S04]  /*8330*/  IMAD.WIDE.U32 R2, R4, c[0x0][0x1c0], R2 ;  /* 0x0000700004027a25 */ /* 0x000fc800078e0002 */
[----:B------:R-:W-:Y:S02]  /*8340*/  IMAD.MOV R4, RZ, RZ, -R0 ;  /* 0x000000ffff047224 */ /* 0x000fe400078e0a00 */
[----:B------:R-:W-:Y:S01]  /*8350*/  IMAD.IADD R3, R3, 0x1, R7 ;  /* 0x0000000103037824 */ /* 0x000fe200078e0207 */
[----:B------:R-:W-:Y:S01]  /*8360*/  LOP3.LUT R7, R31, 0xfffffff0, RZ, 0xc0, !PT ;  /* 0xfffffff01f077812 */ /* 0x000fe200078ec0ff */
[----:B------:R-:W-:Y:S02]  /*8370*/  IMAD R6, R6, c[0x0][0x1b0], RZ ;  /* 0x00006c0006067a24 */ /* 0x000fe400078e02ff */
[----:B------:R-:W-:Y:S02]  /*8380*/  IMAD R4, R4, c[0x0][0x2c4], R8 ;  /* 0x0000b10004047a24 */ /* 0x000fe400078e0208 */
[C---:B------:R-:W-:Y:S02]  /*8390*/  IMAD R6, R0.reuse, c[0x0][0x1b4], R6 ;  /* 0x00006d0000067a24 */ /* 0x040fe400078e0206 */
[----:B------:R-:W-:Y:S01]  /*83a0*/  IMAD.WIDE.U32 R2, R0, c[0x0][0x1b0], R2 ;  /* 0x00006c0000027a25 */ /* 0x000fe200078e0002 */
[----:B------:R-:W-:-:S03]  /*83b0*/  SHF.R.S32.HI R0, RZ, 0x1f, R4 ;  /* 0x0000001fff007819 */ /* 0x000fc60000011404 */
[----:B------:R-:W-:Y:S02]  /*83c0*/  IMAD.IADD R3, R3, 0x1, R6 ;  /* 0x0000000103037824 */ /* 0x000fe400078e0206 */
[----:B------:R-:W-:Y:S02]  /*83d0*/  IMAD R0, R0, c[0x0][0x1a8], RZ ;  /* 0x00006a0000007a24 */ /* 0x000fe400078e02ff */
[----:B------:R-:W-:-:S04]  /*83e0*/  IMAD.WIDE.U32 R2, R4, c[0x0][0x1a8], R2 ;  /* 0x00006a0004027a25 */ /* 0x000fc800078e0002 */
[----:B------:R-:W-:Y:S01]  /*83f0*/  IMAD R10, R4, c[0x0][0x1ac], R0 ;  /* 0x00006b00040a7a24 */ /* 0x000fe200078e0200 */
[----:B------:R-:W-:Y:S01]  /*8400*/  LEA R20, P0, R2, c[0x0][0x160], 0x1 ;  /* 0x0000580002147a11 */ /* 0x000fe200078008ff */
[----:B------:R-:W-:Y:S02]  /*8410*/  IMAD.IADD R0, R166, 0x1, -R7 ;  /* 0x00000001a6007824 */ /* 0x000fe400078e0a07 */
[----:B------:R-:W-:Y:S02]  /*8420*/  IMAD.SHL.U32 R4, R29, 0x40, RZ ;  /* 0x000000401d047824 */ /* 0x000fe400078e00ff */
[----:B------:R-:W-:Y:S01]  /*8430*/  IMAD.U32 R6, RZ, RZ, UR4 ;  /* 0x00000004ff067e24 */ /* 0x000fe2000f8e00ff */
[----:B------:R-:W-:Y:S01]  /*8440*/  SHF.R.S32.HI R11, RZ, 0x1f, R0 ;  /* 0x0000001fff0b7819 */ /* 0x000fe20000011400 */
[----:B------:R-:W-:Y:S01]  /*8450*/  IMAD.U32 R7, RZ, RZ, UR5 ;  /* 0x00000005ff077e24 */ /* 0x000fe2000f8e00ff */
[----:B------:R-:W-:Y:S01]  /*8460*/  LOP3.LUT R4, R4, 0x1c0, RZ, 0xc0, !PT ;  /* 0x000001c004047812 */ /* 0x000fe200078ec0ff */
[----:B------:R-:W-:Y:S01]  /*8470*/  IMAD.SHL.U32 R8, R26, 0x8, RZ ;  /* 0x000000081a087824 */ /* 0x000fe200078e00ff */
[----:B------:R-:W-:Y:S01]  /*8480*/  LEA.HI R30, R11, R0, RZ, 0x3 ;  /* 0x000000000b1e7211 */ /* 0x000fe200078f18ff */
[----:B------:R-:W-:Y:S01]  /*8490*/  IMAD.IADD R3, R3, 0x1, R10 ;  /* 0x0000000103037824 */ /* 0x000fe200078e020a */
[----:B------:R1:W-:Y:S01]  /*84a0*/  STL.64 [R1+0x8], R6 ;  /* 0x0000080601007387 */ /* 0x0003e20000100a00 */
[----:B------:R-:W-:-:S02]  /*84b0*/  SHF.R.U32.HI R9, RZ, 0x3, R4 ;  /* 0x00000003ff097819 */ /* 0x000fc40000011604 */
[----:B------:R-:W-:Y:S02]  /*84c0*/  LOP3.LUT R4, R4, 0x38, R8, 0xf8, !PT ;  /* 0x0000003804047812 */ /* 0x000fe400078ef808 */
[----:B------:R-:W-:Y:S02]  /*84d0*/  LEA.HI.X R18, R2, c[0x0][0x164], R3, 0x1, P0 ;  /* 0x0000590002127a11 */ /* 0x000fe400000f0c03 */
[----:B------:R-:W-:Y:S02]  /*84e0*/  ISETP.NE.AND P0, PT, R13, RZ, PT ;  /* 0x000000ff0d00720c */ /* 0x000fe40003f05270 */
[C---:B------:R-:W-:Y:S02]  /*84f0*/  IADD3 R22, R8.reuse, 0x40, RZ ;  /* 0x0000004008167810 */ /* 0x040fe40007ffe0ff */
[C---:B------:R-:W-:Y:S02]  /*8500*/  IADD3 R23, R8.reuse, 0x80, RZ ;  /* 0x0000008008177810 */ /* 0x040fe40007ffe0ff */
[----:B------:R-:W-:-:S02]  /*8510*/  IADD3 R24, R8, 0xc0, RZ ;  /* 0x000000c008187810 */ /* 0x000fc40007ffe0ff */
[----:B------:R-:W-:Y:S01]  /*8520*/  LOP3.LUT R4, R4, R9, RZ, 0x3c, !PT ;  /* 0x0000000904047212 */ /* 0x000fe200078e3cff */
[----:B------:R-:W-:Y:S01]  /*8530*/  IMAD.MOV.U32 R9, RZ, RZ, 0x10 ;  /* 0x00000010ff097424 */ /* 0x000fe200078e00ff */
[----:B------:R-:W-:Y:S02]  /*8540*/  ISETP.GE.AND P3, PT, R8, c[0x0][0x198], PT ;  /* 0x0000660008007a0c */ /* 0x000fe40003f66270 */
[----:B------:R-:W-:Y:S02]  /*8550*/  ISETP.GE.AND P6, PT, R22, c[0x0][0x198], PT ;  /* 0x0000660016007a0c */ /* 0x000fe40003fc6270 */
[----:B------:R-:W-:Y:S02]  /*8560*/  ISETP.GE.AND P5, PT, R23, c[0x0][0x198], PT ;  /* 0x0000660017007a0c */ /* 0x000fe40003fa6270 */
[----:B------:R-:W-:Y:S02]  /*8570*/  ISETP.GE.AND P4, PT, R24, c[0x0][0x198], PT ;  /* 0x0000660018007a0c */ /* 0x000fe40003f86270 */
[----:B-1----:R-:W-:Y:S01]  /*8580*/  LOP3.LUT R7, R30, 0xfffffff8, RZ, 0xc0, !PT ;  /* 0xfffffff81e077812 */ /* 0x002fe200078ec0ff */
[----:B------:R-:W-:-:S04]  /*8590*/  IMAD.SHL.U32 R6, R12, 0x8, RZ ;  /* 0x000000080c067824 */ /* 0x000fc800078e00ff */
[----:B------:R-:W-:Y:S01]  /*85a0*/  IMAD.IADD R28, R0, 0x1, -R7 ;  /* 0x00000001001c7824 */ /* 0x000fe200078e0a07 */
[----:B------:R-:W-:Y:S01]  /*85b0*/  LOP3.LUT R21, R4, 0xfffffe00, R6, 0xf8, !PT ;  /* 0xfffffe0004157812 */ /* 0x000fe200078ef806 */
[----:B------:R-:W-:-:S03]  /*85c0*/  IMAD.MOV.U32 R6, RZ, RZ, 0x20 ;  /* 0x00000020ff067424 */ /* 0x000fc600078e00ff */
[----:B------:R-:W-:-:S05]  /*85d0*/  R2P PR, R28, 0x6 ;  /* 0x000000061c007804 */ /* 0x000fca0000000000 */
[----:B------:R-:W-:Y:S02]  /*85e0*/  SEL R9, R9, 0xfffffff0, !P1 ;  /* 0xfffffff009097807 */ /* 0x000fe40004800000 */
[----:B------:R-:W-:Y:S01]  /*85f0*/  SEL R6, R6, 0xffffffe0, !P2 ;  /* 0xffffffe006067807 */ /* 0x000fe20005000000 */
[----:B--2---:R-:W-:Y:S01]  /*8600*/  @!P0 IMAD.MOV.U32 R27, RZ, RZ, R40 ;  /* 0x000000ffff1b8224 */ /* 0x004fe200078e0028 */
[----:B------:R-:W-:Y:S05]  /*8610*/  BRA.DIV ~URZ, `(.L_x_1183) ;  /* 0x00012de27f007947 */ /* 0x000fea000b800000 */
[----:B------:R1:W2:Y:S02]  /*8620*/  SHFL.IDX PT, R0, R18, RZ, 0x181f ;  /* 0x00181fff12007589 */ /* 0x0002a400000e0000 */
.L_x_1313:
[----:B------:R-:W-:Y:S05]  /*8630*/  BRA.DIV ~URZ, `(.L_x_1184) ;  /* 0x00012e427f007947 */ /* 0x000fea000b800000 */
[----:B------:R3:W4:Y:S02]  /*8640*/  SHFL.IDX PT, R2, R20, RZ, 0x181f ;  /* 0x00181fff14027589 */ /* 0x00072400000e0000 */
.L_x_1314:
[----:B------:R-:W-:Y:S01]  /*8650*/  IMAD R19, R19, c[0x0][0x2c4], RZ ;  /* 0x0000b10013137a24 */ /* 0x000fe200078e02ff */
[----:B------:R-:W-:Y:S01]  /*8660*/  IADD3 R17, R164, R29, RZ ;  /* 0x0000001da4117210 */ /* 0x000fe20007ffe0ff */
[----:B------:R-:W-:Y:S01]  /*8670*/  BSSY B0, `(.L_x_1185) ;  /* 0x0000019000007945 */ /* 0x000fe20003800000 */
[----:B--2---:R-:W-:Y:S02]  /*8680*/  MOV R3, R0 ;  /* 0x0000000000037202 */ /* 0x004fe40000000f00 */
[----:B------:R-:W-:-:S13]  /*8690*/  ISETP.GE.AND P0, PT, R17, R19, PT ;  /* 0x000000131100720c */ /* 0x000fda0003f06270 */
[----:B------:R-:W-:Y:S05]  /*86a0*/  @P0 BRA `(.L_x_1186) ;  /* 0x0000015000000947 */ /* 0x000fea0003800000 */
[----:B------:R-:W-:Y:S01]  /*86b0*/  SHF.R.S32.HI R7, RZ, 0x1f, R22 ;  /* 0x0000001fff077819 */ /* 0x000fe20000011416 */
[----:B----4-:R-:W-:Y:S01]  /*86c0*/  IMAD.WIDE R14, R8, 0x2, R2 ;  /* 0x00000002080e7825 */ /* 0x010fe200078e0202 */
        /* <DEDUP_REMOVED lines=11> */
[----:B------:R-:W-:Y:S01]  /*8780*/  @!PT LDS RZ, [RZ] ;  /* 0x00000000fffff984 */ /* 0x000fe20000000800 */
[----:B------:R-:W-:Y:S01]  /*8790*/  @!PT LDS RZ, [RZ] ;  /* 0x00000000fffff984 */ /* 0x000fe20000000800 */
[----:B------:R2:W-:Y:S01]  /*87a0*/  LDGSTS.E.BYPASS.LTC128B.128 [R0+0x10080], [R14.64], !P3 ;  /* 0x100800000e007fae */ /* 0x0005e2000d901d4e */
[----:B------:R-:W-:-:S03]  /*87b0*/  IMAD.WIDE R10, R4, 0x2, R2 ;  /* 0x00000002040a7825 */ /* 0x000fc600078e0202 */
[----:B------:R2:W-:Y:S01]  /*87c0*/  LDGSTS.E.BYPASS.LTC128B.128 [R0+0x14080], [R12.64], !P6 ;  /* 0x140800000c007fae */ /* 0x0005e2000f101d4e */
[----:B------:R-:W-:-:S03]  /*87d0*/  IMAD.WIDE R2, R16, 0x2, R2 ;  /* 0x0000000210027825 */ /* 0x000fc600078e0202 */
[----:B------:R2:W-:Y:S04]  /*87e0*/  LDGSTS.E.BYPASS.LTC128B.128 [R0+0x18080], [R10.64], !P5 ;  /* 0x180800000a007fae */ /* 0x0005e8000e901d4e */
[----:B------:R2:W-:Y:S02]  /*87f0*/  LDGSTS.E.BYPASS.LTC128B.128 [R0+0x1c080], [R2.64], !P4 ;  /* 0x1c08000002007fae */ /* 0x0005e4000e101d4e */
.L_x_1186:
[----:B------:R-:W-:Y:S05]  /*8800*/  BSYNC B0 ;  /* 0x0000000000007941 */ /* 0x000fea0003800000 */
.L_x_1185:
[----:B------:R-:W-:Y:S05]  /*8810*/  BRA.DIV ~URZ, `(.L_x_1187) ;  /* 0x00012ce27f007947 */ /* 0x000fea000b800000 */
[----:B------:R1:W2:Y:S04]  /*8820*/  SHFL.IDX PT, R4, R18, 0x1, 0x181f ;  /* 0x00381f0012047f89 */ /* 0x0002a800000e0000 */
[----:B--2-4-:R1:W2:Y:S02]  /*8830*/  SHFL.IDX PT, R2, R20, 0x1, 0x181f ;  /* 0x00381f0014027f89 */ /* 0x0142a400000e0000 */
.L_x_1315:
[----:B------:R-:W-:Y:S01]  /*8840*/  IADD3 R0, R17, 0x20, RZ ;  /* 0x0000002011007810 */ /* 0x000fe20007ffe0ff */
[----:B------:R-:W-:Y:S01]  /*8850*/  BSSY B0, `(.L_x_1188) ;  /* 0x0000019000007945 */ /* 0x000fe20003800000 */
[----:B------:R-:W-:-:S02]  /*8860*/  IMAD.MOV.U32 R3, RZ, RZ, R4 ;  /* 0x000000ffff037224 */ /* 0x000fc400078e0004 */
[----:B------:R-:W-:-:S13]  /*8870*/  ISETP.GE.AND P0, PT, R0, R19, PT ;  /* 0x000000130000720c */ /* 0x000fda0003f06270 */
[----:B------:R-:W-:Y:S05]  /*8880*/  @P0 BRA `(.L_x_1189) ;  /* 0x0000015000000947 */ /* 0x000fea0003800000 */
[----:B------:R-:W-:Y:S01]  /*8890*/  SHF.R.S32.HI R7, RZ, 0x1f, R22 ;  /* 0x0000001fff077819 */ /* 0x000fe20000011416 */
[----:B--2---:R-:W-:Y:S01]  /*88a0*/  IMAD.WIDE R14, R8, 0x2, R2 ;  /* 0x00000002080e7825 */ /* 0x004fe200078e0202 */
        /* <DEDUP_REMOVED lines=19> */
.L_x_1189:
[----:B------:R-:W-:Y:S05]  /*89e0*/  BSYNC B0 ;  /* 0x0000000000007941 */ /* 0x000fea0003800000 */
.L_x_1188:
[----:B------:R-:W-:Y:S05]  /*89f0*/  BRA.DIV ~URZ, `(.L_x_1190) ;  /* 0x00012bf27f007947 */ /* 0x000fea000b800000 */
[----:B------:R4:W1:Y:S02]  /*8a00*/  SHFL.IDX PT, R4, R18, 0x2, 0x181f ;  /* 0x00581f0012047f89 */ /* 0x00086400000e0000 */
.L_x_1316:
[----:B------:R-:W-:Y:S05]  /*8a10*/  BRA.DIV ~URZ, `(.L_x_1191) ;  /* 0x00012c527f007947 */ /* 0x000fea000b800000 */
[----:B--2---:R2:W3:Y:S02]  /*8a20*/  SHFL.IDX PT, R2, R20, 0x2, 0x181f ;  /* 0x00581f0014027f89 */ /* 0x0044e400000e0000 */
.L_x_1317:
[----:B------:R-:W-:Y:S01]  /*8a30*/  IADD3 R0, R17, 0x40, RZ ;  /* 0x0000004011007810 */ /* 0x000fe20007ffe0ff */
[----:B------:R-:W-:Y:S01]  /*8a40*/  BSSY B0, `(.L_x_1192) ;  /* 0x0000019000007945 */ /* 0x000fe20003800000 */
[----:B-1----:R-:W-:Y:S02]  /*8a50*/  IMAD.MOV.U32 R3, RZ, RZ, R4 ;  /* 0x000000ffff037224 */ /* 0x002fe400078e0004 */
[----:B------:R-:W-:-:S13]  /*8a60*/  ISETP.GE.AND P0, PT, R0, R19, PT ;  /* 0x000000130000720c */ /* 0x000fda0003f06270 */
[----:B------:R-:W-:Y:S05]  /*8a70*/  @P0 BRA `(.L_x_1193) ;  /* 0x0000015000000947 */ /* 0x000fea0003800000 */
[----:B------:R-:W-:Y:S01]  /*8a80*/  SHF.R.S32.HI R7, RZ, 0x1f, R22 ;  /* 0x0000001fff077819 */ /* 0x000fe20000011416 */
[----:B---3--:R-:W-:Y:S01]  /*8a90*/  IMAD.WIDE R14, R8, 0x2, R2 ;  /* 0x00000002080e7825 */ /* 0x008fe200078e0202 */
        /* <DEDUP_REMOVED lines=19> */
.L_x_1193:
[----:B------:R-:W-:Y:S05]  /*8bd0*/  BSYNC B0 ;  /* 0x0000000000007941 */ /* 0x000fea0003800000 */
.L_x_1192:
[----:B------:R-:W-:Y:S05]  /*8be0*/  BRA.DIV ~URZ, `(.L_x_1194) ;  /* 0x00012b027f007947 */ /* 0x000fea000b800000 */
[----:B-1----:R1:W2:Y:S04]  /*8bf0*/  SHFL.IDX PT, R11, R18, 0x3, 0x181f ;  /* 0x00781f00120b7f89 */ /* 0x0022a800000e0000 */
[----:B------:R1:W4:Y:S02]  /*8c00*/  SHFL.IDX PT, R10, R20, 0x3, 0x181f ;  /* 0x00781f00140a7f89 */ /* 0x00032400000e0000 */
.L_x_1318:
[----:B----4-:R-:W4:Y:S04]  /*8c10*/  LDL R126, [R1] ;  /* 0x00000000017e7983 */ /* 0x010f280000100800 */
[----:B------:R1:W5:Y:S04]  /*8c20*/  LDL R25, [R1+0x64] ;  /* 0x0000640001197983 */ /* 0x0003680000100800 */
[----:B------:R1:W5:Y:S01]  /*8c30*/  LDL R241, [R1+0x48] ;  /* 0x0000480001f17983 */ /* 0x0003620000100800 */
[----:B------:R-:W-:Y:S01]  /*8c40*/  IADD3 R0, R17, 0x60, RZ ;  /* 0x0000006011007810 */ /* 0x000fe20007ffe0ff */
[----:B------:R-:W-:Y:S01]  /*8c50*/  ULDC.64 UR4, c[0x0][0x40] ;  /* 0x0000100000047ab9 */ /* 0x000fe20000000a00 */
[----:B---3--:R-:W-:Y:S01]  /*8c60*/  IADD3 R2, P1, R1, c[0x0][0x20], RZ ;  /* 0x0000080001027a10 */ /* 0x008fe20007f3e0ff */
[----:B------:R-:W-:Y:S01]  /*8c70*/  UIADD3 UR4, UP0, UR4, 0x160, URZ ;  /* 0x0000016004047890 */ /* 0x000fe2000ff1e03f */
[----:B------:R-:W-:Y:S01]  /*8c80*/  ISETP.GE.AND P0, PT, R0, R19, PT ;  /* 0x000000130000720c */ /* 0x000fe20003f06270 */
[----:B-12---:R-:W1:Y:S01]  /*8c90*/  S2R R20, SR_CTAID.Y ;  /* 0x0000000000147919 */ /* 0x006e620000002600 */
[----:B------:R-:W-:Y:S01]  /*8ca0*/  SHF.R.S32.HI R15, RZ, 0x4, R31 ;  /* 0x00000004ff0f7819 */ /* 0x000fe2000001141f */
[----:B------:R-:W-:Y:S01]  /*8cb0*/  IMAD.X R3, RZ, RZ, c[0x0][0x24], P1 ;  /* 0x00000900ff037624 */ /* 0x000fe200008e06ff */
[----:B------:R-:W-:Y:S01]  /*8cc0*/  UIADD3.X UR5, URZ, UR5, URZ, UP0, !UPT ;  /* 0x000000053f057290 */ /* 0x000fe200087fe43f */
[----:B------:R-:W-:Y:S01]  /*8cd0*/  IADD3 R16, P2, R2, 0x48, RZ ;  /* 0x0000004802107810 */ /* 0x000fe20007f5e0ff */
[----:B------:R-:W-:Y:S01]  /*8ce0*/  IMAD.WIDE.U32 R242, R27, c[0x0][0x2b0], RZ ;  /* 0x0000ac001bf27a25 */ /* 0x000fe200078e00ff */
[----:B------:R-:W-:Y:S01]  /*8cf0*/  LOP3.LUT R212, R212, 0xfffffeff, RZ, 0xc0, !PT ;  /* 0xfffffeffd4d47812 */ /* 0x000fe200078ec0ff */
[----:B------:R-:W-:Y:S02]  /*8d00*/  STL.64 [R1+0x20], R2 ;  /* 0x0000200201007387 */ /* 0x000fe40000100a00 */
[----:B------:R-:W-:-:S03]  /*8d10*/  IMAD.X R17, RZ, RZ, R3, P2 ;  /* 0x000000ffff117224 */ /* 0x000fc600010e0603 */
[----:B------:R-:W-:Y:S01]  /*8d20*/  @!P0 IMAD.SHL.U32 R18, R21, 0x2, RZ ;  /* 0x0000000215128824 */ /* 0x000fe200078e00ff */
[----:B------:R-:W-:Y:S01]  /*8d30*/  @!P0 SHF.R.S32.HI R0, RZ, 0x1f, R24 ;  /* 0x0000001fff008819 */ /* 0x000fe20000011418 */
[----:B------:R-:W-:Y:S01]  /*8d40*/  @!P0 IMAD.WIDE R12, R8, 0x2, R10 ;  /* 0x00000002080c8825 */ /* 0x000fe200078e020a */
[----:B------:R-:W-:Y:S01]  /*8d50*/  @!P0 SHF.R.S32.HI R4, RZ, 0x1f, R23 ;  /* 0x0000001fff048819 */ /* 0x000fe20000011417 */
[----:B------:R-:W-:Y:S01]  /*8d60*/  STL.64 [R1+0x30], R16 ;  /* 0x0000301001007387 */ /* 0x000fe20000100a00 */
[----:B------:R-:W-:Y:S02]  /*8d70*/  @!P0 LEA.HI R8, R0, R24, RZ, 0x3 ;  /* 0x0000001800088211 */ /* 0x000fe400078f18ff */
[----:B------:R-:W-:Y:S01]  /*8d80*/  @!P0 SHF.R.S32.HI R7, RZ, 0x1f, R22 ;  /* 0x0000001fff078819 */ /* 0x000fe20000011416 */
[----:B------:R-:W-:Y:S01]  /*8d90*/  @!PT LDS RZ, [RZ] ;  /* 0x00000000fffff984 */ /* 0x000fe20000000800 */
[----:B------:R-:W-:Y:S01]  /*8da0*/  @!PT LDS RZ, [RZ] ;  /* 0x00000000fffff984 */ /* 0x000fe20000000800 */
[----:B------:R-:W-:Y:S01]  /*8db0*/  @!PT LDS RZ, [RZ] ;  /* 0x00000000fffff984 */ /* 0x000fe20000000800 */
[----:B------:R2:W-:Y:S01]  /*8dc0*/  @!P0 LDGSTS.E.BYPASS.LTC128B.128 [R18+0x13080], [R12.64], !P3 ;  /* 0x130800000c128fae */ /* 0x0005e2000d901d4e */
[----:B------:R-:W-:Y:S02]  /*8dd0*/  IADD3 R14, P3, R2, 0x10, RZ ;  /* 0x00000010020e7810 */ /* 0x000fe40007f7e0ff */
[----:B------:R-:W-:-:S02]  /*8de0*/  @!P0 LEA.HI R19, R4, R23, RZ, 0x3 ;  /* 0x0000001704138211 */ /* 0x000fc400078f18ff */
[----:B------:R-:W-:Y:S02]  /*8df0*/  @!P0 LEA.HI R7, R7, R22, RZ, 0x3 ;  /* 0x0000001607078211 */ /* 0x000fe400078f18ff */
[----:B------:R-:W-:Y:S02]  /*8e00*/  @!P0 LOP3.LUT R8, R8, 0xfffffff8, RZ, 0xc0, !PT ;  /* 0xfffffff808088812 */ /* 0x000fe400078ec0ff */
[----:B------:R-:W-:Y:S02]  /*8e10*/  @!P0 LOP3.LUT R4, R7, 0xfffffff8, RZ, 0xc0, !PT ;  /* 0xfffffff807048812 */ /* 0x000fe400078ec0ff */
[----:B-1----:R-:W-:Y:S02]  /*8e20*/  SHF.R.S32.HI R33, RZ, 0x1f, R20 ;  /* 0x0000001fff217819 */ /* 0x002fe40000011414 */
[----:B------:R-:W1:Y:S01]  /*8e30*/  S2R R20, SR_CTAID.Y ;  /* 0x0000000000147919 */ /* 0x000e620000002600 */
[----:B--2---:R-:W-:Y:S02]  /*8e40*/  LEA.HI R13, R31, R15, RZ, 0x1 ;  /* 0x0000000f1f0d7211 */ /* 0x004fe400078f08ff */
[----:B------:R-:W-:-:S02]  /*8e50*/  IADD3 R12, P1, R2, 0x4, RZ ;  /* 0x00000004020c7810 */ /* 0x000fc40007f3e0ff */
[----:B------:R-:W-:-:S03]  /*8e60*/  LOP3.LUT R0, R13, 0xfffffffe, RZ, 0xc0, !PT ;  /* 0xfffffffe0d007812 */ /* 0x000fc600078ec0ff */
[--C-:B------:R-:W-:Y:S02]  /*8e70*/  IMAD.X R13, RZ, RZ, R3.reuse, P1 ;  /* 0x000000ffff0d7224 */ /* 0x100fe400008e0603 */
[----:B------:R-:W-:Y:S02]  /*8e80*/  IMAD.IADD R23, R15, 0x1, -R0 ;  /* 0x000000010f177824 */ /* 0x000fe400078e0a00 */
[----:B------:R-:W-:Y:S01]  /*8e90*/  IMAD.X R15, RZ, RZ, R3, P3 ;  /* 0x000000ffff0f7224 */ /* 0x000fe200018e0603 */
[----:B------:R2:W-:Y:S01]  /*8ea0*/  STL.64 [R1+0x38], R12 ;  /* 0x0000380c01007387 */ /* 0x0005e20000100a00 */
[----:B------:R-:W-:Y:S02]  /*8eb0*/  IMAD.SHL.U32 R0, R28, 0x40, RZ ;  /* 0x000000401c007824 */ /* 0x000fe400078e00ff */
[----:B------:R-:W-:Y:S01]  /*8ec0*/  IMAD.SHL.U32 R7, R23, 0x8, RZ ;  /* 0x0000000817077824 */ /* 0x000fe200078e00ff */
[----:B------:R3:W-:Y:S02]  /*8ed0*/  STL.64 [R1+0x28], R14 ;  /* 0x0000280e01007387 */ /* 0x0007e40000100a00 */
[----:B------:R-:W-:-:S04]  /*8ee0*/  LOP3.LUT R0, R0, 0x1c0, RZ, 0xc0, !PT ;  /* 0x000001c000007812 */ /* 0x000fc800078ec0ff */
[----:B------:R-:W-:Y:S02]  /*8ef0*/  LOP3.LUT R7, R0, 0x8, R7, 0xf8, !PT ;  /* 0x0000000800077812 */ /* 0x000fe400078ef807 */
[----:B------:R-:W-:-:S04]  /*8f00*/  SHF.R.U32.HI R0, RZ, 0x3, R0 ;  /* 0x00000003ff007819 */ /* 0x000fc80000011600 */
[----:B------:R-:W-:Y:S01]  /*8f10*/  LOP3.LUT R22, R7, R0, RZ, 0x3c, !PT ;  /* 0x0000000007167212 */ /* 0x000fe200078e3cff */
[----:B------:R-:W-:Y:S01]  /*8f20*/  IMAD.SHL.U32 R7, R30, 0x40, RZ ;  /* 0x000000401e077824 */ /* 0x000fe200078e00ff */
[----:B------:R-:W-:Y:S01]  /*8f30*/  SHF.R.S32.HI R0, RZ, 0x1f, R27 ;  /* 0x0000001fff007819 */ /* 0x000fe2000001141b */
[----:B-1----:R-:W-:-:S03]  /*8f40*/  IMAD.WIDE.U32 R30, R20, c[0x0][0x210], RZ ;  /* 0x00008400141e7a25 */ /* 0x002fc600078e00ff */
[----:B------:R-:W-:Y:S01]  /*8f50*/  LOP3.LUT R21, R7, 0xfffffe00, RZ, 0xc0, !PT ;  /* 0xfffffe0007157812 */ /* 0x000fe200078ec0ff */
[----:B------:R-:W-:Y:S01]  /*8f60*/  IMAD R0, R0, c[0x0][0x2b0], RZ ;  /* 0x0000ac0000007a24 */ /* 0x000fe200078e02ff */
[----:B--2---:R-:W-:Y:S01]  /*8f70*/  IADD3 R12, P1, R2, 0x8, RZ ;  /* 0x00000008020c7810 */ /* 0x004fe20007f3e0ff */
[----:B---3--:R-:W-:Y:S02]  /*8f80*/  IMAD.U32 R14, RZ, RZ, UR4 ;  /* 0x00000004ff0e7e24 */ /* 0x008fe4000f8e00ff */
[----:B------:R-:W-:Y:S02]  /*8f90*/  IMAD.U32 R15, RZ, RZ, UR5 ;  /* 0x00000005ff0f7e24 */ /* 0x000fe4000f8e00ff */
[----:B------:R-:W-:-:S03]  /*8fa0*/  IMAD.X R13, RZ, RZ, R3, P1 ;  /* 0x000000ffff0d7224 */ /* 0x000fc600008e0603 */
[----:B------:R1:W-:Y:S04]  /*8fb0*/  STL.64 [R1+0x18], R14 ;  /* 0x0000180e01007387 */ /* 0x0003e80000100a00 */
[----:B------:R2:W-:Y:S01]  /*8fc0*/  STL.64 [R1+0x40], R12 ;  /* 0x0000400c01007387 */ /* 0x0005e20000100a00 */
[----:B-1----:R-:W-:Y:S01]  /*8fd0*/  @!P0 IMAD.WIDE R14, R4, 0x2, R10 ;  /* 0x00000002040e8825 */ /* 0x002fe200078e020a */
[----:B--2---:R-:W-:-:S04]  /*8fe0*/  @!P0 LOP3.LUT R12, R19, 0xfffffff8, RZ, 0xc0, !PT ;  /* 0xfffffff8130c8812 */ /* 0x004fc800078ec0ff */
[----:B------:R1:W-:Y:S01]  /*8ff0*/  @!P0 LDGSTS.E.BYPASS.LTC128B.128 [R18+0x17080], [R14.64], !P6 ;  /* 0x170800000e128fae */ /* 0x0003e2000f101d4e */
[----:B------:R-:W-:-:S04]  /*9000*/  @!P0 IMAD.WIDE R12, R12, 0x2, R10 ;  /* 0x000000020c0c8825 */ /* 0x000fc800078e020a */
[----:B------:R-:W-:Y:S01]  /*9010*/  @!P0 IMAD.WIDE R10, R8, 0x2, R10 ;  /* 0x00000002080a8825 */ /* 0x000fe200078e020a */
[----:B------:R2:W-:Y:S03]  /*9020*/  @!P0 LDGSTS.E.BYPASS.LTC128B.128 [R18+0x1b080], [R12.64], !P5 ;  /* 0x1b0800000c128fae */ /* 0x0005e6000e901d4e */
[----:B------:R-:W-:Y:S01]  /*9030*/  IMAD R8, R33, c[0x0][0x210], RZ ;  /* 0x0000840021087a24 */ /* 0x000fe200078e02ff */
[----:B------:R3:W-:Y:S01]  /*9040*/  @!P0 LDGSTS.E.BYPASS.LTC128B.128 [R18+0x1f080], [R10.64], !P4 ;  /* 0x1f0800000a128fae */ /* 0x0007e2000e101d4e */
[----:B------:R-:W-:Y:S02]  /*9050*/  LOP3.LUT P0, RZ, R26, 0x4, RZ, 0xc0, !PT ;  /* 0x000000041aff7812 */ /* 0x000fe4000780c0ff */
[----:B------:R-:W-:Y:S01]  /*9060*/  IMAD R8, R20, c[0x0][0x214], R8 ;  /* 0x0000850014087a24 */ /* 0x000fe200078e0208 */
[----:B------:R-:W0:Y:S01]  /*9070*/  LDGDEPBAR ;  /* 0x00000000000079af */ /* 0x000e220000000000 */
[----:B------:R-:W-:Y:S02]  /*9080*/  WARPSYNC 0xffffffff ;  /* 0xffffffff00007948 */ /* 0x000fe40003800000 */
[----:B------:R-:W-:-:S02]  /*9090*/  IMAD.IADD R246, R31, 0x1, R8 ;  /* 0x000000011ff67824 */ /* 0x000fc400078e0208 */
[----:B--2---:R-:W-:Y:S02]  /*90a0*/  IMAD.MOV.U32 R13, RZ, RZ, 0x20 ;  /* 0x00000020ff0d7424 */ /* 0x004fe400078e00ff */
[----:B------:R-:W-:Y:S02]  /*90b0*/  IMAD.SHL.U32 R12, R26, 0x40, RZ ;  /* 0x000000401a0c7824 */ /* 0x000fe400078e00ff */
[----:B---3--:R-:W-:Y:S01]  /*90c0*/  IMAD R11, R27, c[0x0][0x2b4], R0 ;  /* 0x0000ad001b0b7a24 */ /* 0x008fe200078e0200 */
[----:B------:R-:W-:Y:S01]  /*90d0*/  SEL R7, R13, 0xffffffe0, !P0 ;  /* 0xffffffe00d077807 */ /* 0x000fe20004000000 */
[----:B------:R-:W-:Y:S02]  /*90e0*/  IMAD R10, R33, c[0x0][0x1e8], RZ ;  /* 0x00007a00210a7a24 */ /* 0x000fe400078e02ff */
[----:B-1----:R-:W-:-:S04]  /*90f0*/  IMAD.WIDE.U32 R18, R20, c[0x0][0x1e8], RZ ;  /* 0x00007a0014127a25 */ /* 0x002fc800078e00ff */
[----:B------:R-:W-:Y:S01]  /*9100*/  IMAD R10, R20, c[0x0][0x1ec], R10 ;  /* 0x00007b00140a7a24 */ /* 0x000fe200078e020a */
[----:B------:R-:W-:Y:S01]  /*9110*/  LOP3.LUT R20, R12, 0x1c0, RZ, 0xc0, !PT ;  /* 0x000001c00c147812 */ /* 0x000fe200078ec0ff */
[----:B------:R-:W-:Y:S02]  /*9120*/  IMAD.IADD R244, R243, 0x1, R11 ;  /* 0x00000001f3f47824 */ /* 0x000fe400078e020b */
[----:B------:R-:W-:Y:S01]  /*9130*/  IMAD.IADD R245, R19, 0x1, R10 ;  /* 0x0000000113f57824 */ /* 0x000fe200078e020a */
[----:B----4-:R-:W-:-:S04]  /*9140*/  SHF.R.S32.HI R14, RZ, 0x1f, R126 ;  /* 0x0000001fff0e7819 */ /* 0x010fc8000001147e */
[----:B------:R-:W-:-:S04]  /*9150*/  LEA.HI R4, R14, R126, RZ, 0x3 ;  /* 0x0000007e0e047211 */ /* 0x000fc800078f18ff */
[----:B------:R-:W-:-:S05]  /*9160*/  LOP3.LUT R0, R4, 0xfffffff8, RZ, 0xc0, !PT ;  /* 0xfffffff804007812 */ /* 0x000fca00078ec0ff */
[----:B------:R-:W-:-:S04]  /*9170*/  IMAD.IADD R0, R126, 0x1, -R0 ;  /* 0x000000017e007824 */ /* 0x000fc800078e0a00 */
[----:B------:R-:W-:-:S05]  /*9180*/  IMAD.SHL.U32 R223, R0, 0x8, RZ ;  /* 0x0000000800df7824 */ /* 0x000fca00078e00ff */
[C---:B------:R-:W-:Y:S02]  /*9190*/  ISETP.GE.AND P5, PT, R223.reuse, c[0x0][0x1d4], PT ;  /* 0x00007500df007a0c */ /* 0x040fe40003fa6270 */
[C---:B------:R-:W-:Y:S02]  /*91a0*/  IADD3 R17, R223.reuse, 0x40, RZ ;  /* 0x00000040df117810 */ /* 0x040fe40007ffe0ff */
[----:B------:R-:W-:Y:S02]  /*91b0*/  IADD3 R16, R223, 0x80, RZ ;  /* 0x00000080df107810 */ /* 0x000fe40007ffe0ff */
[----:B------:R-:W-:Y:S02]  /*91c0*/  ISETP.GE.AND P6, PT, R17, c[0x0][0x1d4], PT ;  /* 0x0000750011007a0c */ /* 0x000fe40003fc6270 */
[----:B------:R-:W-:Y:S02]  /*91d0*/  ISETP.GE.AND P2, PT, R16, c[0x0][0x1d4], PT ;  /* 0x0000750010007a0c */ /* 0x000fe40003f46270 */
[----:B------:R-:W-:-:S03]  /*91e0*/  IADD3 R15, R223, 0xc0, RZ ;  /* 0x000000c0df0f7810 */ /* 0x000fc60007ffe0ff */
[----:B------:R-:W-:Y:S02]  /*91f0*/  @P5 LOP3.LUT R212, R212, 0x100, RZ, 0xfc, !PT ;  /* 0x00000100d4d45812 */ /* 0x000fe400078efcff */
[----:B------:R-:W-:Y:S02]  /*9200*/  ISETP.GE.AND P3, PT, R15, c[0x0][0x1d4], PT ;  /* 0x000075000f007a0c */ /* 0x000fe40003f66270 */
[----:B------:R-:W-:-:S04]  /*9210*/  LOP3.LUT R212, R212, 0xffffff7f, RZ, 0xc0, !PT ;  /* 0xffffff7fd4d47812 */ /* 0x000fc800078ec0ff */
[----:B------:R-:W-:-:S04]  /*9220*/  @P6 LOP3.LUT R212, R212, 0x80, RZ, 0xfc, !PT ;  /* 0x00000080d4d46812 */ /* 0x000fc800078efcff */
[----:B------:R-:W-:-:S04]  /*9230*/  LOP3.LUT R212, R212, 0xffffffbf, RZ, 0xc0, !PT ;  /* 0xffffffbfd4d47812 */ /* 0x000fc800078ec0ff */
[----:B------:R-:W-:-:S04]  /*9240*/  @P2 LOP3.LUT R212, R212, 0x40, RZ, 0xfc, !PT ;  /* 0x00000040d4d42812 */ /* 0x000fc800078efcff */
[----:B------:R-:W-:-:S04]  /*9250*/  LOP3.LUT R212, R212, 0xfffffbff, RZ, 0xc0, !PT ;  /* 0xfffffbffd4d47812 */ /* 0x000fc800078ec0ff */
[----:B------:R-:W-:Y:S02]  /*9260*/  @P3 LOP3.LUT R212, R212, 0x400, RZ, 0xfc, !PT ;  /* 0x00000400d4d43812 */ /* 0x000fe400078efcff */
[----:B------:R-:W-:Y:S01]  /*9270*/  SHF.R.S32.HI R237, RZ, 0x3, R4 ;  /* 0x00000003ffed7819 */ /* 0x000fe20000011404 */
[----:B------:R-:W-:Y:S01]  /*9280*/  IMAD.MOV.U32 R99, RZ, RZ, 0x30 ;  /* 0x00000030ff637424 */ /* 0x000fe200078e00ff */
[----:B------:R-:W-:Y:S01]  /*9290*/  BAR.SYNC.DEFER_BLOCKING 0x0 ;  /* 0x0000000000007b1d */ /* 0x000fe20000010000 */
[----:B------:R-:W-:Y:S02]  /*92a0*/  IMAD.MOV.U32 R3, RZ, RZ, c[0x0][0x2b8] ;  /* 0x0000ae00ff037624 */ /* 0x000fe400078e00ff */
[----:B------:R-:W-:Y:S02]  /*92b0*/  IMAD R141, R222, R99, -0x30 ;  /* 0xffffffd0de8d7424 */ /* 0x000fe400078e0263 */
[----:B------:R-:W-:Y:S01]  /*92c0*/  IMAD R235, R0, 0x20, R237 ;  /* 0x0000002000eb7824 */ /* 0x000fe200078e02ed */
[----:B------:R-:W-:Y:S01]  /*92d0*/  ISETP.NE.AND P1, PT, R3, 0x1, PT ;  /* 0x000000010300780c */ /* 0x000fe20003f25270 */
[----:B------:R-:W-:Y:S02]  /*92e0*/  IMAD.MOV.U32 R224, RZ, RZ, RZ ;  /* 0x000000ffffe07224 */ /* 0x000fe400078e00ff */
[----:B------:R-:W-:-:S05]  /*92f0*/  IMAD.IADD R3, R235, 0x1, R141 ;  /* 0x00000001eb037824 */ /* 0x000fca00078e028d */
[----:B-----5:R-:W-:Y:S01]  /*9300*/  ISETP.GE.AND P0, PT, R3, R25, PT ;  /* 0x000000190300720c */ /* 0x020fe20003f06270 */
[----:B------:R-:W-:-:S03]  /*9310*/  IMAD.IADD R3, R241, 0x1, R3 ;  /* 0x00000001f1037824 */ /* 0x000fc600078e0203 */
[----:B------:R-:W-:Y:S01]  /*9320*/  ISETP.GT.OR P0, PT, R235, 0x2f, P0 ;  /* 0x0000002feb00780c */ /* 0x000fe20000704670 */
[----:B------:R-:W-:-:S04]  /*9330*/  @P1 IMAD.HI.U32 R4, R3, c[0x0][0x2bc], RZ ;  /* 0x0000af0003041a27 */ /* 0x000fc800078e00ff */
[----:B------:R-:W-:Y:S01]  /*9340*/  IMAD.MOV.U32 R0, RZ, RZ, R3 ;  /* 0x000000ffff007224 */ /* 0x000fe200078e0003 */
[----:B------:R-:W-:-:S07]  /*9350*/  @P1 SHF.R.U32.HI R0, RZ, c[0x0][0x2c0], R4 ;  /* 0x0000b000ff001a19 */ /* 0x000fce0000011604 */
[----:B------:R-:W-:-:S04]  /*9360*/  @!P0 IADD3 R4, P1, R0, R242, RZ ;  /* 0x000000f200048210 */ /* 0x000fc80007f3e0ff */
[----:B------:R-:W-:Y:S02]  /*9370*/  @!P0 LEA.HI.X.SX32 R8, R0, R244, 0x1, P1 ;  /* 0x000000f400088211 */ /* 0x000fe400008f0eff */
[----:B------:R-:W-:-:S04]  /*9380*/  @!P0 LEA R10, P1, R4, c[0x0][0x2a0], 0x2 ;  /* 0x0000a800040a8a11 */ /* 0x000fc800078210ff */
[----:B------:R-:W-:-:S05]  /*9390*/  @!P0 LEA.HI.X R11, R4, c[0x0][0x2a4], R8, 0x2, P1 ;  /* 0x0000a900040b8a11 */ /* 0x000fca00008f1408 */
[----:B------:R1:W2:Y:S01]  /*93a0*/  @!P0 LDG.E R224, [R10.64] ;  /* 0x0000000e0ae08981 */ /* 0x0002a2000c1e1900 */
[----:B------:R-:W-:Y:S01]  /*93b0*/  IMAD.MOV R0, RZ, RZ, -R0 ;  /* 0x000000ffff007224 */ /* 0x000fe200078e0a00 */
[----:B------:R-:W-:Y:S01]  /*93c0*/  LEA.HI R14, R14, R126, RZ, 0x6 ;  /* 0x0000007e0e0e7211 */ /* 0x000fe200078f30ff */
[----:B------:R-:W-:Y:S01]  /*93d0*/  IMAD.SHL.U32 R4, R237, 0x40, RZ ;  /* 0x00000040ed047824 */ /* 0x000fe200078e00ff */
[----:B------:R-:W-:Y:S01]  /*93e0*/  LOP3.LUT R212, R212, 0xfffffdff, RZ, 0xc0, !PT ;  /* 0xfffffdffd4d47812 */ /* 0x000fe200078ec0ff */
[----:B------:R-:W-:Y:S01]  /*93f0*/  IMAD R225, R0, c[0x0][0x2b8], R3 ;  /* 0x0000ae0000e17a24 */ /* 0x000fe200078e0203 */
[----:B------:R-:W-:Y:S01]  /*9400*/  BSSY B2, `(.L_x_1195) ;  /* 0x000004f000027945 */ /* 0x000fe20003800000 */
[----:B------:R-:W-:Y:S01]  /*9410*/  IMAD R99, R222, -0x30, R99 ;  /* 0xffffffd0de637824 */ /* 0x000fe200078e0263 */
[----:B------:R-:W-:Y:S02]  /*9420*/  IADD3 R97, R2, 0x18, RZ ;  /* 0x0000001802617810 */ /* 0x000fe40007ffe0ff */
[----:B------:R-:W-:Y:S01]  /*9430*/  SHF.R.S32.HI R138, RZ, 0x1f, R225 ;  /* 0x0000001fff8a7819 */ /* 0x000fe200000114e1 */
[----:B------:R-:W-:Y:S01]  /*9440*/  IMAD.IADD R139, R25, 0x1, R99 ;  /* 0x00000001198b7824 */ /* 0x000fe200078e0263 */
[----:B------:R-:W-:-:S03]  /*9450*/  MOV R143, 0x98f0 ;  /* 0x000098f0008f7802 */ /* 0x000fc60000000f00 */
[----:B------:R-:W-:-:S04]  /*9460*/  IMAD R0, R138, c[0x0][0x1e0], RZ ;  /* 0x000078008a007a24 */ /* 0x000fc800078e02ff */
[C---:B------:R-:W-:Y:S02]  /*9470*/  IMAD R0, R225.reuse, c[0x0][0x1e4], R0 ;  /* 0x00007900e1007a24 */ /* 0x040fe400078e0200 */
[----:B-1----:R-:W-:-:S04]  /*9480*/  IMAD.WIDE.U32 R10, R225, c[0x0][0x1e0], RZ ;  /* 0x00007800e10a7a25 */ /* 0x002fc800078e00ff */
        /* <DEDUP_REMOVED lines=9> */
[----:B------:R-:W-:Y:S01]  /*9520*/  SHFL.IDX PT, R10, R12, RZ, 0x181f ;  /* 0x00181fff0c0a7589 */ /* 0x000fe200000e0000 */
[----:B------:R-:W-:Y:S02]  /*9530*/  LOP3.LUT R0, R4, 0x1c0, RZ, 0xc0, !PT ;  /* 0x000001c004007812 */ /* 0x000fe400078ec0ff */
[----:B------:R-:W-:Y:S01]  /*9540*/  IMNMX R4, R139, 0x30, PT ;  /* 0x000000308b047817 */ /* 0x000fe20003800200 */
[----:B------:R-:W1:Y:S01]  /*9550*/  SHFL.IDX PT, R11, R3, RZ, 0x181f ;  /* 0x00181fff030b7589 */ /* 0x000e6200000e0000 */
[----:B------:R-:W-:Y:S02]  /*9560*/  LOP3.LUT R13, R0, 0x38, R223, 0xf8, !PT ;  /* 0x00000038000d7812 */ /* 0x000fe400078ef8df */
[----:B------:R-:W-:Y:S01]  /*9570*/  SHF.R.U32.HI R8, RZ, 0x3, R0 ;  /* 0x00000003ff087819 */ /* 0x000fe20000011600 */
[----:B------:R-:W-:Y:S01]  /*9580*/  IMAD.IADD R0, R4, 0x1, -R237 ;  /* 0x0000000104007824 */ /* 0x000fe200078e0aed */
[----:B------:R-:W-:Y:S01]  /*9590*/  SHFL.IDX PT, R12, R12, 0x1, 0x181f ;  /* 0x00381f000c0c7f89 */ /* 0x000fe200000e0000 */
[----:B------:R-:W-:Y:S01]  /*95a0*/  IMAD.SHL.U32 R4, R14, 0x8, RZ ;  /* 0x000000080e047824 */ /* 0x000fe200078e00ff */
[----:B------:R-:W-:-:S02]  /*95b0*/  LOP3.LUT R8, R13, R8, RZ, 0x3c, !PT ;  /* 0x000000080d087212 */ /* 0x000fc400078e3cff */
[----:B------:R2:W3:Y:S01]  /*95c0*/  SHFL.IDX PT, R13, R3, 0x1, 0x181f ;  /* 0x00381f00030d7f89 */ /* 0x0004e200000e0000 */
[----:B------:R-:W-:Y:S02]  /*95d0*/  ISETP.GE.AND P1, PT, R0, 0x1, PT ;  /* 0x000000010000780c */ /* 0x000fe40003f26270 */
[----:B------:R-:W-:Y:S02]  /*95e0*/  SHF.R.S32.HI R14, RZ, 0x1f, R16 ;  /* 0x0000001fff0e7819 */ /* 0x000fe40000011410 */
[----:B------:R-:W-:Y:S02]  /*95f0*/  LOP3.LUT R213, R8, 0xfffffe00, R4, 0xf8, !PT ;  /* 0xfffffe0008d57812 */ /* 0x000fe400078ef804 */
[----:B------:R-:W-:Y:S02]  /*9600*/  SHF.R.S32.HI R8, RZ, 0x1f, R15 ;  /* 0x0000001fff087819 */ /* 0x000fe4000001140f */
[----:B------:R-:W-:Y:S02]  /*9610*/  ISETP.GT.AND P0, PT, R0, 0x20, PT ;  /* 0x000000200000780c */ /* 0x000fe40003f04270 */
[----:B------:R-:W-:-:S03]  /*9620*/  LEA.HI R0, R8, R15, RZ, 0x3 ;  /* 0x0000000f08007211 */ /* 0x000fc600078f18ff */
[----:B-1----:R-:W-:Y:S01]  /*9630*/  @P1 IMAD.WIDE R18, R223, 0x2, R10 ;  /* 0x00000002df121825 */ /* 0x002fe200078e020a */
[----:B------:R-:W-:-:S04]  /*9640*/  LOP3.LUT R247, R0, 0xfffffff8, RZ, 0xc0, !PT ;  /* 0xfffffff800f77812 */ /* 0x000fc800078ec0ff */
[----:B------:R-:W-:-:S03]  /*9650*/  SHF.R.S32.HI R250, RZ, 0x1f, R247 ;  /* 0x0000001ffffa7819 */ /* 0x000fc600000114f7 */
[----:B------:R-:W-:Y:S01]  /*9660*/  @P0 IMAD.SHL.U32 R0, R213, 0x2, RZ ;  /* 0x00000002d5000824 */ /* 0x000fe200078e00ff */
[----:B--2---:R-:W-:-:S04]  /*9670*/  SHF.R.S32.HI R3, RZ, 0x1f, R17 ;  /* 0x0000001fff037819 */ /* 0x004fc80000011411 */
[----:B------:R-:W-:Y:S02]  /*9680*/  LEA.HI R4, R3, R17, RZ, 0x3 ;  /* 0x0000001103047211 */ /* 0x000fe400078f18ff */
[----:B------:R-:W-:Y:S02]  /*9690*/  LEA.HI R3, R14, R16, RZ, 0x3 ;  /* 0x000000100e037211 */ /* 0x000fe400078f18ff */
[----:B------:R-:W-:Y:S02]  /*96a0*/  LOP3.LUT R249, R4, 0xfffffff8, RZ, 0xc0, !PT ;  /* 0xfffffff804f97812 */ /* 0x000fe400078ec0ff */
[----:B------:R-:W-:Y:S01]  /*96b0*/  LOP3.LUT R248, R3, 0xfffffff8, RZ, 0xc0, !PT ;  /* 0xfffffff803f87812 */ /* 0x000fe200078ec0ff */
[----:B------:R-:W-:Y:S01]  /*96c0*/  @P1 IMAD.SHL.U32 R3, R213, 0x2, RZ ;  /* 0x00000002d5031824 */ /* 0x000fe200078e00ff */
[----:B------:R-:W-:Y:S01]  /*96d0*/  LEA.HI R4, R32, R166, RZ, 0x5 ;  /* 0x000000a620047211 */ /* 0x000fe200078f28ff */
[----:B------:R-:W-:Y:S01]  /*96e0*/  @P1 IMAD.WIDE R16, R249, 0x2, R10 ;  /* 0x00000002f9101825 */ /* 0x000fe200078e020a */
[----:B------:R-:W-:-:S02]  /*96f0*/  SHF.R.S32.HI R252, RZ, 0x1f, R249 ;  /* 0x0000001ffffc7819 */ /* 0x000fc400000114f9 */
[----:B------:R3:W-:Y:S01]  /*9700*/  @P1 LDGSTS.E.BYPASS.LTC128B.128 [R3+0xa080], [R18.64], !P5 ;  /* 0x0a08000012031fae */ /* 0x0007e2000e901d4e */
[----:B------:R-:W-:Y:S01]  /*9710*/  @P1 IMAD.WIDE R14, R248, 0x2, R10 ;  /* 0x00000002f80e1825 */ /* 0x000fe200078e020a */
[----:B------:R-:W-:Y:S02]  /*9720*/  SHF.R.S32.HI R251, RZ, 0x1f, R248 ;  /* 0x0000001ffffb7819 */ /* 0x000fe400000114f8 */
[----:B------:R1:W-:Y:S01]  /*9730*/  @P1 LDGSTS.E.BYPASS.LTC128B.128 [R3+0xb880], [R16.64], !P6 ;  /* 0x0b88000010031fae */ /* 0x0003e2000f101d4e */
[----:B------:R-:W-:-:S03]  /*9740*/  @P1 IMAD.WIDE R10, R247, 0x2, R10 ;  /* 0x00000002f70a1825 */ /* 0x000fc600078e020a */
[----:B------:R2:W-:Y:S04]  /*9750*/  @P1 LDGSTS.E.BYPASS.LTC128B.128 [R3+0xd080], [R14.64], !P2 ;  /* 0x0d0800000e031fae */ /* 0x0005e8000d101d4e */
[----:B------:R4:W-:Y:S01]  /*9760*/  @P1 LDGSTS.E.BYPASS.LTC128B.128 [R3+0xe880], [R10.64], !P3 ;  /* 0x0e8800000a031fae */ /* 0x0009e2000d901d4e */
[----:B------:R-:W-:-:S13]  /*9770*/  ISETP.GT.AND P1, PT, R235, 0x2f, PT ;  /* 0x0000002feb00780c */ /* 0x000fda0003f24270 */
[----:B------:R-:W-:Y:S01]  /*9780*/  @P1 LOP3.LUT R212, R212, 0x200, RZ, 0xfc, !PT ;  /* 0x00000200d4d41812 */ /* 0x000fe200078efcff */
[----:B---3--:R-:W-:-:S04]  /*9790*/  @P0 IMAD.WIDE R18, R223, 0x2, R12 ;  /* 0x00000002df120825 */ /* 0x008fc800078e020c */
[--C-:B-1----:R-:W-:Y:S01]  /*97a0*/  @P0 IMAD.WIDE R16, R249, 0x2, R12.reuse ;  /* 0x00000002f9100825 */ /* 0x102fe200078e020c */
[----:B------:R1:W-:Y:S03]  /*97b0*/  @P0 LDGSTS.E.BYPASS.LTC128B.128 [R0+0xb080], [R18.64], !P5 ;  /* 0x0b08000012000fae */ /* 0x0003e6000e901d4e */
[--C-:B--2---:R-:W-:Y:S01]  /*97c0*/  @P0 IMAD.WIDE R14, R248, 0x2, R12.reuse ;  /* 0x00000002f80e0825 */ /* 0x104fe200078e020c */
[----:B------:R1:W-:Y:S03]  /*97d0*/  @P0 LDGSTS.E.BYPASS.LTC128B.128 [R0+0xc880], [R16.64], !P6 ;  /* 0x0c88000010000fae */ /* 0x0003e6000f101d4e */
[----:B------:R-:W-:Y:S01]  /*97e0*/  @P0 IMAD.WIDE R12, R247, 0x2, R12 ;  /* 0x00000002f70c0825 */ /* 0x000fe200078e020c */
[----:B------:R1:W-:Y:S01]  /*97f0*/  @P0 LDGSTS.E.BYPASS.LTC128B.128 [R0+0xe080], [R14.64], !P2 ;  /* 0x0e0800000e000fae */ /* 0x0003e2000d101d4e */
[----:B----4-:R-:W-:-:S02]  /*9800*/  LOP3.LUT R10, R22, R21, RZ, 0xfc, !PT ;  /* 0x00000015160a7212 */ /* 0x010fc400078efcff */
[----:B------:R-:W-:Y:S01]  /*9810*/  IMAD.SHL.U32 R3, R29, 0x8, RZ ;  /* 0x000000081d037824 */ /* 0x000fe200078e00ff */
[----:B------:R1:W-:Y:S01]  /*9820*/  @P0 LDGSTS.E.BYPASS.LTC128B.128 [R0+0xf880], [R12.64], !P3 ;  /* 0x0f8800000c000fae */ /* 0x0003e2000d901d4e */
[----:B------:R-:W-:-:S03]  /*9830*/  LOP3.LUT P0, RZ, R26, 0x2, RZ, 0xc0, !PT ;  /* 0x000000021aff7812 */ /* 0x000fc6000780c0ff */
[----:B------:R-:W0:Y:S01]  /*9840*/  LDGDEPBAR ;  /* 0x00000000000079af */ /* 0x000e220000000000 */
[----:B------:R-:W-:Y:S01]  /*9850*/  LOP3.LUT R3, R20, 0x8, R3, 0xf8, !PT ;  /* 0x0000000814037812 */ /* 0x000fe200078ef803 */
[----:B-1----:R-:W-:Y:S01]  /*9860*/  IMAD.SHL.U32 R0, R4, 0x20, RZ ;  /* 0x0000002004007824 */ /* 0x002fe200078e00ff */
[----:B------:R-:W-:-:S04]  /*9870*/  SHF.R.U32.HI R4, RZ, 0x3, R20 ;  /* 0x00000003ff047819 */ /* 0x000fc80000011614 */
[----:B------:R-:W-:Y:S01]  /*9880*/  LOP3.LUT R3, R3, R4, RZ, 0x3c, !PT ;  /* 0x0000000403037212 */ /* 0x000fe200078e3cff */
[----:B------:R-:W-:Y:S01]  /*9890*/  IMAD.MOV.U32 R4, RZ, RZ, 0x10 ;  /* 0x00000010ff047424 */ /* 0x000fe200078e00ff */
[----:B------:R-:W-:-:S03]  /*98a0*/  LOP3.LUT R0, R0, 0xfffffc00, RZ, 0xc0, !PT ;  /* 0xfffffc0000007812 */ /* 0x000fc600078ec0ff */
[----:B------:R-:W-:Y:S01]  /*98b0*/  IMAD R8, R23, 0x200, R3 ;  /* 0x0000020017087824 */ /* 0x000fe200078e0203 */
[----:B------:R-:W-:Y:S02]  /*98c0*/  IADD3 R0, R22, R21, R0 ;  /* 0x0000001516007210 */ /* 0x000fe40007ffe000 */
[----:B------:R-:W-:Y:S02]  /*98d0*/  SEL R4, R4, 0xfffffff0, !P0 ;  /* 0xfffffff004047807 */ /* 0x000fe40004000000 */
[----:B------:R-:W-:Y:S05]  /*98e0*/  CALL.REL.NOINC `($_ZN7cutlass13device_kernelIN5flash19enable_sm80_to_sm89INS1_16FlashAttnFwdSm80INS1_25CollectiveMainloopFwdSm80ILi8ELi1ELb0EN4cute5tupleIJNS5_1CILi128EEENS7_ILi48EEENS7_ILi256EEEEEELi256ENS_10bfloat16_tEfNS_4arch4Sm80ELb0ELb1ELb1ELb1ELb1ELb1ELb1ELb0EEENS1_21CollectiveEpilogueFwdINS6_IJS8_SA_S9_EEENS6_IJNS7_ILi1EEESI_SI_EEESC_SE_Li256ELb1ELb1ELb0ELb0EEENS1_19SingleTileSchedulerILb1ELb0ELb1ELi128EEEEEEEEEvNT_6ParamsE$_ZZN5flash25CollectiveMainloopFwdSm80ILi8ELi1ELb0EN4cute5tupleIJNS1_1CILi128EEENS3_ILi48EEENS3_ILi256EEEEEELi256EN7cutlass10bfloat16_tEfNS8_4arch4Sm80ELb0ELb1ELb1ELb1ELb1ELb1ELb1ELb0EE3mmaINS_16FlashAttnFwdSm80ISC_NS_21CollectiveEpilogueFwdINS2_IJS4_S6_S5_EEENS2_IJNS3_ILi1EEESH_SH_EEES9_SB_Li256ELb1ELb1ELb0ELb0EEENS_19SingleTileSchedulerILb1ELb0ELb1ELi128EEEE13SharedStorageENS1_6TensorINS1_11ArrayEngineIfLm128EEENS1_6LayoutINS2_IJNS2_IJNS3_ILi2EEESS_EEESH_NS3_ILi32EEEEEENS2_IJNS2_IJSH_SS_EEENS3_ILi0EEENS3_ILi4EEEEEEEEEENS_7SoftmaxILi2ELi0EEEEEbRKNSC_6ParamsERT0_RT1_iRKNS_16SeqlenInfoQKNewKILb1ELb1EEENS2_IJiiiiEEERT_ENKUlvE_clEv) ;  /* 0x00013a4000007944 */ /* 0x000fea0003c00000 */
[----:B------:R-:W-:Y:S05]  /*98f0*/  BSYNC B2 ;  /* 0x0000000000027941 */ /* 0x000fea0003800000 */
.L_x_1195:
[----:B------:R2:W5:Y:S01]  /*9900*/  LDL R88, [R1] ;  /* 0x0000000001587983 */ /* 0x0005620000100800 */
[----:B------:R-:W-:-:S04]  /*9910*/  DEPBAR.LE SB0, 0x0 ;  /* 0x000080000000791a */ /* 0x000fc80000000000 */
[----:B------:R2:W5:Y:S01]  /*9920*/  LDL R232, [R1+0x10] ;  /* 0x0000100001e87983 */ /* 0x0005620000100800 */
[----:B------:R-:W-:Y:S01]  /*9930*/  WARPSYNC 0xffffffff ;  /* 0xffffffff00007948 */ /* 0x000fe20003800000 */
[----:B------:R-:W-:Y:S01]  /*9940*/  SHF.L.U32 R200, R8, 0x1, RZ ;  /* 0x0000000108c87819 */ /* 0x000fe200000006ff */
[----:B------:R-:W-:Y:S01]  /*9950*/  IMAD.WIDE.U32 R2, R225, c[0x0][0x208], RZ ;  /* 0x00008200e1027a25 */ /* 0x000fe200078e00ff */
[----:B------:R-:W-:Y:S01]  /*9960*/  BAR.SYNC.DEFER_BLOCKING 0x0 ;  /* 0x0000000000007b1d */ /* 0x000fe20000010000 */
[C---:B------:R-:W-:Y:S02]  /*9970*/  LEA R209, R0.reuse, 0x10080, 0x1 ;  /* 0x0001008000d17811 */ /* 0x040fe400078e08ff */
[----:B-1----:R-:W-:Y:S01]  /*9980*/  SHF.L.U32 R16, R0, 0x1, RZ ;  /* 0x0000000100107819 */ /* 0x002fe200000006ff */
[----:B------:R-:W-:Y:S01]  /*9990*/  IMAD R0, R4, 0x2, R200 ;  /* 0x0000000204007824 */ /* 0x000fe200078e02c8 */
[----:B------:R-:W-:Y:S01]  /*99a0*/  LEA R208, R9, R209, 0x1 ;  /* 0x000000d109d07211 */ /* 0x000fe200078e08ff */
[----:B------:R-:W1:Y:S04]  /*99b0*/  S2R R11, SR_CTAID.Y ;  /* 0x00000000000b7919 */ /* 0x000e680000002600 */
[----:B------:R-:W3:Y:S04]  /*99c0*/  LDSM.16.M88.4 R56, [R0+0xa080] ;  /* 0x00a080000038783b */ /* 0x000ee80000000200 */
[----:B------:R-:W4:Y:S01]  /*99d0*/  LDSM.16.M88.4 R64, [R0+0xa880] ;  /* 0x00a880000040783b */ /* 0x000f220000000200 */
[----:B-1----:R-:W-:-:S03]  /*99e0*/  IMAD.WIDE.U32 R12, R11, c[0x0][0x210], RZ ;  /* 0x000084000b0c7a25 */ /* 0x002fc600078e00ff */
[----:B------:R1:W2:Y:S04]  /*99f0*/  LDSM.16.M88.4 R72, [R0+0xb080] ;  /* 0x00b080000048783b */ /* 0x0002a80000000200 */
[----:B------:R-:W2:Y:S04]  /*9a00*/  LDSM.16.M88.4 R16, [R16+0x10080] ;  /* 0x010080001010783b */ /* 0x000ea80000000200 */
[----:B------:R2:W2:Y:S04]  /*9a10*/  LDSM.16.M88.4 R36, [R200+0xa080] ;  /* 0x00a08000c824783b */ /* 0x0004a80000000200 */
[----:B------:R2:W2:Y:S04]  /*9a20*/  LDSM.16.M88.4 R40, [R200+0xa880] ;  /* 0x00a88000c828783b */ /* 0x0004a80000000200 */
[----:B------:R2:W2:Y:S04]  /*9a30*/  LDSM.16.M88.4 R28, [R200+0xb080] ;  /* 0x00b08000c81c783b */ /* 0x0004a80000000200 */
[----:B------:R2:W2:Y:S01]  /*9a40*/  LDSM.16.M88.4 R24, [R208] ;  /* 0x00000000d018783b */ /* 0x0004a20000000200 */
[----:B-1----:R-:W-:-:S04]  /*9a50*/  IMAD R0, R138, c[0x0][0x208], RZ ;  /* 0x000082008a007a24 */ /* 0x002fc800078e02ff */
[----:B------:R-:W-:-:S04]  /*9a60*/  IMAD R0, R225, c[0x0][0x20c], R0 ;  /* 0x00008300e1007a24 */ /* 0x000fc800078e0200 */
[----:B------:R-:W-:Y:S02]  /*9a70*/  IMAD.IADD R3, R3, 0x1, R0 ;  /* 0x0000000103037824 */ /* 0x000fe400078e0200 */
[----:B------:R-:W-:Y:S02]  /*9a80*/  IMAD R0, R140, c[0x0][0x218], RZ ;  /* 0x000086008c007a24 */ /* 0x000fe400078e02ff */
[----:B------:R-:W-:-:S04]  /*9a90*/  IMAD.WIDE.U32 R2, R224, c[0x0][0x218], R2 ;  /* 0x00008600e0027a25 */ /* 0x000fc800078e0002 */
[----:B------:R-:W-:Y:S01]  /*9aa0*/  IMAD R8, R224, c[0x0][0x21c], R0 ;  /* 0x00008700e0087a24 */ /* 0x000fe200078e0200 */
[----:B------:R-:W-:Y:S02]  /*9ab0*/  IADD3 R2, P1, R12, R2, RZ ;  /* 0x000000020c027210 */ /* 0x000fe40007f3e0ff */
[----:B------:R-:W-:Y:S02]  /*9ac0*/  IADD3 R0, R200, 0xa080, RZ ;  /* 0x0000a080c8007810 */ /* 0x000fe40007ffe0ff */
[----:B------:R-:W-:Y:S02]  /*9ad0*/  LEA R11, P0, R2, c[0x0][0x1f8], 0x1 ;  /* 0x00007e00020b7a11 */ /* 0x000fe400078008ff */
[----:B------:R-:W-:Y:S02]  /*9ae0*/  IADD3.X R3, R246, R3, R8, P1, !PT ;  /* 0x00000003f6037210 */ /* 0x000fe40000ffe408 */
[----:B------:R-:W-:Y:S01]  /*9af0*/  LEA R207, R4, R0, 0x1 ;  /* 0x0000000004cf7211 */ /* 0x000fe200078e08ff */
[----:B------:R-:W-:Y:S01]  /*9b00*/  IMAD.IADD R0, R139, 0x1, -R237 ;  /* 0x000000018b007824 */ /* 0x000fe200078e0aed */
[----:B------:R-:W-:Y:S01]  /*9b10*/  LEA.HI.X R4, R2, c[0x0][0x1fc], R3, 0x1, P0 ;  /* 0x00007f0002047a11 */ /* 0x000fe200000f0c03 */
[----:B------:R-:W-:Y:S05]  /*9b20*/  BRA.DIV ~URZ, `(.L_x_1196) ;  /* 0x00011cb27f007947 */ /* 0x000fea000b800000 */
[----:B---34-:R1:W3:Y:S02]  /*9b30*/  SHFL.IDX PT, R3, R4, RZ, 0x181f ;  /* 0x00181fff04037589 */ /* 0x0182e400000e0000 */
.L_x_1319:
[----:B------:R-:W4:Y:S01]  /*9b40*/  SHFL.IDX PT, R2, R11, RZ, 0x181f ;  /* 0x00181fff0b027589 */ /* 0x000f2200000e0000 */
[----:B------:R-:W-:Y:S01]  /*9b50*/  ISETP.GE.AND P1, PT, R223, c[0x0][0x1d4], PT ;  /* 0x00007500df007a0c */ /* 0x000fe20003f26270 */
[----:B------:R-:W-:Y:S01]  /*9b60*/  IMAD.SHL.U32 R213, R213, 0x2, RZ ;  /* 0x00000002d5d57824 */ /* 0x000fe200078e00ff */
[----:B------:R-:W-:Y:S01]  /*9b70*/  IADD3 R8, R223, 0x40, RZ ;  /* 0x00000040df087810 */ /* 0x000fe20007ffe0ff */
[----:B------:R-:W-:Y:S01]  /*9b80*/  BSSY B0, `(.L_x_1197) ;  /* 0x0000030000007945 */ /* 0x000fe20003800000 */
[----:B------:R-:W-:-:S02]  /*9b90*/  ISETP.LT.OR P0, PT, R0, 0x1, P1 ;  /* 0x000000010000780c */ /* 0x000fc40000f01670 */
[----:B------:R-:W-:Y:S02]  /*9ba0*/  ISETP.GE.AND P4, PT, R8, c[0x0][0x1d4], PT ;  /* 0x0000750008007a0c */ /* 0x000fe40003f86270 */
[C---:B------:R-:W-:Y:S02]  /*9bb0*/  IADD3 R8, R223.reuse, 0x80, RZ ;  /* 0x00000080df087810 */ /* 0x040fe40007ffe0ff */
[----:B------:R-:W-:Y:S02]  /*9bc0*/  ISETP.GT.AND P5, PT, R126, 0x7f, PT ;  /* 0x0000007f7e00780c */ /* 0x000fe40003fa4270 */
[----:B------:R-:W-:Y:S02]  /*9bd0*/  ISETP.GE.AND P3, PT, R8, c[0x0][0x1d4], PT ;  /* 0x0000750008007a0c */ /* 0x000fe40003f66270 */
[----:B------:R-:W-:Y:S02]  /*9be0*/  IADD3 R8, R223, 0xc0, RZ ;  /* 0x000000c0df087810 */ /* 0x000fe40007ffe0ff */
[----:B------:R-:W-:-:S02]  /*9bf0*/  LOP3.LUT R212, R212, 0xfffff7ff, RZ, 0xc0, !PT ;  /* 0xfffff7ffd4d47812 */ /* 0x000fc400078ec0ff */
[----:B------:R-:W-:Y:S01]  /*9c00*/  ISETP.GE.AND P2, PT, R8, c[0x0][0x1d4], PT ;  /* 0x0000750008007a0c */ /* 0x000fe20003f46270 */
[----:B---34-:R-:W-:-:S04]  /*9c10*/  IMAD.WIDE R12, R223, 0x2, R2 ;  /* 0x00000002df0c7825 */ /* 0x018fc800078e0202 */
[----:B------:R-:W-:Y:S01]  /*9c20*/  @P5 LOP3.LUT R212, R212, 0x800, RZ, 0xfc, !PT ;  /* 0x00000800d4d45812 */ /* 0x000fe200078efcff */
[----:B------:R-:W-:Y:S01]  /*9c30*/  @!PT LDS RZ, [RZ] ;  /* 0x00000000fffff984 */ /* 0x000fe20000000800 */
[----:B------:R-:W-:Y:S01]  /*9c40*/  @!PT LDS RZ, [RZ] ;  /* 0x00000000fffff984 */ /* 0x000fe20000000800 */
[----:B------:R3:W-:Y:S01]  /*9c50*/  LDGSTS.E.BYPASS.LTC128B.128 [R213+0x4080], [R12.64], !P0 ;  /* 0x040800000cd57fae */ /* 0x0007e2000c101d4e */
[----:B------:R-:W-:Y:S01]  /*9c60*/  ISETP.LT.OR P0, PT, R0, 0x1, P4 ;  /* 0x000000010000780c */ /* 0x000fe20002701670 */
[----:B---3--:R-:W-:-:S12]  /*9c70*/  IMAD.WIDE R12, R249, 0x2, R2 ;  /* 0x00000002f90c7825 */ /* 0x008fd800078e0202 */
[----:B------:R3:W-:Y:S01]  /*9c80*/  LDGSTS.E.BYPASS.LTC128B.128 [R213+0x5880], [R12.64], !P0 ;  /* 0x058800000cd57fae */ /* 0x0007e2000c101d4e */
[----:B------:R-:W-:Y:S01]  /*9c90*/  ISETP.LT.OR P0, PT, R0, 0x1, P3 ;  /* 0x000000010000780c */ /* 0x000fe20001f01670 */
[----:B---3--:R-:W-:-:S04]  /*9ca0*/  IMAD.WIDE R12, R248, 0x2, R2 ;  /* 0x00000002f80c7825 */ /* 0x008fc800078e0202 */
[----:B------:R-:W-:-:S08]  /*9cb0*/  IMAD.WIDE R2, R247, 0x2, R2 ;  /* 0x00000002f7027825 */ /* 0x000fd000078e0202 */
[----:B------:R3:W-:Y:S01]  /*9cc0*/  LDGSTS.E.BYPASS.LTC128B.128 [R213+0x7080], [R12.64], !P0 ;  /* 0x070800000cd57fae */ /* 0x0007e2000c101d4e */
[----:B------:R-:W-:-:S13]  /*9cd0*/  ISETP.LT.OR P0, PT, R0, 0x1, P2 ;  /* 0x000000010000780c */ /* 0x000fda0001701670 */
[----:B------:R4:W-:Y:S02]  /*9ce0*/  LDGSTS.E.BYPASS.LTC128B.128 [R213+0x8880], [R2.64], !P0 ;  /* 0x0888000002d57fae */ /* 0x0009e4000c101d4e */
[----:B----4-:R-:W-:Y:S01]  /*9cf0*/  SHF.R.S32.HI R2, RZ, 0x1f, R223 ;  /* 0x0000001fff027819 */ /* 0x010fe200000114df */
[----:B------:R-:W-:Y:S05]  /*9d00*/  @P5 BRA `(.L_x_1198) ;  /* 0x0000017000005947 */ /* 0x000fea0003800000 */
[----:B---3--:R-:W-:Y:S05]  /*9d10*/  BRA.DIV ~URZ, `(.L_x_1199) ;  /* 0x00011b427f007947 */ /* 0x008fea000b800000 */
[----:B-1----:R-:W1:Y:S04]  /*9d20*/  SHFL.IDX PT, R4, R4, 0x1, 0x181f ;  /* 0x00381f0004047f89 */ /* 0x002e6800000e0000 */
[----:B------:R3:W4:Y:S02]  /*9d30*/  SHFL.IDX PT, R2, R11, 0x1, 0x181f ;  /* 0x00381f000b027f89 */ /* 0x00072400000e0000 */
.L_x_1320:
[C---:B----4-:R-:W-:Y:S02]  /*9d40*/  LEA R20, P0, R249.reuse, R2, 0x1 ;  /* 0x00000002f9147211 */ /* 0x050fe400078008ff */
[----:B------:R-:W-:Y:S02]  /*9d50*/  SHF.R.S32.HI R3, RZ, 0x1f, R223 ;  /* 0x0000001fff037819 */ /* 0x000fe400000114df */
[----:B-1----:R-:W-:-:S02]  /*9d60*/  LEA.HI.X R21, R249, R4, R252, 0x1, P0 ;  /* 0x00000004f9157211 */ /* 0x002fc400000f0cfc */
[----:B------:R-:W-:-:S04]  /*9d70*/  LEA R14, P0, R248, R2, 0x1 ;  /* 0x00000002f80e7211 */ /* 0x000fc800078008ff */
[----:B------:R-:W-:Y:S02]  /*9d80*/  LEA.HI.X R15, R248, R4, R251, 0x1, P0 ;  /* 0x00000004f80f7211 */ /* 0x000fe400000f0cfb */
[----:B------:R-:W-:-:S04]  /*9d90*/  LEA R12, P0, R223, R2, 0x1 ;  /* 0x00000002df0c7211 */ /* 0x000fc800078008ff */
[----:B------:R-:W-:Y:S02]  /*9da0*/  LEA.HI.X R13, R223, R4, R3, 0x1, P0 ;  /* 0x00000004df0d7211 */ /* 0x000fe400000f0c03 */
[----:B------:R-:W-:-:S13]  /*9db0*/  ISETP.LT.OR P0, PT, R0, 0x21, P1 ;  /* 0x000000210000780c */ /* 0x000fda0000f01670 */
[----:B------:R-:W-:Y:S01]  /*9dc0*/  @!PT LDS RZ, [RZ] ;  /* 0x00000000fffff984 */ /* 0x000fe20000000800 */
[----:B------:R-:W-:Y:S01]  /*9dd0*/  @!PT LDS RZ, [RZ] ;  /* 0x00000000fffff984 */ /* 0x000fe20000000800 */
[----:B------:R-:W-:Y:S01]  /*9de0*/  @!PT LDS RZ, [RZ] ;  /* 0x00000000fffff984 */ /* 0x000fe20000000800 */
[----:B------:R1:W-:Y:S01]  /*9df0*/  LDGSTS.E.BYPASS.LTC128B.128 [R213+0x5080], [R12.64], !P0 ;  /* 0x050800000cd57fae */ /* 0x0003e2000c101d4e */
[----:B------:R-:W-:-:S04]  /*9e00*/  LEA R2, P0, R247, R2, 0x1 ;  /* 0x00000002f7027211 */ /* 0x000fc800078008ff */
[----:B------:R-:W-:Y:S02]  /*9e10*/  LEA.HI.X R3, R247, R4, R250, 0x1, P0 ;  /* 0x00000004f7037211 */ /* 0x000fe400000f0cfa */
[----:B------:R-:W-:-:S13]  /*9e20*/  ISETP.LT.OR P0, PT, R0, 0x21, P4 ;  /* 0x000000210000780c */ /* 0x000fda0002701670 */
[----:B------:R1:W-:Y:S01]  /*9e30*/  LDGSTS.E.BYPASS.LTC128B.128 [R213+0x6880], [R20.64], !P0 ;  /* 0x0688000014d57fae */ /* 0x0003e2000c101d4e */
[----:B------:R-:W-:-:S13]  /*9e40*/  ISETP.LT.OR P0, PT, R0, 0x21, P3 ;  /* 0x000000210000780c */ /* 0x000fda0001f01670 */
[----:B------:R1:W-:Y:S01]  /*9e50*/  LDGSTS.E.BYPASS.LTC128B.128 [R213+0x8080], [R14.64], !P0 ;  /* 0x080800000ed57fae */ /* 0x0003e2000c101d4e */
[----:B------:R-:W-:-:S13]  /*9e60*/  ISETP.LT.OR P0, PT, R0, 0x21, P2 ;  /* 0x000000210000780c */ /* 0x000fda0001701670 */
[----:B------:R1:W-:Y:S02]  /*9e70*/  LDGSTS.E.BYPASS.LTC128B.128 [R213+0x9880], [R2.64], !P0 ;  /* 0x0988000002d57fae */ /* 0x0003e4000c101d4e */
.L_x_1198:
[----:B---3--:R-:W-:Y:S05]  /*9e80*/  BSYNC B0 ;  /* 0x0000000000007941 */ /* 0x008fea0003800000 */
.L_x_1197:
[----:B------:R-:W0:Y:S01]  /*9e90*/  LDGDEPBAR ;  /* 0x00000000000079af */ /* 0x000e220000000000 */
[----:B------:R-:W-:Y:S01]  /*9ea0*/  WARPSYNC 0xffffffff ;  /* 0xffffffff00007948 */ /* 0x000fe20003800000 */
[C---:B-12---:R-:W-:Y:S01]  /*9eb0*/  HMMA.16816.F32.BF16 R20, R16.reuse, R36, RZ ;  /* 0x000000241014723c */ /* 0x046fe200000418ff */
[C---:B------:R-:W-:Y:S01]  /*9ec0*/  LEA R211, R6.reuse, R209, 0x1 ;  /* 0x000000d106d37211 */ /* 0x040fe200078e08ff */
[----:B------:R-:W-:Y:S01]  /*9ed0*/  LDSM.16.M88.4 R76, [R200+0xb880] ;  /* 0x00b88000c84c783b */ /* 0x000fe20000000200 */
[C---:B------:R-:W-:Y:S01]  /*9ee0*/  LEA R206, R7.reuse, R200, 0x1 ;  /* 0x000000c807ce7211 */ /* 0x040fe200078e08ff */
[----:B------:R-:W-:Y:S01]  /*9ef0*/  BSSY B1, `(.L_x_1200) ;  /* 0x0000104000017945 */ /* 0x000fe20003800000 */
[----:B------:R-:W-:Y:S01]  /*9f00*/  LEA R210, R6, R208, 0x1 ;  /* 0x000000d006d27211 */ /* 0x000fe200078e08ff */
[----:B------:R-:W-:Y:S01]  /*9f10*/  LDSM.16.M88.4 R12, [R211] ;  /* 0x00000000d30c783b */ /* 0x000fe20000000200 */
[----:B------:R-:W-:Y:S01]  /*9f20*/  LEA R205, R7, R207, 0x1 ;  /* 0x000000cf07cd7211 */ /* 0x000fe200078e08ff */
[C---:B------:R-:W-:Y:S01]  /*9f30*/  HMMA.16816.F32.BF16 R36, R16.reuse, R38, RZ ;  /* 0x000000261024723c */ /* 0x040fe200000418ff */
[----:B------:R-:W-:Y:S01]  /*9f40*/  ISETP.GT.AND P0, PT, R142, R234, PT ;  /* 0x000000ea8e00720c */ /* 0x000fe20003f04270 */
[----:B------:R-:W1:Y:S04]  /*9f50*/  LDSM.16.M88.4 R48, [R206+0xa080] ;  /* 0x00a08000ce30783b */ /* 0x000e680000000200 */
[----:B-----5:R-:W2:Y:S02]  /*9f60*/  LDSM.16.M88.4 R52, [R206+0xa880] ;  /* 0x00a88000ce34783b */ /* 0x020ea40000000200 */
[C---:B------:R-:W-:Y:S02]  /*9f70*/  HMMA.16816.F32.BF16 R32, R16.reuse, R40, RZ ;  /* 0x000000281020723c */ /* 0x040fe400000418ff */
[----:B------:R-:W3:Y:S04]  /*9f80*/  LDSM.16.M88.4 R60, [R206+0xb080] ;  /* 0x00b08000ce3c783b */ /* 0x000ee80000000200 */
[----:B------:R-:W-:Y:S02]  /*9f90*/  LDSM.16.M88.4 R68, [R205] ;  /* 0x00000000cd44783b */ /* 0x000fe40000000200 */
[C---:B------:R-:W-:Y:S02]  /*9fa0*/  HMMA.16816.F32.BF16 R40, R16.reuse, R42, RZ ;  /* 0x0000002a1028723c */ /* 0x040fe400000418ff */
[----:B------:R-:W-:Y:S04]  /*9fb0*/  LDSM.16.M88.4 R80, [R200+0xd080] ;  /* 0x00d08000c850783b */ /* 0x000fe80000000200 */
[----:B------:R-:W-:Y:S02]  /*9fc0*/  LDSM.16.M88.4 R84, [R200+0xe880] ;  /* 0x00e88000c854783b */ /* 0x000fe40000000200 */
[C---:B------:R-:W-:Y:S08]  /*9fd0*/  HMMA.16816.F32.BF16 R44, R16.reuse, R28, RZ ;  /* 0x0000001c102c723c */ /* 0x040ff000000418ff */
[----:B------:R-:W-:Y:S08]  /*9fe0*/  HMMA.16816.F32.BF16 R28, R16, R30, RZ ;  /* 0x0000001e101c723c */ /* 0x000ff000000418ff */
[C---:B------:R-:W-:Y:S01]  /*9ff0*/  HMMA.16816.F32.BF16 R16, R24.reuse, R56, R20 ;  /* 0x000000381810723c */ /* 0x040fe20000041814 */
[----:B------:R-:W4:Y:S07]  /*a000*/  LDSM.16.M88.4 R20, [R210] ;  /* 0x00000000d214783b */ /* 0x000f2e0000000200 */
[C---:B------:R-:W-:Y:S01]  /*a010*/  HMMA.16816.F32.BF16 R36, R24.reuse, R58, R36 ;  /* 0x0000003a1824723c */ /* 0x040fe20000041824 */
[----:B------:R-:W2:Y:S07]  /*a020*/  LDSM.16.M88.4 R56, [R205+0x800] ;  /* 0x00080000cd38783b */ /* 0x000eae0000000200 */
[C---:B------:R-:W-:Y:S08]  /*a030*/  HMMA.16816.F32.BF16 R32, R24.reuse, R64, R32 ;  /* 0x000000401820723c */ /* 0x040ff00000041820 */
[C---:B------:R-:W-:Y:S01]  /*a040*/  HMMA.16816.F32.BF16 R40, R24.reuse, R66, R40 ;  /* 0x000000421828723c */ /* 0x040fe20000041828 */
[----:B------:R-:W3:Y:S07]  /*a050*/  LDSM.16.M88.4 R64, [R205+0x1000] ;  /* 0x00100000cd40783b */ /* 0x000eee0000000200 */
[C---:B------:R-:W-:Y:S08]  /*a060*/  HMMA.16816.F32.BF16 R44, R24.reuse, R72, R44 ;  /* 0x00000048182c723c */ /* 0x040ff0000004182c */
[----:B------:R-:W-:Y:S01]  /*a070*/  HMMA.16816.F32.BF16 R28, R24, R74, R28 ;  /* 0x0000004a181c723c */ /* 0x000fe2000004181c */
[----:B------:R-:W4:Y:S04]  /*a080*/  LDSM.16.M88.4 R24, [R209+0x4000] ;  /* 0x00400000d118783b */ /* 0x000f280000000200 */
[----:B------:R-:W-:Y:S03]  /*a090*/  LDSM.16.M88.4 R72, [R207+0x1800] ;  /* 0x00180000cf48783b */ /* 0x000fe60000000200 */
[C---:B-1----:R-:W-:Y:S08]  /*a0a0*/  HMMA.16816.F32.BF16 R16, R12.reuse, R48, R16 ;  /* 0x000000300c10723c */ /* 0x042ff00000041810 */
[C---:B------:R-:W-:Y:S01]  /*a0b0*/  HMMA.16816.F32.BF16 R48, R12.reuse, R50, R36 ;  /* 0x000000320c30723c */ /* 0x040fe20000041824 */
[----:B------:R-:W1:Y:S07]  /*a0c0*/  LDSM.16.M88.4 R36, [R200+0xc080] ;  /* 0x00c08000c824783b */ /* 0x000e6e0000000200 */
[C---:B--2---:R-:W-:Y:S08]  /*a0d0*/  HMMA.16816.F32.BF16 R32, R12.reuse, R52, R32 ;  /* 0x000000340c20723c */ /* 0x044ff00000041820 */
[C---:B------:R-:W-:Y:S01]  /*a0e0*/  HMMA.16816.F32.BF16 R40, R12.reuse, R54, R40 ;  /* 0x000000360c28723c */ /* 0x040fe20000041828 */
[----:B------:R-:W2:Y:S07]  /*a0f0*/  LDSM.16.M88.4 R52, [R200+0xc880] ;  /* 0x00c88000c834783b */ /* 0x000eae0000000200 */
[C---:B---3--:R-:W-:Y:S08]  /*a100*/  HMMA.16816.F32.BF16 R44, R12.reuse, R60, R44 ;  /* 0x0000003c0c2c723c */ /* 0x048ff0000004182c */
[----:B------:R-:W-:Y:S01]  /*a110*/  HMMA.16816.F32.BF16 R28, R12, R62, R28 ;  /* 0x0000003e0c1c723c */ /* 0x000fe2000004181c */
[----:B------:R-:W-:Y:S07]  /*a120*/  LDSM.16.M88.4 R60, [R206+0xc880] ;  /* 0x00c88000ce3c783b */ /* 0x000fee0000000200 */
[C---:B----4-:R-:W-:Y:S01]  /*a130*/  HMMA.16816.F32.BF16 R12, R20.reuse, R68, R16 ;  /* 0x00000044140c723c */ /* 0x050fe20000041810 */
[----:B------:R-:W3:Y:S07]  /*a140*/  LDSM.16.M88.4 R16, [R208+0x4000] ;  /* 0x00400000d010783b */ /* 0x000eee0000000200 */
[C---:B------:R-:W-:Y:S01]  /*a150*/  HMMA.16816.F32.BF16 R48, R20.reuse, R70, R48 ;  /* 0x000000461430723c */ /* 0x040fe20000041830 */
[----:B------:R-:W-:Y:S07]  /*a160*/  LDSM.16.M88.4 R68, [R206+0xb880] ;  /* 0x00b88000ce44783b */ /* 0x000fee0000000200 */
[C---:B------:R-:W-:Y:S08]  /*a170*/  HMMA.16816.F32.BF16 R32, R20.reuse, R56, R32 ;  /* 0x000000381420723c */ /* 0x040ff00000041820 */
[C---:B------:R-:W-:Y:S01]  /*a180*/  HMMA.16816.F32.BF16 R40, R20.reuse, R58, R40 ;  /* 0x0000003a1428723c */ /* 0x040fe20000041828 */
[----:B------:R-:W4:Y:S07]  /*a190*/  LDSM.16.M88.4 R56, [R207+0x2000] ;  /* 0x00200000cf38783b */ /* 0x000f2e0000000200 */
[C---:B------:R-:W-:Y:S08]  /*a1a0*/  HMMA.16816.F32.BF16 R44, R20.reuse, R64, R44 ;  /* 0x00000040142c723c */ /* 0x040ff0000004182c */
[----:B------:R-:W-:Y:S01]  /*a1b0*/  HMMA.16816.F32.BF16 R28, R20, R66, R28 ;  /* 0x00000042141c723c */ /* 0x000fe2000004181c */
[----:B------:R-:W3:Y:S07]  /*a1c0*/  LDSM.16.M88.4 R64, [R207+0x2800] ;  /* 0x00280000cf40783b */ /* 0x000eee0000000200 */
[C---:B------:R-:W-:Y:S01]  /*a1d0*/  HMMA.16816.F32.BF16 R20, R24.reuse, R76, R12 ;  /* 0x0000004c1814723c */ /* 0x040fe2000004180c */
[----:B------:R-:W3:Y:S07]  /*a1e0*/  LDSM.16.M88.4 R12, [R211+0x4000] ;  /* 0x00400000d30c783b */ /* 0x000eee0000000200 */
[C---:B------:R-:W-:Y:S01]  /*a1f0*/  HMMA.16816.F32.BF16 R48, R24.reuse, R78, R48 ;  /* 0x0000004e1830723c */ /* 0x040fe20000041830 */
[----:B------:R-:W-:Y:S07]  /*a200*/  LDSM.16.M88.4 R76, [R205+0x1800] ;  /* 0x00180000cd4c783b */ /* 0x000fee0000000200 */
[C---:B-1----:R-:W-:Y:S08]  /*a210*/  HMMA.16816.F32.BF16 R32, R24.reuse, R36, R32 ;  /* 0x000000241820723c */ /* 0x042ff00000041820 */
[C---:B------:R-:W-:Y:S08]  /*a220*/  HMMA.16816.F32.BF16 R40, R24.reuse, R38, R40 ;  /* 0x000000261828723c */ /* 0x040ff00000041828 */
[C---:B--2---:R-:W-:Y:S08]  /*a230*/  HMMA.16816.F32.BF16 R44, R24.reuse, R52, R44 ;  /* 0x00000034182c723c */ /* 0x044ff0000004182c */
[----:B------:R-:W-:Y:S01]  /*a240*/  HMMA.16816.F32.BF16 R28, R24, R54, R28 ;  /* 0x00000036181c723c */ /* 0x000fe2000004181c */
[----:B------:R-:W1:Y:S04]  /*a250*/  LDSM.16.M88.4 R52, [R206+0xc080] ;  /* 0x00c08000ce34783b */ /* 0x000e680000000200 */
[----:B------:R-:W2:Y:S03]  /*a260*/  LDSM.16.M88.4 R24, [R210+0x4000] ;  /* 0x00400000d218783b */ /* 0x000ea60000000200 */
[C---:B---3--:R-:W-:Y:S08]  /*a270*/  HMMA.16816.F32.BF16 R20, R16.reuse, R72, R20 ;  /* 0x000000481014723c */ /* 0x048ff00000041814 */
[C---:B------:R-:W-:Y:S01]  /*a280*/  HMMA.16816.F32.BF16 R48, R16.reuse, R74, R48 ;  /* 0x0000004a1030723c */ /* 0x040fe20000041830 */
[----:B------:R-:W-:Y:S07]  /*a290*/  LDSM.16.M88.4 R72, [R207+0x3000] ;  /* 0x00300000cf48783b */ /* 0x000fee0000000200 */
[C---:B----4-:R-:W-:Y:S08]  /*a2a0*/  HMMA.16816.F32.BF16 R36, R16.reuse, R56, R32 ;  /* 0x000000381024723c */ /* 0x050ff00000041820 */
[C---:B------:R-:W-:Y:S01]  /*a2b0*/  HMMA.16816.F32.BF16 R32, R16.reuse, R58, R40 ;  /* 0x0000003a1020723c */ /* 0x040fe20000041828 */
[----:B------:R-:W3:Y:S07]  /*a2c0*/  LDSM.16.M88.4 R56, [R205+0x2000] ;  /* 0x00200000cd38783b */ /* 0x000eee0000000200 */
[C---:B------:R-:W-:Y:S08]  /*a2d0*/  HMMA.16816.F32.BF16 R44, R16.reuse, R64, R44 ;  /* 0x00000040102c723c */ /* 0x040ff0000004182c */
[----:B------:R-:W-:Y:S01]  /*a2e0*/  HMMA.16816.F32.BF16 R28, R16, R66, R28 ;  /* 0x00000042101c723c */ /* 0x000fe2000004181c */
[----:B------:R-:W4:Y:S07]  /*a2f0*/  LDSM.16.M88.4 R64, [R205+0x2800] ;  /* 0x00280000cd40783b */ /* 0x000f2e0000000200 */
[C---:B------:R-:W-:Y:S01]  /*a300*/  HMMA.16816.F32.BF16 R16, R12.reuse, R68, R20 ;  /* 0x000000440c10723c */ /* 0x040fe20000041814 */
[----:B------:R-:W2:Y:S07]  /*a310*/  LDSM.16.M88.4 R20, [R209+0x8000] ;  /* 0x00800000d114783b */ /* 0x000eae0000000200 */
[C---:B------:R-:W-:Y:S01]  /*a320*/  HMMA.16816.F32.BF16 R48, R12.reuse, R70, R48 ;  /* 0x000000460c30723c */ /* 0x040fe20000041830 */
[----:B------:R-:W-:Y:S07]  /*a330*/  LDSM.16.M88.4 R68, [R207+0x4000] ;  /* 0x00400000cf44783b */ /* 0x000fee0000000200 */
[C---:B-1----:R-:W-:Y:S08]  /*a340*/  HMMA.16816.F32.BF16 R40, R12.reuse, R52, R36 ;  /* 0x000000340c28723c */ /* 0x042ff00000041824 */
[C---:B------:R-:W-:Y:S01]  /*a350*/  HMMA.16816.F32.BF16 R36, R12.reuse, R54, R32 ;  /* 0x000000360c24723c */ /* 0x040fe20000041820 */
[----:B------:R-:W1:Y:S07]  /*a360*/  LDSM.16.M88.4 R52, [R200+0xd880] ;  /* 0x00d88000c834783b */ /* 0x000e6e0000000200 */
[C---:B------:R-:W-:Y:S08]  /*a370*/  HMMA.16816.F32.BF16 R32, R12.reuse, R60, R44 ;  /* 0x0000003c0c20723c */ /* 0x040ff0000004182c */
[----:B------:R-:W-:Y:S01]  /*a380*/  HMMA.16816.F32.BF16 R28, R12, R62, R28 ;  /* 0x0000003e0c1c723c */ /* 0x000fe2000004181c */
[----:B------:R-:W1:Y:S07]  /*a390*/  LDSM.16.M88.4 R60, [R200+0xe080] ;  /* 0x00e08000c83c783b */ /* 0x000e6e0000000200 */
[C---:B--2---:R-:W-:Y:S01]  /*a3a0*/  HMMA.16816.F32.BF16 R12, R24.reuse, R76, R16 ;  /* 0x0000004c180c723c */ /* 0x044fe20000041810 */
[----:B------:R-:W2:Y:S07]  /*a3b0*/  LDSM.16.M88.4 R16, [R208+0x8000] ;  /* 0x00800000d010783b */ /* 0x000eae0000000200 */
[C---:B------:R-:W-:Y:S01]  /*a3c0*/  HMMA.16816.F32.BF16 R48, R24.reuse, R78, R48 ;  /* 0x0000004e1830723c */ /* 0x040fe20000041830 */
[----:B------:R-:W-:Y:S07]  /*a3d0*/  LDSM.16.M88.4 R76, [R206+0xd080] ;  /* 0x00d08000ce4c783b */ /* 0x000fee0000000200 */
[C---:B---3--:R-:W-:Y:S08]  /*a3e0*/  HMMA.16816.F32.BF16 R44, R24.reuse, R56, R40 ;  /* 0x00000038182c723c */ /* 0x048ff00000041828 */
[C---:B------:R-:W-:Y:S01]  /*a3f0*/  HMMA.16816.F32.BF16 R40, R24.reuse, R58, R36 ;  /* 0x0000003a1828723c */ /* 0x040fe20000041824 */
[----:B------:R-:W3:Y:S07]  /*a400*/  LDSM.16.M88.4 R56, [R207+0x3800] ;  /* 0x00380000cf38783b */ /* 0x000eee0000000200 */
[C---:B----4-:R-:W-:Y:S08]  /*a410*/  HMMA.16816.F32.BF16 R32, R24.reuse, R64, R32 ;  /* 0x000000401820723c */ /* 0x050ff00000041820 */
[----:B------:R-:W-:Y:S01]  /*a420*/  HMMA.16816.F32.BF16 R28, R24, R66, R28 ;  /* 0x00000042181c723c */ /* 0x000fe2000004181c */
[----:B------:R-:W-:Y:S07]  /*a430*/  LDSM.16.M88.4 R64, [R206+0xe080] ;  /* 0x00e08000ce40783b */ /* 0x000fee0000000200 */
[C---:B------:R-:W-:Y:S01]  /*a440*/  HMMA.16816.F32.BF16 R24, R20.reuse, R80, R12 ;  /* 0x000000501418723c */ /* 0x040fe2000004180c */
[----:B------:R-:W4:Y:S07]  /*a450*/  LDSM.16.M88.4 R12, [R211+0x8000] ;  /* 0x00800000d30c783b */ /* 0x000f2e0000000200 */
[C---:B------:R-:W-:Y:S01]  /*a460*/  HMMA.16816.F32.BF16 R36, R20.reuse, R82, R48 ;  /* 0x000000521424723c */ /* 0x040fe20000041830 */
[----:B------:R-:W3:Y:S04]  /*a470*/  LDSM.16.M88.4 R48, [R206+0xd880] ;  /* 0x00d88000ce30783b */ /* 0x000ee80000000200 */
[----:B------:R-:W-:Y:S03]  /*a480*/  LDSM.16.M88.4 R80, [R207+0x4800] ;  /* 0x00480000cf50783b */ /* 0x000fe60000000200 */
[C---:B-1----:R-:W-:Y:S08]  /*a490*/  HMMA.16816.F32.BF16 R44, R20.reuse, R52, R44 ;  /* 0x00000034142c723c */ /* 0x042ff0000004182c */
[C---:B------:R-:W-:Y:S08]  /*a4a0*/  HMMA.16816.F32.BF16 R40, R20.reuse, R54, R40 ;  /* 0x000000361428723c */ /* 0x040ff00000041828 */
[C---:B------:R-:W-:Y:S08]  /*a4b0*/  HMMA.16816.F32.BF16 R32, R20.reuse, R60, R32 ;  /* 0x0000003c1420723c */ /* 0x040ff00000041820 */
[----:B------:R-:W-:Y:S01]  /*a4c0*/  HMMA.16816.F32.BF16 R28, R20, R62, R28 ;  /* 0x0000003e141c723c */ /* 0x000fe2000004181c */
[----:B------:R-:W-:Y:S07]  /*a4d0*/  LDSM.16.M88.4 R60, [R205+0x3800] ;  /* 0x00380000cd3c783b */ /* 0x000fee0000000200 */
[C---:B--2---:R-:W-:Y:S01]  /*a4e0*/  HMMA.16816.F32.BF16 R20, R16.reuse, R72, R24 ;  /* 0x000000481014723c */ /* 0x044fe20000041818 */
[----:B------:R-:W-:Y:S07]  /*a4f0*/  LDSM.16.M88.4 R24, [R210+0x8000] ;  /* 0x00800000d218783b */ /* 0x000fee0000000200 */
[C---:B------:R-:W-:Y:S01]  /*a500*/  HMMA.16816.F32.BF16 R36, R16.reuse, R74, R36 ;  /* 0x0000004a1024723c */ /* 0x040fe20000041824 */
[----:B------:R-:W1:Y:S07]  /*a510*/  LDSM.16.M88.4 R72, [R205+0x3000] ;  /* 0x00300000cd48783b */ /* 0x000e6e0000000200 */
[C---:B---3--:R-:W-:Y:S08]  /*a520*/  HMMA.16816.F32.BF16 R52, R16.reuse, R56, R44 ;  /* 0x000000381034723c */ /* 0x048ff0000004182c */
[C---:B------:R-:W-:Y:S01]  /*a530*/  HMMA.16816.F32.BF16 R44, R16.reuse, R58, R40 ;  /* 0x0000003a102c723c */ /* 0x040fe20000041828 */
[----:B------:R-:W-:Y:S07]  /*a540*/  LDSM.16.M88.4 R56, [R200+0xf080] ;  /* 0x00f08000c838783b */ /* 0x000fee0000000200 */
[C---:B------:R-:W-:Y:S08]  /*a550*/  HMMA.16816.F32.BF16 R40, R16.reuse, R68, R32 ;  /* 0x000000441028723c */ /* 0x040ff00000041820 */
[----:B------:R-:W-:Y:S01]  /*a560*/  HMMA.16816.F32.BF16 R32, R16, R70, R28 ;  /* 0x000000461020723c */ /* 0x000fe2000004181c */
[----:B------:R-:W2:Y:S04]  /*a570*/  LDSM.16.M88.4 R28, [R209+0xc000] ;  /* 0x00c00000d11c783b */ /* 0x000ea80000000200 */
[----:B------:R-:W3:Y:S03]  /*a580*/  LDSM.16.M88.4 R68, [R205+0x4000] ;  /* 0x00400000cd44783b */ /* 0x000ee60000000200 */
[C---:B----4-:R-:W-:Y:S08]  /*a590*/  HMMA.16816.F32.BF16 R16, R12.reuse, R76, R20 ;  /* 0x0000004c0c10723c */ /* 0x050ff00000041814 */
[C---:B------:R-:W-:Y:S01]  /*a5a0*/  HMMA.16816.F32.BF16 R20, R12.reuse, R78, R36 ;  /* 0x0000004e0c14723c */ /* 0x040fe20000041824 */
[----:B------:R-:W-:Y:S07]  /*a5b0*/  LDSM.16.M88.4 R76, [R206+0xe880] ;  /* 0x00e88000ce4c783b */ /* 0x000fee0000000200 */
[C---:B------:R-:W-:Y:S08]  /*a5c0*/  HMMA.16816.F32.BF16 R52, R12.reuse, R48, R52 ;  /* 0x000000300c34723c */ /* 0x040ff00000041834 */
[C---:B------:R-:W-:Y:S08]  /*a5d0*/  HMMA.16816.F32.BF16 R48, R12.reuse, R50, R44 ;  /* 0x000000320c30723c */ /* 0x040ff0000004182c */
[C---:B------:R-:W-:Y:S08]  /*a5e0*/  HMMA.16816.F32.BF16 R44, R12.reuse, R64, R40 ;  /* 0x000000400c2c723c */ /* 0x040ff00000041828 */
[----:B------:R-:W-:Y:S01]  /*a5f0*/  HMMA.16816.F32.BF16 R32, R12, R66, R32 ;  /* 0x000000420c20723c */ /* 0x000fe20000041820 */
[----:B------:R-:W-:Y:S07]  /*a600*/  LDSM.16.M88.4 R64, [R207+0x5000] ;  /* 0x00500000cf40783b */ /* 0x000fee0000000200 */
[C---:B-1----:R-:W-:Y:S01]  /*a610*/  HMMA.16816.F32.BF16 R12, R24.reuse, R72, R16 ;  /* 0x00000048180c723c */ /* 0x042fe20000041810 */
[----:B------:R-:W-:Y:S07]  /*a620*/  LDSM.16.M88.4 R16, [R211+0xc000] ;  /* 0x00c00000d310783b */ /* 0x000fee0000000200 */
[C---:B------:R-:W-:Y:S01]  /*a630*/  HMMA.16816.F32.BF16 R36, R24.reuse, R74, R20 ;  /* 0x0000004a1824723c */ /* 0x040fe20000041814 */
[----:B------:R-:W1:Y:S04]  /*a640*/  LDSM.16.M88.4 R20, [R208+0xc000] ;  /* 0x00c00000d014783b */ /* 0x000e680000000200 */
[----:B------:R-:W-:Y:S03]  /*a650*/  LDSM.16.M88.4 R72, [R206+0xf080] ;  /* 0x00f08000ce48783b */ /* 0x000fe60000000200 */
[----:B------:R-:W-:Y:S01]  /*a660*/  HMMA.16816.F32.BF16 R40, R24, R60, R52 ;  /* 0x0000003c1828723c */ /* 0x000fe20000041834 */
[----:B------:R-:W4:Y:S07]  /*a670*/  LDSM.16.M88.4 R52, [R200+0xf880] ;  /* 0x00f88000c834783b */ /* 0x000f2e0000000200 */
[----:B--2---:R-:W-:Y:S08]  /*a680*/  HMMA.16816.F32.BF16 R12, R28, R84, R12 ;  /* 0x000000541c0c723c */ /* 0x004ff0000004180c */
[C---:B------:R-:W-:Y:S01]  /*a690*/  HMMA.16816.F32.BF16 R48, R24.reuse, R62, R48 ;  /* 0x0000003e1830723c */ /* 0x040fe20000041830 */
[----:B------:R-:W2:Y:S07]  /*a6a0*/  LDSM.16.M88.4 R60, [R207+0x5800] ;  /* 0x00580000cf3c783b */ /* 0x000eae0000000200 */
[C---:B---3--:R-:W-:Y:S08]  /*a6b0*/  HMMA.16816.F32.BF16 R44, R24.reuse, R68, R44 ;  /* 0x00000044182c723c */ /* 0x048ff0000004182c */
[----:B------:R-:W-:Y:S01]  /*a6c0*/  HMMA.16816.F32.BF16 R32, R24, R70, R32 ;  /* 0x000000461820723c */ /* 0x000fe20000041820 */
[----:B------:R-:W-:Y:S07]  /*a6d0*/  LDSM.16.M88.4 R68, [R206+0xf880] ;  /* 0x00f88000ce44783b */ /* 0x000fee0000000200 */
[----:B------:R-:W-:Y:S01]  /*a6e0*/  HMMA.16816.F32.BF16 R24, R28, R86, R36 ;  /* 0x000000561c18723c */ /* 0x000fe20000041824 */
[----:B------:R-:W-:Y:S07]  /*a6f0*/  LDSM.16.M88.4 R84, [R205+0x4800] ;  /* 0x00480000cd54783b */ /* 0x000fee0000000200 */
[----:B-1----:R-:W-:Y:S01]  /*a700*/  HMMA.16816.F32.BF16 R36, R20, R80, R12 ;  /* 0x000000501424723c */ /* 0x002fe2000004180c */
[----:B------:R-:W1:Y:S07]  /*a710*/  LDSM.16.M88.4 R12, [R210+0xc000] ;  /* 0x00c00000d20c783b */ /* 0x000e6e0000000200 */
[C---:B------:R-:W-:Y:S08]  /*a720*/  HMMA.16816.F32.BF16 R40, R28.reuse, R56, R40 ;  /* 0x000000381c28723c */ /* 0x040ff00000041828 */
[C---:B------:R-:W-:Y:S08]  /*a730*/  HMMA.16816.F32.BF16 R48, R28.reuse, R58, R48 ;  /* 0x0000003a1c30723c */ /* 0x040ff00000041830 */
[C---:B----4-:R-:W-:Y:S08]  /*a740*/  HMMA.16816.F32.BF16 R44, R28.reuse, R52, R44 ;  /* 0x000000341c2c723c */ /* 0x050ff0000004182c */
[----:B------:R-:W-:Y:S08]  /*a750*/  HMMA.16816.F32.BF16 R32, R28, R54, R32 ;  /* 0x000000361c20723c */ /* 0x000ff00000041820 */
[----:B------:R-:W-:Y:S08]  /*a760*/  HMMA.16816.F32.BF16 R28, R20, R82, R24 ;  /* 0x00000052141c723c */ /* 0x000ff00000041818 */
[----:B------:R-:W-:Y:S08]  /*a770*/  HMMA.16816.F32.BF16 R36, R16, R76, R36 ;  /* 0x0000004c1024723c */ /* 0x000ff00000041824 */
[C---:B------:R-:W-:Y:S01]  /*a780*/  HMMA.16816.F32.BF16 R24, R20.reuse, R64, R40 ;  /* 0x000000401418723c */ /* 0x040fe20000041828 */
[----:B------:R-:W-:Y:S07]  /*a790*/  LDSM.16.M88.4 R40, [R205+0x5800] ;  /* 0x00580000cd28783b */ /* 0x000fee0000000200 */
[----:B------:R-:W-:Y:S01]  /*a7a0*/  HMMA.16816.F32.BF16 R56, R20, R66, R48 ;  /* 0x000000421438723c */ /* 0x000fe20000041830 */
[----:B------:R-:W3:Y:S01]  /*a7b0*/  LDSM.16.M88.4 R64, [R205+0x5000] ;  /* 0x00500000cd40783b */ /* 0x000ee20000000200 */
[----:B------:R-:W-:-:S06]  /*a7c0*/  DEPBAR.LE SB0, 0x0 ;  /* 0x000080000000791a */ /* 0x000fcc0000000000 */
[----:B--2---:R-:W-:Y:S08]  /*a7d0*/  HMMA.16816.F32.BF16 R52, R20, R60, R44 ;  /* 0x0000003c1434723c */ /* 0x004ff0000004182c */
[----:B------:R-:W-:Y:S08]  /*a7e0*/  HMMA.16816.F32.BF16 R44, R16, R78, R28 ;  /* 0x0000004e102c723c */ /* 0x000ff0000004181c */
[----:B------:R-:W-:Y:S08]  /*a7f0*/  HMMA.16816.F32.BF16 R48, R20, R62, R32 ;  /* 0x0000003e1430723c */ /* 0x000ff00000041820 */
[----:B-1----:R-:W-:Y:S08]  /*a800*/  HMMA.16816.F32.BF16 R20, R12, R84, R36 ;  /* 0x000000540c14723c */ /* 0x002ff00000041824 */
[C---:B------:R-:W-:Y:S08]  /*a810*/  HMMA.16816.F32.BF16 R32, R16.reuse, R72, R24 ;  /* 0x000000481020723c */ /* 0x040ff00000041818 */
[----:B------:R-:W-:Y:S08]  /*a820*/  HMMA.16816.F32.BF16 R28, R16, R74, R56 ;  /* 0x0000004a101c723c */ /* 0x000ff00000041838 */
[----:B------:R-:W-:Y:S01]  /*a830*/  HMMA.16816.F32.BF16 R44, R12, R86, R44 ;  /* 0x000000560c2c723c */ /* 0x000fe2000004182c */
[----:B------:R-:W-:-:S07]  /*a840*/  FMUL.FTZ R0, R20, c[0x0][0x320] ;  /* 0x0000c80014007a20 */ /* 0x000fce0000410000 */
[C---:B------:R-:W-:Y:S08]  /*a850*/  HMMA.16816.F32.BF16 R24, R16.reuse, R68, R52 ;  /* 0x000000441018723c */ /* 0x040ff00000041834 */
[----:B------:R-:W-:Y:S08]  /*a860*/  HMMA.16816.F32.BF16 R16, R16, R70, R48 ;  /* 0x000000461010723c */ /* 0x000ff00000041830 */
[C---:B---3--:R-:W-:Y:S01]  /*a870*/  HMMA.16816.F32.BF16 R48, R12.reuse, R64, R32 ;  /* 0x000000400c30723c */ /* 0x048fe20000041820 */
[----:B------:R1:W2:Y:S07]  /*a880*/  MUFU.TANH R35, R0 ;  /* 0x0000000000237308 */ /* 0x0002ae0000002400 */
[C---:B------:R-:W-:Y:S08]  /*a890*/  HMMA.16816.F32.BF16 R64, R12.reuse, R66, R28 ;  /* 0x000000420c40723c */ /* 0x040ff0000004181c */
[----:B------:R-:W-:Y:S01]  /*a8a0*/  HMMA.16816.F32.BF16 R36, R12, R40, R24 ;  /* 0x000000280c24723c */ /* 0x000fe20000041818 */
[----:B-1----:R-:W-:-:S04]  /*a8b0*/  FMUL.FTZ R0, R21, c[0x0][0x320] ;  /* 0x0000c80015007a20 */ /* 0x002fc80000410000 */
[----:B------:R1:W3:Y:S03]  /*a8c0*/  MUFU.TANH R28, R0 ;  /* 0x00000000001c7308 */ /* 0x0002e60000002400 */
[----:B------:R-:W-:Y:S01]  /*a8d0*/  HMMA.16816.F32.BF16 R40, R12, R42, R16 ;  /* 0x0000002a0c28723c */ /* 0x000fe20000041810 */
[----:B-1----:R-:W-:-:S04]  /*a8e0*/  FMUL.FTZ R0, R22, c[0x0][0x320] ;  /* 0x0000c80016007a20 */ /* 0x002fc80000410000 */
[----:B------:R1:W4:Y:S02]  /*a8f0*/  MUFU.TANH R53, R0 ;  /* 0x0000000000357308 */ /* 0x0003240000002400 */
[----:B-1----:R-:W-:-:S06]  /*a900*/  FMUL.FTZ R0, R23, c[0x0][0x320] ;  /* 0x0000c80017007a20 */ /* 0x002fcc0000410000 */
[----:B------:R1:W1:Y:S02]  /*a910*/  MUFU.TANH R52, R0 ;  /* 0x0000000000347308 */ /* 0x0002640000002400 */
[----:B-1----:R-:W-:-:S06]  /*a920*/  FMUL.FTZ R0, R44, c[0x0][0x320] ;  /* 0x0000c8002c007a20 */ /* 0x002fcc0000410000 */
[----:B------:R1:W1:Y:S02]  /*a930*/  MUFU.TANH R23, R0 ;  /* 0x0000000000177308 */ /* 0x0002640000002400 */
[----:B-1----:R-:W-:-:S06]  /*a940*/  FMUL.FTZ R0, R45, c[0x0][0x320] ;  /* 0x0000c8002d007a20 */ /* 0x002fcc0000410000 */
[----:B------:R1:W1:Y:S01]  /*a950*/  MUFU.TANH R22, R0 ;  /* 0x0000000000167308 */ /* 0x0002620000002400 */
[----:B------:R-:W-:Y:S06]  /*a960*/  BAR.SYNC.DEFER_BLOCKING 0x0 ;  /* 0x0000000000007b1d */ /* 0x000fec0000010000 */
[----:B------:R-:W-:Y:S05]  /*a970*/  @!P0 BRA `(.L_x_1201) ;  /* 0x000005b000008947 */ /* 0x000fea0003800000 */
[----:B-1234-:R-:W-:Y:S01]  /*a980*/  IMAD.MOV.U32 R0, RZ, RZ, 0x1 ;  /* 0x00000001ff007424 */ /* 0x01efe200078e00ff */
[C---:B------:R-:W-:Y:S01]  /*a990*/  IADD3 R2, R235.reuse, R141, R241 ;  /* 0x0000008deb027210 */ /* 0x040fe20007ffe0f1 */
[----:B------:R-:W-:Y:S01]  /*a9a0*/  IMAD.MOV.U32 R224, RZ, RZ, RZ ;  /* 0x000000ffffe07224 */ /* 0x000fe200078e00ff */
[----:B------:R-:W-:-:S02]  /*a9b0*/  ISETP.GT.AND P1, PT, R235, 0x2f, PT ;  /* 0x0000002feb00780c */ /* 0x000fc40003f24270 */
[----:B------:R-:W-:Y:S02]  /*a9c0*/  ISETP.NE.AND P0, PT, R0, c[0x0][0x2b8], PT ;  /* 0x0000ae0000007a0c */ /* 0x000fe40003f05270 */
[----:B------:R-:W-:-:S05]  /*a9d0*/  IADD3 R2, R2, -0x30, RZ ;  /* 0xffffffd002027810 */ /* 0x000fca0007ffe0ff */
[----:B------:R-:W-:-:S06]  /*a9e0*/  IMAD.MOV.U32 R0, RZ, RZ, R2 ;  /* 0x000000ffff007224 */ /* 0x000fcc00078e0002 */
        /* <DEDUP_REMOVED lines=8> */
[----:B------:R-:W-:Y:S02]  /*aa70*/  IADD3 R11, -R237, 0x30, RZ ;  /* 0x00000030ed0b7810 */ /* 0x000fe40007ffe1ff */
[----:B------:R-:W1:Y:S01]  /*aa80*/  S2R R8, SR_CTAID.Y ;  /* 0x0000000000087919 */ /* 0x000e620000002600 */
[----:B------:R-:W-:-:S04]  /*aa90*/  IMAD R225, R0, c[0x0][0x2b8], R2 ;  /* 0x0000ae0000e17a24 */ /* 0x000fc800078e0202 */
[----:B------:R-:W-:Y:S01]  /*aaa0*/  IMAD.WIDE.U32 R2, R225, c[0x0][0x1e0], RZ ;  /* 0x00007800e1027a25 */ /* 0x000fe200078e00ff */
[----:B------:R-:W-:-:S05]  /*aab0*/  SHF.R.S32.HI R0, RZ, 0x1f, R225 ;  /* 0x0000001fff007819 */ /* 0x000fca00000114e1 */
[----:B------:R-:W-:-:S04]  /*aac0*/  IMAD R0, R0, c[0x0][0x1e0], RZ ;  /* 0x0000780000007a24 */ /* 0x000fc800078e02ff */
[----:B------:R-:W-:-:S04]  /*aad0*/  IMAD R0, R225, c[0x0][0x1e4], R0 ;  /* 0x00007900e1007a24 */ /* 0x000fc800078e0200 */
[----:B------:R-:W-:Y:S02]  /*aae0*/  IMAD.IADD R3, R3, 0x1, R0 ;  /* 0x0000000103037824 */ /* 0x000fe400078e0200 */
[----:B-1----:R-:W-:Y:S01]  /*aaf0*/  IMAD.WIDE.U32 R90, R8, c[0x0][0x1e8], RZ ;  /* 0x00007a00085a7a25 */ /* 0x002fe200078e00ff */
[----:B--2---:R-:W-:-:S03]  /*ab00*/  SHF.R.S32.HI R0, RZ, 0x1f, R224 ;  /* 0x0000001fff007819 */ /* 0x004fc600000114e0 */
[----:B------:R-:W-:-:S04]  /*ab10*/  IMAD.WIDE.U32 R2, R224, c[0x0][0x1f0], R2 ;  /* 0x00007c00e0027a25 */ /* 0x000fc800078e0002 */
[----:B------:R-:W-:-:S04]  /*ab20*/  IMAD R0, R0, c[0x0][0x1f0], RZ ;  /* 0x00007c0000007a24 */ /* 0x000fc800078e02ff */
[----:B------:R-:W-:Y:S01]  /*ab30*/  IMAD R4, R224, c[0x0][0x1f4], R0 ;  /* 0x00007d00e0047a24 */ /* 0x000fe200078e0200 */
[----:B------:R-:W-:-:S04]  /*ab40*/  IADD3 R0, P0, R90, R2, RZ ;  /* 0x000000025a007210 */ /* 0x000fc80007f1e0ff */
[----:B------:R-:W-:Y:S02]  /*ab50*/  IADD3.X R2, R245, R3, R4, P0, !PT ;  /* 0x00000003f5027210 */ /* 0x000fe400007fe404 */
[----:B------:R-:W-:-:S04]  /*ab60*/  LEA R8, P0, R0, c[0x0][0x1c8], 0x1 ;  /* 0x0000720000087a11 */ /* 0x000fc800078008ff */
[----:B------:R-:W-:Y:S02]  /*ab70*/  LEA.HI.X R7, R0, c[0x0][0x1cc], R2, 0x1, P0 ;  /* 0x0000730000077a11 */ /* 0x000fe400000f0c02 */
[----:B------:R-:W-:Y:S01]  /*ab80*/  ISETP.GE.AND P0, PT, R11, 0x1, PT ;  /* 0x000000010b00780c */ /* 0x000fe20003f06270 */
[----:B------:R-:W-:Y:S10]  /*ab90*/  BRA.DIV ~URZ, `(.L_x_1202) ;  /* 0x00010db27f007947 */ /* 0x000ff4000b800000 */
[----:B------:R1:W2:Y:S02]  /*aba0*/  SHFL.IDX PT, R4, R7, RZ, 0x181f ;  /* 0x00181fff07047589 */ /* 0x0002a400000e0000 */
.L_x_1321:
[----:B------:R-:W-:Y:S05]  /*abb0*/  BRA.DIV ~URZ, `(.L_x_1203) ;  /* 0x00010e127f007947 */ /* 0x000fea000b800000 */
[----:B------:R3:W4:Y:S02]  /*abc0*/  SHFL.IDX PT, R0, R8, RZ, 0x181f ;  /* 0x00181fff08007589 */ /* 0x00072400000e0000 */
.L_x_1322:
[----:B------:R-:W-:Y:S01]  /*abd0*/  BSSY B0, `(.L_x_1204) ;  /* 0x0000019000007945 */ /* 0x000fe20003800000 */
[----:B------:R-:W-:Y:S05]  /*abe0*/  @!P0 BRA `(.L_x_1205) ;  /* 0x0000017000008947 */ /* 0x000fea0003800000 */
[----:B------:R-:W-:Y:S02]  /*abf0*/  SHF.R.S32.HI R2, RZ, 0x1f, R223 ;  /* 0x0000001fff027819 */ /* 0x000fe400000114df */
[C---:B----4-:R-:W-:Y:S02]  /*ac00*/  LEA R16, P0, R223.reuse, R0, 0x1 ;  /* 0x00000000df107211 */ /* 0x050fe400078008ff */
[C---:B------:R-:W-:Y:S02]  /*ac10*/  IADD3 R20, R223.reuse, 0x40, RZ ;  /* 0x00000040df147810 */ /* 0x040fe40007ffe0ff */
[----:B--2---:R-:W-:-:S02]  /*ac20*/  LEA.HI.X R17, R223, R4, R2, 0x1, P0 ;  /* 0x00000004df117211 */ /* 0x004fc400000f0c02 */
[----:B------:R-:W-:Y:S02]  /*ac30*/  LEA R14, P0, R249, R0, 0x1 ;  /* 0x00000000f90e7211 */ /* 0x000fe400078008ff */
[C---:B------:R-:W-:Y:S02]  /*ac40*/  IADD3 R19, R223.reuse, 0x80, RZ ;  /* 0x00000080df137810 */ /* 0x040fe40007ffe0ff */
[C---:B------:R-:W-:Y:S02]  /*ac50*/  IADD3 R18, R223.reuse, 0xc0, RZ ;  /* 0x000000c0df127810 */ /* 0x040fe40007ffe0ff */
[----:B------:R-:W-:Y:S02]  /*ac60*/  ISETP.GE.AND P4, PT, R223, c[0x0][0x1d4], PT ;  /* 0x00007500df007a0c */ /* 0x000fe40003f86270 */
[----:B------:R-:W-:Y:S02]  /*ac70*/  LEA.HI.X R15, R249, R4, R252, 0x1, P0 ;  /* 0x00000004f90f7211 */ /* 0x000fe400000f0cfc */
[----:B------:R-:W-:-:S02]  /*ac80*/  ISETP.GE.AND P3, PT, R20, c[0x0][0x1d4], PT ;  /* 0x0000750014007a0c */ /* 0x000fc40003f66270 */
[----:B------:R-:W-:Y:S02]  /*ac90*/  LEA R12, P0, R248, R0, 0x1 ;  /* 0x00000000f80c7211 */ /* 0x000fe400078008ff */
[----:B------:R-:W-:Y:S02]  /*aca0*/  ISETP.GE.AND P2, PT, R19, c[0x0][0x1d4], PT ;  /* 0x0000750013007a0c */ /* 0x000fe40003f46270 */
[----:B------:R-:W-:Y:S02]  /*acb0*/  ISETP.GE.AND P1, PT, R18, c[0x0][0x1d4], PT ;  /* 0x0000750012007a0c */ /* 0x000fe40003f26270 */
[----:B------:R-:W-:Y:S01]  /*acc0*/  LEA.HI.X R13, R248, R4, R251, 0x1, P0 ;  /* 0x00000004f80d7211 */ /* 0x000fe200000f0cfb */
[----:B------:R-:W-:Y:S01]  /*acd0*/  @!PT LDS RZ, [RZ] ;  /* 0x00000000fffff984 */ /* 0x000fe20000000800 */
[----:B------:R-:W-:Y:S01]  /*ace0*/  @!PT LDS RZ, [RZ] ;  /* 0x00000000fffff984 */ /* 0x000fe20000000800 */
[----:B------:R-:W-:Y:S01]  /*acf0*/  @!PT LDS RZ, [RZ] ;  /* 0x00000000fffff984 */ /* 0x000fe20000000800 */
[----:B------:R2:W-:Y:S01]  /*ad00*/  LDGSTS.E.BYPASS.LTC128B.128 [R213+0xa080], [R16.64], !P4 ;  /* 0x0a08000010d57fae */ /* 0x0005e2000e101d4e */
[----:B------:R-:W-:-:S03]  /*ad10*/  LEA R2, P0, R247, R0, 0x1 ;  /* 0x00000000f7027211 */ /* 0x000fc600078008ff */
[----:B------:R2:W-:Y:S01]  /*ad20*/  LDGSTS.E.BYPASS.LTC128B.128 [R213+0xb880], [R14.64], !P3 ;  /* 0x0b8800000ed57fae */ /* 0x0005e2000d901d4e */
[----:B------:R-:W-:-:S03]  /*ad30*/  LEA.HI.X R3, R247, R4, R250, 0x1, P0 ;  /* 0x00000004f7037211 */ /* 0x000fc600000f0cfa */
[----:B------:R2:W-:Y:S04]  /*ad40*/  LDGSTS.E.BYPASS.LTC128B.128 [R213+0xd080], [R12.64], !P2 ;  /* 0x0d0800000cd57fae */ /* 0x0005e8000d101d4e */
[----:B------:R2:W-:Y:S02]  /*ad50*/  LDGSTS.E.BYPASS.LTC128B.128 [R213+0xe880], [R2.64], !P1 ;  /* 0x0e88000002d57fae */ /* 0x0005e4000c901d4e */
.L_x_1205:
[----:B------:R-:W-:Y:S05]  /*ad60*/  BSYNC B0 ;  /* 0x0000000000007941 */ /* 0x000fea0003800000 */
.L_x_1204:
[----:B------:R-:W-:Y:S05]  /*ad70*/  BRA.DIV ~URZ, `(.L_x_1206) ;  /* 0x00010cd27f007947 */ /* 0x000fea000b800000 */
[----:B--2---:R2:W1:Y:S04]  /*ad80*/  SHFL.IDX PT, R4, R7, 0x1, 0x181f ;  /* 0x00381f0007047f89 */ /* 0x00446800000e0000 */
[----:B----4-:R2:W4:Y:S02]  /*ad90*/  SHFL.IDX PT, R0, R8, 0x1, 0x181f ;  /* 0x00381f0008007f89 */ /* 0x01052400000e0000 */
.L_x_1323:
[----:B------:R-:W-:-:S13]  /*ada0*/  ISETP.GE.AND P0, PT, R11, 0x21, PT ;  /* 0x000000210b00780c */ /* 0x000fda0003f06270 */
[----:B------:R-:W-:Y:S05]  /*adb0*/  @!P0 BRA `(.L_x_1201) ;  /* 0x0000017000008947 */ /* 0x000fea0003800000 */
[----:B------:R-:W-:Y:S02]  /*adc0*/  SHF.R.S32.HI R2, RZ, 0x1f, R223 ;  /* 0x0000001fff027819 */ /* 0x000fe400000114df */
[C---:B----4-:R-:W-:Y:S02]  /*add0*/  LEA R16, P0, R223.reuse, R0, 0x1 ;  /* 0x00000000df107211 */ /* 0x050fe400078008ff */
[C---:B------:R-:W-:Y:S02]  /*ade0*/  IADD3 R18, R223.reuse, 0x40, RZ ;  /* 0x00000040df127810 */ /* 0x040fe40007ffe0ff */
[----:B-1----:R-:W-:Y:S02]  /*adf0*/  LEA.HI.X R17, R223, R4, R2, 0x1, P0 ;  /* 0x00000004df117211 */ /* 0x002fe400000f0c02 */
[----:B------:R-:W-:Y:S02]  /*ae00*/  LEA R14, P0, R249, R0, 0x1 ;  /* 0x00000000f90e7211 */ /* 0x000fe400078008ff */
[----:B--23--:R-:W-:-:S02]  /*ae10*/  IADD3 R8, R223, 0x80, RZ ;  /* 0x00000080df087810 */ /* 0x00cfc40007ffe0ff */
[C---:B------:R-:W-:Y:S02]  /*ae20*/  IADD3 R7, R223.reuse, 0xc0, RZ ;  /* 0x000000c0df077810 */ /* 0x040fe40007ffe0ff */
[----:B------:R-:W-:Y:S02]  /*ae30*/  ISETP.GE.AND P4, PT, R223, c[0x0][0x1d4], PT ;  /* 0x00007500df007a0c */ /* 0x000fe40003f86270 */
[----:B------:R-:W-:Y:S02]  /*ae40*/  LEA.HI.X R15, R249, R4, R252, 0x1, P0 ;  /* 0x00000004f90f7211 */ /* 0x000fe400000f0cfc */
[----:B------:R-:W-:Y:S02]  /*ae50*/  ISETP.GE.AND P3, PT, R18, c[0x0][0x1d4], PT ;  /* 0x0000750012007a0c */ /* 0x000fe40003f66270 */
[----:B------:R-:W-:Y:S02]  /*ae60*/  LEA R12, P0, R248, R0, 0x1 ;  /* 0x00000000f80c7211 */ /* 0x000fe400078008ff */
[----:B------:R-:W-:-:S02]  /*ae70*/  ISETP.GE.AND P2, PT, R8, c[0x0][0x1d4], PT ;  /* 0x0000750008007a0c */ /* 0x000fc40003f46270 */
        /* <DEDUP_REMOVED lines=11> */
.L_x_1201:
[----:B--234-:R-:W-:Y:S05]  /*af30*/  BSYNC B1 ;  /* 0x0000000000017941 */ /* 0x01cfea0003800000 */
.L_x_1200:
[----:B------:R-:W2:Y:S01]  /*af40*/  LDL R11, [R1+0x4] ;  /* 0x00000400010b7983 */ /* 0x000ea20000100800 */
[----:B-1----:R-:W-:Y:S01]  /*af50*/  SHF.R.S32.HI R0, RZ, 0x1f, R88 ;  /* 0x0000001fff007819 */ /* 0x002fe20000011458 */
[----:B------:R-:W-:Y:S01]  /*af60*/  IMAD.MOV.U32 R13, RZ, RZ, 0x1 ;  /* 0x00000001ff0d7424 */ /* 0x000fe200078e00ff */
[----:B------:R-:W-:Y:S01]  /*af70*/  LOP3.LUT R14, RZ, c[0x0][0x324], RZ, 0x33, !PT ;  /* 0x0000c900ff0e7a12 */ /* 0x000fe200078e33ff */
[----:B------:R-:W0:Y:S01]  /*af80*/  LDGDEPBAR ;  /* 0x00000000000079af */ /* 0x000e220000000000 */
[CC--:B------:R-:W-:Y:S02]  /*af90*/  LEA.HI R2, R0.reuse, R88.reuse, RZ, 0x2 ;  /* 0x0000005800027211 */ /* 0x0c0fe400078f10ff */
[----:B------:R-:W-:-:S02]  /*afa0*/  LEA.HI R0, R0, R88, RZ, 0x5 ;  /* 0x0000005800007211 */ /* 0x000fc400078f28ff */
[----:B------:R-:W-:Y:S02]  /*afb0*/  LOP3.LUT R2, R2, 0xfffffffc, RZ, 0xc0, !PT ;  /* 0xfffffffc02027812 */ /* 0x000fe400078ec0ff */
[----:B------:R-:W-:Y:S02]  /*afc0*/  LOP3.LUT R3, R0, 0xffffffe0, RZ, 0xc0, !PT ;  /* 0xffffffe000037812 */ /* 0x000fe400078ec0ff */
[----:B------:R-:W-:Y:S01]  /*afd0*/  SHF.R.S32.HI R4, RZ, 0x5, R0 ;  /* 0x00000005ff047819 */ /* 0x000fe20000011400 */
[C---:B------:R-:W-:Y:S01]  /*afe0*/  IMAD.IADD R2, R88.reuse, 0x1, -R2 ;  /* 0x0000000158027824 */ /* 0x040fe200078e0a02 */
[----:B------:R-:W-:Y:S01]  /*aff0*/  SHF.R.S32.HI R7, RZ, 0x1f, R0 ;  /* 0x0000001fff077819 */ /* 0x000fe20000011400 */
[----:B------:R-:W-:Y:S01]  /*b000*/  IMAD.IADD R0, R88, 0x1, -R3 ;  /* 0x0000000158007824 */ /* 0x000fe200078e0a03 */
[----:B------:R-:W-:Y:S02]  /*b010*/  ISETP.NE.AND P0, PT, R13, c[0x0][0x2c4], PT ;  /* 0x0000b1000d007a0c */ /* 0x000fe40003f05270 */
[----:B------:R-:W-:-:S02]  /*b020*/  LEA.HI R7, R7, R4, RZ, 0x3 ;  /* 0x0000000407077211 */ /* 0x000fc400078f18ff */
[----:B------:R-:W-:Y:S02]  /*b030*/  LEA.HI R3, R2, R2, RZ, 0x1 ;  /* 0x0000000202037211 */ /* 0x000fe400078f08ff */
[----:B------:R-:W-:Y:S02]  /*b040*/  SHF.R.S32.HI R12, RZ, 0x1f, R0 ;  /* 0x0000001fff0c7819 */ /* 0x000fe40000011400 */
[----:B------:R-:W-:Y:S02]  /*b050*/  LOP3.LUT R8, R7, 0xffffff8, RZ, 0xc0, !PT ;  /* 0x0ffffff807087812 */ /* 0x000fe400078ec0ff */
[----:B------:R-:W-:Y:S02]  /*b060*/  LOP3.LUT R7, R3, 0x1ffffffe, RZ, 0xc0, !PT ;  /* 0x1ffffffe03077812 */ /* 0x000fe400078ec0ff */
[----:B------:R-:W-:Y:S01]  /*b070*/  LEA.HI R3, R12, R0, RZ, 0x2 ;  /* 0x000000000c037211 */ /* 0x000fe200078f10ff */
[----:B------:R-:W-:Y:S02]  /*b080*/  IMAD.IADD R4, R4, 0x1, -R8 ;  /* 0x0000000104047824 */ /* 0x000fe400078e0a08 */
[----:B------:R-:W-:Y:S01]  /*b090*/  IMAD.IADD R2, R2, 0x1, -R7 ;  /* 0x0000000102027824 */ /* 0x000fe200078e0a07 */
[----:B------:R-:W-:Y:S01]  /*b0a0*/  SHF.R.S32.HI R240, RZ, 0x2, R3 ;  /* 0x00000002fff07819 */ /* 0x000fe20000011403 */
[----:B------:R-:W-:Y:S01]  /*b0b0*/  IMAD.SHL.U32 R239, R4, 0x10, RZ ;  /* 0x0000001004ef7824 */ /* 0x000fe200078e00ff */
[----:B------:R-:W-:Y:S01]  /*b0c0*/  LOP3.LUT R3, R3, 0x7ffffffc, RZ, 0xc0, !PT ;  /* 0x7ffffffc03037812 */ /* 0x000fe200078ec0ff */
[----:B------:R-:W-:-:S04]  /*b0d0*/  IMAD.SHL.U32 R238, R2, 0x8, RZ ;  /* 0x0000000802ee7824 */ /* 0x000fc800078e00ff */
[----:B------:R-:W-:Y:S02]  /*b0e0*/  IMAD.IADD R3, R0, 0x1, -R3 ;  /* 0x0000000100037824 */ /* 0x000fe400078e0a03 */
[----:B------:R-:W-:Y:S02]  /*b0f0*/  IMAD.IADD R0, R99, 0x1, R5 ;  /* 0x0000000163007824 */ /* 0x000fe400078e0205 */
[----:B------:R-:W-:-:S04]  /*b100*/  IMAD.SHL.U32 R233, R3, 0x2, RZ ;  /* 0x0000000203e97824 */ /* 0x000fc800078e00ff */
[--C-:B------:R-:W-:Y:S02]  /*b110*/  IMAD.IADD R20, R0, 0x1, -R233.reuse ;  /* 0x0000000100147824 */ /* 0x100fe400078e0ae9 */
[----:B------:R-:W-:Y:S02]  /*b120*/  IMAD.IADD R21, R99, 0x1, -R233 ;  /* 0x0000000163157824 */ /* 0x000fe400078e0ae9 */
[----:B--2---:R-:W-:-:S05]  /*b130*/  IMAD R2, R11, 0x80, R240 ;  /* 0x000000800b027824 */ /* 0x004fca00078e02f0 */
[----:B------:R-:W-:Y:S02]  /*b140*/  IADD3 R4, R238, R2, R239 ;  /* 0x00000002ee047210 */ /* 0x000fe40007ffe0ef */
[----:B------:R-:W-:-:S03]  /*b150*/  IADD3 R2, -R233, 0x1, R0 ;  /* 0x00000001e9027810 */ /* 0x000fc60007ffe100 */
[----:B------:R-:W-:-:S04]  /*b160*/  @P0 IMAD.HI.U32 R3, R4, c[0x0][0x2c8], RZ ;  /* 0x0000b20004030a27 */ /* 0x000fc800078e00ff */
[----:B------:R-:W-:Y:S01]  /*b170*/  IMAD.IADD R2, R2, 0x1, -R232 ;  /* 0x0000000102027824 */ /* 0x000fe200078e0ae8 */
[----:B------:R-:W-:-:S03]  /*b180*/  @P0 SHF.R.U32.HI R4, RZ, c[0x0][0x2cc], R3 ;  /* 0x0000b300ff040a19 */ /* 0x000fc60000011603 */
[C---:B------:R-:W-:Y:S01]  /*b190*/  IMAD.IADD R19, R2.reuse, 0x1, R14 ;  /* 0x0000000102137824 */ /* 0x040fe200078e020e */
[----:B------:R-:W-:Y:S01]  /*b1a0*/  IADD3 R18, R2, c[0x0][0x328], RZ ;  /* 0x0000ca0002127a10 */ /* 0x000fe20007ffe0ff */
[----:B------:R-:W-:Y:S05]  /*b1b0*/  BRA.DIV ~URZ, `(.L_x_1207) ;  /* 0x000109827f007947 */ /* 0x000fea000b800000 */
[----:B------:R1:W2:Y:S02]  /*b1c0*/  SHFL.IDX PT, R3, R4, RZ, 0x1c1f ;  /* 0x001c1fff04037589 */ /* 0x0002a400000e0000 */
.L_x_1324:
[----:B------:R-:W-:Y:S01]  /*b1d0*/  FMUL.FTZ R0, R48, c[0x0][0x320] ;  /* 0x0000c80030007a20 */ /* 0x000fe20000410000 */
[----:B--2---:R-:W-:Y:S02]  /*b1e0*/  IADD3 R2, R18, R3, RZ ;  /* 0x0000000312027210 */ /* 0x004fe40007ffe0ff */
[----:B------:R-:W-:Y:S01]  /*b1f0*/  LOP3.LUT R212, R212, 0xffffefff, RZ, 0xc0, !PT ;  /* 0xffffefffd4d47812 */ /* 0x000fe200078ec0ff */
[----:B------:R2:W3:Y:S01]  /*b200*/  MUFU.TANH R17, R0 ;  /* 0x0000000000117308 */ /* 0x0004e20000002400 */
[----:B------:R-:W-:Y:S01]  /*b210*/  IMNMX R2, R20, R2, PT ;  /* 0x0000000214027217 */ /* 0x000fe20003800200 */
[----:B--2---:R-:W-:-:S06]  /*b220*/  FMUL.FTZ R0, R49, c[0x0][0x320] ;  /* 0x0000c80031007a20 */ /* 0x004fcc0000410000 */
[----:B------:R2:W4:Y:S02]  /*b230*/  MUFU.TANH R16, R0 ;  /* 0x0000000000107308 */ /* 0x0005240000002400 */
[----:B--2---:R-:W-:-:S06]  /*b240*/  FMUL.FTZ R0, R64, c[0x0][0x320] ;  /* 0x0000c80040007a20 */ /* 0x004fcc0000410000 */
[----:B------:R2:W1:Y:S02]  /*b250*/  MUFU.TANH R15, R0 ;  /* 0x00000000000f7308 */ /* 0x0004640000002400 */
[----:B--2---:R-:W-:-:S06]  /*b260*/  FMUL.FTZ R0, R65, c[0x0][0x320] ;  /* 0x0000c80041007a20 */ /* 0x004fcc0000410000 */
[----:B------:R2:W1:Y:S02]  /*b270*/  MUFU.TANH R14, R0 ;  /* 0x00000000000e7308 */ /* 0x0004640000002400 */
[----:B--2---:R-:W-:Y:S01]  /*b280*/  FMUL.FTZ R0, R36, c[0x0][0x320] ;  /* 0x0000c80024007a20 */ /* 0x004fe20000410000 */
[----:B------:R-:W-:-:S05]  /*b290*/  MOV R36, 0x1 ;  /* 0x0000000100247802 */ /* 0x000fca0000000f00 */
[----:B------:R2:W1:Y:S01]  /*b2a0*/  MUFU.TANH R13, R0 ;  /* 0x00000000000d7308 */ /* 0x0004620000002400 */
[----:B------:R-:W-:-:S13]  /*b2b0*/  ISETP.LE.AND P0, PT, R36, c[0x0][0x32c], PT ;  /* 0x0000cb0024007a0c */ /* 0x000fda0003f03270 */
[----:B------:R-:W-:Y:S01]  /*b2c0*/  @P0 LOP3.LUT R212, R212, 0x1000, RZ, 0xfc, !PT ;  /* 0x00001000d4d40812 */ /* 0x000fe200078efcff */
[----:B--2---:R-:W-:-:S04]  /*b2d0*/  FMUL.FTZ R0, R40, c[0x0][0x320] ;  /* 0x0000c80028007a20 */ /* 0x004fc80000410000 */
[----:B------:R2:W1:Y:S02]  /*b2e0*/  MUFU.TANH R12, R0 ;  /* 0x00000000000c7308 */ /* 0x0004640000002400 */
[----:B--2---:R-:W-:-:S06]  /*b2f0*/  FMUL.FTZ R0, R41, c[0x0][0x320] ;  /* 0x0000c80029007a20 */ /* 0x004fcc0000410000 */
[----:B------:R2:W1:Y:S02]  /*b300*/  MUFU.TANH R11, R0 ;  /* 0x00000000000b7308 */ /* 0x0004640000002400 */
[----:B--2---:R-:W-:-:S06]  /*b310*/  FMUL.FTZ R0, R37, c[0x0][0x320] ;  /* 0x0000c80025007a20 */ /* 0x004fcc0000410000 */
[----:B------:R2:W1:Y:S02]  /*b320*/  MUFU.TANH R8, R0 ;  /* 0x0000000000087308 */ /* 0x0004640000002400 */
[----:B--2---:R-:W-:Y:S01]  /*b330*/  IADD3 R0, R19, R3, RZ ;  /* 0x0000000313007210 */ /* 0x004fe20007ffe0ff */
[----:B------:R-:W-:Y:S05]  /*b340*/  @!P0 BRA `(.L_x_1208) ;  /* 0x0000012000008947 */ /* 0x000fea0003800000 */
[----:B-1-34-:R-:W-:Y:S01]  /*b350*/  IADD3 R3, -R232, R5, R3 ;  /* 0x00000005e8037210 */ /* 0x01afe20007ffe103 */
[----:B------:R-:W-:Y:S03]  /*b360*/  BSSY B0, `(.L_x_1209) ;  /* 0x000000c000007945 */ /* 0x000fe60003800000 */
[----:B------:R-:W-:-:S13]  /*b370*/  ISETP.GT.AND P0, PT, R3, -0x1, PT ;  /* 0xffffffff0300780c */ /* 0x000fda0003f04270 */
[----:B------:R-:W-:Y:S05]  /*b380*/  @P0 BRA `(.L_x_1210) ;  /* 0x0000006000000947 */ /* 0x000fea0003800000 */
[----:B------:R-:W-:Y:S02]  /*b390*/  ISETP.NE.AND P0, PT, R36, c[0x0][0x32c], PT ;  /* 0x0000cb0024007a0c */ /* 0x000fe40003f05270 */
[----:B------:R-:W-:-:S11]  /*b3a0*/  LOP3.LUT R3, RZ, R3, RZ, 0x33, !PT ;  /* 0x00000003ff037212 */ /* 0x000fd600078e33ff */
[----:B------:R-:W-:-:S05]  /*b3b0*/  @P0 IMAD.HI.U32 R7, R3, c[0x0][0x330], RZ ;  /* 0x0000cc0003070a27 */ /* 0x000fca00078e00ff */
[----:B------:R-:W-:-:S04]  /*b3c0*/  @P0 SHF.R.U32.HI R3, RZ, c[0x0][0x334], R7 ;  /* 0x0000cd00ff030a19 */ /* 0x000fc80000011607 */
[----:B------:R-:W-:Y:S01]  /*b3d0*/  LOP3.LUT R3, RZ, R3, RZ, 0x33, !PT ;  /* 0x00000003ff037212 */ /* 0x000fe200078e33ff */
[----:B------:R-:W-:Y:S05]  /*b3e0*/  BRA `(.L_x_1211) ;  /* 0x0000003000007947 */ /* 0x000fea0003800000 */
.L_x_1210:
[----:B------:R-:W-:-:S13]  /*b3f0*/  ISETP.NE.AND P0, PT, R36, c[0x0][0x32c], PT ;  /* 0x0000cb0024007a0c */ /* 0x000fda0003f05270 */
[----:B------:R-:W-:-:S05]  /*b400*/  @P0 IMAD.HI.U32 R7, R3, c[0x0][0x330], RZ ;  /* 0x0000cc0003070a27 */ /* 0x000fca00078e00ff */
[----:B------:R-:W-:Y:S02]  /*b410*/  @P0 SHF.R.U32.HI R3, RZ, c[0x0][0x334], R7 ;  /* 0x0000cd00ff030a19 */ /* 0x000fe40000011607 */
.L_x_1211:
[----:B------:R-:W-:Y:S05]  /*b420*/  BSYNC B0 ;  /* 0x0000000000007941 */ /* 0x000fea0003800000 */
.L_x_1209:
[----:B------:R-:W-:-:S05]  /*b430*/  IMAD R3, R3, c[0x0][0x32c], R21 ;  /* 0x0000cb0003037a24 */ /* 0x000fca00078e0215 */
[----:B------:R-:W-:Y:S02]  /*b440*/  IADD3 R7, R3, c[0x0][0x32c], RZ ;  /* 0x0000cb0003077a10 */ /* 0x000fe40007ffe0ff */
[----:B------:R-:W-:Y:S02]  /*b450*/  IMNMX R0, R0, R3, !PT ;  /* 0x0000000300007217 */ /* 0x000fe40007800200 */
[----:B------:R-:W-:Y:S02]  /*b460*/  IMNMX R2, R2, R7, PT ;  /* 0x0000000702027217 */ /* 0x000fe40003800200 */
.L_x_1208:
[C---:B-1-34-:R-:W-:Y:S02]  /*b470*/  ISETP.GE.AND P0, PT, R99.reuse, 0x2, PT ;  /* 0x000000026300780c */ /* 0x05afe40003f06270 */
[----:B------:R-:W-:Y:S02]  /*b480*/  LOP3.LUT R212, R212, 0xfffffff7, RZ, 0xc0, !PT ;  /* 0xfffffff7d4d47812 */ /* 0x000fe400078ec0ff */
[C---:B------:R-:W-:Y:S02]  /*b490*/  ISETP.GE.AND P1, PT, R99.reuse, 0x9, PT ;  /* 0x000000096300780c */ /* 0x040fe40003f26270 */
[----:B------:R-:W-:-:S02]  /*b4a0*/  ISETP.GE.AND P6, PT, R99, 0x12, PT ;  /* 0x000000126300780c */ /* 0x000fc40003fc6270 */
[C---:B------:R-:W-:Y:S02]  /*b4b0*/  ISETP.GE.AND P5, PT, R99.reuse, 0x19, PT ;  /* 0x000000196300780c */ /* 0x040fe40003fa6270 */
[C---:B------:R-:W-:Y:S02]  /*b4c0*/  ISETP.GE.AND P4, PT, R99.reuse, 0x1a, PT ;  /* 0x0000001a6300780c */ /* 0x040fe40003f86270 */
[----:B------:R-:W-:Y:S02]  /*b4d0*/  ISETP.GE.AND P3, PT, R99, 0x21, PT ;  /* 0x000000216300780c */ /* 0x000fe40003f66270 */
[----:B------:R-:W-:Y:S02]  /*b4e0*/  @P0 LOP3.LUT R212, R212, 0x8, RZ, 0xfc, !PT ;  /* 0x00000008d4d40812 */ /* 0x000fe400078efcff */
[----:B------:R-:W-:Y:S02]  /*b4f0*/  ISETP.GT.AND P0, PT, R0, 0x1, !P0 ;  /* 0x000000010000780c */ /* 0x000fe40004704270 */
[----:B------:R-:W-:-:S02]  /*b500*/  LOP3.LUT R212, R212, 0xfffffffb, RZ, 0xc0, !PT ;  /* 0xfffffffbd4d47812 */ /* 0x000fc400078ec0ff */
[----:B------:R-:W-:Y:S02]  /*b510*/  ISETP.LT.OR P0, PT, R2, 0x2, P0 ;  /* 0x000000020200780c */ /* 0x000fe40000701670 */
[----:B------:R-:W-:Y:S02]  /*b520*/  @P1 LOP3.LUT R212, R212, 0x4, RZ, 0xfc, !PT ;  /* 0x00000004d4d41812 */ /* 0x000fe400078efcff */
[----:B------:R-:W-:Y:S02]  /*b530*/  FSEL R24, R28, -INF , !P0 ;  /* 0xff8000001c187808 */ /* 0x000fe40004000000 */
[----:B------:R-:W-:Y:S02]  /*b540*/  ISETP.GT.AND P0, PT, R0, 0x8, !P1 ;  /* 0x000000080000780c */ /* 0x000fe40004f04270 */
[----:B------:R-:W-:Y:S02]  /*b550*/  ISETP.GE.AND P1, PT, R99, 0xa, PT ;  /* 0x0000000a6300780c */ /* 0x000fe40003f26270 */
[----:B------:R-:W-:-:S02]  /*b560*/  ISETP.LT.OR P0, PT, R2, 0x9, P0 ;  /* 0x000000090200780c */ /* 0x000fc40000701670 */
[----:B------:R-:W-:Y:S02]  /*b570*/  LOP3.LUT R212, R212, 0xfffffffd, RZ, 0xc0, !PT ;  /* 0xfffffffdd4d47812 */ /* 0x000fe400078ec0ff */
[----:B------:R-:W-:Y:S02]  /*b580*/  FSEL R25, R23, -INF , !P0 ;  /* 0xff80000017197808 */ /* 0x000fe40004000000 */
[----:B------:R-:W-:Y:S02]  /*b590*/  ISETP.GT.AND P0, PT, R0, 0x9, !P1 ;  /* 0x000000090000780c */ /* 0x000fe40004f04270 */
[----:B------:R-:W-:Y:S02]  /*b5a0*/  ISETP.GE.AND P2, PT, R99, 0x22, PT ;  /* 0x000000226300780c */ /* 0x000fe40003f46270 */
[----:B------:R-:W-:Y:S02]  /*b5b0*/  ISETP.LT.OR P0, PT, R2, 0xa, P0 ;  /* 0x0000000a0200780c */ /* 0x000fe40000701670 */
[----:B------:R-:W-:-:S02]  /*b5c0*/  @P1 LOP3.LUT R212, R212, 0x2, RZ, 0xfc, !PT ;  /* 0x00000002d4d41812 */ /* 0x000fc400078efcff */
[----:B------:R-:W-:Y:S02]  /*b5d0*/  ISETP.GE.AND P1, PT, R99, 0x11, PT ;  /* 0x000000116300780c */ /* 0x000fe40003f26270 */
[----:B------:R-:W-:Y:S02]  /*b5e0*/  FSEL R33, R22, -INF , !P0 ;  /* 0xff80000016217808 */ /* 0x000fe40004000000 */
[----:B------:R-:W-:Y:S02]  /*b5f0*/  ISETP.GT.AND P0, PT, R0, 0x10, !P1 ;  /* 0x000000100000780c */ /* 0x000fe40004f04270 */
[----:B------:R-:W-:Y:S02]  /*b600*/  LOP3.LUT R212, R212, 0xfffffffe, RZ, 0xc0, !PT ;  /* 0xfffffffed4d47812 */ /* 0x000fe400078ec0ff */
[----:B------:R-:W-:-:S04]  /*b610*/  ISETP.LT.OR P0, PT, R2, 0x11, P0 ;  /* 0x000000110200780c */ /* 0x000fc80000701670 */
[----:B------:R-:W-:Y:S02]  /*b620*/  FSEL R32, R17, -INF , !P0 ;  /* 0xff80000011207808 */ /* 0x000fe40004000000 */
[----:B------:R-:W-:Y:S02]  /*b630*/  ISETP.GT.AND P0, PT, R0, 0x11, !P6 ;  /* 0x000000110000780c */ /* 0x000fe40007704270 */
[----:B------:R-:W-:Y:S02]  /*b640*/  @P1 LOP3.LUT R212, R212, 0x1, RZ, 0xfc, !PT ;  /* 0x00000001d4d41812 */ /* 0x000fe400078efcff */
[----:B------:R-:W-:Y:S02]  /*b650*/  ISETP.LT.OR P0, PT, R2, 0x12, P0 ;  /* 0x000000120200780c */ /* 0x000fe40000701670 */
[----:B------:R-:W-:Y:S02]  /*b660*/  ISETP.GE.AND P1, PT, R99, 0x29, PT ;  /* 0x000000296300780c */ /* 0x000fe40003f26270 */
[----:B------:R-:W-:-:S02]  /*b670*/  FSEL R31, R16, -INF , !P0 ;  /* 0xff800000101f7808 */ /* 0x000fc40004000000 */
[----:B------:R-:W-:Y:S02]  /*b680*/  ISETP.GT.AND P0, PT, R0, 0x18, !P5 ;  /* 0x000000180000780c */ /* 0x000fe40006f04270 */
[----:B------:R-:W-:Y:S02]  /*b690*/  LOP3.LUT R212, R212, 0xffffffef, RZ, 0xc0, !PT ;  /* 0xffffffefd4d47812 */ /* 0x000fe400078ec0ff */
[----:B------:R-:W-:-:S04]  /*b6a0*/  ISETP.LT.OR P0, PT, R2, 0x19, P0 ;  /* 0x000000190200780c */ /* 0x000fc80000701670 */
[----:B------:R-:W-:Y:S02]  /*b6b0*/  FSEL R30, R15, -INF , !P0 ;  /* 0xff8000000f1e7808 */ /* 0x000fe40004000000 */
[----:B------:R-:W-:Y:S02]  /*b6c0*/  ISETP.GT.AND P0, PT, R0, 0x19, !P4 ;  /* 0x000000190000780c */ /* 0x000fe40006704270 */
[----:B------:R-:W-:Y:S02]  /*b6d0*/  @P1 LOP3.LUT R212, R212, 0x10, RZ, 0xfc, !PT ;  /* 0x00000010d4d41812 */ /* 0x000fe400078efcff */
[----:B------:R-:W-:Y:S02]  /*b6e0*/  ISETP.LT.OR P0, PT, R2, 0x1a, P0 ;  /* 0x0000001a0200780c */ /* 0x000fe40000701670 */
[----:B------:R-:W-:Y:S02]  /*b6f0*/  LOP3.LUT R212, R212, 0xffffffdf, RZ, 0xc0, !PT ;  /* 0xffffffdfd4d47812 */ /* 0x000fe400078ec0ff */
[----:B------:R-:W-:-:S02]  /*b700*/  FSEL R29, R14, -INF , !P0 ;  /* 0xff8000000e1d7808 */ /* 0x000fc40004000000 */
[----:B------:R-:W-:-:S04]  /*b710*/  ISETP.GT.AND P0, PT, R0, 0x20, !P3 ;  /* 0x000000200000780c */ /* 0x000fc80005f04270 */
[----:B------:R-:W-:-:S04]  /*b720*/  ISETP.LT.OR P0, PT, R2, 0x21, P0 ;  /* 0x000000210200780c */ /* 0x000fc80000701670 */
[----:B------:R-:W-:Y:S02]  /*b730*/  FSEL R28, R13, -INF , !P0 ;  /* 0xff8000000d1c7808 */ /* 0x000fe40004000000 */
[----:B------:R-:W-:-:S04]  /*b740*/  ISETP.GT.AND P0, PT, R0, 0x21, !P2 ;  /* 0x000000210000780c */ /* 0x000fc80005704270 */
[----:B------:R-:W-:-:S04]  /*b750*/  ISETP.LT.OR P0, PT, R2, 0x22, P0 ;  /* 0x000000220200780c */ /* 0x000fc80000701670 */
[----:B------:R-:W-:Y:S02]  /*b760*/  FSEL R27, R8, -INF , !P0 ;  /* 0xff800000081b7808 */ /* 0x000fe40004000000 */
[----:B------:R-:W-:Y:S02]  /*b770*/  ISETP.GT.AND P0, PT, R0, 0x28, !P1 ;  /* 0x000000280000780c */ /* 0x000fe40004f04270 */
[----:B------:R-:W-:Y:S02]  /*b780*/  ISETP.GE.AND P1, PT, R99, 0x1, PT ;  /* 0x000000016300780c */ /* 0x000fe40003f26270 */
[----:B------:R-:W-:-:S04]  /*b790*/  ISETP.LT.OR P0, PT, R2, 0x29, P0 ;  /* 0x000000290200780c */ /* 0x000fc80000701670 */
[----:B------:R-:W-:Y:S02]  /*b7a0*/  FSEL R34, R12, -INF , !P0 ;  /* 0xff8000000c227808 */ /* 0x000fe40004000000 */
[----:B------:R-:W-:-:S04]  /*b7b0*/  ISETP.GT.AND P0, PT, R0, RZ, !P1 ;  /* 0x000000ff0000720c */ /* 0x000fc80004f04270 */
[----:B------:R-:W-:-:S04]  /*b7c0*/  ISETP.LT.OR P0, PT, R2, 0x1, P0 ;  /* 0x000000010200780c */ /* 0x000fc80000701670 */
[----:B------:R-:W-:Y:S02]  /*b7d0*/  FSEL R22, R35, -INF , !P0 ;  /* 0xff80000023167808 */ /* 0x000fe40004000000 */
[----:B------:R-:W-:-:S13]  /*b7e0*/  ISETP.GE.AND P0, PT, R99, 0x2a, PT ;  /* 0x0000002a6300780c */ /* 0x000fda0003f06270 */
[----:B------:R-:W-:Y:S02]  /*b7f0*/  @P0 LOP3.LUT R212, R212, 0x20, RZ, 0xfc, !PT ;  /* 0x00000020d4d40812 */ /* 0x000fe400078efcff */
[----:B------:R-:W-:-:S04]  /*b800*/  ISETP.GT.AND P0, PT, R0, 0x29, !P0 ;  /* 0x000000290000780c */ /* 0x000fc80004704270 */
[----:B------:R-:W-:-:S04]  /*b810*/  ISETP.LT.OR P0, PT, R2, 0x2a, P0 ;  /* 0x0000002a0200780c */ /* 0x000fc80000701670 */
[----:B------:R-:W-:Y:S01]  /*b820*/  FSEL R26, R11, -INF , !P0 ;  /* 0xff8000000b1a7808 */ /* 0x000fe20004000000 */
[----:B------:R-:W-:Y:S06]  /*b830*/  BRA.DIV ~URZ, `(.L_x_1212) ;  /* 0x000103827f007947 */ /* 0x000fec000b800000 */
[----:B------:R1:W2:Y:S02]  /*b840*/  SHFL.IDX PT, R3, R4, 0x1, 0x1c1f ;  /* 0x003c1f0004037f89 */ /* 0x0002a400000e0000 */
.L_x_1325:
[----:B------:R-:W-:Y:S01]  /*b850*/  FMUL.FTZ R0, R46, c[0x0][0x320] ;  /* 0x0000c8002e007a20 */ /* 0x000fe20000410000 */
[----:B------:R-:W-:Y:S02]  /*b860*/  ISETP.LE.AND P0, PT, R36, c[0x0][0x32c], PT ;  /* 0x0000cb0024007a0c */ /* 0x000fe40003f03270 */
[----:B--2---:R-:W-:Y:S01]  /*b870*/  IADD3 R2, R18, R3, RZ ;  /* 0x0000000312027210 */ /* 0x004fe20007ffe0ff */
[----:B------:R2:W3:Y:S03]  /*b880*/  MUFU.TANH R17, R0 ;  /* 0x0000000000117308 */ /* 0x0004e60000002400 */
[----:B------:R-:W-:Y:S01]  /*b890*/  IMNMX R2, R20, R2, PT ;  /* 0x0000000214027217 */ /* 0x000fe20003800200 */
[----:B--2---:R-:W-:-:S04]  /*b8a0*/  FMUL.FTZ R0, R42, c[0x0][0x320] ;  /* 0x0000c8002a007a20 */ /* 0x004fc80000410000 */
[----:B------:R2:W4:Y:S02]  /*b8b0*/  MUFU.TANH R16, R0 ;  /* 0x0000000000107308 */ /* 0x0005240000002400 */
[----:B--2---:R-:W-:-:S06]  /*b8c0*/  FMUL.FTZ R0, R43, c[0x0][0x320] ;  /* 0x0000c8002b007a20 */ /* 0x004fcc0000410000 */
[----:B------:R2:W1:Y:S02]  /*b8d0*/  MUFU.TANH R23, R0 ;  /* 0x0000000000177308 */ /* 0x0004640000002400 */
        /* <DEDUP_REMOVED lines=27> */
.L_x_1215:
[----:B------:R-:W-:-:S04]  /*ba90*/  MOV R4, 0x1 ;  /* 0x0000000100047802 */ /* 0x000fc80000000f00 */
[----:B------:R-:W-:-:S13]  /*baa0*/  ISETP.NE.AND P0, PT, R4, c[0x0][0x32c], PT ;  /* 0x0000cb0004007a0c */ /* 0x000fda0003f05270 */
[----:B------:R-:W-:-:S05]  /*bab0*/  @P0 IMAD.HI.U32 R4, R3, c[0x0][0x330], RZ ;  /* 0x0000cc0003040a27 */ /* 0x000fca00078e00ff */
[----:B------:R-:W-:Y:S02]  /*bac0*/  @P0 SHF.R.U32.HI R3, RZ, c[0x0][0x334], R4 ;  /* 0x0000cd00ff030a19 */ /* 0x000fe40000011604 */
.L_x_1216:
[----:B------:R-:W-:Y:S05]  /*bad0*/  BSYNC B0 ;  /* 0x0000000000007941 */ /* 0x000fea0003800000 */
.L_x_1214:
[----:B------:R-:W-:-:S05]  /*bae0*/  IMAD R3, R3, c[0x0][0x32c], R21 ;  /* 0x0000cb0003037a24 */ /* 0x000fca00078e0215 */
[----:B------:R-:W-:Y:S02]  /*baf0*/  IADD3 R4, R3, c[0x0][0x32c], RZ ;  /* 0x0000cb0003047a10 */ /* 0x000fe40007ffe0ff */
[----:B------:R-:W-:Y:S02]  /*bb00*/  IMNMX R0, R0, R3, !PT ;  /* 0x0000000300007217 */ /* 0x000fe40007800200 */
[----:B------:R-:W-:Y:S02]  /*bb10*/  IMNMX R2, R2, R4, PT ;  /* 0x0000000402027217 */ /* 0x000fe40003800200 */
.L_x_1213:
[----:B-1-34-:R-:W-:Y:S02]  /*bb20*/  LOP3.LUT P0, RZ, R212, 0x8, RZ, 0xc0, !PT ;  /* 0x00000008d4ff7812 */ /* 0x01afe4000780c0ff */
[----:B------:R-:W-:Y:S02]  /*bb30*/  FMNMX.FTZ R136, R22, R24, !PT ;  /* 0x0000001816887209 */ /* 0x000fe40007810000 */
[----:B------:R-:W-:Y:S02]  /*bb40*/  ISETP.GT.AND P0, PT, R0, 0x1, !P0 ;  /* 0x000000010000780c */ /* 0x000fe40004704270 */
[----:B------:R-:W-:-:S02]  /*bb50*/  FMNMX.FTZ R136, R25, R136, !PT ;  /* 0x0000008819887209 */ /* 0x000fc40007810000 */
[----:B------:R-:W-:Y:S02]  /*bb60*/  ISETP.LT.OR P0, PT, R2, 0x2, P0 ;  /* 0x000000020200780c */ /* 0x000fe40000701670 */
[----:B------:R-:W-:Y:S02]  /*bb70*/  FMNMX.FTZ R136, R33, R136, !PT ;  /* 0x0000008821887209 */ /* 0x000fe40007810000 */
[----:B------:R-:W-:Y:S02]  /*bb80*/  FSEL R18, R52, -INF , !P0 ;  /* 0xff80000034127808 */ /* 0x000fe40004000000 */
[----:B------:R-:W-:Y:S02]  /*bb90*/  LOP3.LUT P0, RZ, R212, 0x4, RZ, 0xc0, !PT ;  /* 0x00000004d4ff7812 */ /* 0x000fe4000780c0ff */
[----:B------:R-:W-:Y:S02]  /*bba0*/  FMNMX.FTZ R136, R32, R136, !PT ;  /* 0x0000008820887209 */ /* 0x000fe40007810000 */
[----:B------:R-:W-:-:S02]  /*bbb0*/  ISETP.GT.AND P0, PT, R0, 0x8, !P0 ;  /* 0x000000080000780c */ /* 0x000fc40004704270 */
[----:B------:R-:W-:Y:S02]  /*bbc0*/  FMNMX.FTZ R136, R31, R136, !PT ;  /* 0x000000881f887209 */ /* 0x000fe40007810000 */
[----:B------:R-:W-:Y:S02]  /*bbd0*/  ISETP.LT.OR P0, PT, R2, 0x9, P0 ;  /* 0x000000090200780c */ /* 0x000fe40000701670 */
[----:B------:R-:W-:Y:S02]  /*bbe0*/  FMNMX.FTZ R136, R30, R136, !PT ;  /* 0x000000881e887209 */ /* 0x000fe40007810000 */
[----:B------:R-:W-:Y:S02]  /*bbf0*/  FSEL R19, R17, -INF , !P0 ;  /* 0xff80000011137808 */ /* 0x000fe40004000000 */
[----:B------:R-:W-:Y:S02]  /*bc00*/  LOP3.LUT P0, RZ, R212, 0x2, RZ, 0xc0, !PT ;  /* 0x00000002d4ff7812 */ /* 0x000fe4000780c0ff */
[----:B------:R-:W-:-:S02]  /*bc10*/  FMNMX.FTZ R136, R29, R136, !PT ;  /* 0x000000881d887209 */ /* 0x000fc40007810000 */
[----:B------:R-:W-:Y:S02]  /*bc20*/  ISETP.GT.AND P0, PT, R0, 0x9, !P0 ;  /* 0x000000090000780c */ /* 0x000fe40004704270 */
[----:B------:R-:W-:Y:S02]  /*bc30*/  FMNMX.FTZ R136, R28, R136, !PT ;  /* 0x000000881c887209 */ /* 0x000fe40007810000 */
[----:B------:R-:W-:Y:S02]  /*bc40*/  ISETP.LT.OR P0, PT, R2, 0xa, P0 ;  /* 0x0000000a0200780c */ /* 0x000fe40000701670 */
[----:B------:R-:W-:Y:S02]  /*bc50*/  FMNMX.FTZ R136, R27, R136, !PT ;  /* 0x000000881b887209 */ /* 0x000fe40007810000 */
[----:B------:R-:W-:Y:S02]  /*bc60*/  FSEL R17, R15, -INF , !P0 ;  /* 0xff8000000f117808 */ /* 0x000fe40004000000 */
[----:B------:R-:W-:-:S02]  /*bc70*/  LOP3.LUT P0, RZ, R212, 0x1, RZ, 0xc0, !PT ;  /* 0x00000001d4ff7812 */ /* 0x000fc4000780c0ff */
[----:B------:R-:W-:Y:S02]  /*bc80*/  FMNMX.FTZ R136, R34, R136, !PT ;  /* 0x0000008822887209 */ /* 0x000fe40007810000 */
[----:B------:R-:W-:Y:S02]  /*bc90*/  ISETP.GT.AND P0, PT, R0, 0x10, !P0 ;  /* 0x000000100000780c */ /* 0x000fe40004704270 */
[----:B------:R-:W-:Y:S02]  /*bca0*/  FMNMX.FTZ R136, R26, R136, !PT ;  /* 0x000000881a887209 */ /* 0x000fe40007810000 */
[----:B------:R-:W-:-:S04]  /*bcb0*/  ISETP.LT.OR P0, PT, R2, 0x11, P0 ;  /* 0x000000110200780c */ /* 0x000fc80000701670 */
[----:B------:R-:W-:Y:S02]  /*bcc0*/  FSEL R15, R12, -INF , !P0 ;  /* 0xff8000000c0f7808 */ /* 0x000fe40004000000 */
[----:B------:R-:W-:Y:S02]  /*bcd0*/  ISETP.GT.AND P0, PT, R0, 0x11, !P6 ;  /* 0x000000110000780c */ /* 0x000fe40007704270 */
[----:B------:R-:W-:Y:S02]  /*bce0*/  LOP3.LUT P6, RZ, R212, 0x20, RZ, 0xc0, !PT ;  /* 0x00000020d4ff7812 */ /* 0x000fe400078cc0ff */
[----:B------:R-:W-:-:S04]  /*bcf0*/  ISETP.LT.OR P0, PT, R2, 0x12, P0 ;  /* 0x000000120200780c */ /* 0x000fc80000701670 */
[----:B------:R-:W-:Y:S02]  /*bd00*/  FSEL R12, R7, -INF , !P0 ;  /* 0xff800000070c7808 */ /* 0x000fe40004000000 */
[----:B------:R-:W-:Y:S02]  /*bd10*/  ISETP.GT.AND P0, PT, R0, 0x18, !P5 ;  /* 0x000000180000780c */ /* 0x000fe40006f04270 */
[----:B------:R-:W-:Y:S02]  /*bd20*/  LOP3.LUT P5, RZ, R212, 0x10, RZ, 0xc0, !PT ;  /* 0x00000010d4ff7812 */ /* 0x000fe400078ac0ff */
[----:B------:R-:W-:-:S04]  /*bd30*/  ISETP.LT.OR P0, PT, R2, 0x19, P0 ;  /* 0x000000190200780c */ /* 0x000fc80000701670 */
[----:B------:R-:W-:Y:S02]  /*bd40*/  FSEL R14, R14, -INF , !P0 ;  /* 0xff8000000e0e7808 */ /* 0x000fe40004000000 */
[----:B------:R-:W-:-:S04]  /*bd50*/  ISETP.GT.AND P0, PT, R0, 0x19, !P4 ;  /* 0x000000190000780c */ /* 0x000fc80006704270 */
        /* <DEDUP_REMOVED lines=8> */
[----:B------:R-:W-:-:S04]  /*bde0*/  ISETP.GT.AND P0, PT, R0, RZ, !P1 ;  /* 0x000000ff0000720c */ /* 0x000fc80004f04270 */
[----:B------:R-:W-:-:S04]  /*bdf0*/  ISETP.LT.OR P0, PT, R2, 0x1, P0 ;  /* 0x000000010200780c */ /* 0x000fc80000701670 */
[----:B------:R-:W-:Y:S02]  /*be00*/  FSEL R8, R53, -INF , !P0 ;  /* 0xff80000035087808 */ /* 0x000fe40004000000 */
[----:B------:R-:W-:Y:S02]  /*be10*/  ISETP.GT.AND P0, PT, R0, 0x28, !P5 ;  /* 0x000000280000780c */ /* 0x000fe40006f04270 */
[----:B------:R-:W-:Y:S02]  /*be20*/  FMNMX.FTZ R7, R8, R18, !PT ;  /* 0x0000001208077209 */ /* 0x000fe40007810000 */
[----:B------:R-:W-:Y:S02]  /*be30*/  ISETP.LT.OR P0, PT, R2, 0x29, P0 ;  /* 0x000000290200780c */ /* 0x000fe40000701670 */
[----:B------:R-:W-:Y:S02]  /*be40*/  FMNMX.FTZ R7, R19, R7, !PT ;  /* 0x0000000713077209 */ /* 0x000fe40007810000 */
[----:B------:R-:W-:-:S02]  /*be50*/  FSEL R16, R16, -INF , !P0 ;  /* 0xff80000010107808 */ /* 0x000fc40004000000 */
[----:B------:R-:W-:Y:S02]  /*be60*/  FMNMX.FTZ R7, R17, R7, !PT ;  /* 0x0000000711077209 */ /* 0x000fe40007810000 */
[----:B------:R-:W-:Y:S02]  /*be70*/  ISETP.GT.AND P0, PT, R0, 0x29, !P6 ;  /* 0x000000290000780c */ /* 0x000fe40007704270 */
        /* <DEDUP_REMOVED lines=9> */
[----:B------:R-:W-:Y:S01]  /*bf10*/  FMNMX.FTZ R7, R11, R7, !PT ;  /* 0x000000070b077209 */ /* 0x000fe20007810000 */
[----:B------:R-:W-:Y:S05]  /*bf20*/  BRA.DIV ~URZ, `(.L_x_1217) ;  /* 0x0000fd127f007947 */ /* 0x000fea000b800000 */
[----:B------:R1:W2:Y:S02]  /*bf30*/  SHFL.BFLY PT, R0, R136, 0x2, 0x1f ;  /* 0x0c401f0088007f89 */ /* 0x0002a400000e0000 */
.L_x_1326:
[----:B-12---:R-:W-:Y:S01]  /*bf40*/  FMNMX.FTZ R136, R136, R0, !PT ;  /* 0x0000000088887209 */ /* 0x006fe20007810000 */
[----:B------:R-:W-:Y:S05]  /*bf50*/  BRA.DIV ~URZ, `(.L_x_1218) ;  /* 0x0000fd327f007947 */ /* 0x000fea000b800000 */
[----:B------:R-:W1:Y:S04]  /*bf60*/  SHFL.BFLY PT, R0, R7, 0x2, 0x1f ;  /* 0x0c401f0007007f89 */ /* 0x000e6800000e0000 */
[----:B------:R-:W2:Y:S01]  /*bf70*/  SHFL.BFLY PT, R2, R136, 0x1, 0x1f ;  /* 0x0c201f0088027f89 */ /* 0x000ea200000e0000 */
[----:B-1----:R-:W-:Y:S02]  /*bf80*/  FMNMX.FTZ R7, R7, R0, !PT ;  /* 0x0000000007077209 */ /* 0x002fe40007810000 */
[----:B--2---:R-:W-:-:S03]  /*bf90*/  FMNMX.FTZ R136, R136, R2, !PT ;  /* 0x0000000288887209 */ /* 0x004fc60007810000 */
[----:B------:R1:W2:Y:S04]  /*bfa0*/  SHFL.BFLY PT, R3, R7, 0x1, 0x1f ;  /* 0x0c201f0007037f89 */ /* 0x0002a800000e0000 */
.L_x_1327:
[C---:B------:R-:W-:Y:S01]  /*bfb0*/  FMUL.FTZ R0, R136.reuse, c[0x0][0x2d0] ;  /* 0x0000b40088007a20 */ /* 0x040fe20000410000 */
[----:B------:R-:W-:Y:S01]  /*bfc0*/  FSETP.NEU.FTZ.AND P0, PT, R136, -INF , PT ;  /* 0xff8000008800780b */ /* 0x000fe20003f1d000 */
[----:B------:R-:W-:Y:S01]  /*bfd0*/  WARPSYNC 0xffffffff ;  /* 0xffffffff00007948 */ /* 0x000fe20003800000 */
[----:B-12---:R-:W-:Y:S02]  /*bfe0*/  FMNMX.FTZ R7, R3, R7, !PT ;  /* 0x0000000703077209 */ /* 0x006fe40007810000 */
[----:B------:R-:W-:Y:S02]  /*bff0*/  FSEL R0, R0, RZ, P0 ;  /* 0x000000ff00007208 */ /* 0x000fe40000000000 */
[C---:B------:R-:W-:Y:S01]  /*c000*/  FSETP.NEU.FTZ.AND P0, PT, R7.reuse, -INF , PT ;  /* 0xff8000000700780b */ /* 0x040fe20003f1d000 */
[----:B------:R-:W-:Y:S01]  /*c010*/  FMUL.FTZ R3, R7, c[0x0][0x2d0] ;  /* 0x0000b40007037a20 */ /* 0x000fe20000410000 */
[----:B------:R-:W-:Y:S01]  /*c020*/  SHF.L.U32 R201, R10, 0x1, RZ ;  /* 0x000000010ac97819 */ /* 0x000fe200000006ff */
[----:B------:R-:W-:-:S04]  /*c030*/  FFMA.FTZ R2, R22, c[0x0][0x2d0], -R0 ;  /* 0x0000b40016027a23 */ /* 0x000fc80000010800 */
[----:B------:R1:W-:Y:S02]  /*c040*/  MUFU.EX2 R38, R2 ;  /* 0x0000000200267308 */ /* 0x0003e40000000800 */
[----:B-1----:R-:W-:-:S06]  /*c050*/  FFMA.FTZ R2, R24, c[0x0][0x2d0], -R0 ;  /* 0x0000b40018027a23 */ /* 0x002fcc0000010800 */
[----:B------:R1:W2:Y:S02]  /*c060*/  MUFU.EX2 R36, R2 ;  /* 0x0000000200247308 */ /* 0x0002a40000000800 */
[----:B-1----:R-:W-:-:S06]  /*c070*/  FFMA.FTZ R2, R25, c[0x0][0x2d0], -R0 ;  /* 0x0000b40019027a23 */ /* 0x002fcc0000010800 */
[----:B------:R1:W3:Y:S02]  /*c080*/  MUFU.EX2 R37, R2 ;  /* 0x0000000200257308 */ /* 0x0002e40000000800 */
[----:B-1----:R-:W-:-:S06]  /*c090*/  FFMA.FTZ R2, R33, c[0x0][0x2d0], -R0 ;  /* 0x0000b40021027a23 */ /* 0x002fcc0000010800 */
[----:B------:R1:W4:Y:S02]  /*c0a0*/  MUFU.EX2 R35, R2 ;  /* 0x0000000200237308 */ /* 0x0003240000000800 */
[----:B-1----:R-:W-:-:S06]  /*c0b0*/  FFMA.FTZ R2, R32, c[0x0][0x2d0], -R0 ;  /* 0x0000b40020027a23 */ /* 0x002fcc0000010800 */
[----:B------:R1:W5:Y:S02]  /*c0c0*/  MUFU.EX2 R33, R2 ;  /* 0x0000000200217308 */ /* 0x0003640000000800 */
[----:B-1----:R-:W-:-:S06]  /*c0d0*/  FFMA.FTZ R2, R31, c[0x0][0x2d0], -R0 ;  /* 0x0000b4001f027a23 */ /* 0x002fcc0000010800 */
        /* <DEDUP_REMOVED lines=8> */
[----:B------:R1:W-:Y:S02]  /*c160*/  MUFU.EX2 R132, R2 ;  /* 0x0000000200847308 */ /* 0x0003e40000000800 */
[----:B-1----:R-:W-:-:S06]  /*c170*/  FFMA.FTZ R2, R34, c[0x0][0x2d0], -R0 ;  /* 0x0000b40022027a23 */ /* 0x002fcc0000010800 */
[----:B------:R1:W-:Y:S02]  /*c180*/  MUFU.EX2 R28, R2 ;  /* 0x00000002001c7308 */ /* 0x0003e40000000800 */
[----:B-1----:R-:W-:Y:S01]  /*c190*/  FFMA.FTZ R2, R26, c[0x0][0x2d0], -R0 ;  /* 0x0000b4001a027a23 */ /* 0x002fe20000010800 */
[----:B------:R-:W-:Y:S01]  /*c1a0*/  FSEL R0, R3, RZ, P0 ;  /* 0x000000ff03007208 */ /* 0x000fe20000000000 */
[----:B--2---:R-:W-:-:S04]  /*c1b0*/  FADD.FTZ R3, R38, R36 ;  /* 0x0000002426037221 */ /* 0x004fc80000010000 */
[----:B------:R1:W-:Y:S01]  /*c1c0*/  MUFU.EX2 R134, R2 ;  /* 0x0000000200867308 */ /* 0x0003e20000000800 */
[----:B---3--:R-:W-:-:S04]  /*c1d0*/  FADD.FTZ R3, R37, R3 ;  /* 0x0000000325037221 */ /* 0x008fc80000010000 */
[----:B----4-:R-:W-:-:S04]  /*c1e0*/  FADD.FTZ R3, R35, R3 ;  /* 0x0000000323037221 */ /* 0x010fc80000010000 */
[----:B-----5:R-:W-:Y:S02]  /*c1f0*/  FADD.FTZ R3, R33, R3 ;  /* 0x0000000321037221 */ /* 0x020fe40000010000 */
[----:B-1----:R-:W-:-:S04]  /*c200*/  FFMA.FTZ R2, R8, c[0x0][0x2d0], -R0 ;  /* 0x0000b40008027a23 */ /* 0x002fc80000010800 */
[----:B------:R1:W-:Y:S02]  /*c210*/  MUFU.EX2 R27, R2 ;  /* 0x00000002001b7308 */ /* 0x0003e40000000800 */
[----:B-1----:R-:W-:Y:S01]  /*c220*/  FFMA.FTZ R2, R18, c[0x0][0x2d0], -R0 ;  /* 0x0000b40012027a23 */ /* 0x002fe20000010800 */
[----:B------:R-:W-:-:S05]  /*c230*/  F2FP.BF16.PACK_AB R18, R30, R32 ;  /* 0x000000201e12723e */ /* 0x000fca00000010ff */
[----:B------:R1:W2:Y:S02]  /*c240*/  MUFU.EX2 R26, R2 ;  /* 0x00000002001a7308 */ /* 0x0002a40000000800 */
[----:B-1----:R-:W-:Y:S02]  /*c250*/  FFMA.FTZ R2, R19, c[0x0][0x2d0], -R0 ;  /* 0x0000b40013027a23 */ /* 0x002fe40000010800 */
[----:B--2---:R-:W-:-:S04]  /*c260*/  FADD.FTZ R4, R27, R26 ;  /* 0x0000001a1b047221 */ /* 0x004fc80000010000 */
[----:B------:R1:W2:Y:S02]  /*c270*/  MUFU.EX2 R25, R2 ;  /* 0x0000000200197308 */ /* 0x0002a40000000800 */
[----:B-1----:R-:W-:Y:S02]  /*c280*/  FFMA.FTZ R2, R17, c[0x0][0x2d0], -R0 ;  /* 0x0000b40011027a23 */ /* 0x002fe40000010800 */
[----:B--2---:R-:W-:-:S04]  /*c290*/  FADD.FTZ R4, R25, R4 ;  /* 0x0000000419047221 */ /* 0x004fc80000010000 */
[----:B------:R1:W2:Y:S02]  /*c2a0*/  MUFU.EX2 R24, R2 ;  /* 0x0000000200187308 */ /* 0x0002a40000000800 */
[----:B-1----:R-:W-:Y:S01]  /*c2b0*/  FFMA.FTZ R2, R15, c[0x0][0x2d0], -R0 ;  /* 0x0000b4000f027a23 */ /* 0x002fe20000010800 */
[C---:B--2---:R-:W-:Y:S01]  /*c2c0*/  F2FP.BF16.PACK_AB R15, R24.reuse, R25 ;  /* 0x00000019180f723e */ /* 0x044fe200000010ff */
[----:B------:R-:W-:-:S04]  /*c2d0*/  FADD.FTZ R4, R24, R4 ;  /* 0x0000000418047221 */ /* 0x000fc80000010000 */
[----:B------:R1:W2:Y:S02]  /*c2e0*/  MUFU.EX2 R23, R2 ;  /* 0x0000000200177308 */ /* 0x0002a40000000800 */
[----:B-1----:R-:W-:Y:S01]  /*c2f0*/  FFMA.FTZ R2, R12, c[0x0][0x2d0], -R0 ;  /* 0x0000b4000c027a23 */ /* 0x002fe20000010800 */
[----:B------:R-:W-:Y:S01]  /*c300*/  F2FP.BF16.PACK_AB R12, R36, R38 ;  /* 0x00000026240c723e */ /* 0x000fe200000010ff */
[----:B--2---:R-:W-:-:S04]  /*c310*/  FADD.FTZ R4, R23, R4 ;  /* 0x0000000417047221 */ /* 0x004fc80000010000 */
[----:B------:R1:W2:Y:S02]  /*c320*/  MUFU.EX2 R17, R2 ;  /* 0x0000000200117308 */ /* 0x0002a40000000800 */
[----:B-1----:R-:W-:Y:S01]  /*c330*/  FFMA.FTZ R2, R14, c[0x0][0x2d0], -R0 ;  /* 0x0000b4000e027a23 */ /* 0x002fe20000010800 */
[----:B------:R-:W-:-:S05]  /*c340*/  F2FP.BF16.PACK_AB R14, R35, R37 ;  /* 0x00000025230e723e */ /* 0x000fca00000010ff */
[----:B------:R1:W3:Y:S02]  /*c350*/  MUFU.EX2 R22, R2 ;  /* 0x0000000200167308 */ /* 0x0002e40000000800 */
[----:B-1----:R-:W-:Y:S01]  /*c360*/  FFMA.FTZ R2, R13, c[0x0][0x2d0], -R0 ;  /* 0x0000b4000d027a23 */ /* 0x002fe20000010800 */
[----:B------:R-:W-:-:S05]  /*c370*/  F2FP.BF16.PACK_AB R13, R26, R27 ;  /* 0x0000001b1a0d723e */ /* 0x000fca00000010ff */
[----:B------:R1:W4:Y:S02]  /*c380*/  MUFU.EX2 R19, R2 ;  /* 0x0000000200137308 */ /* 0x0003240000000800 */
[----:B-1----:R-:W-:-:S06]  /*c390*/  FFMA.FTZ R2, R20, c[0x0][0x2d0], -R0 ;  /* 0x0000b40014027a23 */ /* 0x002fcc0000010800 */
[----:B------:R1:W5:Y:S02]  /*c3a0*/  MUFU.EX2 R8, R2 ;  /* 0x0000000200087308 */ /* 0x0003640000000800 */
[----:B-1----:R-:W-:-:S06]  /*c3b0*/  FFMA.FTZ R2, R21, c[0x0][0x2d0], -R0 ;  /* 0x0000b40015027a23 */ /* 0x002fcc0000010800 */
[----:B------:R1:W1:Y:S02]  /*c3c0*/  MUFU.EX2 R133, R2 ;  /* 0x0000000200857308 */ /* 0x0002640000000800 */
[C---:B-1----:R-:W-:Y:S02]  /*c3d0*/  FADD.FTZ R2, R31.reuse, R3 ;  /* 0x000000031f027221 */ /* 0x042fe40000010000 */
[----:B------:R-:W-:Y:S01]  /*c3e0*/  FFMA.FTZ R3, R16, c[0x0][0x2d0], -R0 ;  /* 0x0000b40010037a23 */ /* 0x000fe20000010800 */
[----:B------:R-:W-:Y:S01]  /*c3f0*/  F2FP.BF16.PACK_AB R16, R31, R33 ;  /* 0x000000211f10723e */ /* 0x000fe200000010ff */
[----:B------:R-:W-:Y:S02]  /*c400*/  FADD.FTZ R2, R32, R2 ;  /* 0x0000000220027221 */ /* 0x000fe40000010000 */
[----:B------:R2:W1:Y:S02]  /*c410*/  MUFU.EX2 R135, R3 ;  /* 0x0000000300877308 */ /* 0x0004640000000800 */
[----:B------:R-:W-:-:S02]  /*c420*/  FADD.FTZ R2, R30, R2 ;  /* 0x000000021e027221 */ /* 0x000fc40000010000 */
[C---:B--2---:R-:W-:Y:S01]  /*c430*/  FADD.FTZ R3, R17.reuse, R4 ;  /* 0x0000000411037221 */ /* 0x044fe20000010000 */
[----:B------:R-:W-:Y:S01]  /*c440*/  F2FP.BF16.PACK_AB R17, R17, R23 ;  /* 0x000000171111723e */ /* 0x000fe200000010ff */
[----:B------:R-:W-:Y:S02]  /*c450*/  FFMA.FTZ R4, R11, c[0x0][0x2d0], -R0 ;  /* 0x0000b4000b047a23 */ /* 0x000fe40000010800 */
[----:B---3--:R-:W-:Y:S02]  /*c460*/  FADD.FTZ R3, R22, R3 ;  /* 0x0000000316037221 */ /* 0x008fe40000010000 */
[----:B------:R-:W-:Y:S02]  /*c470*/  FADD.FTZ R0, R29, R2 ;  /* 0x000000021d007221 */ /* 0x000fe40000010000 */
[----:B------:R-:W2:Y:S01]  /*c480*/  MUFU.EX2 R4, R4 ;  /* 0x0000000400047308 */ /* 0x000ea20000000800 */
[C---:B----4-:R-:W-:Y:S01]  /*c490*/  FADD.FTZ R3, R19.reuse, R3 ;  /* 0x0000000313037221 */ /* 0x050fe20000010000 */
[----:B------:R-:W-:Y:S01]  /*c4a0*/  F2FP.BF16.PACK_AB R19, R19, R22 ;  /* 0x000000161313723e */ /* 0x000fe200000010ff */
[C---:B------:R-:W-:Y:S01]  /*c4b0*/  FADD.FTZ R0, R132.reuse, R0 ;  /* 0x0000000084007221 */ /* 0x040fe20000010000 */
[----:B------:R-:W-:Y:S01]  /*c4c0*/  F2FP.BF16.PACK_AB R132, R132, R29 ;  /* 0x0000001d8484723e */ /* 0x000fe200000010ff */
[----:B-----5:R-:W-:-:S02]  /*c4d0*/  FADD.FTZ R3, R8, R3 ;  /* 0x0000000308037221 */ /* 0x020fc40000010000 */
[----:B------:R-:W-:Y:S02]  /*c4e0*/  FADD.FTZ R0, R28, R0 ;  /* 0x000000001c007221 */ /* 0x000fe40000010000 */
[C---:B------:R-:W-:Y:S01]  /*c4f0*/  FADD.FTZ R3, R133.reuse, R3 ;  /* 0x0000000385037221 */ /* 0x040fe20000010000 */
[----:B------:R-:W-:Y:S01]  /*c500*/  F2FP.BF16.PACK_AB R133, R133, R8 ;  /* 0x000000088585723e */ /* 0x000fe200000010ff */
[C---:B------:R-:W-:Y:S01]  /*c510*/  FADD.FTZ R231, R134.reuse, R0 ;  /* 0x0000000086e77221 */ /* 0x040fe20000010000 */
[----:B------:R-:W-:Y:S01]  /*c520*/  F2FP.BF16.PACK_AB R134, R134, R28 ;  /* 0x0000001c8686723e */ /* 0x000fe200000010ff */
[----:B-1----:R-:W-:Y:S01]  /*c530*/  FADD.FTZ R3, R135, R3 ;  /* 0x0000000387037221 */ /* 0x002fe20000010000 */
[----:B--2---:R-:W-:-:S03]  /*c540*/  F2FP.BF16.PACK_AB R135, R4, R135 ;  /* 0x000000870487723e */ /* 0x004fc600000010ff */
[----:B------:R-:W-:Y:S02]  /*c550*/  FADD.FTZ R230, R4, R3 ;  /* 0x0000000304e67221 */ /* 0x000fe40000010000 */
[----:B------:R-:W2:Y:S04]  /*c560*/  LDL R3, [R1+0x4] ;  /* 0x0000040001037983 */ /* 0x000ea80000100800 */
[----:B------:R-:W3:Y:S04]  /*c570*/  LDL R137, [R1+0x64] ;  /* 0x0000640001897983 */ /* 0x000ee80000100800 */
[----:B------:R-:W3:Y:S04]  /*c580*/  LDL R4, [R1+0x58] ;  /* 0x0000580001047983 */ /* 0x000ee80000100800 */
[----:B------:R-:W1:Y:S04]  /*c590*/  LDSM.16.MT88.4 R28, [R201+0x5880] ;  /* 0x00588000c91c783b */ /* 0x000e680000004200 */
[----:B------:R-:W4:Y:S04]  /*c5a0*/  LDSM.16.MT88.4 R24, [R201+0x4080] ;  /* 0x00408000c918783b */ /* 0x000f280000004200 */
[----:B------:R-:W5:Y:S04]  /*c5b0*/  LDSM.16.MT88.4 R60, [R201+0x6080] ;  /* 0x00608000c93c783b */ /* 0x000f680000004200 */
[----:B------:R-:W4:Y:S01]  /*c5c0*/  LDSM.16.MT88.4 R32, [R201+0x4880] ;  /* 0x00488000c920783b */ /* 0x000f220000004200 */
[----:B------:R-:W-:-:S03]  /*c5d0*/  IMAD R202, R9, 0x2, R201 ;  /* 0x0000000209ca7824 */ /* 0x000fc600078e02c9 */
[----:B------:R-:W4:Y:S04]  /*c5e0*/  LDSM.16.MT88.4 R56, [R201+0x8880] ;  /* 0x00888000c938783b */ /* 0x000f280000004200 */
[----:B------:R-:W-:Y:S01]  /*c5f0*/  LDSM.16.MT88.4 R40, [R201+0x7080] ;  /* 0x00708000c928783b */ /* 0x000fe20000004200 */
[----:B------:R-:W-:-:S03]  /*c600*/  IMAD R204, R6, 0x2, R201 ;  /* 0x0000000206cc7824 */ /* 0x000fc600078e02c9 */
[----:B------:R-:W-:Y:S04]  /*c610*/  LDSM.16.MT88.4 R64, [R202+0x4880] ;  /* 0x00488000ca40783b */ /* 0x000fe80000004200 */
[----:B------:R-:W-:Y:S04]  /*c620*/  LDSM.16.MT88.4 R8, [R204+0x5880] ;  /* 0x00588000cc08783b */ /* 0x000fe80000004200 */
[----:B------:R-:W-:Y:S04]  /*c630*/  LDSM.16.MT88.4 R92, [R204+0x7080] ;  /* 0x00708000cc5c783b */ /* 0x000fe80000004200 */
[----:B------:R-:W-:Y:S01]  /*c640*/  LDSM.16.MT88.4 R96, [R201+0x7880] ;  /* 0x00788000c960783b */ /* 0x000fe20000004200 */
[C---:B-1----:R-:W-:Y:S03]  /*c650*/  HMMA.16816.F32.BF16 R52, R12.reuse, R28, RZ ;  /* 0x0000001c0c34723c */ /* 0x042fe600000418ff */
[----:B------:R-:W-:Y:S04]  /*c660*/  LDSM.16.MT88.4 R72, [R202+0x7080] ;  /* 0x00708000ca48783b */ /* 0x000fe80000004200 */
[----:B------:R-:W-:Y:S01]  /*c670*/  LDSM.16.MT88.4 R108, [R204+0x7880] ;  /* 0x00788000cc6c783b */ /* 0x000fe20000004200 */
[C---:B------:R-:W-:Y:S03]  /*c680*/  HMMA.16816.F32.BF16 R44, R12.reuse, R30, RZ ;  /* 0x0000001e0c2c723c */ /* 0x040fe600000418ff */
[----:B------:R-:W1:Y:S04]  /*c690*/  LDSM.16.MT88.4 R28, [R202+0x4080] ;  /* 0x00408000ca1c783b */ /* 0x000e680000004200 */
[----:B------:R-:W-:Y:S01]  /*c6a0*/  LDSM.16.MT88.4 R144, [R201+0x5080] ;  /* 0x00508000c990783b */ /* 0x000fe20000004200 */
[----:B----4-:R-:W-:Y:S08]  /*c6b0*/  HMMA.16816.F32.BF16 R20, R12, R24, RZ ;  /* 0x000000180c14723c */ /* 0x010ff000000418ff */
[C---:B-----5:R-:W-:Y:S01]  /*c6c0*/  HMMA.16816.F32.BF16 R120, R16.reuse, R60, R52 ;  /* 0x0000003c1078723c */ /* 0x060fe20000041834 */
[----:B------:R-:W-:Y:S07]  /*c6d0*/  LDSM.16.MT88.4 R52, [R204+0x4880] ;  /* 0x00488000cc34783b */ /* 0x000fee0000004200 */
[----:B------:R-:W-:Y:S01]  /*c6e0*/  HMMA.16816.F32.BF16 R116, R16, R62, R44 ;  /* 0x0000003e1074723c */ /* 0x000fe2000004182c */
[----:B------:R-:W4:Y:S04]  /*c6f0*/  LDSM.16.MT88.4 R60, [R201+0x9080] ;  /* 0x00908000c93c783b */ /* 0x000f280000004200 */
[----:B------:R-:W-:Y:S03]  /*c700*/  LDSM.16.MT88.4 R44, [R204+0x6080] ;  /* 0x00608000cc2c783b */ /* 0x000fe60000004200 */
[----:B------:R-:W-:Y:S01]  /*c710*/  HMMA.16816.F32.BF16 R48, R12, R26, RZ ;  /* 0x0000001a0c30723c */ /* 0x000fe200000418ff */
[----:B------:R-:W5:Y:S07]  /*c720*/  LDSM.16.MT88.4 R24, [R204+0x4080] ;  /* 0x00408000cc18783b */ /* 0x000f6e0000004200 */
[----:B------:R-:W-:Y:S01]  /*c730*/  HMMA.16816.F32.BF16 R140, R16, R32, R20 ;  /* 0x00000020108c723c */ /* 0x000fe20000041814 */
[----:B------:R-:W4:Y:S07]  /*c740*/  LDSM.16.MT88.4 R20, [R202+0x5880] ;  /* 0x00588000ca14783b */ /* 0x000f2e0000004200 */
[C---:B------:R-:W-:Y:S08]  /*c750*/  HMMA.16816.F32.BF16 R104, R12.reuse, R56, RZ ;  /* 0x000000380c68723c */ /* 0x040ff000000418ff */
[C---:B------:R-:W-:Y:S08]  /*c760*/  HMMA.16816.F32.BF16 R88, R12.reuse, R58, RZ ;  /* 0x0000003a0c58723c */ /* 0x040ff000000418ff */
[----:B-1----:R-:W-:Y:S08]  /*c770*/  HMMA.16816.F32.BF16 R80, R12, R30, RZ ;  /* 0x0000001e0c50723c */ /* 0x002ff000000418ff */
[----:B------:R-:W-:Y:S01]  /*c780*/  HMMA.16816.F32.BF16 R124, R16, R34, R48 ;  /* 0x00000022107c723c */ /* 0x000fe20000041830 */
[----:B------:R-:W1:Y:S07]  /*c790*/  LDSM.16.MT88.4 R48, [R202+0x6080] ;  /* 0x00608000ca30783b */ /* 0x000e6e0000004200 */
[C---:B------:R-:W-:Y:S08]  /*c7a0*/  HMMA.16816.F32.BF16 R36, R12.reuse, R40, RZ ;  /* 0x000000280c24723c */ /* 0x040ff000000418ff */
[C---:B------:R-:W-:Y:S08]  /*c7b0*/  HMMA.16816.F32.BF16 R84, R12.reuse, R28, RZ ;  /* 0x0000001c0c54723c */ /* 0x040ff000000418ff */
[C---:B------:R-:W-:Y:S08]  /*c7c0*/  HMMA.16816.F32.BF16 R32, R12.reuse, R8, RZ ;  /* 0x000000080c20723c */ /* 0x040ff000000418ff */
[C---:B------:R-:W-:Y:S08]  /*c7d0*/  HMMA.16816.F32.BF16 R28, R12.reuse, R10, RZ ;  /* 0x0000000a0c1c723c */ /* 0x040ff000000418ff */
[C---:B------:R-:W-:Y:S01]  /*c7e0*/  HMMA.16816.F32.BF16 R100, R12.reuse, R42, RZ ;  /* 0x0000002a0c64723c */ /* 0x040fe200000418ff */
[----:B------:R-:W1:Y:S07]  /*c7f0*/  LDSM.16.MT88.4 R40, [R202+0x7880] ;  /* 0x00788000ca28783b */ /* 0x000e6e0000004200 */
[----:B------:R-:W-:Y:S08]  /*c800*/  HMMA.16816.F32.BF16 R8, R12, R92, RZ ;  /* 0x0000005c0c08723c */ /* 0x000ff000000418ff */
[C---:B----4-:R-:W-:Y:S08]  /*c810*/  HMMA.16816.F32.BF16 R104, R16.reuse, R60, R104 ;  /* 0x0000003c1068723c */ /* 0x050ff00000041868 */
[C---:B------:R-:W-:Y:S08]  /*c820*/  HMMA.16816.F32.BF16 R128, R16.reuse, R62, R88 ;  /* 0x0000003e1080723c */ /* 0x040ff00000041858 */
[----:B------:R-:W-:Y:S08]  /*c830*/  HMMA.16816.F32.BF16 R60, R16, R66, R80 ;  /* 0x00000042103c723c */ /* 0x000ff00000041850 */
[C---:B-----5:R-:W-:Y:S08]  /*c840*/  HMMA.16816.F32.BF16 R76, R12.reuse, R24, RZ ;  /* 0x000000180c4c723c */ /* 0x060ff000000418ff */
[C---:B------:R-:W-:Y:S08]  /*c850*/  HMMA.16816.F32.BF16 R68, R12.reuse, R26, RZ ;  /* 0x0000001a0c44723c */ /* 0x040ff000000418ff */
[----:B------:R-:W-:Y:S08]  /*c860*/  HMMA.16816.F32.BF16 R56, R12, R20, RZ ;  /* 0x000000140c38723c */ /* 0x000ff000000418ff */
[----:B------:R-:W-:Y:S08]  /*c870*/  HMMA.16816.F32.BF16 R112, R16, R96, R36 ;  /* 0x000000601070723c */ /* 0x000ff00000041824 */
[C---:B------:R-:W-:Y:S08]  /*c880*/  HMMA.16816.F32.BF16 R36, R12.reuse, R22, RZ ;  /* 0x000000160c24723c */ /* 0x040ff000000418ff */
[C---:B------:R-:W-:Y:S08]  /*c890*/  HMMA.16816.F32.BF16 R24, R12.reuse, R72, RZ ;  /* 0x000000480c18723c */ /* 0x040ff000000418ff */
[----:B------:R-:W-:Y:S01]  /*c8a0*/  HMMA.16816.F32.BF16 R20, R12, R74, RZ ;  /* 0x0000004a0c14723c */ /* 0x000fe200000418ff */
[----:B------:R-:W4:Y:S07]  /*c8b0*/  LDSM.16.MT88.4 R72, [R202+0x8880] ;  /* 0x00888000ca48783b */ /* 0x000f2e0000004200 */
[C---:B------:R-:W-:Y:S01]  /*c8c0*/  HMMA.16816.F32.BF16 R100, R16.reuse, R98, R100 ;  /* 0x000000621064723c */ /* 0x040fe20000041864 */
[----:B------:R-:W5:Y:S07]  /*c8d0*/  LDSM.16.MT88.4 R96, [R204+0x8880] ;  /* 0x00888000cc60783b */ /* 0x000f6e0000004200 */
[C---:B------:R-:W-:Y:S01]  /*c8e0*/  HMMA.16816.F32.BF16 R148, R16.reuse, R64, R84 ;  /* 0x000000401094723c */ /* 0x040fe20000041854 */
[----:B------:R-:W-:Y:S01]  /*c8f0*/  IMAD R203, R6, 0x2, R202 ;  /* 0x0000000206cb7824 */ /* 0x000fe200078e02ca */
[----:B------:R-:W-:Y:S06]  /*c900*/  LDSM.16.MT88.4 R64, [R201+0x6880] ;  /* 0x00688000c940783b */ /* 0x000fec0000004200 */
[----:B------:R-:W-:Y:S01]  /*c910*/  HMMA.16816.F32.BF16 R88, R16, R108, R8 ;  /* 0x0000006c1058723c */ /* 0x000fe20000041808 */
[----:B------:R-:W-:Y:S01]  /*c920*/  IMAD.MOV.U32 R87, RZ, RZ, R60 ;  /* 0x000000ffff577224 */ /* 0x000fe200078e003c */
[----:B------:R-:W-:Y:S01]  /*c930*/  MOV R85, R62 ;  /* 0x0000003e00557202 */ /* 0x000fe20000000f00 */
[----:B------:R-:W-:-:S05]  /*c940*/  IMAD.MOV.U32 R86, RZ, RZ, R61 ;  /* 0x000000ffff567224 */ /* 0x000fca00078e003d */
[C---:B------:R-:W-:Y:S01]  /*c950*/  HMMA.16816.F32.BF16 R216, R16.reuse, R44, R32 ;  /* 0x0000002c10d8723c */ /* 0x040fe20000041820 */
[----:B------:R-:W-:Y:S01]  /*c960*/  IMAD.MOV.U32 R84, RZ, RZ, R63 ;  /* 0x000000ffff547224 */ /* 0x000fe200078e003f */
[----:B------:R-:W-:Y:S06]  /*c970*/  LDSM.16.MT88.4 R32, [R203+0x4080] ;  /* 0x00408000cb20783b */ /* 0x000fec0000004200 */
[----:B------:R-:W-:Y:S01]  /*c980*/  HMMA.16816.F32.BF16 R196, R16, R46, R28 ;  /* 0x0000002e10c4723c */ /* 0x000fe2000004181c */
[----:B------:R-:W-:Y:S04]  /*c990*/  LDSM.16.MT88.4 R44, [R204+0x9080] ;  /* 0x00908000cc2c783b */ /* 0x000fe80000004200 */
[----:B------:R-:W-:Y:S03]  /*c9a0*/  LDSM.16.MT88.4 R28, [R203+0x5880] ;  /* 0x00588000cb1c783b */ /* 0x000fe60000004200 */
[----:B------:R-:W-:Y:S01]  /*c9b0*/  HMMA.16816.F32.BF16 R8, R12, R94, RZ ;  /* 0x0000005e0c08723c */ /* 0x000fe200000418ff */
[----:B------:R-:W-:Y:S01]  /*c9c0*/  MOV R93, R128 ;  /* 0x00000080005d7202 */ /* 0x000fe20000000f00 */
[----:B------:R-:W-:Y:S01]  /*c9d0*/  IMAD.MOV.U32 R92, RZ, RZ, R129 ;  /* 0x000000ffff5c7224 */ /* 0x000fe200078e0081 */
[----:B------:R-:W-:Y:S01]  /*c9e0*/  MOV R0, R131 ;  /* 0x0000008300007202 */ /* 0x000fe20000000f00 */
[----:B------:R-:W-:Y:S01]  /*c9f0*/  IMAD.MOV.U32 R2, RZ, RZ, R130 ;  /* 0x000000ffff027224 */ /* 0x000fe200078e0082 */
[----:B------:R-:W-:Y:S03]  /*ca00*/  LDSM.16.MT88.4 R80, [R203+0x9080] ;  /* 0x00908000cb50783b */ /* 0x000fe60000004200 */
[C---:B------:R-:W-:Y:S01]  /*ca10*/  HMMA.16816.F32.BF16 R156, R16.reuse, R52, R76 ;  /* 0x00000034109c723c */ /* 0x040fe2000004184c */
[----:B------:R-:W-:Y:S07]  /*ca20*/  LDSM.16.MT88.4 R76, [R201+0x8080] ;  /* 0x00808000c94c783b */ /* 0x000fee0000004200 */
[C---:B------:R-:W-:Y:S01]  /*ca30*/  HMMA.16816.F32.BF16 R60, R16.reuse, R54, R68 ;  /* 0x00000036103c723c */ /* 0x040fe20000041844 */
[----:B------:R-:W-:Y:S07]  /*ca40*/  LDSM.16.MT88.4 R68, [R203+0x4880] ;  /* 0x00488000cb44783b */ /* 0x000fee0000004200 */
[C---:B-1----:R-:W-:Y:S01]  /*ca50*/  HMMA.16816.F32.BF16 R52, R16.reuse, R48, R56 ;  /* 0x000000301034723c */ /* 0x042fe20000041838 */
[----:B------:R-:W-:Y:S07]  /*ca60*/  LDSM.16.MT88.4 R56, [R203+0x7880] ;  /* 0x00788000cb38783b */ /* 0x000fee0000004200 */
[C---:B------:R-:W-:Y:S01]  /*ca70*/  HMMA.16816.F32.BF16 R36, R16.reuse, R50, R36 ;  /* 0x000000321024723c */ /* 0x040fe20000041824 */
[----:B------:R-:W1:Y:S07]  /*ca80*/  LDSM.16.MT88.4 R48, [R202+0x9080] ;  /* 0x00908000ca30783b */ /* 0x000e6e0000004200 */
[C---:B------:R-:W-:Y:S01]  /*ca90*/  HMMA.16816.F32.BF16 R184, R16.reuse, R110, R8 ;  /* 0x0000006e10b8723c */ /* 0x040fe20000041808 */
[----:B------:R-:W1:Y:S07]  /*caa0*/  LDSM.16.MT88.4 R8, [R203+0x7080] ;  /* 0x00708000cb08783b */ /* 0x000e6e0000004200 */
[----:B------:R-:W-:Y:S01]  /*cab0*/  HMMA.16816.F32.BF16 R192, R16, R40, R24 ;  /* 0x0000002810c0723c */ /* 0x000fe20000041818 */
[----:B------:R-:W-:Y:S01]  /*cac0*/  MOV R153, R52 ;  /* 0x0000003400997202 */ /* 0x000fe20000000f00 */
[----:B------:R-:W-:Y:S01]  /*cad0*/  IMAD.MOV.U32 R152, RZ, RZ, R53 ;  /* 0x000000ffff987224 */ /* 0x000fe200078e0035 */
[----:B------:R-:W-:Y:S01]  /*cae0*/  MOV R138, R55 ;  /* 0x00000037008a7202 */ /* 0x000fe20000000f00 */
[----:B------:R-:W-:-:S04]  /*caf0*/  IMAD.MOV.U32 R139, RZ, RZ, R54 ;  /* 0x000000ffff8b7224 */ /* 0x000fc800078e0036 */
[----:B------:R-:W-:Y:S01]  /*cb00*/  HMMA.16816.F32.BF16 R188, R16, R42, R20 ;  /* 0x0000002a10bc723c */ /* 0x000fe20000041814 */
[----:B------:R-:W2:Y:S01]  /*cb10*/  LDSM.16.MT88.4 R52, [R203+0x8880] ;  /* 0x00888000cb34783b */ /* 0x000ea20000004200 */
[----:B------:R-:W-:Y:S01]  /*cb20*/  IMAD.MOV.U32 R161, RZ, RZ, R36 ;  /* 0x000000ffffa17224 */ /* 0x000fe200078e0024 */
[----:B------:R-:W-:Y:S01]  /*cb30*/  MOV R160, R37 ;  /* 0x0000002500a07202 */ /* 0x000fe20000000f00 */
[----:B------:R-:W-:Y:S01]  /*cb40*/  IMAD.MOV.U32 R155, RZ, RZ, R38 ;  /* 0x000000ffff9b7224 */ /* 0x000fe200078e0026 */
[----:B------:R-:W-:Y:S01]  /*cb50*/  MOV R154, R39 ;  /* 0x00000027009a7202 */ /* 0x000fe20000000f00 */
[----:B------:R-:W-:Y:S01]  /*cb60*/  IMAD.MOV.U32 R131, RZ, RZ, R60 ;  /* 0x000000ffff837224 */ /* 0x000fe200078e003c */
[----:B------:R-:W-:Y:S01]  /*cb70*/  MOV R130, R61 ;  /* 0x0000003d00827202 */ /* 0x000fe20000000f00 */
[C---:B----4-:R-:W-:Y:S01]  /*cb80*/  HMMA.16816.F32.BF16 R40, R12.reuse, R72, RZ ;  /* 0x000000480c28723c */ /* 0x050fe200000418ff */
[----:B------:R-:W-:Y:S01]  /*cb90*/  IMAD.MOV.U32 R129, RZ, RZ, R62 ;  /* 0x000000ffff817224 */ /* 0x000fe200078e003e */
[----:B------:R-:W-:Y:S06]  /*cba0*/  LDSM.16.MT88.4 R108, [R201+0x9880] ;  /* 0x00988000c96c783b */ /* 0x000fec0000004200 */
[C---:B------:R-:W-:Y:S08]  /*cbb0*/  HMMA.16816.F32.BF16 R36, R12.reuse, R74, RZ ;  /* 0x0000004a0c24723c */ /* 0x040ff000000418ff */
[----:B-----5:R-:W-:Y:S01]  /*cbc0*/  HMMA.16816.F32.BF16 R24, R12, R96, RZ ;  /* 0x000000600c18723c */ /* 0x020fe200000418ff */
[----:B------:R-:W-:-:S02]  /*cbd0*/  IMAD.MOV.U32 R128, RZ, RZ, R63 ;  /* 0x000000ffff807224 */ /* 0x000fc400078e003f */
[----:B------:R-:W4:Y:S05]  /*cbe0*/  LDSM.16.MT88.4 R60, [R203+0x6080] ;  /* 0x00608000cb3c783b */ /* 0x000f2a0000004200 */
[----:B------:R-:W-:Y:S08]  /*cbf0*/  HMMA.16816.F32.BF16 R20, R12, R98, RZ ;  /* 0x000000620c14723c */ /* 0x000ff000000418ff */
[C---:B-1----:R-:W-:Y:S08]  /*cc00*/  HMMA.16816.F32.BF16 R180, R16.reuse, R48, R40 ;  /* 0x0000003010b4723c */ /* 0x042ff00000041828 */
[C---:B------:R-:W-:Y:S08]  /*cc10*/  HMMA.16816.F32.BF16 R176, R16.reuse, R50, R36 ;  /* 0x0000003210b0723c */ /* 0x040ff00000041824 */
[----:B------:R-:W-:Y:S08]  /*cc20*/  HMMA.16816.F32.BF16 R172, R16, R44, R24 ;  /* 0x0000002c10ac723c */ /* 0x000ff00000041818 */
[C---:B------:R-:W-:Y:S08]  /*cc30*/  HMMA.16816.F32.BF16 R48, R12.reuse, R32, RZ ;  /* 0x000000200c30723c */ /* 0x040ff000000418ff */
[----:B------:R-:W-:Y:S08]  /*cc40*/  HMMA.16816.F32.BF16 R36, R12, R34, RZ ;  /* 0x000000220c24723c */ /* 0x000ff000000418ff */
[----:B------:R-:W-:Y:S08]  /*cc50*/  HMMA.16816.F32.BF16 R168, R16, R46, R20 ;  /* 0x0000002e10a8723c */ /* 0x000ff00000041814 */
[C---:B------:R-:W-:Y:S08]  /*cc60*/  HMMA.16816.F32.BF16 R32, R12.reuse, R28, RZ ;  /* 0x0000001c0c20723c */ /* 0x040ff000000418ff */
[C---:B------:R-:W-:Y:S08]  /*cc70*/  HMMA.16816.F32.BF16 R24, R12.reuse, R8, RZ ;  /* 0x000000080c18723c */ /* 0x040ff000000418ff */
[C---:B------:R-:W-:Y:S08]  /*cc80*/  HMMA.16816.F32.BF16 R28, R12.reuse, R30, RZ ;  /* 0x0000001e0c1c723c */ /* 0x040ff000000418ff */
[C---:B------:R-:W-:Y:S08]  /*cc90*/  HMMA.16816.F32.BF16 R20, R12.reuse, R10, RZ ;  /* 0x0000000a0c14723c */ /* 0x040ff000000418ff */
[C---:B--2---:R-:W-:Y:S08]  /*cca0*/  HMMA.16816.F32.BF16 R8, R12.reuse, R52, RZ ;  /* 0x000000340c08723c */ /* 0x044ff000000418ff */
[----:B------:R-:W-:Y:S01]  /*ccb0*/  HMMA.16816.F32.BF16 R12, R12, R54, RZ ;  /* 0x000000360c0c723c */ /* 0x000fe200000418ff */
[----:B------:R-:W-:Y:S07]  /*ccc0*/  LDSM.16.MT88.4 R52, [R202+0x6880] ;  /* 0x00688000ca34783b */ /* 0x000fee0000004200 */
[C---:B------:R-:W-:Y:S07]  /*ccd0*/  HMMA.16816.F32.BF16 R40, R132.reuse, R64, R120 ;  /* 0x000000408428723c */ /* 0x040fee0000041878 */
[----:B------:R-:W-:Y:S01]  /*cce0*/  MOV R120, R161 ;  /* 0x000000a100787202 */ /* 0x000fe20000000f00 */
[C---:B------:R-:W-:Y:S01]  /*ccf0*/  HMMA.16816.F32.BF16 R72, R132.reuse, R76, R112 ;  /* 0x0000004c8448723c */ /* 0x040fe20000041870 */
[----:B------:R-:W-:Y:S01]  /*cd00*/  IMAD.MOV.U32 R121, RZ, RZ, R160 ;  /* 0x000000ffff797224 */ /* 0x000fe200078e00a0 */
[----:B------:R-:W-:Y:S01]  /*cd10*/  MOV R122, R155 ;  /* 0x0000009b007a7202 */ /* 0x000fe20000000f00 */
[----:B------:R-:W-:Y:S01]  /*cd20*/  IMAD.MOV.U32 R123, RZ, RZ, R154 ;  /* 0x000000ffff7b7224 */ /* 0x000fe200078e009a */
[----:B------:R-:W-:Y:S03]  /*cd30*/  LDSM.16.MT88.4 R160, [R204+0x5080] ;  /* 0x00508000cca0783b */ /* 0x000fe60000004200 */
[----:B------:R-:W-:Y:S01]  /*cd40*/  MOV R112, R153 ;  /* 0x0000009900707202 */ /* 0x000fe20000000f00 */
[----:B------:R-:W-:Y:S01]  /*cd50*/  IMAD.MOV.U32 R113, RZ, RZ, R152 ;  /* 0x000000ffff717224 */ /* 0x000fe200078e0098 */
[----:B------:R-:W-:Y:S01]  /*cd60*/  HMMA.16816.F32.BF16 R44, R132, R66, R116 ;  /* 0x00000042842c723c */ /* 0x000fe20000041874 */
[----:B------:R-:W1:Y:S04]  /*cd70*/  LDSM.16.MT88.4 R152, [R202+0x5080] ;  /* 0x00508000ca98783b */ /* 0x000e680000004200 */
[----:B------:R-:W-:Y:S03]  /*cd80*/  LDSM.16.MT88.4 R116, [R202+0x9880] ;  /* 0x00988000ca74783b */ /* 0x000fe60000004200 */
[----:B------:R-:W-:Y:S01]  /*cd90*/  HMMA.16816.F32.BF16 R96, R16, R70, R36 ;  /* 0x000000461060723c */ /* 0x000fe20000041824 */
[----:B------:R-:W2:Y:S07]  /*cda0*/  LDSM.16.MT88.4 R36, [R203+0x5080] ;  /* 0x00508000cb24783b */ /* 0x000eae0000004200 */
[----:B------:R-:W-:Y:S08]  /*cdb0*/  HMMA.16816.F32.BF16 R140, R132, R144, R140 ;  /* 0x00000090848c723c */ /* 0x000ff0000004188c */
[C---:B------:R-:W-:Y:S01]  /*cdc0*/  HMMA.16816.F32.BF16 R164, R16.reuse, R68, R48 ;  /* 0x0000004410a4723c */ /* 0x040fe20000041830 */
[----:B------:R-:W-:Y:S06]  /*cdd0*/  LDSM.16.MT88.4 R68, [R203+0x6880] ;  /* 0x00688000cb44783b */ /* 0x000fec0000004200 */
[----:B------:R-:W-:Y:S01]  /*cde0*/  MOV R48, R131 ;  /* 0x0000008300307202 */ /* 0x000fe20000000f00 */
[----:B----4-:R-:W-:Y:S01]  /*cdf0*/  HMMA.16816.F32.BF16 R64, R16, R60, R32 ;  /* 0x0000003c1040723c */ /* 0x010fe20000041820 */
[----:B------:R-:W-:Y:S01]  /*ce00*/  IMAD.MOV.U32 R49, RZ, RZ, R130 ;  /* 0x000000ffff317224 */ /* 0x000fe200078e0082 */
[----:B------:R-:W-:Y:S01]  /*ce10*/  MOV R50, R129 ;  /* 0x0000008100327202 */ /* 0x000fe20000000f00 */
[----:B------:R-:W-:-:S04]  /*ce20*/  IMAD.MOV.U32 R51, RZ, RZ, R128 ;  /* 0x000000ffff337224 */ /* 0x000fc800078e0080 */
[----:B------:R-:W-:Y:S01]  /*ce30*/  MOV R32, R87 ;  /* 0x0000005700207202 */ /* 0x000fe20000000f00 */
[----:B------:R-:W-:Y:S01]  /*ce40*/  HMMA.16816.F32.BF16 R24, R16, R56, R24 ;  /* 0x000000381018723c */ /* 0x000fe20000041818 */
[----:B------:R-:W-:Y:S01]  /*ce50*/  IMAD.MOV.U32 R33, RZ, RZ, R86 ;  /* 0x000000ffff217224 */ /* 0x000fe200078e0056 */
[----:B------:R-:W-:Y:S01]  /*ce60*/  MOV R34, R85 ;  /* 0x0000005500227202 */ /* 0x000fe20000000f00 */
[----:B------:R-:W-:Y:S02]  /*ce70*/  IMAD.MOV.U32 R35, RZ, RZ, R84 ;  /* 0x000000ffff237224 */ /* 0x000fe400078e0054 */
[----:B------:R-:W-:Y:S02]  /*ce80*/  LDSM.16.MT88.4 R84, [R202+0x8080] ;  /* 0x00808000ca54783b */ /* 0x000fe40000004200 */
[----:B------:R-:W-:Y:S01]  /*ce90*/  MOV R56, R93 ;  /* 0x0000005d00387202 */ /* 0x000fe20000000f00 */
[C---:B------:R-:W-:Y:S01]  /*cea0*/  HMMA.16816.F32.BF16 R144, R132.reuse, R146, R124 ;  /* 0x000000928490723c */ /* 0x040fe2000004187c */
[----:B------:R-:W-:Y:S01]  /*ceb0*/  IMAD.MOV.U32 R57, RZ, RZ, R92 ;  /* 0x000000ffff397224 */ /* 0x000fe200078e005c */
[----:B------:R-:W-:Y:S04]  /*cec0*/  LDSM.16.MT88.4 R124, [R204+0x9880] ;  /* 0x00988000cc7c783b */ /* 0x000fe80000004200 */
[----:B------:R-:W-:Y:S02]  /*ced0*/  LDSM.16.MT88.4 R92, [R204+0x8080] ;  /* 0x00808000cc5c783b */ /* 0x000fe40000004200 */
[----:B------:R-:W-:Y:S02]  /*cee0*/  HMMA.16816.F32.BF16 R76, R132, R78, R100 ;  /* 0x0000004e844c723c */ /* 0x000fe40000041864 */
[----:B------:R-:W-:Y:S06]  /*cef0*/  LDSM.16.MT88.4 R100, [R203+0x8080] ;  /* 0x00808000cb64783b */ /* 0x000fec0000004200 */
[C---:B------:R-:W-:Y:S01]  /*cf00*/  HMMA.16816.F32.BF16 R28, R16.reuse, R62, R28 ;  /* 0x0000003e101c723c */ /* 0x040fe2000004181c */
[----:B------:R-:W4:Y:S07]  /*cf10*/  LDSM.16.MT88.4 R60, [R204+0x6880] ;  /* 0x00688000cc3c783b */ /* 0x000f2e0000004200 */
[----:B------:R-:W-:Y:S01]  /*cf20*/  HMMA.16816.F32.BF16 R128, R16, R80, R8 ;  /* 0x000000501080723c */ /* 0x000fe20000041808 */
[----:B------:R-:W5:Y:S01]  /*cf30*/  LDSM.16.MT88.4 R8, [R203+0x9880] ;  /* 0x00988000cb08783b */ /* 0x000f620000004200 */
[----:B------:R-:W-:-:S04]  /*cf40*/  MOV R236, 0x1 ;  /* 0x0000000100ec7802 */ /* 0x000fc80000000f00 */
[----:B------:R-:W-:Y:S02]  /*cf50*/  ISETP.NE.AND P0, PT, R236, c[0x0][0x2c4], PT ;  /* 0x0000b100ec007a0c */ /* 0x000fe40003f05270 */
[----:B------:R-:W-:Y:S01]  /*cf60*/  HMMA.16816.F32.BF16 R20, R16, R58, R20 ;  /* 0x0000003a1014723c */ /* 0x000fe20000041814 */
[----:B------:R-:W-:-:S07]  /*cf70*/  IMAD.SHL.U32 R3, R3, 0x80, RZ ;  /* 0x0000008003037824 */ /* 0x000fce00078e00ff */
[----:B------:R-:W-:Y:S01]  /*cf80*/  HMMA.16816.F32.BF16 R12, R16, R82, R12 ;  /* 0x00000052100c723c */ /* 0x000fe2000004180c */
[----:B------:R-:W-:Y:S02]  /*cf90*/  MOV R58, R2 ;  /* 0x00000002003a7202 */ /* 0x000fe40000000f00 */
[----:B------:R-:W-:Y:S01]  /*cfa0*/  @P0 IMAD.HI.U32 R2, R3, c[0x0][0x2c8], RZ ;  /* 0x0000b20003020a27 */ /* 0x000fe200078e00ff */
[----:B------:R-:W-:-:S03]  /*cfb0*/  LOP3.LUT R212, R212, 0xffffdfff, RZ, 0xc0, !PT ;  /* 0xffffdfffd4d47812 */ /* 0x000fc600078ec0ff */
[----:B------:R-:W-:Y:S01]  /*cfc0*/  IMAD.MOV.U32 R59, RZ, RZ, R0 ;  /* 0x000000ffff3b7224 */ /* 0x000fe200078e0000 */
[----:B------:R-:W-:Y:S02]  /*cfd0*/  MOV R0, R3 ;  /* 0x0000000300007202 */ /* 0x000fe40000000f00 */
[----:B------:R-:W-:Y:S02]  /*cfe0*/  @P0 LOP3.LUT R212, R212, 0x2000, RZ, 0xfc, !PT ;  /* 0x00002000d4d40812 */ /* 0x000fe400078efcff */
[----:B------:R-:W-:Y:S01]  /*cff0*/  @P0 SHF.R.U32.HI R0, RZ, c[0x0][0x2cc], R2 ;  /* 0x0000b300ff000a19 */ /* 0x000fe20000011602 */
[----:B------:R-:W-:Y:S01]  /*d000*/  IMAD.MOV.U32 R115, RZ, RZ, R138 ;  /* 0x000000ffff737224 */ /* 0x000fe200078e008a */
[----:B------:R-:W-:Y:S02]  /*d010*/  ISETP.LE.AND P0, PT, R236, c[0x0][0x32c], PT ;  /* 0x0000cb00ec007a0c */ /* 0x000fe40003f03270 */
[----:B------:R-:W-:Y:S01]  /*d020*/  MOV R114, R139 ;  /* 0x0000008b00727202 */ /* 0x000fe20000000f00 */
[----:B-1----:R-:W-:Y:S01]  /*d030*/  HMMA.16816.F32.BF16 R148, R132, R152, R148 ;  /* 0x000000988494723c */ /* 0x002fe20000041894 */
[----:B---3--:R-:W-:-:S02]  /*d040*/  IADD3 R0, -R4, R137, R0 ;  /* 0x0000008904007210 */ /* 0x008fc40007ffe100 */
[----:B------:R-:W-:-:S05]  /*d050*/  LOP3.LUT R212, R212, 0xffffefff, RZ, 0xc0, !PT ;  /* 0xffffefffd4d47812 */ /* 0x000fca00078ec0ff */
[C---:B------:R-:W-:Y:S08]  /*d060*/  HMMA.16816.F32.BF16 R156, R132.reuse, R160, R156 ;  /* 0x000000a0849c723c */ /* 0x040ff0000004189c */
[C---:B------:R-:W-:Y:S08]  /*d070*/  HMMA.16816.F32.BF16 R152, R132.reuse, R154, R32 ;  /* 0x0000009a8498723c */ /* 0x040ff00000041820 */
[----:B------:R-:W-:Y:S01]  /*d080*/  HMMA.16816.F32.BF16 R160, R132, R162, R48 ;  /* 0x000000a284a0723c */ /* 0x000fe20000041830 */
[----:B------:R-:W-:-:S07]  /*d090*/  IADD3 R222, R222, -0x2, RZ ;  /* 0xfffffffedede7810 */ /* 0x000fce0007ffe0ff */
[----:B------:R-:W-:Y:S01]  /*d0a0*/  HMMA.16816.F32.BF16 R104, R132, R108, R104 ;  /* 0x0000006c8468723c */ /* 0x000fe20000041868 */
[----:B------:R-:W-:-:S07]  /*d0b0*/  IADD3 R4, R0, c[0x0][0x328], RZ ;  /* 0x0000ca0000047a10 */ /* 0x000fce0007ffe0ff */
[----:B------:R-:W-:Y:S01]  /*d0c0*/  HMMA.16816.F32.BF16 R48, R132, R52, R112 ;  /* 0x000000348430723c */ /* 0x000fe20000041870 */
[----:B------:R-:W-:-:S07]  /*d0d0*/  @P0 LOP3.LUT R212, R212, 0x1000, RZ, 0xfc, !PT ;  /* 0x00001000d4d40812 */ /* 0x000fce00078efcff */
[C---:B--2---:R-:W-:Y:S08]  /*d0e0*/  HMMA.16816.F32.BF16 R32, R132.reuse, R36, R164 ;  /* 0x000000248420723c */ /* 0x044ff000000418a4 */
        /* <DEDUP_REMOVED lines=18> */
[----:B------:R-:W-:Y:S01]  /*d210*/  HMMA.16816.F32.BF16 R132, R132, R10, R12 ;  /* 0x0000000a8484723c */ /* 0x000fe2000004180c */
[----:B------:R-:W-:Y:S07]  /*d220*/  @!P0 BRA `(.L_x_1219) ;  /* 0x0000011000008947 */ /* 0x000fee0003800000 */
[C---:B------:R-:W-:Y:S01]  /*d230*/  ISETP.GT.AND P0, PT, R0.reuse, RZ, PT ;  /* 0x000000ff0000720c */ /* 0x040fe20003f04270 */
[----:B------:R-:W-:Y:S01]  /*d240*/  BSSY B0, `(.L_x_1220) ;  /* 0x000000c000007945 */ /* 0x000fe20003800000 */
[----:B------:R-:W-:-:S11]  /*d250*/  IADD3 R2, R0, -0x1, RZ ;  /* 0xffffffff00027810 */ /* 0x000fd60007ffe0ff */
[----:B------:R-:W-:Y:S05]  /*d260*/  @P0 BRA `(.L_x_1221) ;  /* 0x0000006000000947 */ /* 0x000fea0003800000 */
[----:B------:R-:W-:Y:S01]  /*d270*/  ISETP.NE.AND P0, PT, R236, c[0x0][0x32c], PT ;  /* 0x0000cb00ec007a0c */ /* 0x000fe20003f05270 */
[----:B------:R-:W-:-:S12]  /*d280*/  IMAD.MOV R0, RZ, RZ, -R0 ;  /* 0x000000ffff007224 */ /* 0x000fd800078e0a00 */
[----:B------:R-:W-:-:S05]  /*d290*/  @P0 IMAD.HI.U32 R2, R0, c[0x0][0x330], RZ ;  /* 0x0000cc0000020a27 */ /* 0x000fca00078e00ff */
[----:B------:R-:W-:-:S04]  /*d2a0*/  @P0 SHF.R.U32.HI R0, RZ, c[0x0][0x334], R2 ;  /* 0x0000cd00ff000a19 */ /* 0x000fc80000011602 */
[----:B------:R-:W-:Y:S01]  /*d2b0*/  LOP3.LUT R2, RZ, R0, RZ, 0x33, !PT ;  /* 0x00000000ff027212 */ /* 0x000fe200078e33ff */
[----:B------:R-:W-:Y:S05]  /*d2c0*/  BRA `(.L_x_1222) ;  /* 0x0000003000007947 */ /* 0x000fea0003800000 */
.L_x_1221:
[----:B------:R-:W-:-:S13]  /*d2d0*/  ISETP.NE.AND P0, PT, R236, c[0x0][0x32c], PT ;  /* 0x0000cb00ec007a0c */ /* 0x000fda0003f05270 */
[----:B------:R-:W-:-:S05]  /*d2e0*/  @P0 IMAD.HI.U32 R0, R2, c[0x0][0x330], RZ ;  /* 0x0000cc0002000a27 */ /* 0x000fca00078e00ff */
[----:B------:R-:W-:Y:S02]  /*d2f0*/  @P0 SHF.R.U32.HI R2, RZ, c[0x0][0x334], R0 ;  /* 0x0000cd00ff020a19 */ /* 0x000fe40000011600 */
.L_x_1222:
[----:B------:R-:W-:Y:S05]  /*d300*/  BSYNC B0 ;  /* 0x0000000000007941 */ /* 0x000fea0003800000 */
.L_x_1220:
[----:B------:R-:W-:-:S05]  /*d310*/  MOV R0, c[0x0][0x32c] ;  /* 0x0000cb0000007a02 */ /* 0x000fca0000000f00 */
[----:B------:R-:W-:-:S05]  /*d320*/  IMAD R2, R2, R0, c[0x0][0x32c] ;  /* 0x0000cb0002027624 */ /* 0x000fca00078e0200 */
[----:B------:R-:W-:-:S05]  /*d330*/  IMNMX R4, R4, R2, PT ;  /* 0x0000000204047217 */ /* 0x000fca0003800200 */
.L_x_1219:
[----:B------:R-:W-:-:S05]  /*d340*/  IMAD.HI R4, R4, 0x2aaaaaab, RZ ;  /* 0x2aaaaaab04047827 */ /* 0x000fca00078e02ff */
[----:B------:R-:W-:-:S04]  /*d350*/  SHF.R.U32.HI R0, RZ, 0x1f, R4 ;  /* 0x0000001fff007819 */ /* 0x000fc80000011604 */
[----:B------:R-:W-:-:S04]  /*d360*/  LEA.HI.SX32 R4, R4, R0, 0x1d ;  /* 0x0000000004047211 */ /* 0x000fc800078feaff */
[----:B------:R-:W-:-:S04]  /*d370*/  IMNMX R228, R234, R4, !PT ;  /* 0x00000004eae47217 */ /* 0x000fc80007800200 */
[----:B------:R-:W-:-:S13]  /*d380*/  ISETP.GE.AND P0, PT, R222, R228, PT ;  /* 0x000000e4de00720c */ /* 0x000fda0003f06270 */
[----:B------:R-:W-:Y:S05]  /*d390*/  @!P0 BRA `(.L_x_1223) ;  /* 0x00003d0000008947 */ /* 0x000fea0003800000 */
[----:B------:R-:W-:Y:S01]  /*d3a0*/  SHF.R.S32.HI R2, RZ, 0x1f, R223 ;  /* 0x0000001fff027819 */ /* 0x000fe200000114df */
[----:B------:R-:W-:Y:S01]  /*d3b0*/  IMAD.SHL.U32 R229, R223, 0x2, RZ ;  /* 0x00000002dfe57824 */ /* 0x000fe200078e00ff */
[C---:B------:R-:W-:Y:S01]  /*d3c0*/  SHF.L.U64.HI R215, R249.reuse, 0x1, R252 ;  /* 0x00000001f9d77819 */ /* 0x040fe200000102fc */
[----:B------:R-:W-:Y:S01]  /*d3d0*/  IMAD.SHL.U32 R216, R249, 0x2, RZ ;  /* 0x00000002f9d87824 */ /* 0x000fe200078e00ff */
[----:B------:R-:W-:Y:S01]  /*d3e0*/  SHF.L.U64.HI R214, R223, 0x1, R2 ;  /* 0x00000001dfd67819 */ /* 0x000fe20000010202 */
[C---:B------:R-:W-:Y:S01]  /*d3f0*/  IMAD.SHL.U32 R218, R248.reuse, 0x2, RZ ;  /* 0x00000002f8da7824 */ /* 0x040fe200078e00ff */
[----:B------:R-:W-:Y:S01]  /*d400*/  SHF.L.U64.HI R217, R248, 0x1, R251 ;  /* 0x00000001f8d97819 */ /* 0x000fe200000102fb */
[C---:B------:R-:W-:Y:S01]  /*d410*/  IMAD.SHL.U32 R220, R247.reuse, 0x2, RZ ;  /* 0x00000002f7dc7824 */ /* 0x040fe200078e00ff */
[----:B------:R-:W-:Y:S02]  /*d420*/  SHF.L.U64.HI R219, R247, 0x1, R250 ;  /* 0x00000001f7db7819 */ /* 0x000fe400000102fa */
.L_x_1246:
[----:B------:R-:W-:Y:S04]  /*d430*/  DEPBAR.LE SB0, 0x0 ;  /* 0x000080000000791a */ /* 0x000fe80000000000 */
[----:B------:R-:W-:Y:S01]  /*d440*/  WARPSYNC 0xffffffff ;  /* 0xffffffff00007948 */ /* 0x000fe20003800000 */
[----:B------:R-:W-:Y:S01]  /*d450*/  BAR.SYNC.DEFER_BLOCKING 0x0 ;  /* 0x0000000000007b1d */ /* 0x000fe20000010000 */
[----:B------:R-:W-:Y:S05]  /*d460*/  ISETP.GT.AND P0, PT, R234, R222, PT ;  /* 0x000000deea00720c */ /* 0x000fea0003f04270 */
[----:B------:R1:W2:Y:S01]  /*d470*/  LDSM.16.M88.4 R28, [R209] ;  /* 0x00000000d11c783b */ /* 0x0002a20000000200 */
[----:B------:R-:W-:Y:S03]  /*d480*/  BSSY B0, `(.L_x_1224) ;  /* 0x000004d000007945 */ /* 0x000fe60003800000 */
[----:B------:R1:W3:Y:S04]  /*d490*/  LDSM.16.M88.4 R12, [R200+0xa080] ;  /* 0x00a08000c80c783b */ /* 0x0002e80000000200 */
[----:B------:R1:W4:Y:S04]  /*d4a0*/  LDSM.16.M88.4 R20, [R200+0xa880] ;  /* 0x00a88000c814783b */ /* 0x0003280000000200 */
[----:B------:R1:W1:Y:S04]  /*d4b0*/  LDSM.16.M88.4 R164, [R200+0xb080] ;  /* 0x00b08000c8a4783b */ /* 0x0002680000000200 */
[----:B------:R1:W1:Y:S04]  /*d4c0*/  LDSM.16.M88.4 R168, [R208] ;  /* 0x00000000d0a8783b */ /* 0x0002680000000200 */
[----:B------:R1:W1:Y:S04]  /*d4d0*/  LDSM.16.M88.4 R172, [R207] ;  /* 0x00000000cfac783b */ /* 0x0002680000000200 */
[----:B------:R1:W1:Y:S04]  /*d4e0*/  LDSM.16.M88.4 R176, [R207+0x800] ;  /* 0x00080000cfb0783b */ /* 0x0002680000000200 */
[----:B------:R1:W1:Y:S01]  /*d4f0*/  LDSM.16.M88.4 R180, [R207+0x1000] ;  /* 0x00100000cfb4783b */ /* 0x0002620000000200 */
[----:B------:R-:W-:-:S05]  /*d500*/  @P0 BRA `(.L_x_1225) ;  /* 0x0000044000000947 */ /* 0x000fca0003800000 */
[C---:B------:R-:W-:Y:S01]  /*d510*/  IMAD.WIDE.U32 R2, R225.reuse, c[0x0][0x208], RZ ;  /* 0x00008200e1027a25 */ /* 0x040fe200078e00ff */
[----:B------:R-:W5:Y:S01]  /*d520*/  S2R R4, SR_CTAID.Y ;  /* 0x0000000000047919 */ /* 0x000f620000002600 */
[----:B------:R-:W-:Y:S02]  /*d530*/  SHF.R.S32.HI R0, RZ, 0x1f, R225 ;  /* 0x0000001fff007819 */ /* 0x000fe400000114e1 */
[----:B------:R-:W-:Y:S03]  /*d540*/  SHF.R.S32.HI R6, RZ, 0x1f, R224 ;  /* 0x0000001fff067819 */ /* 0x000fe600000114e0 */
[----:B------:R-:W-:Y:S02]  /*d550*/  IMAD R0, R0, c[0x0][0x208], RZ ;  /* 0x0000820000007a24 */ /* 0x000fe400078e02ff */
[----:B------:R-:W-:Y:S02]  /*d560*/  IMAD R6, R6, c[0x0][0x218], RZ ;  /* 0x0000860006067a24 */ /* 0x000fe400078e02ff */
[----:B------:R-:W-:Y:S02]  /*d570*/  IMAD R0, R225, c[0x0][0x20c], R0 ;  /* 0x00008300e1007a24 */ /* 0x000fe400078e0200 */
[C---:B------:R-:W-:Y:S03]  /*d580*/  IMAD R6, R224.reuse, c[0x0][0x21c], R6 ;  /* 0x00008700e0067a24 */ /* 0x040fe600078e0206 */
[----:B------:R-:W-:Y:S05]  /*d590*/  IADD3 R3, R3, R0, RZ ;  /* 0x0000000003037210 */ /* 0x000fea0007ffe0ff */
[----:B------:R-:W-:Y:S04]  /*d5a0*/  IMAD.WIDE.U32 R2, R224, c[0x0][0x218], R2 ;  /* 0x00008600e0027a25 */ /* 0x000fe800078e0002 */
[----:B-----5:R-:W-:Y:S05]  /*d5b0*/  IMAD.WIDE.U32 R8, R4, c[0x0][0x210], RZ ;  /* 0x0000840004087a25 */ /* 0x020fea00078e00ff */
[----:B------:R-:W-:Y:S04]  /*d5c0*/  IADD3 R0, P0, R8, R2, RZ ;  /* 0x0000000208007210 */ /* 0x000fe80007f1e0ff */
[----:B------:R-:W-:Y:S02]  /*d5d0*/  IADD3.X R6, R246, R3, R6, P0, !PT ;  /* 0x00000003f6067210 */ /* 0x000fe400007fe406 */
[C---:B------:R-:W-:Y:S04]  /*d5e0*/  LEA R18, P0, R0.reuse, c[0x0][0x1f8], 0x1 ;  /* 0x00007e0000127a11 */ /* 0x040fe800078008ff */
[----:B------:R-:W-:Y:S01]  /*d5f0*/  LEA.HI.X R6, R0, c[0x0][0x1fc], R6, 0x1, P0 ;  /* 0x00007f0000067a11 */ /* 0x000fe200000f0c06 */
[----:B------:R-:W-:-:S06]  /*d600*/  BRA.DIV ~URZ, `(.L_x_1226) ;  /* 0x0000e7827f007947 */ /* 0x000fcc000b800000 */
[----:B------:R4:W3:Y:S02]  /*d610*/  SHFL.IDX PT, R4, R6, RZ, 0x181f ;  /* 0x00181fff06047589 */ /* 0x0008e400000e0000 */
.L_x_1328:
[----:B------:R-:W-:-:S05]  /*d620*/  BRA.DIV ~URZ, `(.L_x_1227) ;  /* 0x0000e7e27f007947 */ /* 0x000fca000b800000 */
[----:B------:R4:W3:Y:S02]  /*d630*/  SHFL.IDX PT, R0, R18, RZ, 0x181f ;  /* 0x00181fff12007589 */ /* 0x0008e400000e0000 */
.L_x_1329:
[----:B---3--:R-:W-:Y:S02]  /*d640*/  IADD3 R16, P0, R0, R229, RZ ;  /* 0x000000e500107210 */ /* 0x008fe40007f1e0ff */
[C---:B------:R-:W-:Y:S02]  /*d650*/  IADD3 R25, R223.reuse, 0x40, RZ ;  /* 0x00000040df197810 */ /* 0x040fe40007ffe0ff */
[C---:B------:R-:W-:Y:S01]  /*d660*/  ISETP.GE.AND P5, PT, R223.reuse, c[0x0][0x1d4], PT ;  /* 0x00007500df007a0c */ /* 0x040fe20003fa6270 */
[----:B------:R-:W-:Y:S01]  /*d670*/  IMAD.X R17, R4, 0x1, R214, P0 ;  /* 0x0000000104117824 */ /* 0x000fe200000e06d6 */
[----:B------:R-:W-:Y:S02]  /*d680*/  IADD3 R24, R223, 0x80, RZ ;  /* 0x00000080df187810 */ /* 0x000fe40007ffe0ff */
[----:B------:R-:W-:Y:S02]  /*d690*/  ISETP.GE.AND P4, PT, R25, c[0x0][0x1d4], PT ;  /* 0x0000750019007a0c */ /* 0x000fe40003f86270 */
[----:B------:R-:W-:Y:S02]  /*d6a0*/  IADD3 R10, P0, R0, R216, RZ ;  /* 0x000000d8000a7210 */ /* 0x000fe40007f1e0ff */
[----:B------:R-:W-:Y:S02]  /*d6b0*/  ISETP.GE.AND P3, PT, R24, c[0x0][0x1d4], PT ;  /* 0x0000750018007a0c */ /* 0x000fe40003f66270 */
[----:B------:R-:W-:Y:S01]  /*d6c0*/  IADD3 R19, R223, 0xc0, RZ ;  /* 0x000000c0df137810 */ /* 0x000fe20007ffe0ff */
[----:B------:R-:W-:Y:S01]  /*d6d0*/  IMAD.X R11, R4, 0x1, R215, P0 ;  /* 0x00000001040b7824 */ /* 0x000fe200000e06d7 */
[----:B------:R-:W-:Y:S01]  /*d6e0*/  IADD3 R8, P0, R0, R218, RZ ;  /* 0x000000da00087210 */ /* 0x000fe20007f1e0ff */
[----:B------:R-:W-:Y:S01]  /*d6f0*/  @!PT LDS RZ, [RZ] ;  /* 0x00000000fffff984 */ /* 0x000fe20000000800 */
[----:B------:R-:W-:Y:S01]  /*d700*/  @!PT LDS RZ, [RZ] ;  /* 0x00000000fffff984 */ /* 0x000fe20000000800 */
[----:B------:R-:W-:Y:S01]  /*d710*/  @!PT LDS RZ, [RZ] ;  /* 0x00000000fffff984 */ /* 0x000fe20000000800 */
[----:B------:R3:W-:Y:S01]  /*d720*/  LDGSTS.E.BYPASS.LTC128B.128 [R213+0x4080], [R16.64], !P5 ;  /* 0x0408000010d57fae */ /* 0x0007e2000e901d4e */
[----:B------:R-:W-:Y:S02]  /*d730*/  ISETP.GE.AND P2, PT, R19, c[0x0][0x1d4], PT ;  /* 0x0000750013007a0c */ /* 0x000fe40003f46270 */
[----:B------:R-:W-:Y:S01]  /*d740*/  LOP3.LUT P1, RZ, R212, 0x800, RZ, 0xc0, !PT ;  /* 0x00000800d4ff7812 */ /* 0x000fe2000782c0ff */
[----:B------:R3:W-:Y:S01]  /*d750*/  LDGSTS.E.BYPASS.LTC128B.128 [R213+0x5880], [R10.64], !P4 ;  /* 0x058800000ad57fae */ /* 0x0007e2000e101d4e */
[----:B------:R-:W-:Y:S01]  /*d760*/  IMAD.X R9, R4, 0x1, R217, P0 ;  /* 0x0000000104097824 */ /* 0x000fe200000e06d9 */
[----:B------:R-:W-:Y:S04]  /*d770*/  IADD3 R2, P0, R0, R220, RZ ;  /* 0x000000dc00027210 */ /* 0x000fe80007f1e0ff */
[----:B------:R3:W-:Y:S01]  /*d780*/  LDGSTS.E.BYPASS.LTC128B.128 [R213+0x7080], [R8.64], !P3 ;  /* 0x0708000008d57fae */ /* 0x0007e2000d901d4e */
[----:B------:R-:W-:Y:S05]  /*d790*/  IMAD.X R3, R4, 0x1, R219, P0 ;  /* 0x0000000104037824 */ /* 0x000fea00000e06db */
[----:B------:R3:W-:Y:S01]  /*d7a0*/  LDGSTS.E.BYPASS.LTC128B.128 [R213+0x8880], [R2.64], !P2 ;  /* 0x0888000002d57fae */ /* 0x0007e2000d101d4e */
[----:B------:R-:W-:-:S05]  /*d7b0*/  @P1 BRA `(.L_x_1225) ;  /* 0x0000019000001947 */ /* 0x000fca0003800000 */
[----:B------:R-:W-:-:S05]  /*d7c0*/  BRA.DIV ~URZ, `(.L_x_1228) ;  /* 0x0000e6c27f007947 */ /* 0x000fca000b800000 */
[----:B------:R3:W4:Y:S04]  /*d7d0*/  SHFL.IDX PT, R4, R6, 0x1, 0x181f ;  /* 0x00381f0006047f89 */ /* 0x00072800000e0000 */
[----:B------:R3:W2:Y:S02]  /*d7e0*/  SHFL.IDX PT, R0, R18, 0x1, 0x181f ;  /* 0x00381f0012007f89 */ /* 0x0006a400000e0000 */
.L_x_1330:
[----:B--23--:R-:W-:Y:S02]  /*d7f0*/  IADD3 R16, P0, R0, R229, RZ ;  /* 0x000000e500107210 */ /* 0x00cfe40007f1e0ff */
[C---:B------:R-:W-:Y:S02]  /*d800*/  IADD3 R19, R223.reuse, 0x40, RZ ;  /* 0x00000040df137810 */ /* 0x040fe40007ffe0ff */
[----:B------:R-:W-:Y:S01]  /*d810*/  ISETP.GE.AND P4, PT, R223, c[0x0][0x1d4], PT ;  /* 0x00007500df007a0c */ /* 0x000fe20003f86270 */
[----:B----4-:R-:W-:Y:S01]  /*d820*/  IMAD.X R17, R4, 0x1, R214, P0 ;  /* 0x0000000104117824 */ /* 0x010fe200000e06d6 */
[----:B------:R-:W-:Y:S02]  /*d830*/  ISETP.GE.AND P3, PT, R19, c[0x0][0x1d4], PT ;  /* 0x0000750013007a0c */ /* 0x000fe40003f66270 */
[C---:B------:R-:W-:Y:S02]  /*d840*/  IADD3 R18, R223.reuse, 0x80, RZ ;  /* 0x00000080df127810 */ /* 0x040fe40007ffe0ff */
        /* <DEDUP_REMOVED lines=9> */
[----:B------:R-:W-:Y:S03]  /*d8e0*/  ISETP.GE.AND P1, PT, R6, c[0x0][0x1d4], PT ;  /* 0x0000750006007a0c */ /* 0x000fe60003f26270 */
[----:B------:R2:W-:Y:S01]  /*d8f0*/  LDGSTS.E.BYPASS.LTC128B.128 [R213+0x6880], [R10.64], !P3 ;  /* 0x068800000ad57fae */ /* 0x0005e2000d901d4e */
[----:B------:R-:W-:Y:S01]  /*d900*/  IMAD.X R9, R4, 0x1, R217, P0 ;  /* 0x0000000104097824 */ /* 0x000fe200000e06d9 */
[----:B------:R-:W-:Y:S04]  /*d910*/  IADD3 R2, P0, R0, R220, RZ ;  /* 0x000000dc00027210 */ /* 0x000fe80007f1e0ff */
[----:B------:R2:W-:Y:S01]  /*d920*/  LDGSTS.E.BYPASS.LTC128B.128 [R213+0x8080], [R8.64], !P2 ;  /* 0x0808000008d57fae */ /* 0x0005e2000d101d4e */
[----:B------:R-:W-:Y:S05]  /*d930*/  IMAD.X R3, R4, 0x1, R219, P0 ;  /* 0x0000000104037824 */ /* 0x000fea00000e06db */
[----:B------:R2:W-:Y:S03]  /*d940*/  LDGSTS.E.BYPASS.LTC128B.128 [R213+0x9880], [R2.64], !P1 ;  /* 0x0988000002d57fae */ /* 0x0005e6000c901d4e */
.L_x_1225:
[----:B------:R-:W-:Y:S05]  /*d950*/  BSYNC B0 ;  /* 0x0000000000007941 */ /* 0x000fea0003800000 */
.L_x_1224:
[----:B------:R-:W0:Y:S01]  /*d960*/  LDGDEPBAR ;  /* 0x00000000000079af */ /* 0x000e220000000000 */
[----:B------:R-:W-:Y:S01]  /*d970*/  WARPSYNC 0xffffffff ;  /* 0xffffffff00007948 */ /* 0x000fe20003800000 */
[C---:B--23--:R-:W-:Y:S01]  /*d980*/  HMMA.16816.F32.BF16 R8, R28.reuse, R12, RZ ;  /* 0x0000000c1c08723c */ /* 0x04cfe200000418ff */
[----:B------:R-:W-:Y:S02]  /*d990*/  BSSY B0, `(.L_x_1229) ;  /* 0x0000121000007945 */ /* 0x000fe40003800000 */
[----:B------:R-:W-:Y:S02]  /*d9a0*/  ISETP.GT.AND P0, PT, R222, R234, PT ;  /* 0x000000eade00720c */ /* 0x000fe40003f04270 */
[----:B------:R-:W-:Y:S03]  /*d9b0*/  LDSM.16.M88.4 R184, [R211] ;  /* 0x00000000d3b8783b */ /* 0x000fe60000000200 */
[C---:B------:R-:W-:Y:S04]  /*d9c0*/  HMMA.16816.F32.BF16 R12, R28.reuse, R14, RZ ;  /* 0x0000000e1c0c723c */ /* 0x040fe800000418ff */
[----:B------:R-:W2:Y:S04]  /*d9d0*/  LDSM.16.M88.4 R188, [R206+0xa080] ;  /* 0x00a08000cebc783b */ /* 0x000ea80000000200 */
[C---:B----4-:R-:W-:Y:S03]  /*d9e0*/  HMMA.16816.F32.BF16 R16, R28.reuse, R20, RZ ;  /* 0x000000141c10723c */ /* 0x050fe600000418ff */
[----:B------:R-:W3:Y:S05]  /*d9f0*/  LDSM.16.M88.4 R192, [R206+0xa880] ;  /* 0x00a88000cec0783b */ /* 0x000eea0000000200 */
[C---:B------:R-:W-:Y:S02]  /*da00*/  HMMA.16816.F32.BF16 R20, R28.reuse, R22, RZ ;  /* 0x000000161c14723c */ /* 0x040fe400000418ff */
[----:B------:R-:W-:Y:S06]  /*da10*/  LDSM.16.M88.4 R196, [R205+0x800] ;  /* 0x00080000cdc4783b */ /* 0x000fec0000000200 */
[C---:B-1----:R-:W-:Y:S08]  /*da20*/  HMMA.16816.F32.BF16 R24, R28.reuse, R164, RZ ;  /* 0x000000a41c18723c */ /* 0x042ff000000418ff */
[----:B------:R-:W-:Y:S01]  /*da30*/  HMMA.16816.F32.BF16 R28, R28, R166, RZ ;  /* 0x000000a61c1c723c */ /* 0x000fe200000418ff */
[----:B------:R-:W1:Y:S07]  /*da40*/  LDSM.16.M88.4 R164, [R206+0xb080] ;  /* 0x00b08000cea4783b */ /* 0x000e6e0000000200 */
[C---:B------:R-:W-:Y:S08]  /*da50*/  HMMA.16816.F32.BF16 R8, R168.reuse, R172, R8 ;  /* 0x000000aca808723c */ /* 0x040ff00000041808 */
[C---:B------:R-:W-:Y:S01]  /*da60*/  HMMA.16816.F32.BF16 R12, R168.reuse, R174, R12 ;  /* 0x000000aea80c723c */ /* 0x040fe2000004180c */
[----:B------:R-:W-:Y:S07]  /*da70*/  LDSM.16.M88.4 R172, [R210] ;  /* 0x00000000d2ac783b */ /* 0x000fee0000000200 */
[C---:B------:R-:W-:Y:S08]  /*da80*/  HMMA.16816.F32.BF16 R16, R168.reuse, R176, R16 ;  /* 0x000000b0a810723c */ /* 0x040ff00000041810 */
[C---:B------:R-:W-:Y:S01]  /*da90*/  HMMA.16816.F32.BF16 R20, R168.reuse, R178, R20 ;  /* 0x000000b2a814723c */ /* 0x040fe20000041814 */
[----:B------:R-:W4:Y:S07]  /*daa0*/  LDSM.16.M88.4 R176, [R205] ;  /* 0x00000000cdb0783b */ /* 0x000f2e0000000200 */
        /* <DEDUP_REMOVED lines=9> */
[----:B------:R-:W3:Y:S07]  /*db40*/  LDSM.16.M88.4 R192, [R200+0xc080] ;  /* 0x00c08000c8c0783b */ /* 0x000eee0000000200 */
[C---:B-1----:R-:W-:Y:S08]  /*db50*/  HMMA.16816.F32.BF16 R24, R184.reuse, R164, R24 ;  /* 0x000000a4b818723c */ /* 0x042ff00000041818 */
[----:B------:R-:W-:Y:S01]  /*db60*/  HMMA.16816.F32.BF16 R28, R184, R166, R28 ;  /* 0x000000a6b81c723c */ /* 0x000fe2000004181c */
[----:B------:R-:W1:Y:S07]  /*db70*/  LDSM.16.M88.4 R164, [R200+0xc880] ;  /* 0x00c88000c8a4783b */ /* 0x000e6e0000000200 */
[C---:B----4-:R-:W-:Y:S01]  /*db80*/  HMMA.16816.F32.BF16 R8, R172.reuse, R176, R8 ;  /* 0x000000b0ac08723c */ /* 0x050fe20000041808 */
[----:B------:R-:W-:Y:S07]  /*db90*/  LDSM.16.M88.4 R184, [R207+0x1800] ;  /* 0x00180000cfb8783b */ /* 0x000fee0000000200 */
[C---:B------:R-:W-:Y:S01]  /*dba0*/  HMMA.16816.F32.BF16 R12, R172.reuse, R178, R12 ;  /* 0x000000b2ac0c723c */ /* 0x040fe2000004180c */
[----:B------:R-:W4:Y:S07]  /*dbb0*/  LDSM.16.M88.4 R176, [R208+0x4000] ;  /* 0x00400000d0b0783b */ /* 0x000f2e0000000200 */
[C---:B------:R-:W-:Y:S08]  /*dbc0*/  HMMA.16816.F32.BF16 R16, R172.reuse, R196, R16 ;  /* 0x000000c4ac10723c */ /* 0x040ff00000041810 */
[C---:B------:R-:W-:Y:S01]  /*dbd0*/  HMMA.16816.F32.BF16 R20, R172.reuse, R198, R20 ;  /* 0x000000c6ac14723c */ /* 0x040fe20000041814 */
[----:B------:R-:W1:Y:S07]  /*dbe0*/  LDSM.16.M88.4 R196, [R207+0x2000] ;  /* 0x00200000cfc4783b */ /* 0x000e6e0000000200 */
[C---:B-----5:R-:W-:Y:S08]  /*dbf0*/  HMMA.16816.F32.BF16 R24, R172.reuse, R168, R24 ;  /* 0x000000a8ac18723c */ /* 0x060ff00000041818 */
        /* <DEDUP_REMOVED lines=18> */
[----:B------:R-:W-:Y:S07]  /*dd20*/  LDSM.16.M88.4 R196, [R206+0xd080] ;  /* 0x00d08000cec4783b */ /* 0x000fee0000000200 */
[C---:B-----5:R-:W-:Y:S08]  /*dd30*/  HMMA.16816.F32.BF16 R24, R176.reuse, R168, R24 ;  /* 0x000000a8b018723c */ /* 0x060ff00000041818 */
[----:B------:R-:W-:Y:S01]  /*dd40*/  HMMA.16816.F32.BF16 R28, R176, R170, R28 ;  /* 0x000000aab01c723c */ /* 0x000fe2000004181c */
[----:B------:R-:W5:Y:S07]  /*dd50*/  LDSM.16.M88.4 R168, [R205+0x2000] ;  /* 0x00200000cda8783b */ /* 0x000f6e0000000200 */
[C---:B--2---:R-:W-:Y:S01]  /*dd60*/  HMMA.16816.F32.BF16 R8, R172.reuse, R188, R8 ;  /* 0x000000bcac08723c */ /* 0x044fe20000041808 */
[----:B------:R-:W2:Y:S07]  /*dd70*/  LDSM.16.M88.4 R176, [R205+0x2800] ;  /* 0x00280000cdb0783b */ /* 0x000eae0000000200 */
[C---:B------:R-:W-:Y:S01]  /*dd80*/  HMMA.16816.F32.BF16 R12, R172.reuse, R190, R12 ;  /* 0x000000beac0c723c */ /* 0x040fe2000004180c */
[----:B------:R-:W-:Y:S07]  /*dd90*/  LDSM.16.M88.4 R188, [R209+0x8000] ;  /* 0x00800000d1bc783b */ /* 0x000fee0000000200 */
        /* <DEDUP_REMOVED lines=9> */
[----:B------:R-:W-:Y:S07]  /*de30*/  LDSM.16.M88.4 R184, [R207+0x4000] ;  /* 0x00400000cfb8783b */ /* 0x000fee0000000200 */
[C---:B-----5:R-:W-:Y:S08]  /*de40*/  HMMA.16816.F32.BF16 R16, R180.reuse, R168, R16 ;  /* 0x000000a8b410723c */ /* 0x060ff00000041810 */
[C---:B------:R-:W-:Y:S01]  /*de50*/  HMMA.16816.F32.BF16 R20, R180.reuse, R170, R20 ;  /* 0x000000aab414723c */ /* 0x040fe20000041814 */
[----:B------:R-:W4:Y:S07]  /*de60*/  LDSM.16.M88.4 R168, [R200+0xe080] ;  /* 0x00e08000c8a8783b */ /* 0x000f2e0000000200 */
[C---:B--2---:R-:W-:Y:S08]  /*de70*/  HMMA.16816.F32.BF16 R24, R180.reuse, R176, R24 ;  /* 0x000000b0b418723c */ /* 0x044ff00000041818 */
[----:B------:R-:W-:Y:S01]  /*de80*/  HMMA.16816.F32.BF16 R28, R180, R178, R28 ;  /* 0x000000b2b41c723c */ /* 0x000fe2000004181c */
[----:B------:R-:W2:Y:S07]  /*de90*/  LDSM.16.M88.4 R176, [R207+0x3000] ;  /* 0x00300000cfb0783b */ /* 0x000eae0000000200 */
[C---:B---3--:R-:W-:Y:S01]  /*dea0*/  HMMA.16816.F32.BF16 R8, R188.reuse, R192, R8 ;  /* 0x000000c0bc08723c */ /* 0x048fe20000041808 */
[----:B------:R-:W3:Y:S07]  /*deb0*/  LDSM.16.M88.4 R180, [R207+0x3800] ;  /* 0x00380000cfb4783b */ /* 0x000eee0000000200 */
[C---:B------:R-:W-:Y:S01]  /*dec0*/  HMMA.16816.F32.BF16 R12, R188.reuse, R194, R12 ;  /* 0x000000c2bc0c723c */ /* 0x040fe2000004180c */
[----:B------:R-:W5:Y:S07]  /*ded0*/  LDSM.16.M88.4 R192, [R211+0x8000] ;  /* 0x00800000d3c0783b */ /* 0x000f6e0000000200 */
[C---:B-1----:R-:W-:Y:S08]  /*dee0*/  HMMA.16816.F32.BF16 R16, R188.reuse, R164, R16 ;  /* 0x000000a4bc10723c */ /* 0x042ff00000041810 */
[C---:B------:R-:W-:Y:S01]  /*def0*/  HMMA.16816.F32.BF16 R20, R188.reuse, R166, R20 ;  /* 0x000000a6bc14723c */ /* 0x040fe20000041814 */
[----:B------:R-:W1:Y:S07]  /*df00*/  LDSM.16.M88.4 R164, [R206+0xd880] ;  /* 0x00d88000cea4783b */ /* 0x000e6e0000000200 */
[C---:B----4-:R-:W-:Y:S08]  /*df10*/  HMMA.16816.F32.BF16 R24, R188.reuse, R168, R24 ;  /* 0x000000a8bc18723c */ /* 0x050ff00000041818 */
[----:B------:R-:W-:Y:S01]  /*df20*/  HMMA.16816.F32.BF16 R28, R188, R170, R28 ;  /* 0x000000aabc1c723c */ /* 0x000fe2000004181c */
[----:B------:R-:W4:Y:S07]  /*df30*/  LDSM.16.M88.4 R168, [R206+0xe080] ;  /* 0x00e08000cea8783b */ /* 0x000f2e0000000200 */
[C---:B--2---:R-:W-:Y:S01]  /*df40*/  HMMA.16816.F32.BF16 R8, R172.reuse, R176, R8 ;  /* 0x000000b0ac08723c */ /* 0x044fe20000041808 */
[----:B------:R-:W-:Y:S07]  /*df50*/  LDSM.16.M88.4 R188, [R200+0xe880] ;  /* 0x00e88000c8bc783b */ /* 0x000fee0000000200 */
[C---:B------:R-:W-:Y:S01]  /*df60*/  HMMA.16816.F32.BF16 R12, R172.reuse, R178, R12 ;  /* 0x000000b2ac0c723c */ /* 0x040fe2000004180c */
[----:B------:R-:W-:Y:S07]  /*df70*/  LDSM.16.M88.4 R176, [R205+0x3000] ;  /* 0x00300000cdb0783b */ /* 0x000fee0000000200 */
[C---:B---3--:R-:W-:Y:S08]  /*df80*/  HMMA.16816.F32.BF16 R16, R172.reuse, R180, R16 ;  /* 0x000000b4ac10723c */ /* 0x048ff00000041810 */
[C---:B------:R-:W-:Y:S01]  /*df90*/  HMMA.16816.F32.BF16 R20, R172.reuse, R182, R20 ;  /* 0x000000b6ac14723c */ /* 0x040fe20000041814 */
[----:B------:R-:W-:Y:S07]  /*dfa0*/  LDSM.16.M88.4 R180, [R205+0x3800] ;  /* 0x00380000cdb4783b */ /* 0x000fee0000000200 */
[C---:B------:R-:W-:Y:S08]  /*dfb0*/  HMMA.16816.F32.BF16 R24, R172.reuse, R184, R24 ;  /* 0x000000b8ac18723c */ /* 0x040ff00000041818 */
[----:B------:R-:W-:Y:S01]  /*dfc0*/  HMMA.16816.F32.BF16 R28, R172, R186, R28 ;  /* 0x000000baac1c723c */ /* 0x000fe2000004181c */
[----:B------:R-:W2:Y:S07]  /*dfd0*/  LDSM.16.M88.4 R172, [R210+0x8000] ;  /* 0x00800000d2ac783b */ /* 0x000eae0000000200 */
[C---:B-----5:R-:W-:Y:S01]  /*dfe0*/  HMMA.16816.F32.BF16 R8, R192.reuse, R196, R8 ;  /* 0x000000c4c008723c */ /* 0x060fe20000041808 */
[----:B------:R-:W3:Y:S07]  /*dff0*/  LDSM.16.M88.4 R184, [R205+0x4000] ;  /* 0x00400000cdb8783b */ /* 0x000eee0000000200 */
[C---:B------:R-:W-:Y:S01]  /*e000*/  HMMA.16816.F32.BF16 R12, R192.reuse, R198, R12 ;  /* 0x000000c6c00c723c */ /* 0x040fe2000004180c */
[----:B------:R-:W-:Y:S07]  /*e010*/  LDSM.16.M88.4 R196, [R200+0xf080] ;  /* 0x00f08000c8c4783b */ /* 0x000fee0000000200 */
        /* <DEDUP_REMOVED lines=10> */
[C---:B------:R-:W-:Y:S08]  /*e0c0*/  HMMA.16816.F32.BF16 R16, R172.reuse, R180, R16 ;  /* 0x000000b4ac10723c */ /* 0x040ff00000041810 */
[C---:B------:R-:W-:Y:S01]  /*e0d0*/  HMMA.16816.F32.BF16 R20, R172.reuse, R182, R20 ;  /* 0x000000b6ac14723c */ /* 0x040fe20000041814 */
[----:B------:R-:W2:Y:S07]  /*e0e0*/  LDSM.16.M88.4 R180, [R207+0x4800] ;  /* 0x00480000cfb4783b */ /* 0x000eae0000000200 */
[C---:B---3--:R-:W-:Y:S08]  /*e0f0*/  HMMA.16816.F32.BF16 R24, R172.reuse, R184, R24 ;  /* 0x000000b8ac18723c */ /* 0x048ff00000041818 */
[----:B------:R-:W-:Y:S01]  /*e100*/  HMMA.16816.F32.BF16 R28, R172, R186, R28 ;  /* 0x000000baac1c723c */ /* 0x000fe2000004181c */
[----:B------:R-:W3:Y:S07]  /*e110*/  LDSM.16.M88.4 R172, [R207+0x5800] ;  /* 0x00580000cfac783b */ /* 0x000eee0000000200 */
[C---:B-1----:R-:W-:Y:S01]  /*e120*/  HMMA.16816.F32.BF16 R8, R164.reuse, R188, R8 ;  /* 0x000000bca408723c */ /* 0x042fe20000041808 */
[----:B------:R-:W-:Y:S07]  /*e130*/  LDSM.16.M88.4 R184, [R211+0xc000] ;  /* 0x00c00000d3b8783b */ /* 0x000fee0000000200 */
[C---:B------:R-:W-:Y:S01]  /*e140*/  HMMA.16816.F32.BF16 R12, R164.reuse, R190, R12 ;  /* 0x000000bea40c723c */ /* 0x040fe2000004180c */
[----:B------:R-:W1:Y:S07]  /*e150*/  LDSM.16.M88.4 R188, [R206+0xe880] ;  /* 0x00e88000cebc783b */ /* 0x000e6e0000000200 */
[C---:B------:R-:W-:Y:S08]  /*e160*/  HMMA.16816.F32.BF16 R16, R164.reuse, R196, R16 ;  /* 0x000000c4a410723c */ /* 0x040ff00000041810 */
[C---:B------:R-:W-:Y:S01]  /*e170*/  HMMA.16816.F32.BF16 R20, R164.reuse, R198, R20 ;  /* 0x000000c6a414723c */ /* 0x040fe20000041814 */
[----:B------:R-:W-:Y:S07]  /*e180*/  LDSM.16.M88.4 R196, [R205+0x4800] ;  /* 0x00480000cdc4783b */ /* 0x000fee0000000200 */
[C---:B----4-:R-:W-:Y:S08]  /*e190*/  HMMA.16816.F32.BF16 R24, R164.reuse, R168, R24 ;  /* 0x000000a8a418723c */ /* 0x050ff00000041818 */
[----:B------:R-:W-:Y:S01]  /*e1a0*/  HMMA.16816.F32.BF16 R28, R164, R170, R28 ;  /* 0x000000aaa41c723c */ /* 0x000fe2000004181c */
[----:B------:R-:W4:Y:S07]  /*e1b0*/  LDSM.16.M88.4 R164, [R206+0xf080] ;  /* 0x00f08000cea4783b */ /* 0x000f2e0000000200 */
[C---:B--2---:R-:W-:Y:S01]  /*e1c0*/  HMMA.16816.F32.BF16 R8, R176.reuse, R180, R8 ;  /* 0x000000b4b008723c */ /* 0x044fe20000041808 */
[----:B------:R-:W2:Y:S07]  /*e1d0*/  LDSM.16.M88.4 R168, [R206+0xf880] ;  /* 0x00f88000cea8783b */ /* 0x000eae0000000200 */
[C---:B------:R-:W-:Y:S01]  /*e1e0*/  HMMA.16816.F32.BF16 R12, R176.reuse, R182, R12 ;  /* 0x000000b6b00c723c */ /* 0x040fe2000004180c */
[----:B------:R-:W5:Y:S07]  /*e1f0*/  LDSM.16.M88.4 R180, [R210+0xc000] ;  /* 0x00c00000d2b4783b */ /* 0x000f6e0000000200 */
[C---:B------:R-:W-:Y:S08]  /*e200*/  HMMA.16816.F32.BF16 R16, R176.reuse, R192, R16 ;  /* 0x000000c0b010723c */ /* 0x040ff00000041810 */
[C---:B------:R-:W-:Y:S08]  /*e210*/  HMMA.16816.F32.BF16 R20, R176.reuse, R194, R20 ;  /* 0x000000c2b014723c */ /* 0x040ff00000041814 */
[C---:B---3--:R-:W-:Y:S08]  /*e220*/  HMMA.16816.F32.BF16 R24, R176.reuse, R172, R24 ;  /* 0x000000acb018723c */ /* 0x048ff00000041818 */
[----:B------:R-:W-:Y:S08]  /*e230*/  HMMA.16816.F32.BF16 R28, R176, R174, R28 ;  /* 0x000000aeb01c723c */ /* 0x000ff0000004181c */
[C---:B-1----:R-:W-:Y:S08]  /*e240*/  HMMA.16816.F32.BF16 R8, R184.reuse, R188, R8 ;  /* 0x000000bcb808723c */ /* 0x042ff00000041808 */
[C---:B------:R-:W-:Y:S08]  /*e250*/  HMMA.16816.F32.BF16 R12, R184.reuse, R190, R12 ;  /* 0x000000beb80c723c */ /* 0x040ff0000004180c */
[C---:B----4-:R-:W-:Y:S08]  /*e260*/  HMMA.16816.F32.BF16 R16, R184.reuse, R164, R16 ;  /* 0x000000a4b810723c */ /* 0x050ff00000041810 */
[C---:B------:R-:W-:Y:S01]  /*e270*/  HMMA.16816.F32.BF16 R20, R184.reuse, R166, R20 ;  /* 0x000000a6b814723c */ /* 0x040fe20000041814 */
[----:B------:R-:W1:Y:S07]  /*e280*/  LDSM.16.M88.4 R164, [R205+0x5000] ;  /* 0x00500000cda4783b */ /* 0x000e6e0000000200 */
[C---:B--2---:R-:W-:Y:S08]  /*e290*/  HMMA.16816.F32.BF16 R24, R184.reuse, R168, R24 ;  /* 0x000000a8b818723c */ /* 0x044ff00000041818 */
[----:B------:R-:W-:Y:S08]  /*e2a0*/  HMMA.16816.F32.BF16 R28, R184, R170, R28 ;  /* 0x000000aab81c723c */ /* 0x000ff0000004181c */
[C---:B-----5:R-:W-:Y:S08]  /*e2b0*/  HMMA.16816.F32.BF16 R8, R180.reuse, R196, R8 ;  /* 0x000000c4b408723c */ /* 0x060ff00000041808 */
        /* <DEDUP_REMOVED lines=25> */
[----:B----4-:R-:W4:Y:S01]  /*e450*/  LDSM.16.M88.4 R8, [R205+0x5800] ;  /* 0x00580000cd08783b */ /* 0x010f220000000200 */
[----:B------:R-:W-:Y:S08]  /*e460*/  DEPBAR.LE SB0, 0x0 ;  /* 0x000080000000791a */ /* 0x000ff00000000000 */
[----:B------:R-:W1:Y:S01]  /*e470*/  MUFU.TANH R167, R19 ;  /* 0x0000001300a77308 */ /* 0x000e620000002400 */
[----:B------:R-:W-:Y:S09]  /*e480*/  BAR.SYNC.DEFER_BLOCKING 0x0 ;  /* 0x0000000000007b1d */ /* 0x000ff20000010000 */
[----:B------:R5:W1:Y:S10]  /*e490*/  MUFU.TANH R138, R20 ;  /* 0x00000014008a7308 */ /* 0x000a740000002400 */
[----:B------:R-:W1:Y:S10]  /*e4a0*/  MUFU.TANH R137, R21 ;  /* 0x0000001500897308 */ /* 0x000e740000002400 */
[----:B------:R-:W1:Y:S01]  /*e4b0*/  MUFU.TANH R166, R22 ;  /* 0x0000001600a67308 */ /* 0x000e620000002400 */
[C---:B----4-:R-:W-:Y:S09]  /*e4c0*/  HMMA.16816.F32.BF16 R24, R180.reuse, R8, R24 ;  /* 0x00000008b418723c */ /* 0x050ff20000041818 */
[----:B------:R4:W1:Y:S01]  /*e4d0*/  MUFU.TANH R165, R23 ;  /* 0x0000001700a57308 */ /* 0x0008620000002400 */
[----:B------:R-:W-:Y:S09]  /*e4e0*/  HMMA.16816.F32.BF16 R28, R180, R10, R28 ;  /* 0x0000000ab41c723c */ /* 0x000ff2000004181c */
[----:B------:R1:W1:Y:S05]  /*e4f0*/  MUFU.TANH R170, R12 ;  /* 0x0000000c00aa7308 */ /* 0x00026a0000002400 */
[----:B-----5:R-:W-:Y:S05]  /*e500*/  FMUL.FTZ R20, R24, c[0x0][0x320] ;  /* 0x0000c80018147a20 */ /* 0x020fea0000410000 */
[----:B------:R1:W1:Y:S01]  /*e510*/  MUFU.TANH R168, R13 ;  /* 0x0000000d00a87308 */ /* 0x0002620000002400 */
[----:B------:R-:W-:Y:S02]  /*e520*/  FMUL.FTZ R19, R25, c[0x0][0x320] ;  /* 0x0000c80019137a20 */ /* 0x000fe40000410000 */
[----:B------:R-:W-:Y:S02]  /*e530*/  FMUL.FTZ R24, R26, c[0x0][0x320] ;  /* 0x0000c8001a187a20 */ /* 0x000fe40000410000 */
[----:B----4-:R-:W-:Y:S02]  /*e540*/  FMUL.FTZ R23, R27, c[0x0][0x320] ;  /* 0x0000c8001b177a20 */ /* 0x010fe40000410000 */
[----:B------:R-:W-:Y:S02]  /*e550*/  FMUL.FTZ R18, R28, c[0x0][0x320] ;  /* 0x0000c8001c127a20 */ /* 0x000fe40000410000 */
[----:B------:R-:W-:Y:S01]  /*e560*/  FMUL.FTZ R17, R29, c[0x0][0x320] ;  /* 0x0000c8001d117a20 */ /* 0x000fe20000410000 */
[----:B------:R4:W1:Y:S01]  /*e570*/  MUFU.TANH R173, R14 ;  /* 0x0000000e00ad7308 */ /* 0x0008620000002400 */
[----:B------:R-:W-:Y:S02]  /*e580*/  FMUL.FTZ R22, R30, c[0x0][0x320] ;  /* 0x0000c8001e167a20 */ /* 0x000fe40000410000 */
[----:B------:R-:W-:Y:S07]  /*e590*/  FMUL.FTZ R21, R31, c[0x0][0x320] ;  /* 0x0000c8001f157a20 */ /* 0x000fee0000410000 */
[----:B------:R4:W1:Y:S10]  /*e5a0*/  MUFU.TANH R172, R15 ;  /* 0x0000000f00ac7308 */ /* 0x0008740000002400 */
        /* <DEDUP_REMOVED lines=9> */
[----:B------:R-:W-:-:S05]  /*e640*/  @!P0 BRA `(.L_x_1230) ;  /* 0x0000055000008947 */ /* 0x000fca0003800000 */
[----:B--234-:R-:W-:Y:S01]  /*e650*/  IMAD.MOV.U32 R0, RZ, RZ, 0x1 ;  /* 0x00000001ff007424 */ /* 0x01cfe200078e00ff */
[----:B------:R-:W-:Y:S01]  /*e660*/  ISETP.GT.AND P1, PT, R235, 0x2f, PT ;  /* 0x0000002feb00780c */ /* 0x000fe20003f24270 */
[----:B------:R-:W-:Y:S01]  /*e670*/  IMAD R2, R222, 0x30, R241 ;  /* 0x00000030de027824 */ /* 0x000fe200078e02f1 */
[----:B------:R-:W2:Y:S01]  /*e680*/  S2R R6, SR_CTAID.Y ;  /* 0x0000000000067919 */ /* 0x000ea20000002600 */
[----:B------:R-:W-:Y:S01]  /*e690*/  IMAD.MOV.U32 R224, RZ, RZ, RZ ;  /* 0x000000ffffe07224 */ /* 0x000fe200078e00ff */
[----:B------:R-:W-:Y:S02]  /*e6a0*/  ISETP.NE.AND P0, PT, R0, c[0x0][0x2b8], PT ;  /* 0x0000ae0000007a0c */ /* 0x000fe40003f05270 */
[----:B------:R-:W-:Y:S05]  /*e6b0*/  IADD3 R2, R2, -0x30, R235 ;  /* 0xffffffd002027810 */ /* 0x000fea0007ffe0eb */
[----:B------:R-:W-:Y:S06]  /*e6c0*/  IMAD.MOV.U32 R0, RZ, RZ, R2 ;  /* 0x000000ffff007224 */ /* 0x000fec00078e0002 */
[----:B------:R-:W-:Y:S05]  /*e6d0*/  @P0 IMAD.HI.U32 R3, R2, c[0x0][0x2bc], RZ ;  /* 0x0000af0002030a27 */ /* 0x000fea00078e00ff */
[----:B------:R-:W-:Y:S01]  /*e6e0*/  @P0 SHF.R.U32.HI R0, RZ, c[0x0][0x2c0], R3 ;  /* 0x0000b000ff000a19 */ /* 0x000fe20000011603 */
[----:B--2---:R-:W-:Y:S03]  /*e6f0*/  IMAD.WIDE.U32 R226, R6, c[0x0][0x1e8], RZ ;  /* 0x00007a0006e27a25 */ /* 0x004fe600078e00ff */
[C---:B------:R-:W-:Y:S02]  /*e700*/  @!P1 IADD3 R3, P0, R0.reuse, R242, RZ ;  /* 0x000000f200039210 */ /* 0x040fe40007f1e0ff */
[----:B------:R-:W-:Y:S02]  /*e710*/  IADD3 R6, -R237, 0x30, RZ ;  /* 0x00000030ed067810 */ /* 0x000fe40007ffe1ff */
        /* <DEDUP_REMOVED lines=17> */
[C---:B------:R-:W-:Y:S04]  /*e830*/  LEA R15, P0, R0.reuse, c[0x0][0x1c8], 0x1 ;  /* 0x00007200000f7a11 */ /* 0x040fe800078008ff */
[----:B------:R-:W-:Y:S02]  /*e840*/  LEA.HI.X R14, R0, c[0x0][0x1cc], R14, 0x1, P0 ;  /* 0x00007300000e7a11 */ /* 0x000fe400000f0c0e */
[----:B------:R-:W-:Y:S01]  /*e850*/  ISETP.GE.AND P0, PT, R6, 0x1, PT ;  /* 0x000000010600780c */ /* 0x000fe20003f06270 */
[----:B------:R-:W-:-:S10]  /*e860*/  BRA.DIV ~URZ, `(.L_x_1231) ;  /* 0x0000d7127f007947 */ /* 0x000fd4000b800000 */
[----:B------:R2:W3:Y:S02]  /*e870*/  SHFL.IDX PT, R4, R14, RZ, 0x181f ;  /* 0x00181fff0e047589 */ /* 0x0004e400000e0000 */
.L_x_1331:
[----:B------:R-:W-:-:S05]  /*e880*/  BRA.DIV ~URZ, `(.L_x_1232) ;  /* 0x0000d7727f007947 */ /* 0x000fca000b800000 */
[----:B------:R4:W2:Y:S02]  /*e890*/  SHFL.IDX PT, R0, R15, RZ, 0x181f ;  /* 0x00181fff0f007589 */ /* 0x0008a400000e0000 */
.L_x_1332:
[----:B-12---:R-:W-:Y:S02]  /*e8a0*/  @P0 IADD3 R12, P1, R0, R229, RZ ;  /* 0x000000e5000c0210 */ /* 0x006fe40007f3e0ff */
[C---:B------:R-:W-:Y:S02]  /*e8b0*/  IADD3 R26, R223.reuse, 0x40, RZ ;  /* 0x00000040df1a7810 */ /* 0x040fe40007ffe0ff */
[C---:B------:R-:W-:Y:S01]  /*e8c0*/  ISETP.GE.AND P5, PT, R223.reuse, c[0x0][0x1d4], PT ;  /* 0x00007500df007a0c */ /* 0x040fe20003fa6270 */
[----:B---3--:R-:W-:Y:S01]  /*e8d0*/  @P0 IMAD.X R13, R4, 0x1, R214, P1 ;  /* 0x00000001040d0824 */ /* 0x008fe200008e06d6 */
[----:B------:R-:W-:Y:S02]  /*e8e0*/  IADD3 R25, R223, 0x80, RZ ;  /* 0x00000080df197810 */ /* 0x000fe40007ffe0ff */
[----:B------:R-:W-:Y:S02]  /*e8f0*/  ISETP.GE.AND P4, PT, R26, c[0x0][0x1d4], PT ;  /* 0x000075001a007a0c */ /* 0x000fe40003f86270 */
[----:B------:R-:W-:Y:S02]  /*e900*/  @P0 IADD3 R10, P1, R0, R216, RZ ;  /* 0x000000d8000a0210 */ /* 0x000fe40007f3e0ff */
[----:B------:R-:W-:Y:S02]  /*e910*/  ISETP.GE.AND P3, PT, R25, c[0x0][0x1d4], PT ;  /* 0x0000750019007a0c */ /* 0x000fe40003f66270 */
[----:B------:R-:W-:Y:S01]  /*e920*/  IADD3 R16, R223, 0xc0, RZ ;  /* 0x000000c0df107810 */ /* 0x000fe20007ffe0ff */
[----:B------:R-:W-:Y:S01]  /*e930*/  @P0 IMAD.X R11, R4, 0x1, R215, P1 ;  /* 0x00000001040b0824 */ /* 0x000fe200008e06d7 */
[----:B------:R-:W-:Y:S01]  /*e940*/  @P0 IADD3 R8, P1, R0, R218, RZ ;  /* 0x000000da00080210 */ /* 0x000fe20007f3e0ff */
[----:B------:R-:W-:Y:S01]  /*e950*/  @!PT LDS RZ, [RZ] ;  /* 0x00000000fffff984 */ /* 0x000fe20000000800 */
[----:B------:R-:W-:Y:S01]  /*e960*/  @!PT LDS RZ, [RZ] ;  /* 0x00000000fffff984 */ /* 0x000fe20000000800 */
[----:B------:R-:W-:Y:S01]  /*e970*/  @!PT LDS RZ, [RZ] ;  /* 0x00000000fffff984 */ /* 0x000fe20000000800 */
[----:B------:R1:W-:Y:S01]  /*e980*/  @P0 LDGSTS.E.BYPASS.LTC128B.128 [R213+0xa080], [R12.64], !P5 ;  /* 0x0a0800000cd50fae */ /* 0x0003e2000e901d4e */
[----:B------:R-:W-:Y:S03]  /*e990*/  ISETP.GE.AND P2, PT, R16, c[0x0][0x1d4], PT ;  /* 0x0000750010007a0c */ /* 0x000fe60003f46270 */
[----:B------:R1:W-:Y:S01]  /*e9a0*/  @P0 LDGSTS.E.BYPASS.LTC128B.128 [R213+0xb880], [R10.64], !P4 ;  /* 0x0b8800000ad50fae */ /* 0x0003e2000e101d4e */
[----:B------:R-:W-:Y:S01]  /*e9b0*/  @P0 IMAD.X R9, R4, 0x1, R217, P1 ;  /* 0x0000000104090824 */ /* 0x000fe200008e06d9 */
[----:B------:R-:W-:Y:S04]  /*e9c0*/  @P0 IADD3 R2, P1, R0, R220, RZ ;  /* 0x000000dc00020210 */ /* 0x000fe80007f3e0ff */
[----:B------:R1:W-:Y:S01]  /*e9d0*/  @P0 LDGSTS.E.BYPASS.LTC128B.128 [R213+0xd080], [R8.64], !P3 ;  /* 0x0d08000008d50fae */ /* 0x0003e2000d901d4e */
[----:B------:R-:W-:Y:S05]  /*e9e0*/  @P0 IMAD.X R3, R4, 0x1, R219, P1 ;  /* 0x0000000104030824 */ /* 0x000fea00008e06db */
[----:B------:R1:W-:Y:S01]  /*e9f0*/  @P0 LDGSTS.E.BYPASS.LTC128B.128 [R213+0xe880], [R2.64], !P2 ;  /* 0x0e88000002d50fae */ /* 0x0003e2000d101d4e */
[----:B------:R-:W-:Y:S01]  /*ea00*/  ISETP.GE.AND P0, PT, R6, 0x21, PT ;  /* 0x000000210600780c */ /* 0x000fe20003f06270 */
[----:B------:R-:W-:-:S06]  /*ea10*/  BRA.DIV ~URZ, `(.L_x_1233) ;  /* 0x0000d6627f007947 */ /* 0x000fcc000b800000 */
[----:B------:R2:W3:Y:S04]  /*ea20*/  SHFL.IDX PT, R4, R14, 0x1, 0x181f ;  /* 0x00381f000e047f89 */ /* 0x0004e800000e0000 */
[----:B------:R2:W1:Y:S02]  /*ea30*/  SHFL.IDX PT, R0, R15, 0x1, 0x181f ;  /* 0x00381f000f007f89 */ /* 0x00046400000e0000 */
.L_x_1333:
[----:B-1----:R-:W-:Y:S02]  /*ea40*/  @P0 IADD3 R12, P1, R0, R229, RZ ;  /* 0x000000e5000c0210 */ /* 0x002fe40007f3e0ff */
[C---:B--2-4-:R-:W-:Y:S02]  /*ea50*/  IADD3 R15, R223.reuse, 0x40, RZ ;  /* 0x00000040df0f7810 */ /* 0x054fe40007ffe0ff */
[----:B------:R-:W-:Y:S01]  /*ea60*/  ISETP.GE.AND P5, PT, R223, c[0x0][0x1d4], PT ;  /* 0x00007500df007a0c */ /* 0x000fe20003fa6270 */
[----:B---3--:R-:W-:Y:S01]  /*ea70*/  @P0 IMAD.X R13, R4, 0x1, R214, P1 ;  /* 0x00000001040d0824 */ /* 0x008fe200008e06d6 */
[----:B------:R-:W-:Y:S02]  /*ea80*/  ISETP.GE.AND P4, PT, R15, c[0x0][0x1d4], PT ;  /* 0x000075000f007a0c */ /* 0x000fe40003f86270 */
[C---:B------:R-:W-:Y:S02]  /*ea90*/  IADD3 R14, R223.reuse, 0x80, RZ ;  /* 0x00000080df0e7810 */ /* 0x040fe40007ffe0ff */
        /* <DEDUP_REMOVED lines=15> */
[----:B------:R1:W-:Y:S03]  /*eb90*/  @P0 LDGSTS.E.BYPASS.LTC128B.128 [R213+0xf880], [R2.64], !P2 ;  /* 0x0f88000002d50fae */ /* 0x0003e6000d101d4e */
.L_x_1230:
[----:B--234-:R-:W-:Y:S05]  /*eba0*/  BSYNC B0 ;  /* 0x0000000000007941 */ /* 0x01cfea0003800000 */
.L_x_1229:
[----:B------:R-:W-:Y:S01]  /*ebb0*/  ISETP.NE.AND P0, PT, R236, c[0x0][0x2c4], PT ;  /* 0x0000b100ec007a0c */ /* 0x000fe20003f05270 */
[----:B------:R-:W2:Y:S01]  /*ebc0*/  LDL R0, [R1+0x4] ;  /* 0x0000040001007983 */ /* 0x000ea20000100800 */
[----:B-1----:R-:W-:Y:S01]  /*ebd0*/  LOP3.LUT R3, RZ, c[0x0][0x324], RZ, 0x33, !PT ;  /* 0x0000c900ff037a12 */ /* 0x002fe200078e33ff */
[----:B------:R-:W-:Y:S02]  /*ebe0*/  IMAD R4, R222, -0x30, RZ ;  /* 0xffffffd0de047824 */ /* 0x000fe400078e02ff */
[----:B------:R-:W0:Y:S02]  /*ebf0*/  LDGDEPBAR ;  /* 0x00000000000079af */ /* 0x000e240000000000 */
[----:B------:R-:W-:Y:S02]  /*ec00*/  IMAD.IADD R10, R4, 0x1, -R233 ;  /* 0x00000001040a7824 */ /* 0x000fe400078e0ae9 */
[----:B--2---:R-:W-:Y:S05]  /*ec10*/  IMAD R0, R0, 0x80, R240 ;  /* 0x0000008000007824 */ /* 0x004fea00078e02f0 */
[----:B------:R-:W-:Y:S02]  /*ec20*/  IADD3 R6, R238, R0, R239 ;  /* 0x00000000ee067210 */ /* 0x000fe40007ffe0ef */
[----:B------:R-:W-:Y:S03]  /*ec30*/  IADD3 R0, -R233, 0x1, R4 ;  /* 0x00000001e9007810 */ /* 0x000fe60007ffe104 */
[----:B------:R-:W-:Y:S01]  /*ec40*/  @P0 IMAD.HI.U32 R2, R6, c[0x0][0x2c8], RZ ;  /* 0x0000b20006020a27 */ /* 0x000fe200078e00ff */
[----:B------:R-:W-:Y:S04]  /*ec50*/  IADD3 R0, -R232, R0, R5 ;  /* 0x00000000e8007210 */ /* 0x000fe80007ffe105 */
[----:B------:R-:W-:Y:S01]  /*ec60*/  @P0 SHF.R.U32.HI R6, RZ, c[0x0][0x2cc], R2 ;  /* 0x0000b300ff060a19 */ /* 0x000fe20000011602 */
[----:B------:R-:W-:Y:S01]  /*ec70*/  IMAD.IADD R8, R3, 0x1, R0 ;  /* 0x0000000103087824 */ /* 0x000fe200078e0200 */
[----:B------:R-:W-:Y:S01]  /*ec80*/  IADD3 R9, R0, c[0x0][0x328], RZ ;  /* 0x0000ca0000097a10 */ /* 0x000fe20007ffe0ff */
[----:B------:R-:W-:-:S05]  /*ec90*/  BRA.DIV ~URZ, `(.L_x_1234) ;  /* 0x0000d4d27f007947 */ /* 0x000fca000b800000 */
[----:B------:R1:W2:Y:S02]  /*eca0*/  SHFL.IDX PT, R3, R6, RZ, 0x1c1f ;  /* 0x001c1fff06037589 */ /* 0x0002a400000e0000 */
.L_x_1334:
[----:B------:R-:W-:Y:S01]  /*ecb0*/  ISETP.LE.AND P0, PT, R236, c[0x0][0x32c], PT ;  /* 0x0000cb00ec007a0c */ /* 0x000fe20003f03270 */
[----:B--2---:R-:W-:Y:S01]  /*ecc0*/  IMAD.IADD R2, R9, 0x1, R3 ;  /* 0x0000000109027824 */ /* 0x004fe200078e0203 */
[----:B------:R-:W-:Y:S11]  /*ecd0*/  IADD3 R0, R8, R3, RZ ;  /* 0x0000000308007210 */ /* 0x000ff60007ffe0ff */
[----:B------:R-:W-:-:S05]  /*ece0*/  @!P0 BRA `(.L_x_1235) ;  /* 0x0000017000008947 */ /* 0x000fca0003800000 */
[----:B------:R-:W-:Y:S01]  /*ecf0*/  IADD3 R3, -R232, R5, R3 ;  /* 0x00000005e8037210 */ /* 0x000fe20007ffe103 */
[----:B------:R-:W-:Y:S03]  /*ed00*/  BSSY B0, `(.L_x_1236) ;  /* 0x0000011000007945 */ /* 0x000fe60003800000 */
        /* <DEDUP_REMOVED lines=11> */
.L_x_1237:
[----:B------:R-:W-:Y:S04]  /*edc0*/  MOV R11, 0x1 ;  /* 0x00000001000b7802 */ /* 0x000fe80000000f00 */
[----:B------:R-:W-:Y:S11]  /*edd0*/  ISETP.NE.AND P0, PT, R11, c[0x0][0x32c], PT ;  /* 0x0000cb000b007a0c */ /* 0x000ff60003f05270 */
[----:B------:R-:W-:Y:S02]  /*ede0*/  @!UPT UIADD3 URZ, URZ, URZ, URZ ;  /* 0x0000003f3f3ff290 */ /* 0x000fe4000fffe03f */
[----:B------:R-:W-:Y:S05]  /*edf0*/  @P0 IMAD.HI.U32 R11, R3, c[0x0][0x330], RZ ;  /* 0x0000cc00030b0a27 */ /* 0x000fea00078e00ff */
[----:B------:R-:W-:Y:S02]  /*ee00*/  @P0 SHF.R.U32.HI R3, RZ, c[0x0][0x334], R11 ;  /* 0x0000cd00ff030a19 */ /* 0x000fe4000001160b */
.L_x_1238:
[----:B------:R-:W-:Y:S05]  /*ee10*/  BSYNC B0 ;  /* 0x0000000000007941 */ /* 0x000fea0003800000 */
.L_x_1236:
[----:B------:R-:W-:Y:S05]  /*ee20*/  IMAD R3, R3, c[0x0][0x32c], R10 ;  /* 0x0000cb0003037a24 */ /* 0x000fea00078e020a */
[----:B------:R-:W-:Y:S02]  /*ee30*/  IADD3 R11, R3, c[0x0][0x32c], RZ ;  /* 0x0000cb00030b7a10 */ /* 0x000fe40007ffe0ff */
[----:B------:R-:W-:Y:S02]  /*ee40*/  IMNMX R0, R0, R3, !PT ;  /* 0x0000000300007217 */ /* 0x000fe40007800200 */
[----:B------:R-:W-:Y:S02]  /*ee50*/  IMNMX R2, R2, R11, PT ;  /* 0x0000000b02027217 */ /* 0x000fe40003800200 */
.L_x_1235:
[C---:B------:R-:W-:Y:S02]  /*ee60*/  ISETP.GE.AND P0, PT, R4.reuse, 0x2, PT ;  /* 0x000000020400780c */ /* 0x040fe40003f06270 */
[----:B------:R-:W-:Y:S02]  /*ee70*/  ISETP.GE.AND P1, PT, R4, 0x9, PT ;  /* 0x000000090400780c */ /* 0x000fe40003f26270 */
[----:B------:R-:W-:Y:S02]  /*ee80*/  LOP3.LUT R212, R212, 0xffffffef, RZ, 0xc0, !PT ;  /* 0xffffffefd4d47812 */ /* 0x000fe400078ec0ff */
[C---:B------:R-:W-:Y:S02]  /*ee90*/  ISETP.GE.AND P6, PT, R4.reuse, 0x19, PT ;  /* 0x000000190400780c */ /* 0x040fe40003fc6270 */
[C---:B------:R-:W-:Y:S02]  /*eea0*/  ISETP.GE.AND P5, PT, R4.reuse, 0x1a, PT ;  /* 0x0000001a0400780c */ /* 0x040fe40003fa6270 */
[C---:B------:R-:W-:Y:S02]  /*eeb0*/  ISETP.GE.AND P4, PT, R4.reuse, 0x21, PT ;  /* 0x000000210400780c */ /* 0x040fe40003f86270 */
[----:B------:R-:W-:Y:S02]  /*eec0*/  ISETP.GE.AND P3, PT, R4, 0x22, PT ;  /* 0x000000220400780c */ /* 0x000fe40003f66270 */
[----:B------:R-:W-:Y:S02]  /*eed0*/  @P0 LOP3.LUT R212, R212, 0x10, RZ, 0xfc, !PT ;  /* 0x00000010d4d40812 */ /* 0x000fe400078efcff */
[----:B------:R-:W-:Y:S02]  /*eee0*/  ISETP.GT.AND P0, PT, R0, 0x1, !P0 ;  /* 0x000000010000780c */ /* 0x000fe40004704270 */
[----:B------:R-:W-:Y:S02]  /*eef0*/  LOP3.LUT R212, R212, 0xfffffff7, RZ, 0xc0, !PT ;  /* 0xfffffff7d4d47812 */ /* 0x000fe400078ec0ff */
[----:B------:R-:W-:Y:S02]  /*ef00*/  ISETP.LT.OR P0, PT, R2, 0x2, P0 ;  /* 0x000000020200780c */ /* 0x000fe40000701670 */
[----:B------:R-:W-:Y:S02]  /*ef10*/  @P1 LOP3.LUT R212, R212, 0x8, RZ, 0xfc, !PT ;  /* 0x00000008d4d41812 */ /* 0x000fe400078efcff */
[----:B------:R-:W-:Y:S02]  /*ef20*/  FSEL R16, R171, -INF , !P0 ;  /* 0xff800000ab107808 */ /* 0x000fe40004000000 */
[----:B------:R-:W-:Y:S02]  /*ef30*/  ISETP.GT.AND P0, PT, R0, 0x8, !P1 ;  /* 0x000000080000780c */ /* 0x000fe40004f04270 */
[----:B------:R-:W-:Y:S02]  /*ef40*/  ISETP.GE.AND P1, PT, R4, 0xa, PT ;  /* 0x0000000a0400780c */ /* 0x000fe40003f26270 */
[----:B------:R-:W-:Y:S02]  /*ef50*/  ISETP.LT.OR P0, PT, R2, 0x9, P0 ;  /* 0x000000090200780c */ /* 0x000fe40000701670 */
[----:B------:R-:W-:Y:S02]  /*ef60*/  LOP3.LUT R212, R212, 0xfffffffb, RZ, 0xc0, !PT ;  /* 0xfffffffbd4d47812 */ /* 0x000fe400078ec0ff */
[----:B------:R-:W-:Y:S02]  /*ef70*/  FSEL R15, R170, -INF , !P0 ;  /* 0xff800000aa0f7808 */ /* 0x000fe40004000000 */
[----:B------:R-:W-:Y:S02]  /*ef80*/  ISETP.GT.AND P0, PT, R0, 0x9, !P1 ;  /* 0x000000090000780c */ /* 0x000fe40004f04270 */
[----:B------:R-:W-:Y:S02]  /*ef90*/  ISETP.GE.AND P2, PT, R4, 0x29, PT ;  /* 0x000000290400780c */ /* 0x000fe40003f46270 */
[----:B------:R-:W-:Y:S02]  /*efa0*/  ISETP.LT.OR P0, PT, R2, 0xa, P0 ;  /* 0x0000000a0200780c */ /* 0x000fe40000701670 */
[----:B------:R-:W-:Y:S02]  /*efb0*/  @P1 LOP3.LUT R212, R212, 0x4, RZ, 0xfc, !PT ;  /* 0x00000004d4d41812 */ /* 0x000fe400078efcff */
[----:B------:R-:W-:Y:S02]  /*efc0*/  ISETP.GE.AND P1, PT, R4, 0x11, PT ;  /* 0x000000110400780c */ /* 0x000fe40003f26270 */
[----:B------:R-:W-:Y:S02]  /*efd0*/  FSEL R14, R168, -INF , !P0 ;  /* 0xff800000a80e7808 */ /* 0x000fe40004000000 */
[----:B------:R-:W-:Y:S02]  /*efe0*/  LOP3.LUT R212, R212, 0xfffffffd, RZ, 0xc0, !PT ;  /* 0xfffffffdd4d47812 */ /* 0x000fe400078ec0ff */
[----:B------:R-:W-:Y:S04]  /*eff0*/  ISETP.GT.AND P0, PT, R0, 0x10, !P1 ;  /* 0x000000100000780c */ /* 0x000fe80004f04270 */
[----:B------:R-:W-:Y:S03]  /*f000*/  ISETP.LT.OR P0, PT, R2, 0x11, P0 ;  /* 0x000000110200780c */ /* 0x000fe60000701670 */
[----:B------:R-:W-:Y:S02]  /*f010*/  @P1 LOP3.LUT R212, R212, 0x2, RZ, 0xfc, !PT ;  /* 0x00000002d4d41812 */ /* 0x000fe400078efcff */
[----:B------:R-:W-:Y:S02]  /*f020*/  ISETP.GE.AND P1, PT, R4, 0x12, PT ;  /* 0x000000120400780c */ /* 0x000fe40003f26270 */
[----:B------:R-:W-:Y:S02]  /*f030*/  FSEL R164, R164, -INF , !P0 ;  /* 0xff800000a4a47808 */ /* 0x000fe40004000000 */
[----:B------:R-:W-:Y:S02]  /*f040*/  ISETP.GT.AND P0, PT, R0, 0x11, !P1 ;  /* 0x000000110000780c */ /* 0x000fe40004f04270 */
[----:B------:R-:W-:Y:S02]  /*f050*/  LOP3.LUT R212, R212, 0xfffffffe, RZ, 0xc0, !PT ;  /* 0xfffffffed4d47812 */ /* 0x000fe400078ec0ff */
[----:B------:R-:W-:Y:S04]  /*f060*/  ISETP.LT.OR P0, PT, R2, 0x12, P0 ;  /* 0x000000120200780c */ /* 0x000fe80000701670 */
[----:B------:R-:W-:Y:S02]  /*f070*/  FSEL R170, R139, -INF , !P0 ;  /* 0xff8000008baa7808 */ /* 0x000fe40004000000 */
[----:B------:R-:W-:Y:S02]  /*f080*/  ISETP.GT.AND P0, PT, R0, 0x18, !P6 ;  /* 0x000000180000780c */ /* 0x000fe40007704270 */
[----:B------:R-:W-:Y:S02]  /*f090*/  @P1 LOP3.LUT R212, R212, 0x1, RZ, 0xfc, !PT ;  /* 0x00000001d4d41812 */ /* 0x000fe400078efcff */
[----:B------:R-:W-:Y:S02]  /*f0a0*/  ISETP.LT.OR P0, PT, R2, 0x19, P0 ;  /* 0x000000190200780c */ /* 0x000fe40000701670 */
[----:B------:R-:W-:Y:S02]  /*f0b0*/  ISETP.GE.AND P1, PT, R4, 0x1, PT ;  /* 0x000000010400780c */ /* 0x000fe40003f26270 */
[----:B------:R-:W-:Y:S02]  /*f0c0*/  FSEL R177, R138, -INF , !P0 ;  /* 0xff8000008ab17808 */ /* 0x000fe40004000000 */
[----:B------:R-:W-:Y:S02]  /*f0d0*/  ISETP.GT.AND P0, PT, R0, 0x19, !P5 ;  /* 0x000000190000780c */ /* 0x000fe40006f04270 */
[----:B------:R-:W-:Y:S02]  /*f0e0*/  LOP3.LUT R212, R212, 0xffffffdf, RZ, 0xc0, !PT ;  /* 0xffffffdfd4d47812 */ /* 0x000fe400078ec0ff */
[----:B------:R-:W-:Y:S04]  /*f0f0*/  ISETP.LT.OR P0, PT, R2, 0x1a, P0 ;  /* 0x0000001a0200780c */ /* 0x000fe80000701670 */
[----:B------:R-:W-:Y:S02]  /*f100*/  FSEL R178, R137, -INF , !P0 ;  /* 0xff80000089b27808 */ /* 0x000fe40004000000 */
[----:B------:R-:W-:Y:S04]  /*f110*/  ISETP.GT.AND P0, PT, R0, 0x20, !P4 ;  /* 0x000000200000780c */ /* 0x000fe80006704270 */
        /* <DEDUP_REMOVED lines=8> */
[----:B------:R-:W-:Y:S04]  /*f1a0*/  ISETP.GT.AND P0, PT, R0, RZ, !P1 ;  /* 0x000000ff0000720c */ /* 0x000fe80004f04270 */
[----:B------:R-:W-:Y:S04]  /*f1b0*/  ISETP.LT.OR P0, PT, R2, 0x1, P0 ;  /* 0x000000010200780c */ /* 0x000fe80000701670 */
[----:B------:R-:W-:Y:S02]  /*f1c0*/  FSEL R13, R174, -INF , !P0 ;  /* 0xff800000ae0d7808 */ /* 0x000fe40004000000 */
[----:B------:R-:W-:Y:S11]  /*f1d0*/  ISETP.GE.AND P0, PT, R4, 0x2a, PT ;  /* 0x0000002a0400780c */ /* 0x000ff60003f06270 */
[----:B------:R-:W-:Y:S02]  /*f1e0*/  @!UPT UIADD3 URZ, URZ, URZ, URZ ;  /* 0x0000003f3f3ff290 */ /* 0x000fe4000fffe03f */
[----:B------:R-:W-:Y:S02]  /*f1f0*/  @P0 LOP3.LUT R212, R212, 0x20, RZ, 0xfc, !PT ;  /* 0x00000020d4d40812 */ /* 0x000fe400078efcff */
[----:B------:R-:W-:Y:S04]  /*f200*/  ISETP.GT.AND P0, PT, R0, 0x29, !P0 ;  /* 0x000000290000780c */ /* 0x000fe80004704270 */
[----:B------:R-:W-:Y:S04]  /*f210*/  ISETP.LT.OR P0, PT, R2, 0x2a, P0 ;  /* 0x0000002a0200780c */ /* 0x000fe80000701670 */
[----:B------:R-:W-:Y:S01]  /*f220*/  FSEL R182, R17, -INF , !P0 ;  /* 0xff80000011b67808 */ /* 0x000fe20004000000 */
[----:B------:R-:W-:-:S06]  /*f230*/  BRA.DIV ~URZ, `(.L_x_1239) ;  /* 0x0000cfb27f007947 */ /* 0x000fcc000b800000 */
[----:B------:R2:W3:Y:S02]  /*f240*/  SHFL.IDX PT, R3, R6, 0x1, 0x1c1f ;  /* 0x003c1f0006037f89 */ /* 0x0004e400000e0000 */
.L_x_1335:
[----:B------:R-:W-:Y:S01]  /*f250*/  ISETP.LE.AND P0, PT, R236, c[0x0][0x32c], PT ;  /* 0x0000cb00ec007a0c */ /* 0x000fe20003f03270 */
[----:B---3--:R-:W-:Y:S01]  /*f260*/  IMAD.IADD R2, R9, 0x1, R3 ;  /* 0x0000000109027824 */ /* 0x008fe200078e0203 */
        /* <DEDUP_REMOVED lines=15> */
.L_x_1242:
[----:B------:R-:W-:Y:S04]  /*f360*/  MOV R4, 0x1 ;  /* 0x0000000100047802 */ /* 0x000fe80000000f00 */
[----:B------:R-:W-:Y:S11]  /*f370*/  ISETP.NE.AND P0, PT, R4, c[0x0][0x32c], PT ;  /* 0x0000cb0004007a0c */ /* 0x000ff60003f05270 */
[----:B------:R-:W-:Y:S02]  /*f380*/  @!UPT UIADD3 URZ, URZ, URZ, URZ ;  /* 0x0000003f3f3ff290 */ /* 0x000fe4000fffe03f */
[----:B------:R-:W-:Y:S05]  /*f390*/  @P0 IMAD.HI.U32 R4, R3, c[0x0][0x330], RZ ;  /* 0x0000cc0003040a27 */ /* 0x000fea00078e00ff */
[----:B------:R-:W-:Y:S02]  /*f3a0*/  @P0 SHF.R.U32.HI R3, RZ, c[0x0][0x334], R4 ;  /* 0x0000cd00ff030a19 */ /* 0x000fe40000011604 */
.L_x_1243:
[----:B------:R-:W-:Y:S05]  /*f3b0*/  BSYNC B0 ;  /* 0x0000000000007941 */ /* 0x000fea0003800000 */
.L_x_1241:
[----:B------:R-:W-:Y:S05]  /*f3c0*/  IMAD R3, R3, c[0x0][0x32c], R10 ;  /* 0x0000cb0003037a24 */ /* 0x000fea00078e020a */
[----:B------:R-:W-:Y:S02]  /*f3d0*/  IADD3 R4, R3, c[0x0][0x32c], RZ ;  /* 0x0000cb0003047a10 */ /* 0x000fe40007ffe0ff */
[----:B------:R-:W-:Y:S02]  /*f3e0*/  IMNMX R0, R0, R3, !PT ;  /* 0x0000000300007217 */ /* 0x000fe40007800200 */
[----:B------:R-:W-:Y:S02]  /*f3f0*/  IMNMX R2, R2, R4, PT ;  /* 0x0000000402027217 */ /* 0x000fe40003800200 */
.L_x_1240:
[----:B------:R-:W-:Y:S02]  /*f400*/  ISETP.GT.AND P0, PT, R0, RZ, !P1 ;  /* 0x000000ff0000720c */ /* 0x000fe40004f04270 */
[----:B------:R-:W-:Y:S02]  /*f410*/  LOP3.LUT P1, RZ, R212, 0x1, RZ, 0xc0, !PT ;  /* 0x00000001d4ff7812 */ /* 0x000fe4000782c0ff */
[----:B------:R-:W-:Y:S02]  /*f420*/  ISETP.LT.OR P0, PT, R2, 0x1, P0 ;  /* 0x000000010200780c */ /* 0x000fe40000701670 */
[----:B------:R-:W-:Y:S02]  /*f430*/  FMNMX.FTZ R4, R13, R136, !PT ;  /* 0x000000880d047209 */ /* 0x000fe40007810000 */
[----:B------:R-:W-:Y:S02]  /*f440*/  FSEL R9, R176, -INF , !P0 ;  /* 0xff800000b0097808 */ /* 0x000fe40004000000 */
[----:B------:R-:W-:Y:S02]  /*f450*/  LOP3.LUT P0, RZ, R212, 0x10, RZ, 0xc0, !PT ;  /* 0x00000010d4ff7812 */ /* 0x000fe4000780c0ff */
[----:B------:R-:W-:Y:S02]  /*f460*/  FMNMX.FTZ R8, R9, R7, !PT ;  /* 0x0000000709087209 */ /* 0x000fe40007810000 */
[----:B------:R-:W-:Y:S02]  /*f470*/  ISETP.GT.AND P0, PT, R0, 0x1, !P0 ;  /* 0x000000010000780c */ /* 0x000fe40004704270 */
[----:B------:R-:W-:Y:S02]  /*f480*/  FMNMX.FTZ R4, R16, R4, !PT ;  /* 0x0000000410047209 */ /* 0x000fe40007810000 */
        /* <DEDUP_REMOVED lines=24> */
[----:B------:R-:W-:Y:S02]  /*f610*/  ISETP.GT.AND P0, PT, R0, 0x11, !P1 ;  /* 0x000000110000780c */ /* 0x000fe40004f04270 */
[----:B------:R-:W-:Y:S02]  /*f620*/  FMNMX.FTZ R8, R171, R8, !PT ;  /* 0x00000008ab087209 */ /* 0x000fe40007810000 */
[----:B------:R-:W-:Y:S02]  /*f630*/  ISETP.LT.OR P0, PT, R2, 0x12, P0 ;  /* 0x000000120200780c */ /* 0x000fe40000701670 */
[----:B------:R-:W-:Y:S02]  /*f640*/  LOP3.LUT P1, RZ, R212, 0x20, RZ, 0xc0, !PT ;  /* 0x00000020d4ff7812 */ /* 0x000fe4000782c0ff */
[----:B------:R-:W-:Y:S02]  /*f650*/  FSEL R167, R167, -INF , !P0 ;  /* 0xff800000a7a77808 */ /* 0x000fe40004000000 */
        /* <DEDUP_REMOVED lines=17> */
[----:B------:R-:W-:Y:S04]  /*f770*/  ISETP.LT.OR P0, PT, R2, 0x22, P0 ;  /* 0x000000220200780c */ /* 0x000fe80000701670 */
        /* <DEDUP_REMOVED lines=8> */
[----:B------:R-:W-:Y:S04]  /*f800*/  FSEL R175, R21, -INF , !P0 ;  /* 0xff80000015af7808 */ /* 0x000fe80004000000 */
[----:B------:R-:W-:Y:S01]  /*f810*/  FMNMX.FTZ R8, R175, R8, !PT ;  /* 0x00000008af087209 */ /* 0x000fe20007810000 */
[----:B------:R-:W-:-:S05]  /*f820*/  BRA.DIV ~URZ, `(.L_x_1244) ;  /* 0x0000ca427f007947 */ /* 0x000fca000b800000 */
[----:B------:R3:W4:Y:S02]  /*f830*/  SHFL.BFLY PT, R0, R4, 0x2, 0x1f ;  /* 0x0c401f0004007f89 */ /* 0x00072400000e0000 */
.L_x_1336:
[----:B-12-4-:R-:W-:Y:S01]  /*f840*/  FMNMX.FTZ R6, R4, R0, !PT ;  /* 0x0000000004067209 */ /* 0x016fe20007810000 */
[----:B------:R-:W-:-:S05]  /*f850*/  BRA.DIV ~URZ, `(.L_x_1245) ;  /* 0x0000ca527f007947 */ /* 0x000fca000b800000 */
[----:B---3--:R-:W-:Y:S04]  /*f860*/  SHFL.BFLY PT, R4, R8, 0x2, 0x1f ;  /* 0x0c401f0008047f89 */ /* 0x008fe800000e0000 */
[----:B------:R-:W1:Y:S02]  /*f870*/  SHFL.BFLY PT, R2, R6, 0x1, 0x1f ;  /* 0x0c201f0006027f89 */ /* 0x000e6400000e0000 */
[----:B-1----:R-:W-:Y:S02]  /*f880*/  FMNMX.FTZ R6, R6, R2, !PT ;  /* 0x0000000206067209 */ /* 0x002fe40007810000 */
[----:B------:R-:W-:Y:S05]  /*f890*/  FMNMX.FTZ R4, R8, R4, !PT ;  /* 0x0000000408047209 */ /* 0x000fea0007810000 */
[----:B------:R1:W2:Y:S02]  /*f8a0*/  SHFL.BFLY PT, R0, R4, 0x1, 0x1f ;  /* 0x0c201f0004007f89 */ /* 0x0002a400000e0000 */
.L_x_1337:
[C---:B------:R-:W-:Y:S01]  /*f8b0*/  FSETP.NEU.FTZ.AND P0, PT, R6.reuse, -INF , PT ;  /* 0xff8000000600780b */ /* 0x040fe20003f1d000 */
[----:B------:R-:W-:Y:S01]  /*f8c0*/  FMUL.FTZ R168, R6, c[0x0][0x2d0] ;  /* 0x0000b40006a87a20 */ /* 0x000fe20000410000 */
[----:B-12---:R-:W-:Y:S01]  /*f8d0*/  FMNMX.FTZ R4, R0, R4, !PT ;  /* 0x0000000400047209 */ /* 0x006fe20007810000 */
[----:B------:R-:W-:Y:S01]  /*f8e0*/  WARPSYNC 0xffffffff ;  /* 0xffffffff00007948 */ /* 0x000fe20003800000 */
[----:B------:R-:W-:Y:S01]  /*f8f0*/  FSEL R2, R6, RZ, P0 ;  /* 0x000000ff06027208 */ /* 0x000fe20000000000 */
[----:B------:R-:W-:Y:S01]  /*f900*/  LDSM.16.MT88.4 R24, [R202+0x4080] ;  /* 0x00408000ca18783b */ /* 0x000fe20000004200 */
[----:B------:R-:W-:Y:S01]  /*f910*/  FSEL R168, R168, RZ, P0 ;  /* 0x000000ffa8a87208 */ /* 0x000fe20000000000 */
[C---:B------:R-:W-:Y:S01]  /*f920*/  FMUL.FTZ R169, R4.reuse, c[0x0][0x2d0] ;  /* 0x0000b40004a97a20 */ /* 0x040fe20000410000 */
[----:B------:R-:W-:Y:S01]  /*f930*/  FSETP.NEU.FTZ.AND P0, PT, R4, -INF , PT ;  /* 0xff8000000400780b */ /* 0x000fe20003f1d000 */
[----:B------:R-:W-:Y:S02]  /*f940*/  FADD.FTZ R0, -R2, R136 ;  /* 0x0000008802007221 */ /* 0x000fe40000010100 */
[--C-:B------:R-:W-:Y:S01]  /*f950*/  FFMA.FTZ R16, R16, c[0x0][0x2d0], -R168.reuse ;  /* 0x0000b40010107a23 */ /* 0x100fe200000108a8 */
[----:B------:R-:W-:Y:S01]  /*f960*/  FSEL R3, R4, RZ, P0 ;  /* 0x000000ff04037208 */ /* 0x000fe20000000000 */
[----:B------:R-:W-:Y:S01]  /*f970*/  FMUL.FTZ R0, R0, c[0x0][0x2d0] ;  /* 0x0000b40000007a20 */ /* 0x000fe20000410000 */
[----:B------:R-:W-:Y:S01]  /*f980*/  FSEL R169, R169, RZ, P0 ;  /* 0x000000ffa9a97208 */ /* 0x000fe20000000000 */
[----:B------:R1:W-:Y:S01]  /*f990*/  MUFU.EX2 R226, R16 ;  /* 0x0000001000e27308 */ /* 0x0003e20000000800 */
[--C-:B------:R-:W-:Y:S01]  /*f9a0*/  FFMA.FTZ R13, R13, c[0x0][0x2d0], -R168.reuse ;  /* 0x0000b4000d0d7a23 */ /* 0x100fe200000108a8 */
[----:B------:R-:W-:Y:S01]  /*f9b0*/  ISETP.GT.AND P0, PT, R222, R228, PT ;  /* 0x000000e4de00720c */ /* 0x000fe20003f04270 */
[--C-:B------:R-:W-:Y:S02]  /*f9c0*/  FFMA.FTZ R15, R15, c[0x0][0x2d0], -R168.reuse ;  /* 0x0000b4000f0f7a23 */ /* 0x100fe400000108a8 */
[--C-:B------:R-:W-:Y:S02]  /*f9d0*/  FFMA.FTZ R9, R9, c[0x0][0x2d0], -R169.reuse ;  /* 0x0000b40009097a23 */ /* 0x100fe400000108a9 */
[--C-:B------:R-:W-:Y:S02]  /*f9e0*/  FFMA.FTZ R12, R12, c[0x0][0x2d0], -R169.reuse ;  /* 0x0000b4000c0c7a23 */ /* 0x100fe400000108a9 */
[--C-:B------:R-:W-:Y:S01]  /*f9f0*/  FFMA.FTZ R11, R11, c[0x0][0x2d0], -R169.reuse ;  /* 0x0000b4000b0b7a23 */ /* 0x100fe200000108a9 */
[----:B------:R2:W-:Y:S01]  /*fa00*/  MUFU.EX2 R2, R0 ;  /* 0x0000000000027308 */ /* 0x0005e20000000800 */
[----:B------:R-:W-:Y:S02]  /*fa10*/  FFMA.FTZ R10, R10, c[0x0][0x2d0], -R169 ;  /* 0x0000b4000a0a7a23 */ /* 0x000fe400000108a9 */
[--C-:B------:R-:W-:Y:S07]  /*fa20*/  FFMA.FTZ R14, R14, c[0x0][0x2d0], -R168.reuse ;  /* 0x0000b4000e0e7a23 */ /* 0x100fee00000108a8 */
[----:B------:R-:W3:Y:S01]  /*fa30*/  MUFU.EX2 R227, R13 ;  /* 0x0000000d00e37308 */ /* 0x000ee20000000800 */
[----:B-1----:R-:W1:Y:S09]  /*fa40*/  LDSM.16.MT88.4 R16, [R201+0x4080] ;  /* 0x00408000c910783b */ /* 0x002e720000004200 */
[----:B------:R-:W-:Y:S01]  /*fa50*/  MUFU.EX2 R221, R15 ;  /* 0x0000000f00dd7308 */ /* 0x000fe20000000800 */
[----:B--2---:R-:W-:Y:S02]  /*fa60*/  FADD.FTZ R0, -R3, R7 ;  /* 0x0000000703007221 */ /* 0x004fe40000010100 */
[--C-:B------:R-:W-:Y:S02]  /*fa70*/  FFMA.FTZ R3, R164, c[0x0][0x2d0], -R168.reuse ;  /* 0x0000b400a4037a23 */ /* 0x100fe400000108a8 */
[----:B------:R-:W-:Y:S05]  /*fa80*/  FMUL.FTZ R0, R0, c[0x0][0x2d0] ;  /* 0x0000b40000007a20 */ /* 0x000fea0000410000 */
[----:B------:R-:W2:Y:S10]  /*fa90*/  MUFU.EX2 R199, R14 ;  /* 0x0000000e00c77308 */ /* 0x000eb40000000800 */
[----:B------:R-:W-:Y:S10]  /*faa0*/  MUFU.EX2 R198, R9 ;  /* 0x0000000900c67308 */ /* 0x000ff40000000800 */
[----:B------:R-:W4:Y:S10]  /*fab0*/  MUFU.EX2 R197, R12 ;  /* 0x0000000c00c57308 */ /* 0x000f340000000800 */
[----:B------:R-:W-:Y:S10]  /*fac0*/  MUFU.EX2 R196, R11 ;  /* 0x0000000b00c47308 */ /* 0x000ff40000000800 */
[----:B------:R-:W-:Y:S10]  /*fad0*/  MUFU.EX2 R195, R10 ;  /* 0x0000000a00c37308 */ /* 0x000ff40000000800 */
[----:B------:R-:W5:Y:S10]  /*fae0*/  MUFU.EX2 R0, R0 ;  /* 0x0000000000007308 */ /* 0x000f740000000800 */
[----:B------:R1:W-:Y:S02]  /*faf0*/  MUFU.EX2 R194, R3 ;  /* 0x0000000300c27308 */ /* 0x0003e40000000800 */
[--C-:B-1----:R-:W-:Y:S01]  /*fb00*/  FFMA.FTZ R3, R170, c[0x0][0x2d0], -R168.reuse ;  /* 0x0000b400aa037a23 */ /* 0x102fe200000108a8 */
[----:B---3--:R-:W-:Y:S01]  /*fb10*/  F2FP.BF16.PACK_AB R136, R226, R227 ;  /* 0x000000e3e288723e */ /* 0x008fe200000010ff */
[C---:B------:R-:W-:Y:S01]  /*fb20*/  FMUL.FTZ R8, R2.reuse, R140 ;  /* 0x0000008c02087220 */ /* 0x040fe20000410000 */
[----:B--2---:R-:W-:Y:S01]  /*fb30*/  F2FP.BF16.PACK_AB R138, R199, R221 ;  /* 0x000000ddc78a723e */ /* 0x004fe200000010ff */
[----:B------:R-:W-:Y:S01]  /*fb40*/  FMUL.FTZ R9, R2, R141 ;  /* 0x0000008d02097220 */ /* 0x000fe20000410000 */
[----:B----4-:R-:W-:Y:S01]  /*fb50*/  F2FP.BF16.PACK_AB R137, R197, R198 ;  /* 0x000000c6c589723e */ /* 0x010fe200000010ff */
[C---:B-----5:R-:W-:Y:S01]  /*fb60*/  FMUL.FTZ R10, R0.reuse, R142 ;  /* 0x0000008e000a7220 */ /* 0x060fe20000410000 */
[----:B------:R-:W-:Y:S01]  /*fb70*/  F2FP.BF16.PACK_AB R139, R195, R196 ;  /* 0x000000c4c38b723e */ /* 0x000fe200000010ff */
[----:B------:R-:W-:Y:S01]  /*fb80*/  FMUL.FTZ R11, R0, R143 ;  /* 0x0000008f000b7220 */ /* 0x000fe20000410000 */
[----:B------:R1:W2:Y:S01]  /*fb90*/  MUFU.EX2 R193, R3 ;  /* 0x0000000300c17308 */ /* 0x0002a20000000800 */
[----:B------:R-:W3:Y:S01]  /*fba0*/  LDSM.16.MT88.4 R140, [R204+0x4080] ;  /* 0x00408000cc8c783b */ /* 0x000ee20000004200 */
[C---:B------:R-:W-:Y:S02]  /*fbb0*/  FMUL.FTZ R12, R2.reuse, R144 ;  /* 0x00000090020c7220 */ /* 0x040fe40000410000 */
[----:B------:R-:W-:Y:S02]  /*fbc0*/  FMUL.FTZ R13, R2, R145 ;  /* 0x00000091020d7220 */ /* 0x000fe40000410000 */
[C---:B------:R-:W-:Y:S05]  /*fbd0*/  HMMA.16816.F32.BF16 R8, R136.reuse, R16, R8 ;  /* 0x000000108808723c */ /* 0x040fea0000041808 */
[C---:B------:R-:W-:Y:S02]  /*fbe0*/  FMUL.FTZ R14, R0.reuse, R146 ;  /* 0x00000092000e7220 */ /* 0x040fe40000410000 */
[----:B------:R-:W-:Y:S02]  /*fbf0*/  FMUL.FTZ R15, R0, R147 ;  /* 0x00000093000f7220 */ /* 0x000fe40000410000 */
[----:B------:R-:W4:Y:S03]  /*fc00*/  LDSM.16.MT88.4 R144, [R203+0x4080] ;  /* 0x00408000cb90783b */ /* 0x000f260000004200 */
[C---:B------:R-:W-:Y:S02]  /*fc10*/  FMUL.FTZ R16, R2.reuse, R148 ;  /* 0x0000009402107220 */ /* 0x040fe40000410000 */
[C---:B------:R-:W-:Y:S03]  /*fc20*/  HMMA.16816.F32.BF16 R12, R136.reuse, R18, R12 ;  /* 0x00000012880c723c */ /* 0x040fe6000004180c */
[C---:B------:R-:W-:Y:S02]  /*fc30*/  FMUL.FTZ R17, R2.reuse, R149 ;  /* 0x0000009502117220 */ /* 0x040fe40000410000 */
[----:B------:R-:W-:Y:S02]  /*fc40*/  FMUL.FTZ R20, R2, R152 ;  /* 0x0000009802147220 */ /* 0x000fe40000410000 */
[C---:B------:R-:W-:Y:S02]  /*fc50*/  FMUL.FTZ R18, R0.reuse, R150 ;  /* 0x0000009600127220 */ /* 0x040fe40000410000 */
[----:B------:R-:W-:Y:S02]  /*fc60*/  FMUL.FTZ R19, R0, R151 ;  /* 0x0000009700137220 */ /* 0x000fe40000410000 */
[----:B------:R-:W5:Y:S01]  /*fc70*/  LDSM.16.MT88.4 R148, [R201+0x5880] ;  /* 0x00588000c994783b */ /* 0x000f620000004200 */
[----:B------:R-:W-:Y:S02]  /*fc80*/  FMUL.FTZ R21, R2, R153 ;  /* 0x0000009902157220 */ /* 0x000fe40000410000 */
[C---:B------:R-:W-:Y:S02]  /*fc90*/  FMUL.FTZ R22, R0.reuse, R154 ;  /* 0x0000009a00167220 */ /* 0x040fe40000410000 */
[C---:B------:R-:W-:Y:S03]  /*fca0*/  HMMA.16816.F32.BF16 R16, R136.reuse, R24, R16 ;  /* 0x000000188810723c */ /* 0x040fe60000041810 */
[----:B------:R-:W-:Y:S02]  /*fcb0*/  FMUL.FTZ R23, R0, R155 ;  /* 0x0000009b00177220 */ /* 0x000fe40000410000 */
[----:B------:R-:W-:Y:S01]  /*fcc0*/  LDSM.16.MT88.4 R152, [R202+0x4880] ;  /* 0x00488000ca98783b */ /* 0x000fe20000004200 */
[C---:B------:R-:W-:Y:S02]  /*fcd0*/  FMUL.FTZ R28, R2.reuse, R160 ;  /* 0x000000a0021c7220 */ /* 0x040fe40000410000 */
[C---:B------:R-:W-:Y:S02]  /*fce0*/  FMUL.FTZ R24, R2.reuse, R156 ;  /* 0x0000009c02187220 */ /* 0x040fe40000410000 */
[C---:B------:R-:W-:Y:S03]  /*fcf0*/  HMMA.16816.F32.BF16 R20, R136.reuse, R26, R20 ;  /* 0x0000001a8814723c */ /* 0x040fe60000041814 */
[C---:B------:R-:W-:Y:S02]  /*fd00*/  FMUL.FTZ R25, R2.reuse, R157 ;  /* 0x0000009d02197220 */ /* 0x040fe40000410000 */
[----:B------:R-:W-:Y:S02]  /*fd10*/  FMUL.FTZ R29, R2, R161 ;  /* 0x000000a1021d7220 */ /* 0x000fe40000410000 */
[C---:B------:R-:W-:Y:S02]  /*fd20*/  FMUL.FTZ R26, R0.reuse, R158 ;  /* 0x0000009e001a7220 */ /* 0x040fe40000410000 */
[C---:B------:R-:W-:Y:S02]  /*fd30*/  FMUL.FTZ R27, R0.reuse, R159 ;  /* 0x0000009f001b7220 */ /* 0x040fe40000410000 */
[----:B------:R-:W-:Y:S01]  /*fd40*/  LDSM.16.MT88.4 R156, [R203+0x4880] ;  /* 0x00488000cb9c783b */ /* 0x000fe20000004200 */
[C---:B------:R-:W-:Y:S02]  /*fd50*/  FMUL.FTZ R30, R0.reuse, R162 ;  /* 0x000000a2001e7220 */ /* 0x040fe40000410000 */
[----:B------:R-:W-:Y:S02]  /*fd60*/  FMUL.FTZ R31, R0, R163 ;  /* 0x000000a3001f7220 */ /* 0x000fe40000410000 */
[C---:B---3--:R-:W-:Y:S03]  /*fd70*/  HMMA.16816.F32.BF16 R24, R136.reuse, R140, R24 ;  /* 0x0000008c8818723c */ /* 0x048fe60000041818 */
[----:B------:R-:W-:Y:S01]  /*fd80*/  LDSM.16.MT88.4 R160, [R201+0x7880] ;  /* 0x00788000c9a0783b */ /* 0x000fe20000004200 */
[--C-:B-1----:R-:W-:Y:S02]  /*fd90*/  FFMA.FTZ R3, R177, c[0x0][0x2d0], -R168.reuse ;  /* 0x0000b400b1037a23 */ /* 0x102fe400000108a8 */
[C---:B------:R-:W-:Y:S02]  /*fda0*/  FMUL.FTZ R32, R2.reuse, R32 ;  /* 0x0000002002207220 */ /* 0x040fe40000410000 */
[C---:B------:R-:W-:Y:S01]  /*fdb0*/  HMMA.16816.F32.BF16 R28, R136.reuse, R142, R28 ;  /* 0x0000008e881c723c */ /* 0x040fe2000004181c */
[----:B------:R1:W-:Y:S02]  /*fdc0*/  MUFU.EX2 R192, R3 ;  /* 0x0000000300c07308 */ /* 0x0003e40000000800 */
[----:B------:R-:W3:Y:S01]  /*fdd0*/  LDSM.16.MT88.4 R140, [R202+0x5880] ;  /* 0x00588000ca8c783b */ /* 0x000ee20000004200 */
[----:B------:R-:W-:Y:S02]  /*fde0*/  FMUL.FTZ R33, R2, R33 ;  /* 0x0000002102217220 */ /* 0x000fe40000410000 */
[C---:B------:R-:W-:Y:S02]  /*fdf0*/  FMUL.FTZ R34, R0.reuse, R34 ;  /* 0x0000002200227220 */ /* 0x040fe40000410000 */
[----:B------:R-:W-:Y:S04]  /*fe00*/  FMUL.FTZ R35, R0, R35 ;  /* 0x0000002300237220 */ /* 0x000fe80000410000 */
[C---:B------:R-:W-:Y:S02]  /*fe10*/  FMUL.FTZ R36, R2.reuse, R36 ;  /* 0x0000002402247220 */ /* 0x040fe40000410000 */
[----:B------:R-:W-:Y:S01]  /*fe20*/  FMUL.FTZ R37, R2, R37 ;  /* 0x0000002502257220 */ /* 0x000fe20000410000 */
[C---:B----4-:R-:W-:Y:S03]  /*fe30*/  HMMA.16816.F32.BF16 R32, R136.reuse, R144, R32 ;  /* 0x000000908820723c */ /* 0x050fe60000041820 */
[C---:B------:R-:W-:Y:S02]  /*fe40*/  FMUL.FTZ R38, R0.reuse, R38 ;  /* 0x0000002600267220 */ /* 0x040fe40000410000 */
[----:B------:R-:W-:Y:S02]  /*fe50*/  FMUL.FTZ R39, R0, R39 ;  /* 0x0000002700277220 */ /* 0x000fe40000410000 */
[C---:B------:R-:W-:Y:S02]  /*fe60*/  FMUL.FTZ R40, R2.reuse, R40 ;  /* 0x0000002802287220 */ /* 0x040fe40000410000 */
[----:B------:R-:W-:Y:S03]  /*fe70*/  FMUL.FTZ R41, R2, R41 ;  /* 0x0000002902297220 */ /* 0x000fe60000410000 */
[C---:B------:R-:W-:Y:S01]  /*fe80*/  HMMA.16816.F32.BF16 R36, R136.reuse, R146, R36 ;  /* 0x000000928824723c */ /* 0x040fe20000041824 */
[----:B------:R-:W4:Y:S02]  /*fe90*/  LDSM.16.MT88.4 R144, [R204+0x5880] ;  /* 0x00588000cc90783b */ /* 0x000f240000004200 */
[C---:B------:R-:W-:Y:S02]  /*fea0*/  FMUL.FTZ R42, R0.reuse, R42 ;  /* 0x0000002a002a7220 */ /* 0x040fe40000410000 */
[----:B------:R-:W-:Y:S02]  /*feb0*/  FMUL.FTZ R43, R0, R43 ;  /* 0x0000002b002b7220 */ /* 0x000fe40000410000 */
[--C-:B-1----:R-:W-:Y:S02]  /*fec0*/  FFMA.FTZ R3, R178, c[0x0][0x2d0], -R168.reuse ;  /* 0x0000b400b2037a23 */ /* 0x102fe400000108a8 */
[C---:B------:R-:W-:Y:S02]  /*fed0*/  FMUL.FTZ R44, R2.reuse, R44 ;  /* 0x0000002c022c7220 */ /* 0x040fe40000410000 */
[----:B------:R1:W1:Y:S01]  /*fee0*/  MUFU.EX2 R191, R3 ;  /* 0x0000000300bf7308 */ /* 0x0002620000000800 */
[C---:B-----5:R-:W-:Y:S03]  /*fef0*/  HMMA.16816.F32.BF16 R40, R136.reuse, R148, R40 ;  /* 0x000000948828723c */ /* 0x060fe60000041828 */
[----:B------:R-:W-:Y:S02]  /*ff00*/  FMUL.FTZ R45, R2, R45 ;  /* 0x0000002d022d7220 */ /* 0x000fe40000410000 */
[C---:B------:R-:W-:Y:S02]  /*ff10*/  FMUL.FTZ R46, R0.reuse, R46 ;  /* 0x0000002e002e7220 */ /* 0x040fe40000410000 */
[----:B------:R-:W-:Y:S02]  /*ff20*/  FMUL.FTZ R47, R0, R47 ;  /* 0x0000002f002f7220 */ /* 0x000fe40000410000 */
[C---:B------:R-:W-:Y:S03]  /*ff30*/  FMUL.FTZ R48, R2.reuse, R48 ;  /* 0x0000003002307220 */ /* 0x040fe60000410000 */
[----:B------:R-:W-:Y:S02]  /*ff40*/  FMUL.FTZ R49, R2, R49 ;  /* 0x0000003102317220 */ /* 0x000fe40000410000 */
[C---:B------:R-:W-:Y:S01]  /*ff50*/  HMMA.16816.F32.BF16 R44, R136.reuse, R150, R44 ;  /* 0x00000096882c723c */ /* 0x040fe2000004182c */
[----:B------:R-:W5:Y:S02]  /*ff60*/  LDSM.16.MT88.4 R148, [R203+0x5880] ;  /* 0x00588000cb94783b */ /* 0x000f640000004200 */
[C---:B------:R-:W-:Y:S02]  /*ff70*/  FMUL.FTZ R50, R0.reuse, R50 ;  /* 0x0000003200327220 */ /* 0x040fe40000410000 */
[----:B------:R-:W-:Y:S02]  /*ff80*/  FMUL.FTZ R51, R0, R51 ;  /* 0x0000003300337220 */ /* 0x000fe40000410000 */
[C---:B------:R-:W-:Y:S02]  /*ff90*/  FMUL.FTZ R52, R2.reuse, R52 ;  /* 0x0000003402347220 */ /* 0x040fe40000410000 */
[--C-:B-1----:R-:W-:Y:S03]  /*ffa0*/  FFMA.FTZ R3, R171, c[0x0][0x2d0], -R169.reuse ;  /* 0x0000b400ab037a23 */ /* 0x102fe600000108a9 */
[C---:B---3--:R-:W-:Y:S01]  /*ffb0*/  HMMA.16816.F32.BF16 R48, R136.reuse, R140, R48 ;  /* 0x0000008c8830723c */ /* 0x048fe20000041830 */
[----:B------:R1:W-:Y:S02]  /*ffc0*/  MUFU.EX2 R190, R3 ;  /* 0x0000000300be7308 */ /* 0x0003e40000000800 */
[----:B------:R-:W-:Y:S02]  /*ffd0*/  FMUL.FTZ R53, R2, R53 ;  /* 0x0000003502357220 */ /* 0x000fe40000410000 */
[C---:B------:R-:W-:Y:S02]  /*ffe0*/  FMUL.FTZ R54, R0.reuse, R54 ;  /* 0x0000003600367220 */ /* 0x040fe40000410000 */
[----:B------:R-:W-:Y:S02]  /*fff0*/  FMUL.FTZ R55, R0, R55 ;  /* 0x0000003700377220 */ /* 0x000fe40000410000 */
[C---:B------:R-:W-:Y:S03]  /*10000*/  FMUL.FTZ R56, R2.reuse, R56 ;  /* 0x0000003802387220 */ /* 0x040fe60000410000 */
[----:B------:R-:W-:Y:S02]  /*10010*/  FMUL.FTZ R57, R2, R57 ;  /* 0x0000003902397220 */ /* 0x000fe40000410000 */
        /* <DEDUP_REMOVED lines=13> */
[----:B------:R-:W2:Y:S02]  /*100f0*/  LDSM.16.MT88.4 R144, [R202+0x7080] ;  /* 0x00708000ca90783b */ /* 0x000ea40000004200 */
[----:B------:R-:W-:Y:S02]  /*10100*/  FMUL.FTZ R65, R2, R65 ;  /* 0x0000004102417220 */ /* 0x000fe40000410000 */
[C---:B------:R-:W-:Y:S02]  /*10110*/  FMUL.FTZ R66, R0.reuse, R66 ;  /* 0x0000004200427220 */ /* 0x040fe40000410000 */
[----:B------:R-:W-:Y:S02]  /*10120*/  FMUL.FTZ R67, R0, R67 ;  /* 0x0000004300437220 */ /* 0x000fe40000410000 */
[C---:B------:R-:W-:Y:S03]  /*10130*/  FMUL.FTZ R68, R2.reuse, R68 ;  /* 0x0000004402447220 */ /* 0x040fe60000410000 */
[----:B------:R-:W-:Y:S02]  /*10140*/  FMUL.FTZ R69, R2, R69 ;  /* 0x0000004502457220 */ /* 0x000fe40000410000 */
[C---:B-----5:R-:W-:Y:S03]  /*10150*/  HMMA.16816.F32.BF16 R64, R136.reuse, R148, R64 ;  /* 0x000000948840723c */ /* 0x060fe60000041840 */
[C---:B------:R-:W-:Y:S02]  /*10160*/  FMUL.FTZ R70, R0.reuse, R70 ;  /* 0x0000004600467220 */ /* 0x040fe40000410000 */
[----:B------:R-:W-:Y:S02]  /*10170*/  FMUL.FTZ R71, R0, R71 ;  /* 0x0000004700477220 */ /* 0x000fe40000410000 */
[----:B------:R-:W-:Y:S02]  /*10180*/  FMUL.FTZ R72, R2, R72 ;  /* 0x0000004802487220 */ /* 0x000fe40000410000 */
[--C-:B-1----:R-:W-:Y:S03]  /*10190*/  FFMA.FTZ R3, R166, c[0x0][0x2d0], -R169.reuse ;  /* 0x0000b400a6037a23 */ /* 0x102fe600000108a9 */
        /* <DEDUP_REMOVED lines=17> */
[----:B-----5:R-:W-:Y:S02]  /*102b0*/  FFMA.FTZ R3, R165, c[0x0][0x2d0], -R169 ;  /* 0x0000b400a5037a23 */ /* 0x020fe400000108a9 */
[----:B------:R-:W-:Y:S02]  /*102c0*/  LDSM.16.MT88.4 R164, [R202+0x7880] ;  /* 0x00788000caa4783b */ /* 0x000fe40000004200 */
[----:B------:R5:W1:Y:S01]  /*102d0*/  MUFU.EX2 R187, R3 ;  /* 0x0000000300bb7308 */ /* 0x000a620000000800 */
[C---:B--2---:R-:W-:Y:S03]  /*102e0*/  HMMA.16816.F32.BF16 R80, R136.reuse, R144, R80 ;  /* 0x000000908850723c */ /* 0x044fe60000041850 */
[C---:B------:R-:W-:Y:S02]  /*102f0*/  FMUL.FTZ R84, R2.reuse, R84 ;  /* 0x0000005402547220 */ /* 0x040fe40000410000 */
[----:B------:R-:W-:Y:S02]  /*10300*/  FMUL.FTZ R85, R2, R85 ;  /* 0x0000005502557220 */ /* 0x000fe40000410000 */
[C---:B------:R-:W-:Y:S02]  /*10310*/  FMUL.FTZ R86, R0.reuse, R86 ;  /* 0x0000005600567220 */ /* 0x040fe40000410000 */
[----:B------:R-:W-:Y:S03]  /*10320*/  FMUL.FTZ R87, R0, R87 ;  /* 0x0000005700577220 */ /* 0x000fe60000410000 */
[C---:B------:R-:W-:Y:S02]  /*10330*/  FMUL.FTZ R88, R2.reuse, R88 ;  /* 0x0000005802587220 */ /* 0x040fe40000410000 */
[----:B------:R-:W-:Y:S02]  /*10340*/  FMUL.FTZ R89, R2, R89 ;  /* 0x0000005902597220 */ /* 0x000fe40000410000 */
[C---:B------:R-:W-:Y:S01]  /*10350*/  HMMA.16816.F32.BF16 R84, R136.reuse, R146, R84 ;  /* 0x000000928854723c */ /* 0x040fe20000041854 */
[----:B------:R-:W2:Y:S02]  /*10360*/  LDSM.16.MT88.4 R144, [R201+0x8880] ;  /* 0x00888000c990783b */ /* 0x000ea40000004200 */
[C---:B------:R-:W-:Y:S02]  /*10370*/  FMUL.FTZ R90, R0.reuse, R90 ;  /* 0x0000005a005a7220 */ /* 0x040fe40000410000 */
[----:B------:R-:W-:Y:S02]  /*10380*/  FMUL.FTZ R91, R0, R91 ;  /* 0x0000005b005b7220 */ /* 0x000fe40000410000 */
[--C-:B-----5:R-:W-:Y:S02]  /*10390*/  FFMA.FTZ R3, R179, c[0x0][0x2d0], -R168.reuse ;  /* 0x0000b400b3037a23 */ /* 0x120fe400000108a8 */
[----:B------:R-:W-:Y:S02]  /*103a0*/  LDSM.16.MT88.4 R176, [R202+0x6880] ;  /* 0x00688000cab0783b */ /* 0x000fe40000004200 */
[----:B------:R5:W2:Y:S01]  /*103b0*/  MUFU.EX2 R186, R3 ;  /* 0x0000000300ba7308 */ /* 0x000aa20000000800 */
[C---:B-1----:R-:W-:Y:S03]  /*103c0*/  HMMA.16816.F32.BF16 R88, R136.reuse, R148, R88 ;  /* 0x000000948858723c */ /* 0x042fe60000041858 */
[C---:B------:R-:W-:Y:S02]  /*103d0*/  FMUL.FTZ R92, R2.reuse, R92 ;  /* 0x0000005c025c7220 */ /* 0x040fe40000410000 */
[----:B------:R-:W-:Y:S02]  /*103e0*/  FMUL.FTZ R93, R2, R93 ;  /* 0x0000005d025d7220 */ /* 0x000fe40000410000 */
[C---:B------:R-:W-:Y:S02]  /*103f0*/  FMUL.FTZ R94, R0.reuse, R94 ;  /* 0x0000005e005e7220 */ /* 0x040fe40000410000 */
[----:B------:R-:W-:Y:S03]  /*10400*/  FMUL.FTZ R95, R0, R95 ;  /* 0x0000005f005f7220 */ /* 0x000fe60000410000 */
[C---:B------:R-:W-:Y:S02]  /*10410*/  FMUL.FTZ R96, R2.reuse, R96 ;  /* 0x0000006002607220 */ /* 0x040fe40000410000 */
[----:B------:R-:W-:Y:S02]  /*10420*/  FMUL.FTZ R97, R2, R97 ;  /* 0x0000006102617220 */ /* 0x000fe40000410000 */
[C---:B------:R-:W-:Y:S01]  /*10430*/  HMMA.16816.F32.BF16 R92, R136.reuse, R150, R92 ;  /* 0x00000096885c723c */ /* 0x040fe2000004185c */
[----:B------:R-:W1:Y:S02]  /*10440*/  LDSM.16.MT88.4 R148, [R202+0x8880] ;  /* 0x00888000ca94783b */ /* 0x000e640000004200 */
        /* <DEDUP_REMOVED lines=51> */
[--C-:B-----5:R-:W-:Y:S02]  /*10780*/  FFMA.FTZ R3, R180, c[0x0][0x2d0], -R168.reuse ;  /* 0x0000b400b4037a23 */ /* 0x120fe400000108a8 */
[----:B------:R-:W-:Y:S02]  /*10790*/  FFMA.FTZ R2, R2, R231, R227 ;  /* 0x000000e702027223 */ /* 0x000fe400000100e3 */
[----:B------:R2:W-:Y:S01]  /*107a0*/  MUFU.EX2 R185, R3 ;  /* 0x0000000300b97308 */ /* 0x0005e20000000800 */
[----:B------:R-:W-:Y:S01]  /*107b0*/  HMMA.16816.F32.BF16 R132, R136, R146, R132 ;  /* 0x000000928884723c */ /* 0x000fe20000041884 */
[----:B------:R-:W5:Y:S06]  /*107c0*/  LDSM.16.MT88.4 R144, [R201+0x6080] ;  /* 0x00608000c990783b */ /* 0x000f6c0000004200 */
[----:B------:R-:W-:Y:S02]  /*107d0*/  F2FP.BF16.PACK_AB R136, R193, R194 ;  /* 0x000000c2c188723e */ /* 0x000fe400000010ff */
[----:B------:R-:W-:Y:S03]  /*107e0*/  F2FP.BF16.PACK_AB R138, R191, R192 ;  /* 0x000000c0bf8a723e */ /* 0x000fe600000010ff */
[----:B----4-:R-:W-:Y:S02]  /*107f0*/  F2FP.BF16.PACK_AB R137, R189, R190 ;  /* 0x000000bebd89723e */ /* 0x010fe400000010ff */
[----:B------:R-:W-:Y:S07]  /*10800*/  F2FP.BF16.PACK_AB R139, R187, R188 ;  /* 0x000000bcbb8b723e */ /* 0x000fee00000010ff */
[C---:B-1----:R-:W-:Y:S03]  /*10810*/  HMMA.16816.F32.BF16 R8, R136.reuse, R148, R8 ;  /* 0x000000948808723c */ /* 0x042fe60000041808 */
[--C-:B--2---:R-:W-:Y:S02]  /*10820*/  FFMA.FTZ R3, R181, c[0x0][0x2d0], -R168.reuse ;  /* 0x0000b400b5037a23 */ /* 0x104fe400000108a8 */
[----:B------:R-:W-:Y:S02]  /*10830*/  FFMA.FTZ R168, R182, c[0x0][0x2d0], -R168 ;  /* 0x0000b400b6a87a23 */ /* 0x000fe400000108a8 */
[----:B------:R1:W-:Y:S01]  /*10840*/  MUFU.EX2 R184, R3 ;  /* 0x0000000300b87308 */ /* 0x0003e20000000800 */
[C---:B------:R-:W-:Y:S01]  /*10850*/  HMMA.16816.F32.BF16 R12, R136.reuse, R150, R12 ;  /* 0x00000096880c723c */ /* 0x040fe2000004180c */
[----:B------:R-:W2:Y:S07]  /*10860*/  LDSM.16.MT88.4 R148, [R202+0x6080] ;  /* 0x00608000ca94783b */ /* 0x000eae0000004200 */
[C---:B------:R-:W-:Y:S01]  /*10870*/  HMMA.16816.F32.BF16 R16, R136.reuse, R152, R16 ;  /* 0x000000988810723c */ /* 0x040fe20000041810 */
[----:B------:R-:W-:Y:S07]  /*10880*/  MUFU.EX2 R183, R168 ;  /* 0x000000a800b77308 */ /* 0x000fee0000000800 */
[C---:B------:R-:W-:Y:S01]  /*10890*/  HMMA.16816.F32.BF16 R20, R136.reuse, R154, R20 ;  /* 0x0000009a8814723c */ /* 0x040fe20000041814 */
[----:B------:R-:W-:Y:S03]  /*108a0*/  LDSM.16.MT88.4 R152, [R203+0x6080] ;  /* 0x00608000cb98783b */ /* 0x000fe60000004200 */
[--C-:B-1----:R-:W-:Y:S04]  /*108b0*/  FFMA.FTZ R3, R172, c[0x0][0x2d0], -R169.reuse ;  /* 0x0000b400ac037a23 */ /* 0x102fe800000108a9 */
[C---:B---3--:R-:W-:Y:S01]  /*108c0*/  HMMA.16816.F32.BF16 R24, R136.reuse, R140, R24 ;  /* 0x0000008c8818723c */ /* 0x048fe20000041818 */
[----:B------:R1:W3:Y:S07]  /*108d0*/  MUFU.EX2 R182, R3 ;  /* 0x0000000300b67308 */ /* 0x0002ee0000000800 */
[C---:B------:R-:W-:Y:S01]  /*108e0*/  HMMA.16816.F32.BF16 R28, R136.reuse, R142, R28 ;  /* 0x0000008e881c723c */ /* 0x040fe2000004181c */
[----:B------:R-:W4:Y:S07]  /*108f0*/  LDSM.16.MT88.4 R140, [R204+0x6080] ;  /* 0x00608000cc8c783b */ /* 0x000f2e0000004200 */
[C---:B------:R-:W-:Y:S08]  /*10900*/  HMMA.16816.F32.BF16 R32, R136.reuse, R156, R32 ;  /* 0x0000009c8820723c */ /* 0x040ff00000041820 */
[C---:B------:R-:W-:Y:S01]  /*10910*/  HMMA.16816.F32.BF16 R36, R136.reuse, R158, R36 ;  /* 0x0000009e8824723c */ /* 0x040fe20000041824 */
[----:B------:R-:W3:Y:S03]  /*10920*/  LDSM.16.MT88.4 R156, [R204+0x7880] ;  /* 0x00788000cc9c783b */ /* 0x000ee60000004200 */
[--C-:B-1----:R-:W-:Y:S04]  /*10930*/  FFMA.FTZ R3, R173, c[0x0][0x2d0], -R169.reuse ;  /* 0x0000b400ad037a23 */ /* 0x102fe800000108a9 */
[C---:B-----5:R-:W-:Y:S01]  /*10940*/  HMMA.16816.F32.BF16 R40, R136.reuse, R144, R40 ;  /* 0x000000908828723c */ /* 0x060fe20000041828 */
[----:B------:R1:W5:Y:S07]  /*10950*/  MUFU.EX2 R181, R3 ;  /* 0x0000000300b57308 */ /* 0x00036e0000000800 */
[C---:B------:R-:W-:Y:S01]  /*10960*/  HMMA.16816.F32.BF16 R44, R136.reuse, R146, R44 ;  /* 0x00000092882c723c */ /* 0x040fe2000004182c */
[----:B------:R-:W3:Y:S07]  /*10970*/  LDSM.16.MT88.4 R144, [R203+0x7880] ;  /* 0x00788000cb90783b */ /* 0x000eee0000004200 */
[C---:B--2---:R-:W-:Y:S08]  /*10980*/  HMMA.16816.F32.BF16 R48, R136.reuse, R148, R48 ;  /* 0x000000948830723c */ /* 0x044ff00000041830 */
[C---:B------:R-:W-:Y:S01]  /*10990*/  HMMA.16816.F32.BF16 R52, R136.reuse, R150, R52 ;  /* 0x000000968834723c */ /* 0x040fe20000041834 */
[----:B------:R-:W-:Y:S03]  /*109a0*/  LDSM.16.MT88.4 R148, [R202+0x9080] ;  /* 0x00908000ca94783b */ /* 0x000fe60000004200 */
[--C-:B-1----:R-:W-:Y:S04]  /*109b0*/  FFMA.FTZ R3, R174, c[0x0][0x2d0], -R169.reuse ;  /* 0x0000b400ae037a23 */ /* 0x102fe800000108a9 */
[C---:B----4-:R-:W-:Y:S01]  /*109c0*/  HMMA.16816.F32.BF16 R56, R136.reuse, R140, R56 ;  /* 0x0000008c8838723c */ /* 0x050fe20000041838 */
[----:B------:R1:W2:Y:S07]  /*109d0*/  MUFU.EX2 R180, R3 ;  /* 0x0000000300b47308 */ /* 0x0002ae0000000800 */
[C---:B------:R-:W-:Y:S01]  /*109e0*/  HMMA.16816.F32.BF16 R60, R136.reuse, R142, R60 ;  /* 0x0000008e883c723c */ /* 0x040fe2000004183c */
[----:B------:R-:W4:Y:S07]  /*109f0*/  LDSM.16.MT88.4 R140, [R201+0x9080] ;  /* 0x00908000c98c783b */ /* 0x000f2e0000004200 */
[C---:B------:R-:W-:Y:S08]  /*10a00*/  HMMA.16816.F32.BF16 R64, R136.reuse, R152, R64 ;  /* 0x000000988840723c */ /* 0x040ff00000041840 */
[C---:B------:R-:W-:Y:S01]  /*10a10*/  HMMA.16816.F32.BF16 R68, R136.reuse, R154, R68 ;  /* 0x0000009a8844723c */ /* 0x040fe20000041844 */
[----:B------:R-:W2:Y:S03]  /*10a20*/  LDSM.16.MT88.4 R152, [R204+0x9080] ;  /* 0x00908000cc98783b */ /* 0x000ea60000004200 */
[----:B-1----:R-:W-:Y:S04]  /*10a30*/  FFMA.FTZ R3, R175, c[0x0][0x2d0], -R169 ;  /* 0x0000b400af037a23 */ /* 0x002fe800000108a9 */
[C---:B------:R-:W-:Y:S01]  /*10a40*/  HMMA.16816.F32.BF16 R72, R136.reuse, R160, R72 ;  /* 0x000000a08848723c */ /* 0x040fe20000041848 */
[----:B------:R-:W-:Y:S01]  /*10a50*/  LDSM.16.MT88.4 R168, [R203+0x5080] ;  /* 0x00508000cba8783b */ /* 0x000fe20000004200 */
[----:B------:R1:W1:Y:S06]  /*10a60*/  MUFU.EX2 R7, R3 ;  /* 0x0000000300077308 */ /* 0x00026c0000000800 */
[C---:B------:R-:W-:Y:S01]  /*10a70*/  HMMA.16816.F32.BF16 R76, R136.reuse, R162, R76 ;  /* 0x000000a2884c723c */ /* 0x040fe2000004184c */
[----:B------:R-:W-:Y:S07]  /*10a80*/  LDSM.16.MT88.4 R160, [R202+0x5080] ;  /* 0x00508000caa0783b */ /* 0x000fee0000004200 */
[C---:B------:R-:W-:Y:S01]  /*10a90*/  HMMA.16816.F32.BF16 R80, R136.reuse, R164, R80 ;  /* 0x000000a48850723c */ /* 0x040fe20000041850 */
[----:B------:R-:W-:Y:S07]  /*10aa0*/  LDSM.16.MT88.4 R172, [R201+0x6880] ;  /* 0x00688000c9ac783b */ /* 0x000fee0000004200 */
[C---:B------:R-:W-:Y:S01]  /*10ab0*/  HMMA.16816.F32.BF16 R84, R136.reuse, R166, R84 ;  /* 0x000000a68854723c */ /* 0x040fe20000041854 */
[----:B------:R-:W-:Y:S03]  /*10ac0*/  LDSM.16.MT88.4 R164, [R204+0x5080] ;  /* 0x00508000cca4783b */ /* 0x000fe60000004200 */
[----:B-1----:R-:W-:Y:S02]  /*10ad0*/  FFMA.FTZ R3, R0, R230, R198 ;  /* 0x000000e600037223 */ /* 0x002fe400000100c6 */
[----:B------:R-:W-:Y:S02]  /*10ae0*/  FADD.FTZ R0, R226, R2 ;  /* 0x00000002e2007221 */ /* 0x000fe40000010000 */
[C---:B---3--:R-:W-:Y:S04]  /*10af0*/  HMMA.16816.F32.BF16 R88, R136.reuse, R156, R88 ;  /* 0x0000009c8858723c */ /* 0x048fe80000041858 */
[----:B------:R-:W-:Y:S02]  /*10b00*/  FADD.FTZ R2, R197, R3 ;  /* 0x00000003c5027221 */ /* 0x000fe40000010000 */
[----:B------:R-:W-:Y:S02]  /*10b10*/  FADD.FTZ R0, R221, R0 ;  /* 0x00000000dd007221 */ /* 0x000fe40000010000 */
[C---:B------:R-:W-:Y:S01]  /*10b20*/  HMMA.16816.F32.BF16 R92, R136.reuse, R158, R92 ;  /* 0x0000009e885c723c */ /* 0x040fe2000004185c */
[----:B------:R-:W-:Y:S03]  /*10b30*/  LDSM.16.MT88.4 R156, [R201+0x5080] ;  /* 0x00508000c99c783b */ /* 0x000fe60000004200 */
[----:B------:R-:W-:Y:S02]  /*10b40*/  FADD.FTZ R2, R196, R2 ;  /* 0x00000002c4027221 */ /* 0x000fe40000010000 */
[----:B------:R-:W-:Y:S02]  /*10b50*/  FADD.FTZ R0, R199, R0 ;  /* 0x00000000c7007221 */ /* 0x000fe40000010000 */
[C---:B------:R-:W-:Y:S04]  /*10b60*/  HMMA.16816.F32.BF16 R96, R136.reuse, R144, R96 ;  /* 0x000000908860723c */ /* 0x040fe80000041860 */
[----:B------:R-:W-:Y:S02]  /*10b70*/  FADD.FTZ R2, R195, R2 ;  /* 0x00000002c3027221 */ /* 0x000fe40000010000 */
[----:B------:R-:W-:Y:S02]  /*10b80*/  FADD.FTZ R0, R194, R0 ;  /* 0x00000000c2007221 */ /* 0x000fe40000010000 */
[C---:B------:R-:W-:Y:S01]  /*10b90*/  HMMA.16816.F32.BF16 R100, R136.reuse, R146, R100 ;  /* 0x000000928864723c */ /* 0x040fe20000041864 */
[----:B------:R-:W1:Y:S03]  /*10ba0*/  LDSM.16.MT88.4 R144, [R203+0x9080] ;  /* 0x00908000cb90783b */ /* 0x000e660000004200 */
[----:B------:R-:W-:Y:S02]  /*10bb0*/  FADD.FTZ R2, R190, R2 ;  /* 0x00000002be027221 */ /* 0x000fe40000010000 */
[----:B------:R-:W-:Y:S02]  /*10bc0*/  FADD.FTZ R0, R193, R0 ;  /* 0x00000000c1007221 */ /* 0x000fe40000010000 */
[C---:B----4-:R-:W-:Y:S04]  /*10bd0*/  HMMA.16816.F32.BF16 R104, R136.reuse, R140, R104 ;  /* 0x0000008c8868723c */ /* 0x050fe80000041868 */
        /* <DEDUP_REMOVED lines=12> */
[----:B-----5:R-:W-:Y:S02]  /*10ca0*/  FADD.FTZ R0, R181, R3 ;  /* 0x00000003b5007221 */ /* 0x020fe40000010000 */
[----:B------:R-:W-:Y:S02]  /*10cb0*/  FADD.FTZ R2, R184, R2 ;  /* 0x00000002b8027221 */ /* 0x000fe40000010000 */
[C---:B------:R-:W-:Y:S04]  /*10cc0*/  HMMA.16816.F32.BF16 R124, R136.reuse, R154, R124 ;  /* 0x0000009a887c723c */ /* 0x040fe8000004187c */
[----:B------:R-:W-:Y:S02]  /*10cd0*/  FADD.FTZ R0, R180, R0 ;  /* 0x00000000b4007221 */ /* 0x000fe40000010000 */
[----:B------:R-:W-:Y:S02]  /*10ce0*/  FADD.FTZ R231, R183, R2 ;  /* 0x00000002b7e77221 */ /* 0x000fe40000010000 */
[C---:B-1----:R-:W-:Y:S04]  /*10cf0*/  HMMA.16816.F32.BF16 R128, R136.reuse, R144, R128 ;  /* 0x000000908880723c */ /* 0x042fe80000041880 */
[----:B------:R-:W-:Y:S01]  /*10d00*/  FADD.FTZ R230, R7, R0 ;  /* 0x0000000007e67221 */ /* 0x000fe20000010000 */
[----:B------:R-:W-:Y:S03]  /*10d10*/  IADD3 R0, R222, -0x1, RZ ;  /* 0xffffffffde007810 */ /* 0x000fe60007ffe0ff */
[----:B------:R-:W-:Y:S04]  /*10d20*/  HMMA.16816.F32.BF16 R132, R136, R146, R132 ;  /* 0x000000928884723c */ /* 0x000fe80000041884 */
[----:B------:R-:W-:Y:S03]  /*10d30*/  MOV R222, R0 ;  /* 0x0000000000de7202 */ /* 0x000fe60000000f00 */
[----:B------:R-:W-:Y:S02]  /*10d40*/  F2FP.BF16.PACK_AB R136, R185, R186 ;  /* 0x000000bab988723e */ /* 0x000fe400000010ff */
[----:B------:R-:W-:Y:S03]  /*10d50*/  F2FP.BF16.PACK_AB R138, R183, R184 ;  /* 0x000000b8b78a723e */ /* 0x000fe600000010ff */
[----:B------:R-:W-:Y:S02]  /*10d60*/  F2FP.BF16.PACK_AB R137, R181, R182 ;  /* 0x000000b6b589723e */ /* 0x000fe400000010ff */
[----:B------:R-:W-:Y:S02]  /*10d70*/  F2FP.BF16.PACK_AB R139, R7, R180 ;  /* 0x000000b4078b723e */ /* 0x000fe400000010ff */
[----:B------:R-:W-:Y:S05]  /*10d80*/  MOV R7, R4 ;  /* 0x0000000400077202 */ /* 0x000fea0000000f00 */
[C---:B------:R-:W-:Y:S01]  /*10d90*/  HMMA.16816.F32.BF16 R140, R136.reuse, R156, R8 ;  /* 0x0000009c888c723c */ /* 0x040fe20000041808 */
        /* <DEDUP_REMOVED lines=40> */
[----:B------:R-:W-:Y:S07]  /*11020*/  HMMA.16816.F32.BF16 R132, R136, R18, R132 ;  /* 0x000000128884723c */ /* 0x000fee0000041884 */
[----:B------:R-:W-:Y:S01]  /*11030*/  MOV R136, R6 ;  /* 0x0000000600887202 */ /* 0x000fe20000000f00 */
[----:B------:R-:W-:-:S05]  /*11040*/  @P0 BRA `(.L_x_1246) ;  /* 0xffffc3e000000947 */ /* 0x000fca000383ffff */
[----:B------:R-:W2:Y:S01]  /*11050*/  LDL R3, [R1+0x4] ;  /* 0x0000040001037983 */ /* 0x000ea20000100800 */
[----:B------:R-:W-:Y:S01]  /*11060*/  IMAD.MOV.U32 R7, RZ, RZ, R4 ;  /* 0x000000ffff077224 */ /* 0x000fe200078e0004 */
[----:B------:R-:W-:Y:S01]  /*11070*/  MOV R222, R0 ;  /* 0x0000000000de7202 */ /* 0x000fe20000000f00 */
[----:B------:R-:W-:Y:S01]  /*11080*/  IMAD.MOV.U32 R136, RZ, RZ, R6 ;  /* 0x000000ffff887224 */ /* 0x000fe200078e0006 */
[----:B--2---:R-:W-:-:S07]  /*11090*/  SHF.L.U32 R3, R3, 0x7, RZ ;  /* 0x0000000703037819 */ /* 0x004fce00000006ff */
.L_x_1223:
[----:B------:R-:W2:Y:S04]  /*110a0*/  LDL R2, [R1+0x64] ;  /* 0x0000640001027983 */ /* 0x000ea80000100800 */
[----:B------:R-:W3:Y:S01]  /*110b0*/  LDL R4, [R1+0x58] ;  /* 0x0000580001047983 */ /* 0x000ee20000100800 */
[----:B------:R-:W-:Y:S01]  /*110c0*/  IMAD.MOV.U32 R6, RZ, RZ, 0x1 ;  /* 0x00000001ff067424 */ /* 0x000fe200078e00ff */
[----:B------:R-:W-:-:S02]  /*110d0*/  IADD3 R3, R3, 0x7f, RZ ;  /* 0x0000007f03037810 */ /* 0x000fc40007ffe0ff */
[----:B------:R-:W-:Y:S02]  /*110e0*/  LOP3.LUT R212, R212, 0xffffdfff, RZ, 0xc0, !PT ;  /* 0xffffdfffd4d47812 */ /* 0x000fe400078ec0ff */
[----:B------:R-:W-:-:S13]  /*110f0*/  ISETP.NE.AND P0, PT, R6, c[0x0][0x2c4], PT ;  /* 0x0000b10006007a0c */ /* 0x000fda0003f05270 */
[----:B------:R-:W-:Y:S01]  /*11100*/  @P0 IMAD.HI.U32 R0, R3, c[0x0][0x2c8], RZ ;  /* 0x0000b20003000a27 */ /* 0x000fe200078e00ff */
[----:B------:R-:W-:-:S04]  /*11110*/  @P0 LOP3.LUT R212, R212, 0x2000, RZ, 0xfc, !PT ;  /* 0x00002000d4d40812 */ /* 0x000fc800078efcff */
[----:B------:R-:W-:Y:S02]  /*11120*/  @P0 SHF.R.U32.HI R3, RZ, c[0x0][0x2cc], R0 ;  /* 0x0000b300ff030a19 */ /* 0x000fe40000011600 */
[----:B------:R-:W-:Y:S02]  /*11130*/  ISETP.LE.AND P0, PT, R6, c[0x0][0x32c], PT ;  /* 0x0000cb0006007a0c */ /* 0x000fe40003f03270 */
[----:B------:R-:W-:-:S11]  /*11140*/  LOP3.LUT R212, R212, 0xffffefff, RZ, 0xc0, !PT ;  /* 0xffffefffd4d47812 */ /* 0x000fd600078ec0ff */
[----:B------:R-:W-:Y:S02]  /*11150*/  @P0 LOP3.LUT R212, R212, 0x1000, RZ, 0xfc, !PT ;  /* 0x00001000d4d40812 */ /* 0x000fe400078efcff */
[----:B--2---:R-:W-:-:S05]  /*11160*/  IADD3 R3, R3, 0x1, R2 ;  /* 0x0000000103037810 */ /* 0x004fca0007ffe002 */
[----:B---3--:R-:W-:-:S05]  /*11170*/  IMAD.IADD R3, R3, 0x1, -R4 ;  /* 0x0000000103037824 */ /* 0x008fca00078e0a04 */
[----:B------:R-:W-:Y:S01]  /*11180*/  IADD3 R2, R3, -c[0x0][0x324], RZ ;  /* 0x8000c90003027a10 */ /* 0x000fe20007ffe0ff */
[----:B------:R-:W-:Y:S05]  /*11190*/  @!P0 BRA `(.L_x_1247) ;  /* 0x0000010000008947 */ /* 0x000fea0003800000 */
[----:B------:R-:W-:Y:S01]  /*111a0*/  MOV R0, R3 ;  /* 0x0000000300007202 */ /* 0x000fe20000000f00 */
        /* <DEDUP_REMOVED lines=9> */
.L_x_1249:
[----:B------:R-:W-:-:S13]  /*11240*/  ISETP.NE.AND P0, PT, R6, c[0x0][0x32c], PT ;  /* 0x0000cb0006007a0c */ /* 0x000fda0003f05270 */
[----:B------:R-:W-:-:S05]  /*11250*/  @P0 IMAD.HI.U32 R3, R0, c[0x0][0x330], RZ ;  /* 0x0000cc0000030a27 */ /* 0x000fca00078e00ff */
[----:B------:R-:W-:Y:S02]  /*11260*/  @P0 SHF.R.U32.HI R0, RZ, c[0x0][0x334], R3 ;  /* 0x0000cd00ff000a19 */ /* 0x000fe40000011603 */
.L_x_1250:
[----:B------:R-:W-:Y:S05]  /*11270*/  BSYNC B0 ;  /* 0x0000000000007941 */ /* 0x000fea0003800000 */
.L_x_1248:
[----:B------:R-:W-:-:S05]  /*11280*/  IMAD R0, R0, c[0x0][0x32c], RZ ;  /* 0x0000cb0000007a24 */ /* 0x000fca00078e02ff */
[----:B------:R-:W-:-:S04]  /*11290*/  IMNMX R2, R2, R0, !PT ;  /* 0x0000000002027217 */ /* 0x000fc80007800200 */
.L_x_1247:
[----:B------:R-:W-:-:S05]  /*112a0*/  IADD3 R2, R2, 0x2f, RZ ;  /* 0x0000002f02027810 */ /* 0x000fca0007ffe0ff */
[----:B------:R-:W-:-:S05]  /*112b0*/  IMAD.HI R2, R2, 0x2aaaaaab, RZ ;  /* 0x2aaaaaab02027827 */ /* 0x000fca00078e02ff */
[----:B------:R-:W-:-:S04]  /*112c0*/  SHF.R.U32.HI R236, RZ, 0x1f, R2 ;  /* 0x0000001fffec7819 */ /* 0x000fc80000011602 */
[----:B------:R-:W-:-:S04]  /*112d0*/  LEA.HI.SX32 R236, R2, R236, 0x1d ;  /* 0x000000ec02ec7211 */ /* 0x000fc800078feaff */
[----:B------:R-:W-:-:S04]  /*112e0*/  IMNMX R236, R234, R236, !PT ;  /* 0x000000eceaec7217 */ /* 0x000fc80007800200 */
[----:B------:R-:W-:-:S13]  /*112f0*/  ISETP.GE.AND P0, PT, R222, R236, PT ;  /* 0x000000ecde00720c */ /* 0x000fda0003f06270 */
[----:B------:R-:W-:Y:S05]  /*11300*/  @!P0 BRA `(.L_x_1251) ;  /* 0x000030c000008947 */ /* 0x000fea0003800000 */
[----:B------:R-:W-:Y:S01]  /*11310*/  IADD3 R0, R223, 0x40, RZ ;  /* 0x00000040df007810 */ /* 0x000fe20007ffe0ff */
[----:B------:R-:W-:Y:S01]  /*11320*/  IMAD.SHL.U32 R218, R249, 0x2, RZ ;  /* 0x00000002f9da7824 */ /* 0x000fe200078e00ff */
[----:B------:R-:W-:Y:S01]  /*11330*/  SHF.R.S32.HI R3, RZ, 0x1f, R223 ;  /* 0x0000001fff037819 */ /* 0x000fe200000114df */
[----:B------:R-:W-:Y:S01]  /*11340*/  IMAD.SHL.U32 R216, R248, 0x2, RZ ;  /* 0x00000002f8d87824 */ /* 0x000fe200078e00ff */
[----:B------:R-:W-:Y:S01]  /*11350*/  IADD3 R2, R223, 0x80, RZ ;  /* 0x00000080df027810 */ /* 0x000fe20007ffe0ff */
[----:B------:R-:W-:Y:S01]  /*11360*/  IMAD.SHL.U32 R214, R247, 0x2, RZ ;  /* 0x00000002f7d67824 */ /* 0x000fe200078e00ff */
[----:B------:R-:W-:Y:S01]  /*11370*/  ISETP.GE.AND P3, PT, R0, c[0x0][0x1d4], PT ;  /* 0x0000750000007a0c */ /* 0x000fe20003f66270 */
[C---:B------:R-:W-:Y:S01]  /*11380*/  IMAD.SHL.U32 R0, R223.reuse, 0x2, RZ ;  /* 0x00000002df007824 */ /* 0x040fe200078e00ff */
[----:B------:R-:W-:Y:S02]  /*11390*/  SHF.L.U64.HI R220, R223, 0x1, R3 ;  /* 0x00000001dfdc7819 */ /* 0x000fe40000010203 */
[----:B------:R-:W-:-:S02]  /*113a0*/  ISETP.GE.AND P4, PT, R2, c[0x0][0x1d4], PT ;  /* 0x0000750002007a0c */ /* 0x000fc40003f86270 */
[----:B------:R-:W-:Y:S02]  /*113b0*/  SHF.L.U64.HI R219, R249, 0x1, R252 ;  /* 0x00000001f9db7819 */ /* 0x000fe400000102fc */
[----:B------:R-:W-:Y:S02]  /*113c0*/  SHF.L.U64.HI R217, R248, 0x1, R251 ;  /* 0x00000001f8d97819 */ /* 0x000fe400000102fb */
[----:B------:R-:W-:Y:S02]  /*113d0*/  SHF.L.U64.HI R215, R247, 0x1, R250 ;  /* 0x00000001f7d77819 */ /* 0x000fe400000102fa */
[----:B------:R-:W-:Y:S02]  /*113e0*/  ISETP.GE.AND P2, PT, R223, c[0x0][0x1d4], PT ;  /* 0x00007500df007a0c */ /* 0x000fe40003f46270 */
.L_x_1264:
[----:B------:R-:W-:Y:S04]  /*113f0*/  DEPBAR.LE SB0, 0x0 ;  /* 0x000080000000791a */ /* 0x000fe80000000000 */
[----:B------:R-:W-:Y:S01]  /*11400*/  WARPSYNC 0xffffffff ;  /* 0xffffffff00007948 */ /* 0x000fe20003800000 */
[----:B------:R-:W-:Y:S01]  /*11410*/  BAR.SYNC.DEFER_BLOCKING 0x0 ;  /* 0x0000000000007b1d */ /* 0x000fe20000010000 */
[----:B------:R-:W-:Y:S02]  /*11420*/  ISETP.GT.AND P0, PT, R234, R222, PT ;  /* 0x000000deea00720c */ /* 0x000fe40003f04270 */
[----:B------:R-:W-:Y:S03]  /*11430*/  MOV R6, R136 ;  /* 0x0000008800067202 */ /* 0x000fe60000000f00 */
        /* <DEDUP_REMOVED lines=27> */
.L_x_1338:
[----:B------:R-:W-:-:S05]  /*115f0*/  BRA.DIV ~URZ, `(.L_x_1255) ;  /* 0x0000ae127f007947 */ /* 0x000fca000b800000 */
[----:B------:R4:W3:Y:S02]  /*11600*/  SHFL.IDX PT, R0, R19, RZ, 0x181f ;  /* 0x00181fff13007589 */ /* 0x0008e400000e0000 */
.L_x_1339:
[C---:B------:R-:W-:Y:S01]  /*11610*/  IMAD.SHL.U32 R2, R223.reuse, 0x2, RZ ;  /* 0x00000002df027824 */ /* 0x040fe200078e00ff */
[----:B------:R-:W-:Y:S02]  /*11620*/  IADD3 R24, R223, 0xc0, RZ ;  /* 0x000000c0df187810 */ /* 0x000fe40007ffe0ff */
[----:B------:R-:W-:Y:S02]  /*11630*/  LOP3.LUT P1, RZ, R212, 0x800, RZ, 0xc0, !PT ;  /* 0x00000800d4ff7812 */ /* 0x000fe4000782c0ff */
[----:B---3--:R-:W-:Y:S02]  /*11640*/  IADD3 R16, P0, R0, R2, RZ ;  /* 0x0000000200107210 */ /* 0x008fe40007f1e0ff */
[----:B------:R-:W-:Y:S03]  /*11650*/  ISETP.GE.AND P5, PT, R24, c[0x0][0x1d4], PT ;  /* 0x0000750018007a0c */ /* 0x000fe60003fa6270 */
[----:B------:R-:W-:Y:S01]  /*11660*/  IMAD.X R17, R4, 0x1, R220, P0 ;  /* 0x0000000104117824 */ /* 0x000fe200000e06dc */
[----:B------:R-:W-:Y:S04]  /*11670*/  IADD3 R10, P0, R0, R218, RZ ;  /* 0x000000da000a7210 */ /* 0x000fe80007f1e0ff */
        /* <DEDUP_REMOVED lines=16> */
.L_x_1340:
[C---:B---3--:R-:W-:Y:S01]  /*11780*/  IMAD.SHL.U32 R2, R223.reuse, 0x2, RZ ;  /* 0x00000002df027824 */ /* 0x048fe200078e00ff */
[----:B----4-:R-:W-:Y:S04]  /*11790*/  IADD3 R18, R223, 0xc0, RZ ;  /* 0x000000c0df127810 */ /* 0x010fe80007ffe0ff */
[----:B--2---:R-:W-:Y:S02]  /*117a0*/  IADD3 R16, P0, R0, R2, RZ ;  /* 0x0000000200107210 */ /* 0x004fe40007f1e0ff */
        /* <DEDUP_REMOVED lines=14> */
[----:B------:R2:W-:Y:S03]  /*11890*/  LDGSTS.E.BYPASS.LTC128B.128 [R213+0x9880], [R2.64], !P1 ;  /* 0x0988000002d57fae */ /* 0x0005e6000c901d4e */
.L_x_1253:
[----:B------:R-:W-:Y:S05]  /*118a0*/  BSYNC B0 ;  /* 0x0000000000007941 */ /* 0x000fea0003800000 */
.L_x_1252:
        /* <DEDUP_REMOVED lines=173> */
[----:B------:R1:W1:Y:S10]  /*12380*/  MUFU.TANH R139, R12 ;  /* 0x0000000c008b7308 */ /* 0x0002740000002400 */
[----:B------:R1:W1:Y:S01]  /*12390*/  MUFU.TANH R137, R13 ;  /* 0x0000000d00897308 */ /* 0x0002620000002400 */
[----:B----4-:R-:W4:Y:S01]  /*123a0*/  LDSM.16.M88.4 R8, [R205+0x5800] ;  /* 0x00580000cd08783b */ /* 0x010f220000000200 */
[----:B------:R-:W-:Y:S08]  /*123b0*/  DEPBAR.LE SB0, 0x0 ;  /* 0x000080000000791a */ /* 0x000ff00000000000 */
[----:B------:R1:W1:Y:S01]  /*123c0*/  MUFU.TANH R138, R14 ;  /* 0x0000000e008a7308 */ /* 0x0002620000002400 */
[----:B------:R-:W-:Y:S09]  /*123d0*/  BAR.SYNC.DEFER_BLOCKING 0x0 ;  /* 0x0000000000007b1d */ /* 0x000ff20000010000 */
[----:B------:R1:W1:Y:S10]  /*123e0*/  MUFU.TANH R164, R15 ;  /* 0x0000000f00a47308 */ /* 0x0002740000002400 */
[----:B------:R1:W1:Y:S10]  /*123f0*/  MUFU.TANH R172, R16 ;  /* 0x0000001000ac7308 */ /* 0x0002740000002400 */
[----:B------:R1:W1:Y:S01]  /*12400*/  MUFU.TANH R173, R17 ;  /* 0x0000001100ad7308 */ /* 0x0002620000002400 */
[C---:B----4-:R-:W-:Y:S09]  /*12410*/  HMMA.16816.F32.BF16 R24, R180.reuse, R8, R24 ;  /* 0x00000008b418723c */ /* 0x050ff20000041818 */
[----:B------:R4:W1:Y:S01]  /*12420*/  MUFU.TANH R176, R18 ;  /* 0x0000001200b07308 */ /* 0x0008620000002400 */
[----:B------:R-:W-:Y:S09]  /*12430*/  HMMA.16816.F32.BF16 R28, R180, R10, R28 ;  /* 0x0000000ab41c723c */ /* 0x000ff2000004181c */
[----:B------:R4:W1:Y:S05]  /*12440*/  MUFU.TANH R178, R19 ;  /* 0x0000001300b27308 */ /* 0x00086a0000002400 */
[----:B------:R-:W-:Y:S05]  /*12450*/  FMUL.FTZ R24, R24, c[0x0][0x320] ;  /* 0x0000c80018187a20 */ /* 0x000fea0000410000 */
        /* <DEDUP_REMOVED lines=19> */
[----:B------:R-:W-:-:S05]  /*12590*/  @!P0 BRA `(.L_x_1258) ;  /* 0x000004d000008947 */ /* 0x000fca0003800000 */
[----:B--23--:R-:W-:Y:S01]  /*125a0*/  IMAD.MOV.U32 R0, RZ, RZ, 0x1 ;  /* 0x00000001ff007424 */ /* 0x00cfe200078e00ff */
        /* <DEDUP_REMOVED lines=18> */
[----:B------:R2:W3:Y:S04]  /*126d0*/  @!P1 LDG.E R224, [R8.64] ;  /* 0x0000000e08e09981 */ /* 0x0004e8000c1e1900 */
[----:B------:R-:W-:Y:S04]  /*126e0*/  IMAD R0, R0, c[0x0][0x1e0], RZ ;  /* 0x0000780000007a24 */ /* 0x000fe800078e02ff */
[----:B------:R-:W-:Y:S04]  /*126f0*/  IMAD R0, R225, c[0x0][0x1e4], R0 ;  /* 0x00007900e1007a24 */ /* 0x000fe800078e0200 */
[----:B------:R-:W-:Y:S01]  /*12700*/  IMAD.IADD R3, R3, 0x1, R0 ;  /* 0x0000000103037824 */ /* 0x000fe200078e0200 */
[----:B--2---:R-:W-:Y:S02]  /*12710*/  IADD3 R8, -R237, 0x30, RZ ;  /* 0x00000030ed087810 */ /* 0x004fe40007ffe1ff */
[----:B---3--:R-:W-:Y:S01]  /*12720*/  SHF.R.S32.HI R9, RZ, 0x1f, R224 ;  /* 0x0000001fff097819 */ /* 0x008fe200000114e0 */
[----:B------:R-:W-:Y:S04]  /*12730*/  IMAD.WIDE.U32 R2, R224, c[0x0][0x1f0], R2 ;  /* 0x00007c00e0027a25 */ /* 0x000fe800078e0002 */
[----:B------:R-:W-:Y:S01]  /*12740*/  IMAD R9, R9, c[0x0][0x1f0], RZ ;  /* 0x00007c0009097a24 */ /* 0x000fe200078e02ff */
[----:B------:R-:W-:Y:S03]  /*12750*/  IADD3 R0, P0, R226, R2, RZ ;  /* 0x00000002e2007210 */ /* 0x000fe60007f1e0ff */
[----:B------:R-:W-:Y:S05]  /*12760*/  IMAD R9, R224, c[0x0][0x1f4], R9 ;  /* 0x00007d00e0097a24 */ /* 0x000fea00078e0209 */
[----:B------:R-:W-:Y:S02]  /*12770*/  IADD3.X R9, R245, R3, R9, P0, !PT ;  /* 0x00000003f5097210 */ /* 0x000fe400007fe409 */
[C---:B-1----:R-:W-:Y:S04]  /*12780*/  LEA R16, P0, R0.reuse, c[0x0][0x1c8], 0x1 ;  /* 0x0000720000107a11 */ /* 0x042fe800078008ff */
[----:B------:R-:W-:Y:S02]  /*12790*/  LEA.HI.X R9, R0, c[0x0][0x1cc], R9, 0x1, P0 ;  /* 0x0000730000097a11 */ /* 0x000fe400000f0c09 */
[----:B------:R-:W-:Y:S01]  /*127a0*/  ISETP.GE.AND P0, PT, R8, 0x1, PT ;  /* 0x000000010800780c */ /* 0x000fe20003f06270 */
[----:B------:R-:W-:-:S10]  /*127b0*/  BRA.DIV ~URZ, `(.L_x_1259) ;  /* 0x00009dc27f007947 */ /* 0x000fd4000b800000 */
[----:B------:R1:W2:Y:S02]  /*127c0*/  SHFL.IDX PT, R4, R9, RZ, 0x181f ;  /* 0x00181fff09047589 */ /* 0x0002a400000e0000 */
.L_x_1341:
[----:B------:R-:W-:-:S05]  /*127d0*/  BRA.DIV ~URZ, `(.L_x_1260) ;  /* 0x00009e227f007947 */ /* 0x000fca000b800000 */
[----:B------:R3:W1:Y:S02]  /*127e0*/  SHFL.IDX PT, R0, R16, RZ, 0x181f ;  /* 0x00181fff10007589 */ /* 0x00066400000e0000 */
.L_x_1342:
[C---:B------:R-:W-:Y:S01]  /*127f0*/  IMAD.SHL.U32 R2, R223.reuse, 0x2, RZ ;  /* 0x00000002df027824 */ /* 0x040fe200078e00ff */
[----:B------:R-:W-:Y:S04]  /*12800*/  IADD3 R17, R223, 0xc0, RZ ;  /* 0x000000c0df117810 */ /* 0x000fe80007ffe0ff */
[----:B-1----:R-:W-:Y:S02]  /*12810*/  @P0 IADD3 R14, P1, R0, R2, RZ ;  /* 0x00000002000e0210 */ /* 0x002fe40007f3e0ff */
[----:B------:R-:W-:Y:S03]  /*12820*/  ISETP.GE.AND P5, PT, R17, c[0x0][0x1d4], PT ;  /* 0x0000750011007a0c */ /* 0x000fe60003fa6270 */
[----:B--2---:R-:W-:Y:S01]  /*12830*/  @P0 IMAD.X R15, R4, 0x1, R220, P1 ;  /* 0x00000001040f0824 */ /* 0x004fe200008e06dc */
[----:B------:R-:W-:Y:S04]  /*12840*/  @P0 IADD3 R12, P1, R0, R218, RZ ;  /* 0x000000da000c0210 */ /* 0x000fe80007f3e0ff */
[----:B------:R-:W-:Y:S01]  /*12850*/  @!PT LDS RZ, [RZ] ;  /* 0x00000000fffff984 */ /* 0x000fe20000000800 */
[----:B------:R-:W-:Y:S01]  /*12860*/  @!PT LDS RZ, [RZ] ;  /* 0x00000000fffff984 */ /* 0x000fe20000000800 */
[----:B------:R-:W-:Y:S01]  /*12870*/  @!PT LDS RZ, [RZ] ;  /* 0x00000000fffff984 */ /* 0x000fe20000000800 */
[----:B------:R1:W-:Y:S01]  /*12880*/  @P0 LDGSTS.E.BYPASS.LTC128B.128 [R213+0xa080], [R14.64], !P2 ;  /* 0x0a0800000ed50fae */ /* 0x0003e2000d101d4e */
[----:B------:R-:W-:Y:S01]  /*12890*/  @P0 IMAD.X R13, R4, 0x1, R219, P1 ;  /* 0x00000001040d0824 */ /* 0x000fe200008e06db */
[----:B------:R-:W-:Y:S04]  /*128a0*/  @P0 IADD3 R10, P1, R0, R216, RZ ;  /* 0x000000d8000a0210 */ /* 0x000fe80007f3e0ff */
        /* <DEDUP_REMOVED lines=8> */
[----:B------:R2:W1:Y:S04]  /*12930*/  SHFL.IDX PT, R4, R9, 0x1, 0x181f ;  /* 0x00381f0009047f89 */ /* 0x00046800000e0000 */
[----:B------:R2:W3:Y:S02]  /*12940*/  SHFL.IDX PT, R0, R16, 0x1, 0x181f ;  /* 0x00381f0010007f89 */ /* 0x0004e400000e0000 */
.L_x_1343:
[C---:B-1----:R-:W-:Y:S01]  /*12950*/  IMAD.SHL.U32 R2, R223.reuse, 0x2, RZ ;  /* 0x00000002df027824 */ /* 0x042fe200078e00ff */
[----:B------:R-:W-:Y:S04]  /*12960*/  IADD3 R14, R223, 0xc0, RZ ;  /* 0x000000c0df0e7810 */ /* 0x000fe80007ffe0ff */
[----:B---3--:R-:W-:Y:S02]  /*12970*/  @P0 IADD3 R12, P1, R0, R2, RZ ;  /* 0x00000002000c0210 */ /* 0x008fe40007f3e0ff */
[----:B------:R-:W-:Y:S03]  /*12980*/  ISETP.GE.AND P5, PT, R14, c[0x0][0x1d4], PT ;  /* 0x000075000e007a0c */ /* 0x000fe60003fa6270 */
[----:B------:R-:W-:Y:S01]  /*12990*/  @P0 IMAD.X R13, R4, 0x1, R220, P1 ;  /* 0x00000001040d0824 */ /* 0x000fe200008e06dc */
        /* <DEDUP_REMOVED lines=8> */
[----:B--2---:R-:W-:Y:S01]  /*12a20*/  @P0 IMAD.X R9, R4, 0x1, R217, P1 ;  /* 0x0000000104090824 */ /* 0x004fe200008e06d9 */
[----:B------:R-:W-:Y:S04]  /*12a30*/  @P0 IADD3 R2, P1, R0, R214, RZ ;  /* 0x000000d600020210 */ /* 0x000fe80007f3e0ff */
[----:B------:R1:W-:Y:S01]  /*12a40*/  @P0 LDGSTS.E.BYPASS.LTC128B.128 [R213+0xe080], [R8.64], !P4 ;  /* 0x0e08000008d50fae */ /* 0x0003e2000e101d4e */
[----:B------:R-:W-:Y:S05]  /*12a50*/  @P0 IMAD.X R3, R4, 0x1, R215, P1 ;  /* 0x0000000104030824 */ /* 0x000fea00008e06d7 */
[----:B------:R1:W-:Y:S03]  /*12a60*/  @P0 LDGSTS.E.BYPASS.LTC128B.128 [R213+0xf880], [R2.64], !P5 ;  /* 0x0f88000002d50fae */ /* 0x0003e6000e901d4e */
.L_x_1258:
[----:B--23--:R-:W-:Y:S05]  /*12a70*/  BSYNC B0 ;  /* 0x0000000000007941 */ /* 0x00cfea0003800000 */
.L_x_1257:
[----:B-1----:R-:W-:Y:S01]  /*12a80*/  FMNMX.FTZ R2, R170, R136, !PT ;  /* 0x00000088aa027209 */ /* 0x002fe20007810000 */
        /* <DEDUP_REMOVED lines=25> */
[----:B------:R1:W2:Y:S02]  /*12c20*/  SHFL.BFLY PT, R0, R4, 0x2, 0x1f ;  /* 0x0c401f0004007f89 */ /* 0x0002a400000e0000 */
.L_x_1344:
[----:B--2---:R-:W-:Y:S01]  /*12c30*/  FMNMX.FTZ R136, R4, R0, !PT ;  /* 0x0000000004887209 */ /* 0x004fe20007810000 */
[----:B------:R-:W-:-:S05]  /*12c40*/  BRA.DIV ~URZ, `(.L_x_1263) ;  /* 0x00009b627f007947 */ /* 0x000fca000b800000 */
[----:B-1----:R-:W-:Y:S04]  /*12c50*/  SHFL.BFLY PT, R4, R8, 0x2, 0x1f ;  /* 0x0c401f0008047f89 */ /* 0x002fe800000e0000 */
[----:B------:R-:W1:Y:S02]  /*12c60*/  SHFL.BFLY PT, R2, R136, 0x1, 0x1f ;  /* 0x0c201f0088027f89 */ /* 0x000e6400000e0000 */
[----:B-1----:R-:W-:Y:S02]  /*12c70*/  FMNMX.FTZ R136, R136, R2, !PT ;  /* 0x0000000288887209 */ /* 0x002fe40007810000 */
[----:B------:R-:W-:Y:S05]  /*12c80*/  FMNMX.FTZ R4, R8, R4, !PT ;  /* 0x0000000408047209 */ /* 0x000fea0007810000 */
[----:B------:R1:W2:Y:S02]  /*12c90*/  SHFL.BFLY PT, R0, R4, 0x1, 0x1f ;  /* 0x0c201f0004007f89 */ /* 0x0002a400000e0000 */
.L_x_1345:
[C---:B------:R-:W-:Y:S01]  /*12ca0*/  FADD.FTZ R2, -R136.reuse, R6 ;  /* 0x0000000688027221 */ /* 0x040fe20000010100 */
[----:B------:R-:W-:Y:S01]  /*12cb0*/  WARPSYNC 0xffffffff ;  /* 0xffffffff00007948 */ /* 0x000fe20003800000 */
[----:B------:R-:W-:Y:S01]  /*12cc0*/  FMUL.FTZ R6, R136, c[0x0][0x2d0] ;  /* 0x0000b40088067a20 */ /* 0x000fe20000410000 */
[----:B----4-:R-:W3:Y:S01]  /*12cd0*/  LDSM.16.MT88.4 R16, [R201+0x4080] ;  /* 0x00408000c910783b */ /* 0x010ee20000004200 */
[----:B------:R-:W-:Y:S01]  /*12ce0*/  FMUL.FTZ R2, R2, c[0x0][0x2d0] ;  /* 0x0000b40002027a20 */ /* 0x000fe20000410000 */
[----:B------:R-:W-:Y:S01]  /*12cf0*/  ISETP.GT.AND P0, PT, R222, R236, PT ;  /* 0x000000ecde00720c */ /* 0x000fe20003f04270 */
[--C-:B------:R-:W-:Y:S04]  /*12d00*/  FFMA.FTZ R3, R170, c[0x0][0x2d0], -R6.reuse ;  /* 0x0000b400aa037a23 */ /* 0x100fe80000010806 */
[----:B------:R4:W-:Y:S01]  /*12d10*/  MUFU.EX2 R229, R3 ;  /* 0x0000000300e57308 */ /* 0x0009e20000000800 */
[----:B------:R-:W5:Y:S09]  /*12d20*/  LDSM.16.MT88.4 R24, [R202+0x4080] ;  /* 0x00408000ca18783b */ /* 0x000f720000004200 */
[----:B------:R-:W1:Y:S01]  /*12d30*/  MUFU.EX2 R2, R2 ;  /* 0x0000000200027308 */ /* 0x000e620000000800 */
[--C-:B----4-:R-:W-:Y:S09]  /*12d40*/  FFMA.FTZ R3, R169, c[0x0][0x2d0], -R6.reuse ;  /* 0x0000b400a9037a23 */ /* 0x110ff20000010806 */
[----:B------:R4:W-:Y:S02]  /*12d50*/  MUFU.EX2 R228, R3 ;  /* 0x0000000300e47308 */ /* 0x0009e40000000800 */
[--C-:B----4-:R-:W-:Y:S02]  /*12d60*/  FFMA.FTZ R3, R139, c[0x0][0x2d0], -R6.reuse ;  /* 0x0000b4008b037a23 */ /* 0x110fe40000010806 */
[C---:B-1----:R-:W-:Y:S06]  /*12d70*/  FMUL.FTZ R8, R2.reuse, R140 ;  /* 0x0000008c02087220 */ /* 0x042fec0000410000 */
[----:B------:R1:W-:Y:S01]  /*12d80*/  MUFU.EX2 R227, R3 ;  /* 0x0000000300e37308 */ /* 0x0003e20000000800 */
        /* <DEDUP_REMOVED lines=12> */
[----:B-12---:R-:W-:Y:S01]  /*12e50*/  FMNMX.FTZ R3, R0, R4, !PT ;  /* 0x0000000400037209 */ /* 0x006fe20007810000 */
[--C-:B------:R-:W-:Y:S02]  /*12e60*/  FFMA.FTZ R0, R137, c[0x0][0x2d0], -R6.reuse ;  /* 0x0000b40089007a23 */ /* 0x100fe40000010806 */
[C---:B------:R-:W-:Y:S02]  /*12e70*/  FMUL.FTZ R41, R2.reuse, R41 ;  /* 0x0000002902297220 */ /* 0x040fe40000410000 */
[----:B------:R-:W1:Y:S01]  /*12e80*/  MUFU.EX2 R226, R0 ;  /* 0x0000000000e27308 */ /* 0x000e620000000800 */
        /* <DEDUP_REMOVED lines=12> */
[----:B-1----:R-:W-:Y:S01]  /*12f50*/  F2FP.BF16.PACK_AB R166, R226, R227 ;  /* 0x000000e3e2a6723e */ /* 0x002fe200000010ff */
[C---:B------:R-:W-:Y:S02]  /*12f60*/  FADD.FTZ R0, -R3.reuse, R7 ;  /* 0x0000000703007221 */ /* 0x040fe40000010100 */
[----:B------:R-:W-:Y:S02]  /*12f70*/  FMUL.FTZ R7, R3, c[0x0][0x2d0] ;  /* 0x0000b40003077a20 */ /* 0x000fe40000410000 */
[----:B------:R-:W-:Y:S02]  /*12f80*/  FMUL.FTZ R0, R0, c[0x0][0x2d0] ;  /* 0x0000b40000007a20 */ /* 0x000fe40000410000 */
[--C-:B------:R-:W-:Y:S02]  /*12f90*/  FFMA.FTZ R4, R168, c[0x0][0x2d0], -R7.reuse ;  /* 0x0000b400a8047a23 */ /* 0x100fe40000010807 */
[C---:B------:R-:W-:Y:S02]  /*12fa0*/  FMUL.FTZ R68, R2.reuse, R68 ;  /* 0x0000004402447220 */ /* 0x040fe40000410000 */
[----:B------:R1:W-:Y:S01]  /*12fb0*/  MUFU.EX2 R221, R4 ;  /* 0x0000000400dd7308 */ /* 0x0003e20000000800 */
[C---:B------:R-:W-:Y:S02]  /*12fc0*/  FMUL.FTZ R69, R2.reuse, R69 ;  /* 0x0000004502457220 */ /* 0x040fe40000410000 */
[C---:B------:R-:W-:Y:S02]  /*12fd0*/  FMUL.FTZ R72, R2.reuse, R72 ;  /* 0x0000004802487220 */ /* 0x040fe40000410000 */
[C---:B------:R-:W-:Y:S02]  /*12fe0*/  FMUL.FTZ R73, R2.reuse, R73 ;  /* 0x0000004902497220 */ /* 0x040fe40000410000 */
[C---:B------:R-:W-:Y:S02]  /*12ff0*/  FMUL.FTZ R76, R2.reuse, R76 ;  /* 0x0000004c024c7220 */ /* 0x040fe40000410000 */
[C---:B------:R-:W-:Y:S01]  /*13000*/  FMUL.FTZ R77, R2.reuse, R77 ;  /* 0x0000004d024d7220 */ /* 0x040fe20000410000 */
[----:B------:R-:W2:Y:S01]  /*13010*/  MUFU.EX2 R0, R0 ;  /* 0x0000000000007308 */ /* 0x000ea20000000800 */
[C---:B------:R-:W-:Y:S02]  /*13020*/  FMUL.FTZ R80, R2.reuse, R80 ;  /* 0x0000005002507220 */ /* 0x040fe40000410000 */
[C---:B------:R-:W-:Y:S02]  /*13030*/  FMUL.FTZ R81, R2.reuse, R81 ;  /* 0x0000005102517220 */ /* 0x040fe40000410000 */
[C---:B------:R-:W-:Y:S02]  /*13040*/  FMUL.FTZ R84, R2.reuse, R84 ;  /* 0x0000005402547220 */ /* 0x040fe40000410000 */
[C---:B------:R-:W-:Y:S02]  /*13050*/  FMUL.FTZ R85, R2.reuse, R85 ;  /* 0x0000005502557220 */ /* 0x040fe40000410000 */
[C---:B------:R-:W-:Y:S02]  /*13060*/  FMUL.FTZ R88, R2.reuse, R88 ;  /* 0x0000005802587220 */ /* 0x040fe40000410000 */
[C---:B------:R-:W-:Y:S02]  /*13070*/  FMUL.FTZ R89, R2.reuse, R89 ;  /* 0x0000005902597220 */ /* 0x040fe40000410000 */
[C---:B------:R-:W-:Y:S02]  /*13080*/  FMUL.FTZ R92, R2.reuse, R92 ;  /* 0x0000005c025c7220 */ /* 0x040fe40000410000 */
[--C-:B-1----:R-:W-:Y:S02]  /*13090*/  FFMA.FTZ R4, R171, c[0x0][0x2d0], -R7.reuse ;  /* 0x0000b400ab047a23 */ /* 0x102fe40000010807 */
[----:B------:R-:W-:Y:S01]  /*130a0*/  LDSM.16.MT88.4 R168, [R202+0x7880] ;  /* 0x00788000caa8783b */ /* 0x000fe20000004200 */
[C---:B------:R-:W-:Y:S01]  /*130b0*/  FMUL.FTZ R93, R2.reuse, R93 ;  /* 0x0000005d025d7220 */ /* 0x040fe20000410000 */
[----:B------:R-:W1:Y:S01]  /*130c0*/  MUFU.EX2 R199, R4 ;  /* 0x0000000400c77308 */ /* 0x000e620000000800 */
[C---:B------:R-:W-:Y:S02]  /*130d0*/  FMUL.FTZ R96, R2.reuse, R96 ;  /* 0x0000006002607220 */ /* 0x040fe40000410000 */
[----:B------:R-:W-:Y:S02]  /*130e0*/  FMUL.FTZ R97, R2, R97 ;  /* 0x0000006102617220 */ /* 0x000fe40000410000 */
[C---:B--2---:R-:W-:Y:S02]  /*130f0*/  FMUL.FTZ R10, R0.reuse, R142 ;  /* 0x0000008e000a7220 */ /* 0x044fe40000410000 */
[C---:B------:R-:W-:Y:S02]  /*13100*/  FMUL.FTZ R11, R0.reuse, R143 ;  /* 0x0000008f000b7220 */ /* 0x040fe40000410000 */
[C---:B------:R-:W-:Y:S01]  /*13110*/  FMUL.FTZ R14, R0.reuse, R146 ;  /* 0x00000092000e7220 */ /* 0x040fe20000410000 */
[----:B------:R-:W2:Y:S01]  /*13120*/  LDSM.16.MT88.4 R140, [R204+0x4080] ;  /* 0x00408000cc8c783b */ /* 0x000ea20000004200 */
[C---:B------:R-:W-:Y:S02]  /*13130*/  FMUL.FTZ R15, R0.reuse, R147 ;  /* 0x00000093000f7220 */ /* 0x040fe40000410000 */
[C---:B------:R-:W-:Y:S02]  /*13140*/  FMUL.FTZ R22, R0.reuse, R154 ;  /* 0x0000009a00167220 */ /* 0x040fe40000410000 */
[C---:B------:R-:W-:Y:S02]  /*13150*/  FMUL.FTZ R23, R0.reuse, R155 ;  /* 0x0000009b00177220 */ /* 0x040fe40000410000 */
[C---:B------:R-:W-:Y:S01]  /*13160*/  FMUL.FTZ R30, R0.reuse, R162 ;  /* 0x000000a2001e7220 */ /* 0x040fe20000410000 */
[----:B------:R-:W4:Y:S01]  /*13170*/  LDSM.16.MT88.4 R144, [R203+0x4080] ;  /* 0x00408000cb90783b */ /* 0x000f220000004200 */
[C---:B------:R-:W-:Y:S02]  /*13180*/  FMUL.FTZ R31, R0.reuse, R163 ;  /* 0x000000a3001f7220 */ /* 0x040fe40000410000 */
[C---:B------:R-:W-:Y:S02]  /*13190*/  FMUL.FTZ R34, R0.reuse, R34 ;  /* 0x0000002200227220 */ /* 0x040fe40000410000 */
[----:B------:R-:W-:Y:S01]  /*131a0*/  FMUL.FTZ R35, R0, R35 ;  /* 0x0000002300237220 */ /* 0x000fe20000410000 */
[----:B-1----:R-:W-:Y:S01]  /*131b0*/  F2FP.BF16.PACK_AB R165, R199, R221 ;  /* 0x000000ddc7a5723e */ /* 0x002fe200000010ff */
[--C-:B------:R-:W-:Y:S01]  /*131c0*/  FFMA.FTZ R4, R138, c[0x0][0x2d0], -R7.reuse ;  /* 0x0000b4008a047a23 */ /* 0x100fe20000010807 */
[----:B------:R-:W-:Y:S01]  /*131d0*/  LDSM.16.MT88.4 R152, [R202+0x4880] ;  /* 0x00488000ca98783b */ /* 0x000fe20000004200 */
[C---:B------:R-:W-:Y:S02]  /*131e0*/  FMUL.FTZ R38, R0.reuse, R38 ;  /* 0x0000002600267220 */ /* 0x040fe40000410000 */
[----:B------:R1:W-:Y:S01]  /*131f0*/  MUFU.EX2 R198, R4 ;  /* 0x0000000400c67308 */ /* 0x0003e20000000800 */
[C---:B------:R-:W-:Y:S02]  /*13200*/  FMUL.FTZ R39, R0.reuse, R39 ;  /* 0x0000002700277220 */ /* 0x040fe40000410000 */
[C---:B------:R-:W-:Y:S02]  /*13210*/  FMUL.FTZ R42, R0.reuse, R42 ;  /* 0x0000002a002a7220 */ /* 0x040fe40000410000 */
[----:B------:R-:W-:Y:S01]  /*13220*/  LDSM.16.MT88.4 R160, [R203+0x4880] ;  /* 0x00488000cba0783b */ /* 0x000fe20000004200 */
        /* <DEDUP_REMOVED lines=9> */
[--C-:B-1----:R-:W-:Y:S01]  /*132c0*/  FFMA.FTZ R4, R164, c[0x0][0x2d0], -R7.reuse ;  /* 0x0000b400a4047a23 */ /* 0x102fe20000010807 */
[----:B------:R-:W-:Y:S01]  /*132d0*/  F2FP.BF16.PACK_AB R164, R228, R229 ;  /* 0x000000e5e4a4723e */ /* 0x000fe200000010ff */
        /* <DEDUP_REMOVED lines=15> */
[--C-:B------:R-:W-:Y:S02]  /*133d0*/  FFMA.FTZ R4, R172, c[0x0][0x2d0], -R6.reuse ;  /* 0x0000b400ac047a23 */ /* 0x100fe40000010806 */
[C---:B------:R-:W-:Y:S02]  /*133e0*/  FMUL.FTZ R87, R0.reuse, R87 ;  /* 0x0000005700577220 */ /* 0x040fe40000410000 */
[----:B------:R1:W-:Y:S01]  /*133f0*/  MUFU.EX2 R196, R4 ;  /* 0x0000000400c47308 */ /* 0x0003e20000000800 */
[C---:B------:R-:W-:Y:S01]  /*13400*/  FMUL.FTZ R90, R0.reuse, R90 ;  /* 0x0000005a005a7220 */ /* 0x040fe20000410000 */
[C---:B---3--:R-:W-:Y:S05]  /*13410*/  HMMA.16816.F32.BF16 R8, R164.reuse, R16, R8 ;  /* 0x00000010a408723c */ /* 0x048fea0000041808 */
[----:B------:R-:W-:Y:S02]  /*13420*/  FMUL.FTZ R91, R0, R91 ;  /* 0x0000005b005b7220 */ /* 0x000fe40000410000 */
[C---:B------:R-:W-:Y:S01]  /*13430*/  FMUL.FTZ R16, R2.reuse, R148 ;  /* 0x0000009402107220 */ /* 0x040fe20000410000 */
[C---:B------:R-:W-:Y:S04]  /*13440*/  HMMA.16816.F32.BF16 R12, R164.reuse, R18, R12 ;  /* 0x00000012a40c723c */ /* 0x040fe8000004180c */
[----:B------:R-:W-:Y:S02]  /*13450*/  FMUL.FTZ R17, R2, R149 ;  /* 0x0000009502117220 */ /* 0x000fe40000410000 */
[C---:B------:R-:W-:Y:S02]  /*13460*/  FMUL.FTZ R94, R0.reuse, R94 ;  /* 0x0000005e005e7220 */ /* 0x040fe40000410000 */
[C---:B------:R-:W-:Y:S04]  /*13470*/  FMUL.FTZ R18, R0.reuse, R150 ;  /* 0x0000009600127220 */ /* 0x040fe80000410000 */
[C---:B------:R-:W-:Y:S02]  /*13480*/  FMUL.FTZ R19, R0.reuse, R151 ;  /* 0x0000009700137220 */ /* 0x040fe40000410000 */
[----:B------:R-:W3:Y:S01]  /*13490*/  LDSM.16.MT88.4 R148, [R201+0x5880] ;  /* 0x00588000c994783b */ /* 0x000ee20000004200 */
[--C-:B-1----:R-:W-:Y:S02]  /*134a0*/  FFMA.FTZ R4, R173, c[0x0][0x2d0], -R6.reuse ;  /* 0x0000b400ad047a23 */ /* 0x102fe40000010806 */
[C---:B------:R-:W-:Y:S02]  /*134b0*/  FMUL.FTZ R95, R0.reuse, R95 ;  /* 0x0000005f005f7220 */ /* 0x040fe40000410000 */
[C---:B-----5:R-:W-:Y:S01]  /*134c0*/  HMMA.16816.F32.BF16 R16, R164.reuse, R24, R16 ;  /* 0x00000018a410723c */ /* 0x060fe20000041810 */
[----:B------:R1:W5:Y:S02]  /*134d0*/  MUFU.EX2 R195, R4 ;  /* 0x0000000400c37308 */ /* 0x0003640000000800 */
[C---:B------:R-:W-:Y:S02]  /*134e0*/  FMUL.FTZ R98, R0.reuse, R98 ;  /* 0x0000006200627220 */ /* 0x040fe40000410000 */
[----:B------:R-:W-:Y:S02]  /*134f0*/  FMUL.FTZ R99, R0, R99 ;  /* 0x0000006300637220 */ /* 0x000fe40000410000 */
[C---:B------:R-:W-:Y:S01]  /*13500*/  FMUL.FTZ R24, R2.reuse, R156 ;  /* 0x0000009c02187220 */ /* 0x040fe20000410000 */
[C---:B------:R-:W-:Y:S04]  /*13510*/  HMMA.16816.F32.BF16 R20, R164.reuse, R26, R20 ;  /* 0x0000001aa414723c */ /* 0x040fe80000041814 */
[C---:B------:R-:W-:Y:S02]  /*13520*/  FMUL.FTZ R25, R2.reuse, R157 ;  /* 0x0000009d02197220 */ /* 0x040fe40000410000 */
[----:B------:R-:W-:Y:S02]  /*13530*/  FMUL.FTZ R100, R2, R100 ;  /* 0x0000006402647220 */ /* 0x000fe40000410000 */
[C---:B------:R-:W-:Y:S04]  /*13540*/  FMUL.FTZ R26, R0.reuse, R158 ;  /* 0x0000009e001a7220 */ /* 0x040fe80000410000 */
[----:B------:R-:W-:Y:S02]  /*13550*/  FMUL.FTZ R27, R0, R159 ;  /* 0x0000009f001b7220 */ /* 0x000fe40000410000 */
[----:B------:R-:W-:Y:S01]  /*13560*/  LDSM.16.MT88.4 R156, [R204+0x4880] ;  /* 0x00488000cc9c783b */ /* 0x000fe20000004200 */
[----:B------:R-:W-:Y:S02]  /*13570*/  FMUL.FTZ R101, R2, R101 ;  /* 0x0000006502657220 */ /* 0x000fe40000410000 */
[--C-:B-1----:R-:W-:Y:S02]  /*13580*/  FFMA.FTZ R4, R174, c[0x0][0x2d0], -R6.reuse ;  /* 0x0000b400ae047a23 */ /* 0x102fe40000010806 */
[C---:B--2---:R-:W-:Y:S02]  /*13590*/  HMMA.16816.F32.BF16 R24, R164.reuse, R140, R24 ;  /* 0x0000008ca418723c */ /* 0x044fe40000041818 */
[----:B------:R1:W-:Y:S01]  /*135a0*/  MUFU.EX2 R194, R4 ;  /* 0x0000000400c27308 */ /* 0x0003e20000000800 */
[C---:B------:R-:W-:Y:S02]  /*135b0*/  FMUL.FTZ R102, R0.reuse, R102 ;  /* 0x0000006600667220 */ /* 0x040fe40000410000 */
[----:B------:R-:W-:Y:S02]  /*135c0*/  FMUL.FTZ R103, R0, R103 ;  /* 0x0000006700677220 */ /* 0x000fe40000410000 */
[C---:B------:R-:W-:Y:S01]  /*135d0*/  FMUL.FTZ R104, R2.reuse, R104 ;  /* 0x0000006802687220 */ /* 0x040fe20000410000 */
[C---:B------:R-:W-:Y:S01]  /*135e0*/  HMMA.16816.F32.BF16 R28, R164.reuse, R142, R28 ;  /* 0x0000008ea41c723c */ /* 0x040fe2000004181c */
[----:B------:R-:W2:Y:S03]  /*135f0*/  LDSM.16.MT88.4 R140, [R202+0x5880] ;  /* 0x00588000ca8c783b */ /* 0x000ea60000004200 */
[----:B------:R-:W-:Y:S02]  /*13600*/  FMUL.FTZ R105, R2, R105 ;  /* 0x0000006902697220 */ /* 0x000fe40000410000 */
[C---:B------:R-:W-:Y:S02]  /*13610*/  FMUL.FTZ R106, R0.reuse, R106 ;  /* 0x0000006a006a7220 */ /* 0x040fe40000410000 */
[C---:B----4-:R-:W-:Y:S04]  /*13620*/  HMMA.16816.F32.BF16 R32, R164.reuse, R144, R32 ;  /* 0x00000090a420723c */ /* 0x050fe80000041820 */
[----:B------:R-:W-:Y:S02]  /*13630*/  FMUL.FTZ R107, R0, R107 ;  /* 0x0000006b006b7220 */ /* 0x000fe40000410000 */
[C---:B------:R-:W-:Y:S02]  /*13640*/  FMUL.FTZ R108, R2.reuse, R108 ;  /* 0x0000006c026c7220 */ /* 0x040fe40000410000 */
[C---:B------:R-:W-:Y:S01]  /*13650*/  HMMA.16816.F32.BF16 R36, R164.reuse, R146, R36 ;  /* 0x00000092a424723c */ /* 0x040fe20000041824 */
[----:B------:R-:W4:Y:S03]  /*13660*/  LDSM.16.MT88.4 R144, [R204+0x5880] ;  /* 0x00588000cc90783b */ /* 0x000f260000004200 */
[--C-:B-1----:R-:W-:Y:S02]  /*13670*/  FFMA.FTZ R4, R175, c[0x0][0x2d0], -R6.reuse ;  /* 0x0000b400af047a23 */ /* 0x102fe40000010806 */
[----:B------:R-:W-:Y:S02]  /*13680*/  FMUL.FTZ R109, R2, R109 ;  /* 0x0000006d026d7220 */ /* 0x000fe40000410000 */
[C---:B---3--:R-:W-:Y:S01]  /*13690*/  HMMA.16816.F32.BF16 R40, R164.reuse, R148, R40 ;  /* 0x00000094a428723c */ /* 0x048fe20000041828 */
[----:B------:R-:W-:Y:S01]  /*136a0*/  LDSM.16.MT88.4 R172, [R201+0x6880] ;  /* 0x00688000c9ac783b */ /* 0x000fe20000004200 */
[----:B------:R1:W-:Y:S02]  /*136b0*/  MUFU.EX2 R193, R4 ;  /* 0x0000000400c17308 */ /* 0x0003e40000000800 */
[C---:B------:R-:W-:Y:S02]  /*136c0*/  FMUL.FTZ R110, R0.reuse, R110 ;  /* 0x0000006e006e7220 */ /* 0x040fe40000410000 */
[----:B------:R-:W-:Y:S02]  /*136d0*/  FMUL.FTZ R111, R0, R111 ;  /* 0x0000006f006f7220 */ /* 0x000fe40000410000 */
[C---:B------:R-:W-:Y:S01]  /*136e0*/  HMMA.16816.F32.BF16 R44, R164.reuse, R150, R44 ;  /* 0x00000096a42c723c */ /* 0x040fe2000004182c */
[----:B------:R-:W3:Y:S03]  /*136f0*/  LDSM.16.MT88.4 R148, [R203+0x5880] ;  /* 0x00588000cb94783b */ /* 0x000ee60000004200 */
        /* <DEDUP_REMOVED lines=9> */
[--C-:B-1----:R-:W-:Y:S02]  /*13790*/  FFMA.FTZ R4, R176, c[0x0][0x2d0], -R7.reuse ;  /* 0x0000b400b0047a23 */ /* 0x102fe40000010807 */
[C---:B------:R-:W-:Y:S02]  /*137a0*/  FMUL.FTZ R118, R0.reuse, R118 ;  /* 0x0000007600767220 */ /* 0x040fe40000410000 */
[C---:B----4-:R-:W-:Y:S01]  /*137b0*/  HMMA.16816.F32.BF16 R56, R164.reuse, R144, R56 ;  /* 0x00000090a438723c */ /* 0x050fe20000041838 */
[----:B------:R1:W-:Y:S03]  /*137c0*/  MUFU.EX2 R192, R4 ;  /* 0x0000000400c07308 */ /* 0x0003e60000000800 */
[----:B------:R-:W-:Y:S02]  /*137d0*/  FMUL.FTZ R119, R0, R119 ;  /* 0x0000007700777220 */ /* 0x000fe40000410000 */
[C---:B------:R-:W-:Y:S02]  /*137e0*/  FMUL.FTZ R120, R2.reuse, R120 ;  /* 0x0000007802787220 */ /* 0x040fe40000410000 */
[C---:B------:R-:W-:Y:S01]  /*137f0*/  HMMA.16816.F32.BF16 R60, R164.reuse, R146, R60 ;  /* 0x00000092a43c723c */ /* 0x040fe2000004183c */
[----:B------:R-:W4:Y:S03]  /*13800*/  LDSM.16.MT88.4 R144, [R202+0x7080] ;  /* 0x00708000ca90783b */ /* 0x000f260000004200 */
[----:B------:R-:W-:Y:S02]  /*13810*/  FMUL.FTZ R121, R2, R121 ;  /* 0x0000007902797220 */ /* 0x000fe40000410000 */
[C---:B------:R-:W-:Y:S02]  /*13820*/  FMUL.FTZ R122, R0.reuse, R122 ;  /* 0x0000007a007a7220 */ /* 0x040fe40000410000 */
[C---:B---3--:R-:W-:Y:S04]  /*13830*/  HMMA.16816.F32.BF16 R64, R164.reuse, R148, R64 ;  /* 0x00000094a440723c */ /* 0x048fe80000041840 */
[----:B------:R-:W-:Y:S02]  /*13840*/  FMUL.FTZ R123, R0, R123 ;  /* 0x0000007b007b7220 */ /* 0x000fe40000410000 */
[----:B------:R-:W-:Y:S02]  /*13850*/  FMUL.FTZ R124, R2, R124 ;  /* 0x0000007c027c7220 */ /* 0x000fe40000410000 */
[C---:B------:R-:W-:Y:S01]  /*13860*/  HMMA.16816.F32.BF16 R68, R164.reuse, R150, R68 ;  /* 0x00000096a444723c */ /* 0x040fe20000041844 */
[----:B------:R-:W3:Y:S03]  /*13870*/  LDSM.16.MT88.4 R148, [R204+0x7080] ;  /* 0x00708000cc94783b */ /* 0x000ee60000004200 */
[--C-:B-1----:R-:W-:Y:S02]  /*13880*/  FFMA.FTZ R4, R178, c[0x0][0x2d0], -R7.reuse ;  /* 0x0000b400b2047a23 */ /* 0x102fe40000010807 */
[----:B------:R-:W-:Y:S02]  /*13890*/  FMUL.FTZ R125, R2, R125 ;  /* 0x0000007d027d7220 */ /* 0x000fe40000410000 */
[----:B------:R1:W1:Y:S01]  /*138a0*/  MUFU.EX2 R191, R4 ;  /* 0x0000000400bf7308 */ /* 0x0002620000000800 */
        /* <DEDUP_REMOVED lines=13> */
[----:B-1----:R-:W-:Y:S02]  /*13980*/  FFMA.FTZ R4, R177, c[0x0][0x2d0], -R7 ;  /* 0x0000b400b1047a23 */ /* 0x002fe40000010807 */
[----:B------:R-:W-:Y:S02]  /*13990*/  FMUL.FTZ R133, R2, R133 ;  /* 0x0000008502857220 */ /* 0x000fe40000410000 */
[C---:B---3--:R-:W-:Y:S01]  /*139a0*/  HMMA.16816.F32.BF16 R88, R164.reuse, R148, R88 ;  /* 0x00000094a458723c */ /* 0x048fe20000041858 */
[----:B------:R1:W-:Y:S03]  /*139b0*/  MUFU.EX2 R190, R4 ;  /* 0x0000000400be7308 */ /* 0x0003e60000000800 */
[C---:B------:R-:W-:Y:S02]  /*139c0*/  FMUL.FTZ R134, R0.reuse, R134 ;  /* 0x0000008600867220 */ /* 0x040fe40000410000 */
[----:B------:R-:W-:Y:S02]  /*139d0*/  FMUL.FTZ R135, R0, R135 ;  /* 0x0000008700877220 */ /* 0x000fe40000410000 */
[C---:B------:R-:W-:Y:S01]  /*139e0*/  HMMA.16816.F32.BF16 R92, R164.reuse, R150, R92 ;  /* 0x00000096a45c723c */ /* 0x040fe2000004185c */
[----:B------:R-:W3:Y:S03]  /*139f0*/  LDSM.16.MT88.4 R148, [R202+0x8880] ;  /* 0x00888000ca94783b */ /* 0x000ee60000004200 */
[----:B------:R-:W-:Y:S02]  /*13a00*/  FFMA.FTZ R2, R2, R231, R229 ;  /* 0x000000e702027223 */ /* 0x000fe400000100e5 */
[----:B------:R-:W-:Y:S02]  /*13a10*/  FFMA.FTZ R0, R0, R230, R221 ;  /* 0x000000e600007223 */ /* 0x000fe400000100dd */
[C---:B--2---:R-:W-:Y:S08]  /*13a20*/  HMMA.16816.F32.BF16 R96, R164.reuse, R140, R96 ;  /* 0x0000008ca460723c */ /* 0x044ff00000041860 */
[C---:B------:R-:W-:Y:S01]  /*13a30*/  HMMA.16816.F32.BF16 R100, R164.reuse, R142, R100 ;  /* 0x0000008ea464723c */ /* 0x040fe20000041864 */
[----:B------:R-:W2:Y:S03]  /*13a40*/  LDSM.16.MT88.4 R140, [R204+0x8880] ;  /* 0x00888000cc8c783b */ /* 0x000ea60000004200 */
[--C-:B-1----:R-:W-:Y:S04]  /*13a50*/  FFMA.FTZ R4, R179, c[0x0][0x2d0], -R7.reuse ;  /* 0x0000b400b3047a23 */ /* 0x102fe80000010807 */
[C---:B----4-:R-:W-:Y:S01]  /*13a60*/  HMMA.16816.F32.BF16 R104, R164.reuse, R144, R104 ;  /* 0x00000090a468723c */ /* 0x050fe20000041868 */
[----:B------:R-:W-:Y:S01]  /*13a70*/  LDSM.16.MT88.4 R176, [R202+0x6880] ;  /* 0x00688000cab0783b */ /* 0x000fe20000004200 */
[----:B------:R1:W4:Y:S06]  /*13a80*/  MUFU.EX2 R189, R4 ;  /* 0x0000000400bd7308 */ /* 0x00032c0000000800 */
[C---:B------:R-:W-:Y:S01]  /*13a90*/  HMMA.16816.F32.BF16 R108, R164.reuse, R146, R108 ;  /* 0x00000092a46c723c */ /* 0x040fe2000004186c */
[----:B------:R-:W4:Y:S07]  /*13aa0*/  LDSM.16.MT88.4 R144, [R203+0x8880] ;  /* 0x00888000cb90783b */ /* 0x000f2e0000004200 */
[C---:B---3--:R-:W-:Y:S08]  /*13ab0*/  HMMA.16816.F32.BF16 R112, R164.reuse, R148, R112 ;  /* 0x00000094a470723c */ /* 0x048ff00000041870 */
[C---:B------:R-:W-:Y:S01]  /*13ac0*/  HMMA.16816.F32.BF16 R116, R164.reuse, R150, R116 ;  /* 0x00000096a474723c */ /* 0x040fe20000041874 */
[----:B------:R-:W3:Y:S03]  /*13ad0*/  LDSM.16.MT88.4 R148, [R201+0x4880] ;  /* 0x00488000c994783b */ /* 0x000ee60000004200 */
[--C-:B-1----:R-:W-:Y:S04]  /*13ae0*/  FFMA.FTZ R4, R180, c[0x0][0x2d0], -R6.reuse ;  /* 0x0000b400b4047a23 */ /* 0x102fe80000010806 */
[----:B------:R1:W-:Y:S01]  /*13af0*/  MUFU.EX2 R188, R4 ;  /* 0x0000000400bc7308 */ /* 0x0003e20000000800 */
[C---:B--2---:R-:W-:Y:S07]  /*13b00*/  HMMA.16816.F32.BF16 R120, R164.reuse, R140, R120 ;  /* 0x0000008ca478723c */ /* 0x044fee0000041878 */
[----:B-----5:R-:W-:Y:S01]  /*13b10*/  F2FP.BF16.PACK_AB R140, R195, R196 ;  /* 0x000000c4c38c723e */ /* 0x020fe200000010ff */
[C---:B------:R-:W-:Y:S04]  /*13b20*/  HMMA.16816.F32.BF16 R124, R164.reuse, R142, R124 ;  /* 0x0000008ea47c723c */ /* 0x040fe8000004187c */
[----:B------:R-:W-:Y:S03]  /*13b30*/  F2FP.BF16.PACK_AB R141, R191, R192 ;  /* 0x000000c0bf8d723e */ /* 0x000fe600000010ff */
[----:B------:R-:W-:Y:S01]  /*13b40*/  F2FP.BF16.PACK_AB R142, R193, R194 ;  /* 0x000000c2c18e723e */ /* 0x000fe200000010ff */
[C---:B----4-:R-:W-:Y:S04]  /*13b50*/  HMMA.16816.F32.BF16 R128, R164.reuse, R144, R128 ;  /* 0x00000090a480723c */ /* 0x050fe80000041880 */
[----:B------:R-:W-:Y:S01]  /*13b60*/  F2FP.BF16.PACK_AB R143, R189, R190 ;  /* 0x000000bebd8f723e */ /* 0x000fe200000010ff */
[--C-:B-1----:R-:W-:Y:S03]  /*13b70*/  FFMA.FTZ R4, R182, c[0x0][0x2d0], -R6.reuse ;  /* 0x0000b400b6047a23 */ /* 0x102fe60000010806 */
[----:B------:R-:W-:Y:S01]  /*13b80*/  HMMA.16816.F32.BF16 R132, R164, R146, R132 ;  /* 0x00000092a484723c */ /* 0x000fe20000041884 */
[----:B------:R-:W1:Y:S01]  /*13b90*/  LDSM.16.MT88.4 R144, [R201+0x6080] ;  /* 0x00608000c990783b */ /* 0x000e620000004200 */
[----:B------:R2:W4:Y:S06]  /*13ba0*/  MUFU.EX2 R182, R4 ;  /* 0x0000000400b67308 */ /* 0x00052c0000000800 */
[C---:B---3--:R-:W-:Y:S01]  /*13bb0*/  HMMA.16816.F32.BF16 R8, R140.reuse, R148, R8 ;  /* 0x000000948c08723c */ /* 0x048fe20000041808 */
[----:B------:R-:W-:Y:S07]  /*13bc0*/  LDSM.16.MT88.4 R164, [R201+0x7880] ;  /* 0x00788000c9a4783b */ /* 0x000fee0000004200 */
[C---:B------:R-:W-:Y:S01]  /*13bd0*/  HMMA.16816.F32.BF16 R12, R140.reuse, R150, R12 ;  /* 0x000000968c0c723c */ /* 0x040fe2000004180c */
[----:B------:R-:W3:Y:S07]  /*13be0*/  LDSM.16.MT88.4 R148, [R202+0x6080] ;  /* 0x00608000ca94783b */ /* 0x000eee0000004200 */
[C---:B------:R-:W-:Y:S04]  /*13bf0*/  HMMA.16816.F32.BF16 R16, R140.reuse, R152, R16 ;  /* 0x000000988c10723c */ /* 0x040fe80000041810 */
[--C-:B--2---:R-:W-:Y:S04]  /*13c00*/  FFMA.FTZ R4, R181, c[0x0][0x2d0], -R6.reuse ;  /* 0x0000b400b5047a23 */ /* 0x104fe80000010806 */
[C---:B------:R-:W-:Y:S01]  /*13c10*/  HMMA.16816.F32.BF16 R20, R140.reuse, R154, R20 ;  /* 0x0000009a8c14723c */ /* 0x040fe20000041814 */
[----:B------:R-:W2:Y:S01]  /*13c20*/  LDSM.16.MT88.4 R152, [R204+0x6080] ;  /* 0x00608000cc98783b */ /* 0x000ea20000004200 */
[----:B------:R5:W-:Y:S06]  /*13c30*/  MUFU.EX2 R181, R4 ;  /* 0x0000000400b57308 */ /* 0x000bec0000000800 */
[C---:B------:R-:W-:Y:S08]  /*13c40*/  HMMA.16816.F32.BF16 R24, R140.reuse, R156, R24 ;  /* 0x0000009c8c18723c */ /* 0x040ff00000041818 */
[C---:B------:R-:W-:Y:S01]  /*13c50*/  HMMA.16816.F32.BF16 R28, R140.reuse, R158, R28 ;  /* 0x0000009e8c1c723c */ /* 0x040fe2000004181c */
[----:B------:R-:W2:Y:S07]  /*13c60*/  LDSM.16.MT88.4 R156, [R203+0x6080] ;  /* 0x00608000cb9c783b */ /* 0x000eae0000004200 */
[C---:B------:R-:W-:Y:S04]  /*13c70*/  HMMA.16816.F32.BF16 R32, R140.reuse, R160, R32 ;  /* 0x000000a08c20723c */ /* 0x040fe80000041820 */
[----:B-----5:R-:W-:Y:S04]  /*13c80*/  FFMA.FTZ R4, R183, c[0x0][0x2d0], -R6 ;  /* 0x0000b400b7047a23 */ /* 0x020fe80000010806 */
[C---:B------:R-:W-:Y:S01]  /*13c90*/  HMMA.16816.F32.BF16 R36, R140.reuse, R162, R36 ;  /* 0x000000a28c24723c */ /* 0x040fe20000041824 */
[----:B------:R-:W5:Y:S01]  /*13ca0*/  LDSM.16.MT88.4 R160, [R204+0x7880] ;  /* 0x00788000cca0783b */ /* 0x000f620000004200 */
[----:B------:R2:W2:Y:S06]  /*13cb0*/  MUFU.EX2 R180, R4 ;  /* 0x0000000400b47308 */ /* 0x0004ac0000000800 */
[C---:B-1----:R-:W-:Y:S08]  /*13cc0*/  HMMA.16816.F32.BF16 R40, R140.reuse, R144, R40 ;  /* 0x000000908c28723c */ /* 0x042ff00000041828 */
[C---:B------:R-:W-:Y:S01]  /*13cd0*/  HMMA.16816.F32.BF16 R44, R140.reuse, R146, R44 ;  /* 0x000000928c2c723c */ /* 0x040fe2000004182c */
[----:B------:R-:W1:Y:S07]  /*13ce0*/  LDSM.16.MT88.4 R144, [R203+0x7880] ;  /* 0x00788000cb90783b */ /* 0x000e6e0000004200 */
[C---:B---3--:R-:W-:Y:S04]  /*13cf0*/  HMMA.16816.F32.BF16 R48, R140.reuse, R148, R48 ;  /* 0x000000948c30723c */ /* 0x048fe80000041830 */
[--C-:B--2---:R-:W-:Y:S04]  /*13d00*/  FFMA.FTZ R4, R184, c[0x0][0x2d0], -R7.reuse ;  /* 0x0000b400b8047a23 */ /* 0x104fe80000010807 */
[C---:B------:R-:W-:Y:S01]  /*13d10*/  HMMA.16816.F32.BF16 R52, R140.reuse, R150, R52 ;  /* 0x000000968c34723c */ /* 0x040fe20000041834 */
[----:B------:R-:W2:Y:S01]  /*13d20*/  LDSM.16.MT88.4 R148, [R201+0x9080] ;  /* 0x00908000c994783b */ /* 0x000ea20000004200 */
[----:B------:R3:W-:Y:S06]  /*13d30*/  MUFU.EX2 R139, R4 ;  /* 0x00000004008b7308 */ /* 0x0007ec0000000800 */
[C---:B------:R-:W-:Y:S08]  /*13d40*/  HMMA.16816.F32.BF16 R56, R140.reuse, R152, R56 ;  /* 0x000000988c38723c */ /* 0x040ff00000041838 */
[C---:B------:R-:W-:Y:S01]  /*13d50*/  HMMA.16816.F32.BF16 R60, R140.reuse, R154, R60 ;  /* 0x0000009a8c3c723c */ /* 0x040fe2000004183c */
[----:B------:R-:W1:Y:S07]  /*13d60*/  LDSM.16.MT88.4 R152, [R202+0x9080] ;  /* 0x00908000ca98783b */ /* 0x000e6e0000004200 */
[C---:B------:R-:W-:Y:S04]  /*13d70*/  HMMA.16816.F32.BF16 R64, R140.reuse, R156, R64 ;  /* 0x0000009c8c40723c */ /* 0x040fe80000041840 */
[--C-:B---3--:R-:W-:Y:S04]  /*13d80*/  FFMA.FTZ R4, R186, c[0x0][0x2d0], -R7.reuse ;  /* 0x0000b400ba047a23 */ /* 0x108fe80000010807 */
[C---:B------:R-:W-:Y:S01]  /*13d90*/  HMMA.16816.F32.BF16 R68, R140.reuse, R158, R68 ;  /* 0x0000009e8c44723c */ /* 0x040fe20000041844 */
[----:B------:R-:W3:Y:S01]  /*13da0*/  LDSM.16.MT88.4 R156, [R204+0x9080] ;  /* 0x00908000cc9c783b */ /* 0x000ee20000004200 */
[----:B------:R-:W1:Y:S06]  /*13db0*/  MUFU.EX2 R138, R4 ;  /* 0x00000004008a7308 */ /* 0x000e6c0000000800 */
[C---:B------:R-:W-:Y:S07]  /*13dc0*/  HMMA.16816.F32.BF16 R72, R140.reuse, R164, R72 ;  /* 0x000000a48c48723c */ /* 0x040fee0000041848 */
[----:B----4-:R-:W-:Y:S01]  /*13dd0*/  F2FP.BF16.PACK_AB R164, R182, R188 ;  /* 0x000000bcb6a4723e */ /* 0x010fe200000010ff */
[C---:B------:R-:W-:Y:S07]  /*13de0*/  HMMA.16816.F32.BF16 R76, R140.reuse, R166, R76 ;  /* 0x000000a68c4c723c */ /* 0x040fee000004184c */
[----:B------:R-:W-:Y:S01]  /*13df0*/  F2FP.BF16.PACK_AB R166, R180, R181 ;  /* 0x000000b5b4a6723e */ /* 0x000fe200000010ff */
[C---:B------:R-:W-:Y:S04]  /*13e00*/  HMMA.16816.F32.BF16 R80, R140.reuse, R168, R80 ;  /* 0x000000a88c50723c */ /* 0x040fe80000041850 */
[----:B-1----:R-:W-:Y:S01]  /*13e10*/  F2FP.BF16.PACK_AB R165, R138, R139 ;  /* 0x0000008b8aa5723e */ /* 0x002fe200000010ff */
[--C-:B------:R-:W-:Y:S03]  /*13e20*/  FFMA.FTZ R4, R185, c[0x0][0x2d0], -R7.reuse ;  /* 0x0000b400b9047a23 */ /* 0x100fe60000010807 */
[C---:B------:R-:W-:Y:S01]  /*13e30*/  HMMA.16816.F32.BF16 R84, R140.reuse, R170, R84 ;  /* 0x000000aa8c54723c */ /* 0x040fe20000041854 */
[----:B------:R-:W-:Y:S01]  /*13e40*/  LDSM.16.MT88.4 R168, [R203+0x5080] ;  /* 0x00508000cba8783b */ /* 0x000fe20000004200 */
[----:B------:R1:W-:Y:S06]  /*13e50*/  MUFU.EX2 R137, R4 ;  /* 0x0000000400897308 */ /* 0x0003ec0000000800 */
[C---:B-----5:R-:W-:Y:S08]  /*13e60*/  HMMA.16816.F32.BF16 R88, R140.reuse, R160, R88 ;  /* 0x000000a08c58723c */ /* 0x060ff00000041858 */
[C---:B------:R-:W-:Y:S01]  /*13e70*/  HMMA.16816.F32.BF16 R92, R140.reuse, R162, R92 ;  /* 0x000000a28c5c723c */ /* 0x040fe2000004185c */
[----:B------:R-:W-:Y:S07]  /*13e80*/  LDSM.16.MT88.4 R160, [R204+0x5080] ;  /* 0x00508000cca0783b */ /* 0x000fee0000004200 */
[C---:B------:R-:W-:Y:S04]  /*13e90*/  HMMA.16816.F32.BF16 R96, R140.reuse, R144, R96 ;  /* 0x000000908c60723c */ /* 0x040fe80000041860 */
[----:B-1----:R-:W-:Y:S01]  /*13ea0*/  FFMA.FTZ R4, R187, c[0x0][0x2d0], -R7 ;  /* 0x0000b400bb047a23 */ /* 0x002fe20000010807 */
[----:B------:R-:W-:Y:S03]  /*13eb0*/  MOV R7, R3 ;  /* 0x0000000300077202 */ /* 0x000fe60000000f00 */
[C---:B------:R-:W-:Y:S01]  /*13ec0*/  HMMA.16816.F32.BF16 R100, R140.reuse, R146, R100 ;  /* 0x000000928c64723c */ /* 0x040fe20000041864 */
[----:B------:R-:W1:Y:S01]  /*13ed0*/  LDSM.16.MT88.4 R144, [R203+0x9080] ;  /* 0x00908000cb90783b */ /* 0x000e620000004200 */
[----:B------:R-:W4:Y:S06]  /*13ee0*/  MUFU.EX2 R6, R4 ;  /* 0x0000000400067308 */ /* 0x000f2c0000000800 */
[C---:B--2---:R-:W-:Y:S08]  /*13ef0*/  HMMA.16816.F32.BF16 R104, R140.reuse, R148, R104 ;  /* 0x000000948c68723c */ /* 0x044ff00000041868 */
[C---:B------:R-:W-:Y:S01]  /*13f00*/  HMMA.16816.F32.BF16 R108, R140.reuse, R150, R108 ;  /* 0x000000968c6c723c */ /* 0x040fe2000004186c */
[----:B------:R-:W2:Y:S07]  /*13f10*/  LDSM.16.MT88.4 R148, [R201+0x5080] ;  /* 0x00508000c994783b */ /* 0x000eae0000004200 */
[C---:B------:R-:W-:Y:S04]  /*13f20*/  HMMA.16816.F32.BF16 R112, R140.reuse, R152, R112 ;  /* 0x000000988c70723c */ /* 0x040fe80000041870 */
[----:B----4-:R-:W-:Y:S01]  /*13f30*/  F2FP.BF16.PACK_AB R167, R6, R137 ;  /* 0x0000008906a7723e */ /* 0x010fe200000010ff */
[----:B------:R-:W-:Y:S02]  /*13f40*/  FADD.FTZ R4, R228, R2 ;  /* 0x00000002e4047221 */ /* 0x000fe40000010000 */
[----:B------:R-:W-:Y:S01]  /*13f50*/  FADD.FTZ R2, R199, R0 ;  /* 0x00000000c7027221 */ /* 0x000fe20000010000 */
[C---:B------:R-:W-:Y:S01]  /*13f60*/  HMMA.16816.F32.BF16 R116, R140.reuse, R154, R116 ;  /* 0x0000009a8c74723c */ /* 0x040fe20000041874 */
[----:B------:R-:W4:Y:S03]  /*13f70*/  LDSM.16.MT88.4 R152, [R202+0x5080] ;  /* 0x00508000ca98783b */ /* 0x000f260000004200 */
        /* <DEDUP_REMOVED lines=11> */
[----:B------:R-:W-:Y:S04]  /*14030*/  HMMA.16816.F32.BF16 R132, R140, R146, R132 ;  /* 0x000000928c84723c */ /* 0x000fe80000041884 */
[----:B------:R-:W-:Y:S02]  /*14040*/  FADD.FTZ R0, R194, R0 ;  /* 0x00000000c2007221 */ /* 0x000fe40000010000 */
[----:B------:R-:W-:Y:S02]  /*14050*/  FADD.FTZ R2, R190, R2 ;  /* 0x00000002be027221 */ /* 0x000fe40000010000 */
[C---:B--2---:R-:W-:Y:S01]  /*14060*/  HMMA.16816.F32.BF16 R140, R164.reuse, R148, R8 ;  /* 0x00000094a48c723c */ /* 0x044fe20000041808 */
[----:B------:R-:W1:Y:S04]  /*14070*/  LDSM.16.MT88.4 R8, [R204+0x6880] ;  /* 0x00688000cc08783b */ /* 0x000e680000004200 */
[----:B------:R-:W-:Y:S02]  /*14080*/  FADD.FTZ R0, R193, R0 ;  /* 0x00000000c1007221 */ /* 0x000fe40000010000 */
[----:B------:R-:W-:Y:S01]  /*14090*/  FADD.FTZ R2, R189, R2 ;  /* 0x00000002bd027221 */ /* 0x000fe20000010000 */
[C---:B------:R-:W-:Y:S01]  /*140a0*/  HMMA.16816.F32.BF16 R144, R164.reuse, R150, R12 ;  /* 0x00000096a490723c */ /* 0x040fe2000004180c */
[----:B------:R-:W2:Y:S03]  /*140b0*/  LDSM.16.MT88.4 R12, [R203+0x6880] ;  /* 0x00688000cb0c783b */ /* 0x000ea60000004200 */
[----:B------:R-:W-:Y:S02]  /*140c0*/  FADD.FTZ R0, R188, R0 ;  /* 0x00000000bc007221 */ /* 0x000fe40000010000 */
[----:B------:R-:W-:Y:S02]  /*140d0*/  FADD.FTZ R4, R139, R2 ;  /* 0x000000028b047221 */ /* 0x000fe40000010000 */
[C---:B----4-:R-:W-:Y:S01]  /*140e0*/  HMMA.16816.F32.BF16 R148, R164.reuse, R152, R16 ;  /* 0x00000098a494723c */ /* 0x050fe20000041810 */
[----:B------:R-:W3:Y:S03]  /*140f0*/  LDSM.16.MT88.4 R16, [R201+0x8080] ;  /* 0x00808000c910783b */ /* 0x000ee60000004200 */
[----:B------:R-:W-:Y:S02]  /*14100*/  FADD.FTZ R2, R182, R0 ;  /* 0x00000000b6027221 */ /* 0x000fe40000010000 */
[----:B------:R-:W-:Y:S02]  /*14110*/  FADD.FTZ R0, R138, R4 ;  /* 0x000000048a007221 */ /* 0x000fe40000010000 */
[C---:B------:R-:W-:Y:S01]  /*14120*/  HMMA.16816.F32.BF16 R152, R164.reuse, R154, R20 ;  /* 0x0000009aa498723c */ /* 0x040fe20000041814 */
[----:B------:R-:W4:Y:S03]  /*14130*/  LDSM.16.MT88.4 R20, [R202+0x8080] ;  /* 0x00808000ca14783b */ /* 0x000f260000004200 */
[----:B------:R-:W-:Y:S02]  /*14140*/  FADD.FTZ R0, R137, R0 ;  /* 0x0000000089007221 */ /* 0x000fe40000010000 */
[----:B------:R-:W-:Y:S02]  /*14150*/  FADD.FTZ R2, R181, R2 ;  /* 0x00000002b5027221 */ /* 0x000fe40000010000 */
[C---:B------:R-:W-:Y:S01]  /*14160*/  HMMA.16816.F32.BF16 R156, R164.reuse, R160, R24 ;  /* 0x000000a0a49c723c */ /* 0x040fe20000041818 */
[----:B------:R-:W5:Y:S03]  /*14170*/  LDSM.16.MT88.4 R24, [R204+0x8080] ;  /* 0x00808000cc18783b */ /* 0x000f660000004200 */
[----:B------:R-:W-:Y:S01]  /*14180*/  FADD.FTZ R230, R6, R0 ;  /* 0x0000000006e67221 */ /* 0x000fe20000010000 */
[----:B------:R-:W-:Y:S01]  /*14190*/  IADD3 R0, R222, -0x1, RZ ;  /* 0xffffffffde007810 */ /* 0x000fe20007ffe0ff */
[----:B------:R-:W-:Y:S02]  /*141a0*/  FADD.FTZ R231, R180, R2 ;  /* 0x00000002b4e77221 */ /* 0x000fe40000010000 */
[C---:B------:R-:W-:Y:S01]  /*141b0*/  HMMA.16816.F32.BF16 R160, R164.reuse, R162, R28 ;  /* 0x000000a2a4a0723c */ /* 0x040fe2000004181c */
[----:B------:R-:W1:Y:S03]  /*141c0*/  LDSM.16.MT88.4 R28, [R203+0x8080] ;  /* 0x00808000cb1c783b */ /* 0x000e660000004200 */
[----:B------:R-:W-:Y:S04]  /*141d0*/  MOV R222, R0 ;  /* 0x0000000000de7202 */ /* 0x000fe80000000f00 */
[C---:B------:R-:W-:Y:S08]  /*141e0*/  HMMA.16816.F32.BF16 R32, R164.reuse, R168, R32 ;  /* 0x000000a8a420723c */ /* 0x040ff00000041820 */
[C---:B------:R-:W-:Y:S01]  /*141f0*/  HMMA.16816.F32.BF16 R36, R164.reuse, R170, R36 ;  /* 0x000000aaa424723c */ /* 0x040fe20000041824 */
[----:B------:R-:W2:Y:S07]  /*14200*/  LDSM.16.MT88.4 R168, [R201+0x9880] ;  /* 0x00988000c9a8783b */ /* 0x000eae0000004200 */
        /* <DEDUP_REMOVED lines=27> */
[----:B------:R-:W-:-:S07]  /*143c0*/  @P0 BRA `(.L_x_1264) ;  /* 0xffffd02000000947 */ /* 0x000fce000383ffff */
.L_x_1251:
[----:B------:R-:W-:-:S13]  /*143d0*/  ISETP.GE.AND P0, PT, R222, R234, PT ;  /* 0x000000eade00720c */ /* 0x000fda0003f06270 */
[----:B------:R-:W-:Y:S05]  /*143e0*/  @!P0 BRA `(.L_x_1265) ;  /* 0x00003d3000008947 */ /* 0x000fea0003800000 */
[C---:B------:R-:W-:Y:S01]  /*143f0*/  IADD3 R228, R223.reuse, 0x80, RZ ;  /* 0x00000080dfe47810 */ /* 0x040fe20007ffe0ff */
[----:B------:R-:W-:Y:S01]  /*14400*/  IMAD.MOV.U32 R137, RZ, RZ, R7 ;  /* 0x000000ffff897224 */ /* 0x000fe200078e0007 */
[----:B------:R-:W-:Y:S01]  /*14410*/  IADD3 R227, R223, 0x40, RZ ;  /* 0x00000040dfe37810 */ /* 0x000fe20007ffe0ff */
[----:B------:R-:W-:Y:S01]  /*14420*/  IMAD.MOV.U32 R6, RZ, RZ, R136 ;  /* 0x000000ffff067224 */ /* 0x000fe200078e0088 */
[----:B------:R-:W-:Y:S02]  /*14430*/  ISETP.GE.AND P1, PT, R228, c[0x0][0x1d4], PT ;  /* 0x00007500e4007a0c */ /* 0x000fe40003f26270 */
[----:B------:R-:W-:Y:S02]  /*14440*/  ISETP.GE.AND P0, PT, R227, c[0x0][0x1d4], PT ;  /* 0x00007500e3007a0c */ /* 0x000fe40003f06270 */
[----:B------:R-:W-:Y:S02]  /*14450*/  LOP3.LUT R212, R212, 0xfffffeff, RZ, 0xc0, !PT ;  /* 0xfffffeffd4d47812 */ /* 0x000fe400078ec0ff */
[----:B------:R-:W-:-:S07]  /*14460*/  IADD3 R221, -R237, 0x30, RZ ;  /* 0x00000030eddd7810 */ /* 0x000fce0007ffe1ff */
[----:B------:R-:W-:-:S04]  /*14470*/  @P1 LOP3.LUT R212, R212, 0x100, RZ, 0xfc, !PT ;  /* 0x00000100d4d41812 */ /* 0x000fc800078efcff */
[----:B------:R-:W-:-:S04]  /*14480*/  LOP3.LUT R212, R212, 0xffffff7f, RZ, 0xc0, !PT ;  /* 0xffffff7fd4d47812 */ /* 0x000fc800078ec0ff */
[----:B------:R-:W-:Y:S02]  /*14490*/  @P0 LOP3.LUT R212, R212, 0x80, RZ, 0xfc, !PT ;  /* 0x00000080d4d40812 */ /* 0x000fe400078efcff */
[----:B------:R-:W-:Y:S02]  /*144a0*/  ISETP.GE.AND P0, PT, R223, c[0x0][0x1d4], PT ;  /* 0x00007500df007a0c */ /* 0x000fe40003f06270 */
[----:B------:R-:W-:-:S11]  /*144b0*/  LOP3.LUT R212, R212, 0xffffffbf, RZ, 0xc0, !PT ;  /* 0xffffffbfd4d47812 */ /* 0x000fd600078ec0ff */
[----:B------:R-:W-:Y:S02]  /*144c0*/  @P0 LOP3.LUT R212, R212, 0x40, RZ, 0xfc, !PT ;  /* 0x00000040d4d40812 */ /* 0x000fe400078efcff */
.L_x_1287:
[----:B------:R-:W1:Y:S01]  /*144d0*/  S2R R7, SR_CTAID.Y ;  /* 0x0000000000077919 */ /* 0x000e620000002600 */
[----:B------:R-:W-:Y:S04]  /*144e0*/  DEPBAR.LE SB0, 0x0 ;  /* 0x000080000000791a */ /* 0x000fe80000000000 */
[----:B------:R-:W-:Y:S01]  /*144f0*/  WARPSYNC 0xffffffff ;  /* 0xffffffff00007948 */ /* 0x000fe20003800000 */
[----:B------:R-:W-:Y:S01]  /*14500*/  BAR.SYNC.DEFER_BLOCKING 0x0 ;  /* 0x0000000000007b1d */ /* 0x000fe20000010000 */
[----:B------:R-:W-:Y:S01]  /*14510*/  SHF.R.S32.HI R0, RZ, 0x1f, R225 ;  /* 0x0000001fff007819 */ /* 0x000fe200000114e1 */
[C---:B------:R-:W-:Y:S01]  /*14520*/  IMAD.WIDE.U32 R2, R225.reuse, c[0x0][0x208], RZ ;  /* 0x00008200e1027a25 */ /* 0x040fe200078e00ff */
[----:B------:R-:W-:Y:S03]  /*14530*/  SHF.R.S32.HI R4, RZ, 0x1f, R224 ;  /* 0x0000001fff047819 */ /* 0x000fe600000114e0 */
[----:B------:R-:W-:Y:S02]  /*14540*/  IMAD R0, R0, c[0x0][0x208], RZ ;  /* 0x0000820000007a24 */ /* 0x000fe400078e02ff */
[----:B------:R-:W-:Y:S02]  /*14550*/  IMAD R4, R4, c[0x0][0x218], RZ ;  /* 0x0000860004047a24 */ /* 0x000fe400078e02ff */
[----:B------:R-:W-:Y:S02]  /*14560*/  IMAD R0, R225, c[0x0][0x20c], R0 ;  /* 0x00008300e1007a24 */ /* 0x000fe400078e0200 */
[C---:B------:R-:W-:Y:S03]  /*14570*/  IMAD R4, R224.reuse, c[0x0][0x21c], R4 ;  /* 0x00008700e0047a24 */ /* 0x040fe600078e0204 */
[----:B------:R-:W-:Y:S01]  /*14580*/  IADD3 R3, R3, R0, RZ ;  /* 0x0000000003037210 */ /* 0x000fe20007ffe0ff */
[----:B-1----:R-:W-:Y:S04]  /*14590*/  IMAD.WIDE.U32 R8, R7, c[0x0][0x210], RZ ;  /* 0x0000840007087a25 */ /* 0x002fe800078e00ff */
[----:B------:R-:W-:Y:S01]  /*145a0*/  IMAD.WIDE.U32 R2, R224, c[0x0][0x218], R2 ;  /* 0x00008600e0027a25 */ /* 0x000fe200078e0002 */
[----:B------:R1:W2:Y:S04]  /*145b0*/  LDSM.16.M88.4 R28, [R209] ;  /* 0x00000000d11c783b */ /* 0x0002a80000000200 */
[----:B------:R-:W-:Y:S01]  /*145c0*/  IADD3 R0, P0, R8, R2, RZ ;  /* 0x0000000208007210 */ /* 0x000fe20007f1e0ff */
[----:B------:R1:W3:Y:S03]  /*145d0*/  LDSM.16.M88.4 R12, [R200+0xa080] ;  /* 0x00a08000c80c783b */ /* 0x0002e60000000200 */
[----:B------:R-:W-:Y:S01]  /*145e0*/  IADD3.X R4, R246, R3, R4, P0, !PT ;  /* 0x00000003f6047210 */ /* 0x000fe200007fe404 */
[----:B------:R1:W4:Y:S01]  /*145f0*/  LDSM.16.M88.4 R20, [R200+0xa880] ;  /* 0x00a88000c814783b */ /* 0x0003220000000200 */
[C---:B------:R-:W-:Y:S03]  /*14600*/  LEA R7, P0, R0.reuse, c[0x0][0x1f8], 0x1 ;  /* 0x00007e0000077a11 */ /* 0x040fe600078008ff */
[----:B------:R1:W1:Y:S01]  /*14610*/  LDSM.16.M88.4 R164, [R200+0xb080] ;  /* 0x00b08000c8a4783b */ /* 0x0002620000000200 */
[----:B------:R-:W-:Y:S03]  /*14620*/  LEA.HI.X R4, R0, c[0x0][0x1fc], R4, 0x1, P0 ;  /* 0x00007f0000047a11 */ /* 0x000fe600000f0c04 */
[----:B------:R1:W1:Y:S04]  /*14630*/  LDSM.16.M88.4 R168, [R208] ;  /* 0x00000000d0a8783b */ /* 0x0002680000000200 */
[----:B------:R1:W1:Y:S04]  /*14640*/  LDSM.16.M88.4 R172, [R207] ;  /* 0x00000000cfac783b */ /* 0x0002680000000200 */
[----:B------:R1:W1:Y:S04]  /*14650*/  LDSM.16.M88.4 R176, [R207+0x800] ;  /* 0x00080000cfb0783b */ /* 0x0002680000000200 */
[----:B------:R1:W1:Y:S01]  /*14660*/  LDSM.16.M88.4 R180, [R207+0x1000] ;  /* 0x00100000cfb4783b */ /* 0x0002620000000200 */
[----:B------:R-:W-:-:S05]  /*14670*/  BRA.DIV ~URZ, `(.L_x_1266) ;  /* 0x000082127f007947 */ /* 0x000fca000b800000 */
[----:B------:R4:W3:Y:S02]  /*14680*/  SHFL.IDX PT, R0, R4, RZ, 0x181f ;  /* 0x00181fff04007589 */ /* 0x0008e400000e0000 */
.L_x_1346:
[----:B------:R-:W-:Y:S01]  /*14690*/  SHF.R.S32.HI R3, RZ, 0x1f, R223 ;  /* 0x0000001fff037819 */ /* 0x000fe200000114df */
[----:B------:R-:W5:Y:S01]  /*146a0*/  SHFL.IDX PT, R2, R7, RZ, 0x181f ;  /* 0x00181fff07027589 */ /* 0x000f6200000e0000 */
[C---:B------:R-:W-:Y:S01]  /*146b0*/  ISETP.GE.AND P5, PT, R223.reuse, c[0x0][0x1d4], PT ;  /* 0x00007500df007a0c */ /* 0x040fe20003fa6270 */
[C---:B------:R-:W-:Y:S01]  /*146c0*/  IMAD.SHL.U32 R226, R223.reuse, 0x2, RZ ;  /* 0x00000002dfe27824 */ /* 0x040fe200078e00ff */
[----:B------:R-:W-:Y:S01]  /*146d0*/  SHF.L.U64.HI R215, R223, 0x1, R3 ;  /* 0x00000001dfd77819 */ /* 0x000fe20000010203 */
[----:B------:R-:W-:Y:S01]  /*146e0*/  IMAD.SHL.U32 R214, R249, 0x2, RZ ;  /* 0x00000002f9d67824 */ /* 0x000fe200078e00ff */
[----:B------:R-:W-:Y:S01]  /*146f0*/  ISETP.GE.AND P4, PT, R227, c[0x0][0x1d4], PT ;  /* 0x00007500e3007a0c */ /* 0x000fe20003f86270 */
[----:B------:R-:W-:Y:S01]  /*14700*/  IMAD.SHL.U32 R216, R248, 0x2, RZ ;  /* 0x00000002f8d87824 */ /* 0x000fe200078e00ff */
[----:B------:R-:W-:Y:S01]  /*14710*/  SHF.L.U64.HI R217, R249, 0x1, R252 ;  /* 0x00000001f9d97819 */ /* 0x000fe200000102fc */
[----:B------:R-:W-:Y:S01]  /*14720*/  IMAD.SHL.U32 R218, R247, 0x2, RZ ;  /* 0x00000002f7da7824 */ /* 0x000fe200078e00ff */
[----:B------:R-:W-:Y:S01]  /*14730*/  IADD3 R18, R223, 0xc0, RZ ;  /* 0x000000c0df127810 */ /* 0x000fe20007ffe0ff */
[----:B------:R-:W-:Y:S01]  /*14740*/  BSSY B0, `(.L_x_1267) ;  /* 0x000002c000007945 */ /* 0x000fe20003800000 */
[----:B------:R-:W-:Y:S02]  /*14750*/  ISETP.GE.AND P3, PT, R228, c[0x0][0x1d4], PT ;  /* 0x00007500e4007a0c */ /* 0x000fe40003f66270 */
[----:B------:R-:W-:Y:S02]  /*14760*/  SHF.L.U64.HI R219, R248, 0x1, R251 ;  /* 0x00000001f8db7819 */ /* 0x000fe400000102fb */
[----:B------:R-:W-:Y:S02]  /*14770*/  ISETP.GE.AND P2, PT, R18, c[0x0][0x1d4], PT ;  /* 0x0000750012007a0c */ /* 0x000fe40003f46270 */
[----:B------:R-:W-:Y:S02]  /*14780*/  SHF.L.U64.HI R220, R247, 0x1, R250 ;  /* 0x00000001f7dc7819 */ /* 0x000fe400000102fa */
[----:B------:R-:W-:Y:S02]  /*14790*/  LOP3.LUT P1, RZ, R212, 0x800, RZ, 0xc0, !PT ;  /* 0x00000800d4ff7812 */ /* 0x000fe4000782c0ff */
[----:B-----5:R-:W-:Y:S05]  /*147a0*/  IADD3 R16, P0, R2, R226, RZ ;  /* 0x000000e202107210 */ /* 0x020fea0007f1e0ff */
[----:B---3--:R-:W-:Y:S01]  /*147b0*/  IMAD.X R17, R0, 0x1, R215, P0 ;  /* 0x0000000100117824 */ /* 0x008fe200000e06d7 */
[----:B------:R-:W-:Y:S04]  /*147c0*/  IADD3 R10, P0, R2, R214, RZ ;  /* 0x000000d6020a7210 */ /* 0x000fe80007f1e0ff */
        /* <DEDUP_REMOVED lines=13> */
[----:B----4-:R-:W4:Y:S04]  /*148a0*/  SHFL.IDX PT, R4, R4, 0x1, 0x181f ;  /* 0x00381f0004047f89 */ /* 0x010f2800000e0000 */
[----:B------:R3:W2:Y:S02]  /*148b0*/  SHFL.IDX PT, R0, R7, 0x1, 0x181f ;  /* 0x00381f0007007f89 */ /* 0x0006a400000e0000 */
.L_x_1347:
[----:B--23--:R-:W-:Y:S02]  /*148c0*/  IADD3 R16, P0, R0, R226, RZ ;  /* 0x000000e200107210 */ /* 0x00cfe40007f1e0ff */
[----:B------:R-:W-:Y:S02]  /*148d0*/  ISETP.GE.AND P4, PT, R223, c[0x0][0x1d4], PT ;  /* 0x00007500df007a0c */ /* 0x000fe40003f86270 */
[----:B------:R-:W-:Y:S01]  /*148e0*/  ISETP.GE.AND P3, PT, R227, c[0x0][0x1d4], PT ;  /* 0x00007500e3007a0c */ /* 0x000fe20003f66270 */
[----:B----4-:R-:W-:Y:S01]  /*148f0*/  IMAD.X R17, R4, 0x1, R215, P0 ;  /* 0x0000000104117824 */ /* 0x010fe200000e06d7 */
[----:B------:R-:W-:Y:S02]  /*14900*/  IADD3 R10, P0, R0, R214, RZ ;  /* 0x000000d6000a7210 */ /* 0x000fe40007f1e0ff */
[----:B------:R-:W-:Y:S02]  /*14910*/  ISETP.GE.AND P2, PT, R228, c[0x0][0x1d4], PT ;  /* 0x00007500e4007a0c */ /* 0x000fe40003f46270 */
[----:B------:R-:W-:Y:S01]  /*14920*/  IADD3 R7, R223, 0xc0, RZ ;  /* 0x000000c0df077810 */ /* 0x000fe20007ffe0ff */
[----:B------:R-:W-:Y:S01]  /*14930*/  IMAD.X R11, R4, 0x1, R217, P0 ;  /* 0x00000001040b7824 */ /* 0x000fe200000e06d9 */
[----:B------:R-:W-:Y:S02]  /*14940*/  IADD3 R8, P0, R0, R216, RZ ;  /* 0x000000d800087210 */ /* 0x000fe40007f1e0ff */
[----:B------:R-:W-:Y:S01]  /*14950*/  ISETP.GE.AND P1, PT, R7, c[0x0][0x1d4], PT ;  /* 0x0000750007007a0c */ /* 0x000fe20003f26270 */
[----:B------:R-:W-:Y:S01]  /*14960*/  @!PT LDS RZ, [RZ] ;  /* 0x00000000fffff984 */ /* 0x000fe20000000800 */
[----:B------:R-:W-:Y:S01]  /*14970*/  @!PT LDS RZ, [RZ] ;  /* 0x00000000fffff984 */ /* 0x000fe20000000800 */
[----:B------:R-:W-:Y:S01]  /*14980*/  @!PT LDS RZ, [RZ] ;  /* 0x00000000fffff984 */ /* 0x000fe20000000800 */
[----:B------:R2:W-:Y:S02]  /*14990*/  LDGSTS.E.BYPASS.LTC128B.128 [R213+0x5080], [R16.64], !P4 ;  /* 0x0508000010d57fae */ /* 0x0005e4000e101d4e */
[----:B------:R-:W-:Y:S01]  /*149a0*/  IMAD.X R9, R4, 0x1, R219, P0 ;  /* 0x0000000104097824 */ /* 0x000fe200000e06db */
[----:B------:R-:W-:Y:S01]  /*149b0*/  IADD3 R2, P0, R0, R218, RZ ;  /* 0x000000da00027210 */ /* 0x000fe20007f1e0ff */
[----:B------:R2:W-:Y:S04]  /*149c0*/  LDGSTS.E.BYPASS.LTC128B.128 [R213+0x6880], [R10.64], !P3 ;  /* 0x068800000ad57fae */ /* 0x0005e8000d901d4e */
[----:B------:R2:W-:Y:S01]  /*149d0*/  LDGSTS.E.BYPASS.LTC128B.128 [R213+0x8080], [R8.64], !P2 ;  /* 0x0808000008d57fae */ /* 0x0005e2000d101d4e */
[----:B------:R-:W-:Y:S05]  /*149e0*/  IMAD.X R3, R4, 0x1, R220, P0 ;  /* 0x0000000104037824 */ /* 0x000fea00000e06dc */
[----:B------:R2:W-:Y:S02]  /*149f0*/  LDGSTS.E.BYPASS.LTC128B.128 [R213+0x9880], [R2.64], !P1 ;  /* 0x0988000002d57fae */ /* 0x0005e4000c901d4e */
.L_x_1268:
[----:B------:R-:W-:Y:S05]  /*14a00*/  BSYNC B0 ;  /* 0x0000000000007941 */ /* 0x000fea0003800000 */
.L_x_1267:
        /* <DEDUP_REMOVED lines=9> */
[----:B------:R-:W-:Y:S05]  /*14aa0*/  LDSM.16.M88.4 R192, [R210] ;  /* 0x00000000d2c0783b */ /* 0x000fea0000000200 */
[C---:B------:R-:W-:Y:S02]  /*14ab0*/  HMMA.16816.F32.BF16 R20, R28.reuse, R22, RZ ;  /* 0x000000161c14723c */ /* 0x040fe400000418ff */
[----:B------:R-:W-:Y:S06]  /*14ac0*/  LDSM.16.M88.4 R196, [R205] ;  /* 0x00000000cdc4783b */ /* 0x000fec0000000200 */
[C---:B-1----:R-:W-:Y:S08]  /*14ad0*/  HMMA.16816.F32.BF16 R24, R28.reuse, R164, RZ ;  /* 0x000000a41c18723c */ /* 0x042ff000000418ff */
[----:B------:R-:W-:Y:S01]  /*14ae0*/  HMMA.16816.F32.BF16 R28, R28, R166, RZ ;  /* 0x000000a61c1c723c */ /* 0x000fe200000418ff */
[----:B------:R-:W1:Y:S07]  /*14af0*/  LDSM.16.M88.4 R164, [R206+0xa880] ;  /* 0x00a88000cea4783b */ /* 0x000e6e0000000200 */
        /* <DEDUP_REMOVED lines=8> */
[----:B------:R-:W4:Y:S07]  /*14b80*/  LDSM.16.M88.4 R168, [R205+0x800] ;  /* 0x00080000cda8783b */ /* 0x000f2e0000000200 */
[C---:B--2---:R-:W-:Y:S01]  /*14b90*/  HMMA.16816.F32.BF16 R8, R184.reuse, R188, R8 ;  /* 0x000000bcb808723c */ /* 0x044fe20000041808 */
[----:B------:R-:W-:Y:S07]  /*14ba0*/  LDSM.16.M88.4 R180, [R209+0x4000] ;  /* 0x00400000d1b4783b */ /* 0x000fee0000000200 */
        /* <DEDUP_REMOVED lines=8> */
[C---:B------:R-:W-:Y:S01]  /*14c30*/  HMMA.16816.F32.BF16 R8, R192.reuse, R196, R8 ;  /* 0x000000c4c008723c */ /* 0x040fe20000041808 */
[----:B------:R-:W-:Y:S07]  /*14c40*/  LDSM.16.M88.4 R184, [R208+0x4000] ;  /* 0x00400000d0b8783b */ /* 0x000fee0000000200 */
[C---:B------:R-:W-:Y:S01]  /*14c50*/  HMMA.16816.F32.BF16 R12, R192.reuse, R198, R12 ;  /* 0x000000c6c00c723c */ /* 0x040fe2000004180c */
[----:B------:R-:W5:Y:S07]  /*14c60*/  LDSM.16.M88.4 R196, [R207+0x1800] ;  /* 0x00180000cfc4783b */ /* 0x000f6e0000000200 */
[C---:B----4-:R-:W-:Y:S08]  /*14c70*/  HMMA.16816.F32.BF16 R16, R192.reuse, R168, R16 ;  /* 0x000000a8c010723c */ /* 0x050ff00000041810 */
[C---:B------:R-:W-:Y:S01]  /*14c80*/  HMMA.16816.F32.BF16 R20, R192.reuse, R170, R20 ;  /* 0x000000aac014723c */ /* 0x040fe20000041814 */
[----:B------:R-:W4:Y:S07]  /*14c90*/  LDSM.16.M88.4 R168, [R207+0x2000] ;  /* 0x00200000cfa8783b */ /* 0x000f2e0000000200 */
        /* <DEDUP_REMOVED lines=13> */
[C---:B-----5:R-:W-:Y:S01]  /*14d70*/  HMMA.16816.F32.BF16 R8, R184.reuse, R196, R8 ;  /* 0x000000c4b808723c */ /* 0x060fe20000041808 */
        /* <DEDUP_REMOVED lines=84> */
[C---:B------:R-:W-:Y:S08]  /*152c0*/  HMMA.16816.F32.BF16 R20, R180.reuse, R170, R20 ;  /* 0x000000aab414723c */ /* 0x040ff00000041814 */
[C---:B------:R-:W-:Y:S08]  /*152d0*/  HMMA.16816.F32.BF16 R24, R180.reuse, R176, R24 ;  /* 0x000000b0b418723c */ /* 0x040ff00000041818 */
[----:B------:R-:W-:Y:S08]  /*152e0*/  HMMA.16816.F32.BF16 R28, R180, R178, R28 ;  /* 0x000000b2b41c723c */ /* 0x000ff0000004181c */
[C---:B--2---:R-:W-:Y:S08]  /*152f0*/  HMMA.16816.F32.BF16 R8, R184.reuse, R192, R8 ;  /* 0x000000c0b808723c */ /* 0x044ff00000041808 */
[C---:B------:R-:W-:Y:S08]  /*15300*/  HMMA.16816.F32.BF16 R12, R184.reuse, R194, R12 ;  /* 0x000000c2b80c723c */ /* 0x040ff0000004180c */
[C---:B-1----:R-:W-:Y:S08]  /*15310*/  HMMA.16816.F32.BF16 R16, R184.reuse, R164, R16 ;  /* 0x000000a4b810723c */ /* 0x042ff00000041810 */
[C---:B------:R-:W-:Y:S01]  /*15320*/  HMMA.16816.F32.BF16 R20, R184.reuse, R166, R20 ;  /* 0x000000a6b814723c */ /* 0x040fe20000041814 */
[----:B------:R-:W1:Y:S07]  /*15330*/  LDSM.16.M88.4 R164, [R205+0x5000] ;  /* 0x00500000cda4783b */ /* 0x000e6e0000000200 */
[C---:B---3--:R-:W-:Y:S08]  /*15340*/  HMMA.16816.F32.BF16 R24, R184.reuse, R172, R24 ;  /* 0x000000acb818723c */ /* 0x048ff00000041818 */
        /* <DEDUP_REMOVED lines=39> */
[----:B------:R2:W2:Y:S01]  /*155c0*/  MUFU.TANH R170, R12 ;  /* 0x0000000c00aa7308 */ /* 0x0004a20000002400 */
[----:B------:R-:W-:Y:S02]  /*155d0*/  FMUL.FTZ R18, R25, c[0x0][0x320] ;  /* 0x0000c80019127a20 */ /* 0x000fe40000410000 */
[----:B----4-:R-:W-:Y:S02]  /*155e0*/  FMUL.FTZ R22, R27, c[0x0][0x320] ;  /* 0x0000c8001b167a20 */ /* 0x010fe40000410000 */
[----:B------:R-:W-:Y:S02]  /*155f0*/  FMUL.FTZ R17, R28, c[0x0][0x320] ;  /* 0x0000c8001c117a20 */ /* 0x000fe40000410000 */
[----:B------:R-:W-:Y:S03]  /*15600*/  FMUL.FTZ R16, R29, c[0x0][0x320] ;  /* 0x0000c8001d107a20 */ /* 0x000fe60000410000 */
[----:B------:R4:W2:Y:S01]  /*15610*/  MUFU.TANH R168, R13 ;  /* 0x0000000d00a87308 */ /* 0x0008a20000002400 */
[----:B------:R-:W-:Y:S02]  /*15620*/  FMUL.FTZ R21, R30, c[0x0][0x320] ;  /* 0x0000c8001e157a20 */ /* 0x000fe40000410000 */
[----:B------:R-:W-:Y:S02]  /*15630*/  FMUL.FTZ R20, R31, c[0x0][0x320] ;  /* 0x0000c8001f147a20 */ /* 0x000fe40000410000 */
[----:B-1----:R-:W-:Y:S05]  /*15640*/  FMUL.FTZ R23, R26, c[0x0][0x320] ;  /* 0x0000c8001a177a20 */ /* 0x002fea0000410000 */
        /* <DEDUP_REMOVED lines=14> */
[----:B------:R-:W-:Y:S01]  /*15730*/  MOV R224, RZ ;  /* 0x000000ff00e07202 */ /* 0x000fe20000000f00 */
[----:B------:R-:W2:Y:S01]  /*15740*/  S2R R229, SR_CTAID.Y ;  /* 0x0000000000e57919 */ /* 0x000ea20000002600 */
[----:B------:R-:W-:Y:S02]  /*15750*/  ISETP.NE.AND P0, PT, R0, c[0x0][0x2b8], PT ;  /* 0x0000ae0000007a0c */ /* 0x000fe40003f05270 */
[----:B------:R-:W-:Y:S05]  /*15760*/  IADD3 R2, R2, -0x30, R235 ;  /* 0xffffffd002027810 */ /* 0x000fea0007ffe0eb */
[----:B------:R-:W-:Y:S06]  /*15770*/  IMAD.MOV.U32 R0, RZ, RZ, R2 ;  /* 0x000000ffff007224 */ /* 0x000fec00078e0002 */
[----:B------:R-:W-:Y:S05]  /*15780*/  @P0 IMAD.HI.U32 R3, R2, c[0x0][0x2bc], RZ ;  /* 0x0000af0002030a27 */ /* 0x000fea00078e00ff */
[----:B------:R-:W-:Y:S04]  /*15790*/  @P0 SHF.R.U32.HI R0, RZ, c[0x0][0x2c0], R3 ;  /* 0x0000b000ff000a19 */ /* 0x000fe80000011603 */
[C---:B------:R-:W-:Y:S01]  /*157a0*/  @!P1 IADD3 R3, P0, R0.reuse, R242, RZ ;  /* 0x000000f200039210 */ /* 0x040fe20007f1e0ff */
[----:B--2---:R-:W-:Y:S03]  /*157b0*/  IMAD.WIDE.U32 R236, R229, c[0x0][0x1e8], RZ ;  /* 0x00007a00e5ec7a25 */ /* 0x004fe600078e00ff */
        /* <DEDUP_REMOVED lines=9> */
[----:B------:R-:W-:Y:S05]  /*15850*/  IMAD R0, R225, c[0x0][0x1e4], R0 ;  /* 0x00007900e1007a24 */ /* 0x000fea00078e0200 */
[----:B------:R-:W-:Y:S02]  /*15860*/  IADD3 R3, R3, R0, RZ ;  /* 0x0000000003037210 */ /* 0x000fe40007ffe0ff */
[----:B--2---:R-:W-:Y:S03]  /*15870*/  SHF.R.S32.HI R7, RZ, 0x1f, R224 ;  /* 0x0000001fff077819 */ /* 0x004fe600000114e0 */
[----:B------:R-:W-:Y:S04]  /*15880*/  IMAD.WIDE.U32 R2, R224, c[0x0][0x1f0], R2 ;  /* 0x00007c00e0027a25 */ /* 0x000fe800078e0002 */
[----:B------:R-:W-:Y:S01]  /*15890*/  IMAD R7, R7, c[0x0][0x1f0], RZ ;  /* 0x00007c0007077a24 */ /* 0x000fe200078e02ff */
[----:B------:R-:W-:Y:S03]  /*158a0*/  IADD3 R0, P0, R236, R2, RZ ;  /* 0x00000002ec007210 */ /* 0x000fe60007f1e0ff */
[----:B------:R-:W-:Y:S05]  /*158b0*/  IMAD R7, R224, c[0x0][0x1f4], R7 ;  /* 0x00007d00e0077a24 */ /* 0x000fea00078e0207 */
[----:B------:R-:W-:Y:S02]  /*158c0*/  IADD3.X R7, R245, R3, R7, P0, !PT ;  /* 0x00000003f5077210 */ /* 0x000fe400007fe407 */
[C---:B------:R-:W-:Y:S04]  /*158d0*/  LEA R14, P0, R0.reuse, c[0x0][0x1c8], 0x1 ;  /* 0x00007200000e7a11 */ /* 0x040fe800078008ff */
[----:B------:R-:W-:Y:S01]  /*158e0*/  LEA.HI.X R7, R0, c[0x0][0x1cc], R7, 0x1, P0 ;  /* 0x0000730000077a11 */ /* 0x000fe200000f0c07 */
[----:B------:R-:W-:-:S06]  /*158f0*/  BRA.DIV ~URZ, `(.L_x_1272) ;  /* 0x000071027f007947 */ /* 0x000fcc000b800000 */
[----:B------:R2:W3:Y:S02]  /*15900*/  SHFL.IDX PT, R4, R7, RZ, 0x181f ;  /* 0x00181fff07047589 */ /* 0x0004e400000e0000 */
.L_x_1348:
[----:B------:R-:W-:-:S05]  /*15910*/  BRA.DIV ~URZ, `(.L_x_1273) ;  /* 0x000071627f007947 */ /* 0x000fca000b800000 */
[----:B------:R4:W2:Y:S02]  /*15920*/  SHFL.IDX PT, R0, R14, RZ, 0x181f ;  /* 0x00181fff0e007589 */ /* 0x0008a400000e0000 */
.L_x_1349:
[----:B------:R-:W-:Y:S02]  /*15930*/  ISETP.GE.AND P0, PT, R221, 0x1, PT ;  /* 0x00000001dd00780c */ /* 0x000fe40003f06270 */
[----:B------:R-:W-:Y:S02]  /*15940*/  ISETP.GE.AND P5, PT, R223, c[0x0][0x1d4], PT ;  /* 0x00007500df007a0c */ /* 0x000fe40003fa6270 */
[----:B------:R-:W-:Y:S02]  /*15950*/  ISETP.GE.AND P4, PT, R227, c[0x0][0x1d4], PT ;  /* 0x00007500e3007a0c */ /* 0x000fe40003f86270 */
[----:B------:R-:W-:Y:S02]  /*15960*/  ISETP.GE.AND P3, PT, R228, c[0x0][0x1d4], PT ;  /* 0x00007500e4007a0c */ /* 0x000fe40003f66270 */
[----:B------:R-:W-:Y:S04]  /*15970*/  IADD3 R15, R223, 0xc0, RZ ;  /* 0x000000c0df0f7810 */ /* 0x000fe80007ffe0ff */
[----:B------:R-:W-:Y:S02]  /*15980*/  ISETP.GE.AND P2, PT, R15, c[0x0][0x1d4], PT ;  /* 0x000075000f007a0c */ /* 0x000fe40003f46270 */
[----:B--2---:R-:W-:Y:S05]  /*15990*/  @P0 IADD3 R12, P1, R0, R226, RZ ;  /* 0x000000e2000c0210 */ /* 0x004fea0007f3e0ff */
[----:B---3--:R-:W-:Y:S01]  /*159a0*/  @P0 IMAD.X R13, R4, 0x1, R215, P1 ;  /* 0x00000001040d0824 */ /* 0x008fe200008e06d7 */
        /* <DEDUP_REMOVED lines=13> */
[----:B------:R-:W-:-:S05]  /*15a80*/  BRA.DIV ~URZ, `(.L_x_1274) ;  /* 0x000070727f007947 */ /* 0x000fca000b800000 */
[----:B------:R3:W2:Y:S04]  /*15a90*/  SHFL.IDX PT, R4, R7, 0x1, 0x181f ;  /* 0x00381f0007047f89 */ /* 0x0006a800000e0000 */
[----:B------:R3:W4:Y:S02]  /*15aa0*/  SHFL.IDX PT, R0, R14, 0x1, 0x181f ;  /* 0x00381f000e007f89 */ /* 0x00072400000e0000 */
.L_x_1350:
[----:B------:R-:W-:Y:S02]  /*15ab0*/  ISETP.GE.AND P0, PT, R221, 0x21, PT ;  /* 0x00000021dd00780c */ /* 0x000fe40003f06270 */
[----:B------:R-:W-:Y:S02]  /*15ac0*/  ISETP.GE.AND P5, PT, R223, c[0x0][0x1d4], PT ;  /* 0x00007500df007a0c */ /* 0x000fe40003fa6270 */
[----:B------:R-:W-:Y:S02]  /*15ad0*/  ISETP.GE.AND P4, PT, R227, c[0x0][0x1d4], PT ;  /* 0x00007500e3007a0c */ /* 0x000fe40003f86270 */
[----:B------:R-:W-:Y:S02]  /*15ae0*/  ISETP.GE.AND P3, PT, R228, c[0x0][0x1d4], PT ;  /* 0x00007500e4007a0c */ /* 0x000fe40003f66270 */
[----:B---3--:R-:W-:Y:S04]  /*15af0*/  IADD3 R7, R223, 0xc0, RZ ;  /* 0x000000c0df077810 */ /* 0x008fe80007ffe0ff */
[----:B------:R-:W-:Y:S02]  /*15b00*/  ISETP.GE.AND P2, PT, R7, c[0x0][0x1d4], PT ;  /* 0x0000750007007a0c */ /* 0x000fe40003f46270 */
[----:B--2-4-:R-:W-:Y:S05]  /*15b10*/  @P0 IADD3 R12, P1, R0, R226, RZ ;  /* 0x000000e2000c0210 */ /* 0x014fea0007f3e0ff */
        /* <DEDUP_REMOVED lines=13> */
[----:B------:R2:W-:Y:S03]  /*15bf0*/  @P0 LDGSTS.E.BYPASS.LTC128B.128 [R213+0xf880], [R2.64], !P2 ;  /* 0x0f88000002d50fae */ /* 0x0005e6000d101d4e */
.L_x_1271:
[----:B--234-:R-:W-:Y:S05]  /*15c00*/  BSYNC B0 ;  /* 0x0000000000007941 */ /* 0x01cfea0003800000 */
.L_x_1270:
[----:B------:R-:W-:Y:S01]  /*15c10*/  LOP3.LUT R3, RZ, c[0x0][0x324], RZ, 0x33, !PT ;  /* 0x0000c900ff037a12 */ /* 0x000fe200078e33ff */
[----:B------:R-:W-:Y:S01]  /*15c20*/  IMAD.MOV.U32 R2, RZ, RZ, 0x1 ;  /* 0x00000001ff027424 */ /* 0x000fe200078e00ff */
[----:B------:R-:W2:Y:S01]  /*15c30*/  LDL R0, [R1+0x4] ;  /* 0x0000040001007983 */ /* 0x000ea20000100800 */
[----:B------:R-:W-:Y:S03]  /*15c40*/  IMAD R4, R222, -0x30, RZ ;  /* 0xffffffd0de047824 */ /* 0x000fe600078e02ff */
[----:B------:R-:W-:Y:S01]  /*15c50*/  ISETP.NE.AND P0, PT, R2, c[0x0][0x2c4], PT ;  /* 0x0000b10002007a0c */ /* 0x000fe20003f05270 */
[----:B------:R-:W0:Y:S01]  /*15c60*/  LDGDEPBAR ;  /* 0x00000000000079af */ /* 0x000e220000000000 */
        /* <DEDUP_REMOVED lines=10> */
[----:B------:R2:W3:Y:S02]  /*15d10*/  SHFL.IDX PT, R3, R7, RZ, 0x1c1f ;  /* 0x001c1fff07037589 */ /* 0x0004e400000e0000 */
.L_x_1351:
[----:B---3--:R-:W-:Y:S01]  /*15d20*/  IADD3 R2, R9, R3, RZ ;  /* 0x0000000309027210 */ /* 0x008fe20007ffe0ff */
[----:B------:R-:W-:Y:S05]  /*15d30*/  IMAD.MOV.U32 R0, RZ, RZ, 0x1 ;  /* 0x00000001ff007424 */ /* 0x000fea00078e00ff */
[----:B------:R-:W-:Y:S01]  /*15d40*/  ISETP.LE.AND P0, PT, R0, c[0x0][0x32c], PT ;  /* 0x0000cb0000007a0c */ /* 0x000fe20003f03270 */
[----:B------:R-:W-:Y:S11]  /*15d50*/  IMAD.IADD R0, R8, 0x1, R3 ;  /* 0x0000000108007824 */ /* 0x000ff600078e0203 */
[----:B------:R-:W-:Y:S01]  /*15d60*/  @!UPT UIADD3 URZ, URZ, URZ, URZ ;  /* 0x0000003f3f3ff290 */ /* 0x000fe2000fffe03f */
        /* <DEDUP_REMOVED lines=14> */
.L_x_1278:
[----:B------:R-:W-:Y:S04]  /*15e50*/  MOV R11, 0x1 ;  /* 0x00000001000b7802 */ /* 0x000fe80000000f00 */
[----:B------:R-:W-:Y:S11]  /*15e60*/  ISETP.NE.AND P0, PT, R11, c[0x0][0x32c], PT ;  /* 0x0000cb000b007a0c */ /* 0x000ff60003f05270 */
[----:B------:R-:W-:Y:S02]  /*15e70*/  @!UPT UIADD3 URZ, URZ, URZ, URZ ;  /* 0x0000003f3f3ff290 */ /* 0x000fe4000fffe03f */
[----:B------:R-:W-:Y:S05]  /*15e80*/  @P0 IMAD.HI.U32 R11, R3, c[0x0][0x330], RZ ;  /* 0x0000cc00030b0a27 */ /* 0x000fea00078e00ff */
[----:B------:R-:W-:Y:S02]  /*15e90*/  @P0 SHF.R.U32.HI R3, RZ, c[0x0][0x334], R11 ;  /* 0x0000cd00ff030a19 */ /* 0x000fe4000001160b */
.L_x_1279:
[----:B------:R-:W-:Y:S05]  /*15ea0*/  BSYNC B0 ;  /* 0x0000000000007941 */ /* 0x000fea0003800000 */
.L_x_1277:
[----:B------:R-:W-:Y:S05]  /*15eb0*/  IMAD R3, R3, c[0x0][0x32c], R10 ;  /* 0x0000cb0003037a24 */ /* 0x000fea00078e020a */
[----:B------:R-:W-:Y:S02]  /*15ec0*/  IADD3 R11, R3, c[0x0][0x32c], RZ ;  /* 0x0000cb00030b7a10 */ /* 0x000fe40007ffe0ff */
[----:B------:R-:W-:Y:S02]  /*15ed0*/  IMNMX R0, R0, R3, !PT ;  /* 0x0000000300007217 */ /* 0x000fe40007800200 */
[----:B------:R-:W-:Y:S02]  /*15ee0*/  IMNMX R2, R2, R11, PT ;  /* 0x0000000b02027217 */ /* 0x000fe40003800200 */
.L_x_1276:
        /* <DEDUP_REMOVED lines=45> */
[----:B-1----:R-:W-:Y:S02]  /*161c0*/  FSEL R181, R19, -INF , !P0 ;  /* 0xff80000013b57808 */ /* 0x002fe40004000000 */
        /* <DEDUP_REMOVED lines=17> */
.L_x_1352:
        /* <DEDUP_REMOVED lines=19> */
.L_x_1283:
[----:B------:R-:W-:Y:S04]  /*16410*/  MOV R4, 0x1 ;  /* 0x0000000100047802 */ /* 0x000fe80000000f00 */
[----:B------:R-:W-:Y:S11]  /*16420*/  ISETP.NE.AND P0, PT, R4, c[0x0][0x32c], PT ;  /* 0x0000cb0004007a0c */ /* 0x000ff60003f05270 */
[----:B------:R-:W-:Y:S02]  /*16430*/  @!UPT UIADD3 URZ, URZ, URZ, URZ ;  /* 0x0000003f3f3ff290 */ /* 0x000fe4000fffe03f */
[----:B------:R-:W-:Y:S05]  /*16440*/  @P0 IMAD.HI.U32 R4, R3, c[0x0][0x330], RZ ;  /* 0x0000cc0003040a27 */ /* 0x000fea00078e00ff */
[----:B------:R-:W-:Y:S02]  /*16450*/  @P0 SHF.R.U32.HI R3, RZ, c[0x0][0x334], R4 ;  /* 0x0000cd00ff030a19 */ /* 0x000fe40000011604 */
.L_x_1284:
[----:B------:R-:W-:Y:S05]  /*16460*/  BSYNC B0 ;  /* 0x0000000000007941 */ /* 0x000fea0003800000 */
.L_x_1282:
[----:B------:R-:W-:Y:S05]  /*16470*/  IMAD R3, R3, c[0x0][0x32c], R10 ;  /* 0x0000cb0003037a24 */ /* 0x000fea00078e020a */
[----:B------:R-:W-:Y:S02]  /*16480*/  IADD3 R4, R3, c[0x0][0x32c], RZ ;  /* 0x0000cb0003047a10 */ /* 0x000fe40007ffe0ff */
[----:B------:R-:W-:Y:S02]  /*16490*/  IMNMX R0, R0, R3, !PT ;  /* 0x0000000300007217 */ /* 0x000fe40007800200 */
[----:B------:R-:W-:Y:S02]  /*164a0*/  IMNMX R2, R2, R4, PT ;  /* 0x0000000402027217 */ /* 0x000fe40003800200 */
.L_x_1281:
[----:B------:R-:W-:Y:S02]  /*164b0*/  ISETP.GT.AND P0, PT, R0, RZ, !P1 ;  /* 0x000000ff0000720c */ /* 0x000fe40004f04270 */
[----:B------:R-:W-:Y:S02]  /*164c0*/  LOP3.LUT P1, RZ, R212, 0x1, RZ, 0xc0, !PT ;  /* 0x00000001d4ff7812 */ /* 0x000fe4000782c0ff */
[----:B------:R-:W-:Y:S02]  /*164d0*/  ISETP.LT.OR P0, PT, R2, 0x1, P0 ;  /* 0x000000010200780c */ /* 0x000fe40000701670 */
[----:B------:R-:W-:Y:S02]  /*164e0*/  FMNMX.FTZ R4, R12, R6, !PT ;  /* 0x000000060c047209 */ /* 0x000fe40007810000 */
[----:B------:R-:W-:Y:S02]  /*164f0*/  FSEL R8, R176, -INF , !P0 ;  /* 0xff800000b0087808 */ /* 0x000fe40004000000 */
[----:B------:R-:W-:Y:S02]  /*16500*/  LOP3.LUT P0, RZ, R212, 0x10, RZ, 0xc0, !PT ;  /* 0x00000010d4ff7812 */ /* 0x000fe4000780c0ff */
[----:B-12---:R-:W-:Y:S02]  /*16510*/  FMNMX.FTZ R7, R8, R137, !PT ;  /* 0x0000008908077209 */ /* 0x006fe40007810000 */
        /* <DEDUP_REMOVED lines=60> */
[----:B------:R1:W2:Y:S02]  /*168e0*/  SHFL.BFLY PT, R0, R4, 0x2, 0x1f ;  /* 0x0c401f0004007f89 */ /* 0x0002a400000e0000 */
.L_x_1353:
[----:B--2---:R-:W-:Y:S01]  /*168f0*/  FMNMX.FTZ R136, R4, R0, !PT ;  /* 0x0000000004887209 */ /* 0x004fe20007810000 */
[----:B------:R-:W-:-:S05]  /*16900*/  BRA.DIV ~URZ, `(.L_x_1286) ;  /* 0x000064227f007947 */ /* 0x000fca000b800000 */
[----:B-1----:R-:W-:Y:S04]  /*16910*/  SHFL.BFLY PT, R4, R7, 0x2, 0x1f ;  /* 0x0c401f0007047f89 */ /* 0x002fe800000e0000 */
[----:B------:R-:W1:Y:S02]  /*16920*/  SHFL.BFLY PT, R2, R136, 0x1, 0x1f ;  /* 0x0c201f0088027f89 */ /* 0x000e6400000e0000 */
[----:B-1----:R-:W-:Y:S02]  /*16930*/  FMNMX.FTZ R136, R136, R2, !PT ;  /* 0x0000000288887209 */ /* 0x002fe40007810000 */
[----:B------:R-:W-:Y:S05]  /*16940*/  FMNMX.FTZ R4, R7, R4, !PT ;  /* 0x0000000407047209 */ /* 0x000fea0007810000 */
[----:B------:R1:W2:Y:S02]  /*16950*/  SHFL.BFLY PT, R0, R4, 0x1, 0x1f ;  /* 0x0c201f0004007f89 */ /* 0x0002a400000e0000 */
.L_x_1354:
[----:B-12---:R-:W-:Y:S01]  /*16960*/  FMNMX.FTZ R4, R0, R4, !PT ;  /* 0x0000000400047209 */ /* 0x006fe20007810000 */
[C---:B------:R-:W-:Y:S01]  /*16970*/  FMUL.FTZ R7, R136.reuse, c[0x0][0x2d0] ;  /* 0x0000b40088077a20 */ /* 0x040fe20000410000 */
[----:B------:R-:W-:Y:S01]  /*16980*/  FSETP.NEU.FTZ.AND P0, PT, R136, -INF , PT ;  /* 0xff8000008800780b */ /* 0x000fe20003f1d000 */
[----:B------:R-:W-:Y:S01]  /*16990*/  WARPSYNC 0xffffffff ;  /* 0xffffffff00007948 */ /* 0x000fe20003800000 */
[----:B------:R-:W1:Y:S01]  /*169a0*/  LDSM.16.MT88.4 R16, [R201+0x4080] ;  /* 0x00408000c910783b */ /* 0x000e620000004200 */
[----:B------:R-:W-:Y:S01]  /*169b0*/  FMUL.FTZ R0, R4, c[0x0][0x2d0] ;  /* 0x0000b40004007a20 */ /* 0x000fe20000410000 */
[----:B------:R-:W-:Y:S02]  /*169c0*/  FSEL R2, R136, RZ, P0 ;  /* 0x000000ff88027208 */ /* 0x000fe40000000000 */
[----:B------:R-:W-:Y:S02]  /*169d0*/  FSEL R7, R7, RZ, P0 ;  /* 0x000000ff07077208 */ /* 0x000fe40000000000 */
[----:B------:R-:W-:Y:S02]  /*169e0*/  FSETP.NEU.FTZ.AND P0, PT, R4, -INF , PT ;  /* 0xff8000000400780b */ /* 0x000fe40003f1d000 */
[----:B------:R-:W2:Y:S01]  /*169f0*/  LDSM.16.MT88.4 R24, [R202+0x4080] ;  /* 0x00408000ca18783b */ /* 0x000ea20000004200 */
[--C-:B------:R-:W-:Y:S01]  /*16a00*/  FFMA.FTZ R12, R12, c[0x0][0x2d0], -R7.reuse ;  /* 0x0000b4000c0c7a23 */ /* 0x100fe20000010807 */
[----:B------:R-:W-:Y:S01]  /*16a10*/  FSEL R138, R0, RZ, P0 ;  /* 0x000000ff008a7208 */ /* 0x000fe20000000000 */
[----:B------:R-:W-:Y:S01]  /*16a20*/  FADD.FTZ R0, -R2, R6 ;  /* 0x0000000602007221 */ /* 0x000fe20000010100 */
[----:B------:R-:W-:Y:S01]  /*16a30*/  FSEL R3, R4, RZ, P0 ;  /* 0x000000ff04037208 */ /* 0x000fe20000000000 */
[--C-:B------:R-:W-:Y:S01]  /*16a40*/  FFMA.FTZ R15, R15, c[0x0][0x2d0], -R7.reuse ;  /* 0x0000b4000f0f7a23 */ /* 0x100fe20000010807 */
[----:B------:R-:W-:Y:S01]  /*16a50*/  MUFU.EX2 R219, R12 ;  /* 0x0000000c00db7308 */ /* 0x000fe20000000800 */
[----:B------:R-:W-:Y:S01]  /*16a60*/  FMUL.FTZ R0, R0, c[0x0][0x2d0] ;  /* 0x0000b40000007a20 */ /* 0x000fe20000410000 */
[----:B------:R-:W-:Y:S01]  /*16a70*/  ISETP.GT.AND P0, PT, R222, R234, PT ;  /* 0x000000eade00720c */ /* 0x000fe20003f04270 */
[--C-:B------:R-:W-:Y:S02]  /*16a80*/  FFMA.FTZ R14, R14, c[0x0][0x2d0], -R7.reuse ;  /* 0x0000b4000e0e7a23 */ /* 0x100fe40000010807 */
[----:B------:R-:W-:Y:S02]  /*16a90*/  FFMA.FTZ R13, R13, c[0x0][0x2d0], -R7 ;  /* 0x0000b4000d0d7a23 */ /* 0x000fe40000010807 */
[--C-:B------:R-:W-:Y:S02]  /*16aa0*/  FFMA.FTZ R8, R8, c[0x0][0x2d0], -R138.reuse ;  /* 0x0000b40008087a23 */ /* 0x100fe4000001088a */
[--C-:B------:R-:W-:Y:S01]  /*16ab0*/  FFMA.FTZ R11, R11, c[0x0][0x2d0], -R138.reuse ;  /* 0x0000b4000b0b7a23 */ /* 0x100fe2000001088a */
[----:B------:R3:W-:Y:S01]  /*16ac0*/  MUFU.EX2 R2, R0 ;  /* 0x0000000000027308 */ /* 0x0007e20000000800 */
[--C-:B------:R-:W-:Y:S02]  /*16ad0*/  FFMA.FTZ R10, R10, c[0x0][0x2d0], -R138.reuse ;  /* 0x0000b4000a0a7a23 */ /* 0x100fe4000001088a */
[--C-:B------:R-:W-:Y:S07]  /*16ae0*/  FFMA.FTZ R9, R9, c[0x0][0x2d0], -R138.reuse ;  /* 0x0000b40009097a23 */ /* 0x100fee000001088a */
[----:B------:R-:W4:Y:S10]  /*16af0*/  MUFU.EX2 R218, R15 ;  /* 0x0000000f00da7308 */ /* 0x000f340000000800 */
[----:B------:R-:W-:Y:S01]  /*16b00*/  MUFU.EX2 R217, R14 ;  /* 0x0000000e00d97308 */ /* 0x000fe20000000800 */
[----:B---3--:R-:W-:Y:S02]  /*16b10*/  FADD.FTZ R0, -R3, R137 ;  /* 0x0000008903007221 */ /* 0x008fe40000010100 */
[--C-:B------:R-:W-:Y:S02]  /*16b20*/  FFMA.FTZ R3, R168, c[0x0][0x2d0], -R7.reuse ;  /* 0x0000b400a8037a23 */ /* 0x100fe40000010807 */
[----:B------:R-:W-:Y:S05]  /*16b30*/  FMUL.FTZ R0, R0, c[0x0][0x2d0] ;  /* 0x0000b40000007a20 */ /* 0x000fea0000410000 */
[----:B------:R-:W3:Y:S10]  /*16b40*/  MUFU.EX2 R216, R13 ;  /* 0x0000000d00d87308 */ /* 0x000ef40000000800 */
[----:B------:R-:W-:Y:S10]  /*16b50*/  MUFU.EX2 R215, R8 ;  /* 0x0000000800d77308 */ /* 0x000ff40000000800 */
[----:B------:R-:W5:Y:S10]  /*16b60*/  MUFU.EX2 R214, R11 ;  /* 0x0000000b00d67308 */ /* 0x000f740000000800 */
[----:B------:R-:W-:Y:S10]  /*16b70*/  MUFU.EX2 R199, R10 ;  /* 0x0000000a00c77308 */ /* 0x000ff40000000800 */
[----:B------:R-:W-:Y:S10]  /*16b80*/  MUFU.EX2 R198, R9 ;  /* 0x0000000900c67308 */ /* 0x000ff40000000800 */
[----:B------:R-:W1:Y:S10]  /*16b90*/  MUFU.EX2 R0, R0 ;  /* 0x0000000000007308 */ /* 0x000e740000000800 */
[----:B------:R1:W-:Y:S02]  /*16ba0*/  MUFU.EX2 R197, R3 ;  /* 0x0000000300c57308 */ /* 0x0003e40000000800 */
[--C-:B-1----:R-:W-:Y:S01]  /*16bb0*/  FFMA.FTZ R3, R139, c[0x0][0x2d0], -R7.reuse ;  /* 0x0000b4008b037a23 */ /* 0x102fe20000010807 */
[----:B----4-:R-:W-:Y:S01]  /*16bc0*/  F2FP.BF16.PACK_AB R164, R218, R219 ;  /* 0x000000dbdaa4723e */ /* 0x010fe200000010ff */
[----:B------:R-:W-:Y:S01]  /*16bd0*/  FMUL.FTZ R8, R2, R140 ;  /* 0x0000008c02087220 */ /* 0x000fe20000410000 */
[----:B---3--:R-:W-:Y:S01]  /*16be0*/  F2FP.BF16.PACK_AB R166, R216, R217 ;  /* 0x000000d9d8a6723e */ /* 0x008fe200000010ff */
[----:B------:R-:W-:Y:S01]  /*16bf0*/  FMUL.FTZ R9, R2, R141 ;  /* 0x0000008d02097220 */ /* 0x000fe20000410000 */
[----:B-----5:R-:W-:Y:S01]  /*16c00*/  F2FP.BF16.PACK_AB R165, R214, R215 ;  /* 0x000000d7d6a5723e */ /* 0x020fe200000010ff */
[----:B------:R-:W-:Y:S01]  /*16c10*/  FMUL.FTZ R10, R0, R142 ;  /* 0x0000008e000a7220 */ /* 0x000fe20000410000 */
[----:B------:R-:W-:Y:S01]  /*16c20*/  F2FP.BF16.PACK_AB R167, R198, R199 ;  /* 0x000000c7c6a7723e */ /* 0x000fe200000010ff */
[----:B------:R-:W-:Y:S01]  /*16c30*/  FMUL.FTZ R11, R0, R143 ;  /* 0x0000008f000b7220 */ /* 0x000fe20000410000 */
[----:B------:R1:W3:Y:S01]  /*16c40*/  MUFU.EX2 R196, R3 ;  /* 0x0000000300c47308 */ /* 0x0002e20000000800 */
[----:B------:R-:W4:Y:S01]  /*16c50*/  LDSM.16.MT88.4 R140, [R204+0x4080] ;  /* 0x00408000cc8c783b */ /* 0x000f220000004200 */
[C---:B------:R-:W-:Y:S02]  /*16c60*/  FMUL.FTZ R12, R2.reuse, R144 ;  /* 0x00000090020c7220 */ /* 0x040fe40000410000 */
[----:B------:R-:W-:Y:S02]  /*16c70*/  FMUL.FTZ R13, R2, R145 ;  /* 0x00000091020d7220 */ /* 0x000fe40000410000 */
[C---:B------:R-:W-:Y:S05]  /*16c80*/  HMMA.16816.F32.BF16 R8, R164.reuse, R16, R8 ;  /* 0x00000010a408723c */ /* 0x040fea0000041808 */
[C---:B------:R-:W-:Y:S02]  /*16c90*/  FMUL.FTZ R14, R0.reuse, R146 ;  /* 0x00000092000e7220 */ /* 0x040fe40000410000 */
[----:B------:R-:W-:Y:S02]  /*16ca0*/  FMUL.FTZ R15, R0, R147 ;  /* 0x00000093000f7220 */ /* 0x000fe40000410000 */
[----:B------:R-:W5:Y:S03]  /*16cb0*/  LDSM.16.MT88.4 R144, [R203+0x4080] ;  /* 0x00408000cb90783b */ /* 0x000f660000004200 */
[C---:B------:R-:W-:Y:S02]  /*16cc0*/  FMUL.FTZ R16, R2.reuse, R148 ;  /* 0x0000009402107220 */ /* 0x040fe40000410000 */
[C---:B------:R-:W-:Y:S03]  /*16cd0*/  HMMA.16816.F32.BF16 R12, R164.reuse, R18, R12 ;  /* 0x00000012a40c723c */ /* 0x040fe6000004180c */
[C---:B------:R-:W-:Y:S02]  /*16ce0*/  FMUL.FTZ R17, R2.reuse, R149 ;  /* 0x0000009502117220 */ /* 0x040fe40000410000 */
[----:B------:R-:W-:Y:S02]  /*16cf0*/  FMUL.FTZ R20, R2, R152 ;  /* 0x0000009802147220 */ /* 0x000fe40000410000 */
[C---:B------:R-:W-:Y:S02]  /*16d00*/  FMUL.FTZ R18, R0.reuse, R150 ;  /* 0x0000009600127220 */ /* 0x040fe40000410000 */
[----:B------:R-:W-:Y:S02]  /*16d10*/  FMUL.FTZ R19, R0, R151 ;  /* 0x0000009700137220 */ /* 0x000fe40000410000 */
[----:B------:R-:W3:Y:S01]  /*16d20*/  LDSM.16.MT88.4 R148, [R201+0x5880] ;  /* 0x00588000c994783b */ /* 0x000ee20000004200 */
[----:B------:R-:W-:Y:S02]  /*16d30*/  FMUL.FTZ R21, R2, R153 ;  /* 0x0000009902157220 */ /* 0x000fe40000410000 */
[C---:B------:R-:W-:Y:S02]  /*16d40*/  FMUL.FTZ R22, R0.reuse, R154 ;  /* 0x0000009a00167220 */ /* 0x040fe40000410000 */
[C---:B--2---:R-:W-:Y:S03]  /*16d50*/  HMMA.16816.F32.BF16 R16, R164.reuse, R24, R16 ;  /* 0x00000018a410723c */ /* 0x044fe60000041810 */
        /* <DEDUP_REMOVED lines=12> */
[C---:B----4-:R-:W-:Y:S03]  /*16e20*/  HMMA.16816.F32.BF16 R24, R164.reuse, R140, R24 ;  /* 0x0000008ca418723c */ /* 0x050fe60000041818 */
[----:B------:R-:W-:Y:S01]  /*16e30*/  LDSM.16.MT88.4 R160, [R203+0x4880] ;  /* 0x00488000cba0783b */ /* 0x000fe20000004200 */
[--C-:B-1----:R-:W-:Y:S02]  /*16e40*/  FFMA.FTZ R3, R170, c[0x0][0x2d0], -R7.reuse ;  /* 0x0000b400aa037a23 */ /* 0x102fe40000010807 */
[C---:B------:R-:W-:Y:S02]  /*16e50*/  FMUL.FTZ R32, R2.reuse, R32 ;  /* 0x0000002002207220 */ /* 0x040fe40000410000 */
[C---:B------:R-:W-:Y:S01]  /*16e60*/  HMMA.16816.F32.BF16 R28, R164.reuse, R142, R28 ;  /* 0x0000008ea41c723c */ /* 0x040fe2000004181c */
[----:B------:R1:W-:Y:S02]  /*16e70*/  MUFU.EX2 R195, R3 ;  /* 0x0000000300c37308 */ /* 0x0003e40000000800 */
[----:B------:R-:W2:Y:S01]  /*16e80*/  LDSM.16.MT88.4 R140, [R202+0x5880] ;  /* 0x00588000ca8c783b */ /* 0x000ea20000004200 */
[----:B------:R-:W-:Y:S02]  /*16e90*/  FMUL.FTZ R33, R2, R33 ;  /* 0x0000002102217220 */ /* 0x000fe40000410000 */
[C---:B------:R-:W-:Y:S02]  /*16ea0*/  FMUL.FTZ R34, R0.reuse, R34 ;  /* 0x0000002200227220 */ /* 0x040fe40000410000 */
[----:B------:R-:W-:Y:S04]  /*16eb0*/  FMUL.FTZ R35, R0, R35 ;  /* 0x0000002300237220 */ /* 0x000fe80000410000 */
[C---:B------:R-:W-:Y:S02]  /*16ec0*/  FMUL.FTZ R36, R2.reuse, R36 ;  /* 0x0000002402247220 */ /* 0x040fe40000410000 */
[----:B------:R-:W-:Y:S01]  /*16ed0*/  FMUL.FTZ R37, R2, R37 ;  /* 0x0000002502257220 */ /* 0x000fe20000410000 */
[C---:B-----5:R-:W-:Y:S03]  /*16ee0*/  HMMA.16816.F32.BF16 R32, R164.reuse, R144, R32 ;  /* 0x00000090a420723c */ /* 0x060fe60000041820 */
        /* <DEDUP_REMOVED lines=9> */
[----:B------:R-:W-:Y:S02]  /*16f80*/  LDSM.16.MT88.4 R176, [R202+0x7880] ;  /* 0x00788000cab0783b */ /* 0x000fe40000004200 */
[----:B------:R1:W-:Y:S01]  /*16f90*/  MUFU.EX2 R194, R3 ;  /* 0x0000000300c27308 */ /* 0x0003e20000000800 */
[C---:B---3--:R-:W-:Y:S03]  /*16fa0*/  HMMA.16816.F32.BF16 R40, R164.reuse, R148, R40 ;  /* 0x00000094a428723c */ /* 0x048fe60000041828 */
[C---:B------:R-:W-:Y:S02]  /*16fb0*/  FMUL.FTZ R44, R2.reuse, R44 ;  /* 0x0000002c022c7220 */ /* 0x040fe40000410000 */
[----:B------:R-:W-:Y:S02]  /*16fc0*/  FMUL.FTZ R45, R2, R45 ;  /* 0x0000002d022d7220 */ /* 0x000fe40000410000 */
[C---:B------:R-:W-:Y:S02]  /*16fd0*/  FMUL.FTZ R46, R0.reuse, R46 ;  /* 0x0000002e002e7220 */ /* 0x040fe40000410000 */
[----:B------:R-:W-:Y:S03]  /*16fe0*/  FMUL.FTZ R47, R0, R47 ;  /* 0x0000002f002f7220 */ /* 0x000fe60000410000 */
[C---:B------:R-:W-:Y:S02]  /*16ff0*/  FMUL.FTZ R48, R2.reuse, R48 ;  /* 0x0000003002307220 */ /* 0x040fe40000410000 */
[----:B------:R-:W-:Y:S02]  /*17000*/  FMUL.FTZ R49, R2, R49 ;  /* 0x0000003102317220 */ /* 0x000fe40000410000 */
[C---:B------:R-:W-:Y:S01]  /*17010*/  HMMA.16816.F32.BF16 R44, R164.reuse, R150, R44 ;  /* 0x00000096a42c723c */ /* 0x040fe2000004182c */
[----:B------:R-:W3:Y:S02]  /*17020*/  LDSM.16.MT88.4 R148, [R203+0x5880] ;  /* 0x00588000cb94783b */ /* 0x000ee40000004200 */
[C---:B------:R-:W-:Y:S02]  /*17030*/  FMUL.FTZ R50, R0.reuse, R50 ;  /* 0x0000003200327220 */ /* 0x040fe40000410000 */
[----:B------:R-:W-:Y:S02]  /*17040*/  FMUL.FTZ R51, R0, R51 ;  /* 0x0000003300337220 */ /* 0x000fe40000410000 */
[--C-:B-1----:R-:W-:Y:S02]  /*17050*/  FFMA.FTZ R3, R169, c[0x0][0x2d0], -R138.reuse ;  /* 0x0000b400a9037a23 */ /* 0x102fe4000001088a */
[C---:B------:R-:W-:Y:S02]  /*17060*/  FMUL.FTZ R52, R2.reuse, R52 ;  /* 0x0000003402347220 */ /* 0x040fe40000410000 */
[----:B------:R1:W-:Y:S01]  /*17070*/  MUFU.EX2 R193, R3 ;  /* 0x0000000300c17308 */ /* 0x0003e20000000800 */
[C---:B--2---:R-:W-:Y:S03]  /*17080*/  HMMA.16816.F32.BF16 R48, R164.reuse, R140, R48 ;  /* 0x0000008ca430723c */ /* 0x044fe60000041830 */
[----:B------:R-:W-:Y:S02]  /*17090*/  FMUL.FTZ R53, R2, R53 ;  /* 0x0000003502357220 */ /* 0x000fe40000410000 */
[C---:B------:R-:W-:Y:S02]  /*170a0*/  FMUL.FTZ R54, R0.reuse, R54 ;  /* 0x0000003600367220 */ /* 0x040fe40000410000 */
[----:B------:R-:W-:Y:S02]  /*170b0*/  FMUL.FTZ R55, R0, R55 ;  /* 0x0000003700377220 */ /* 0x000fe40000410000 */
[C---:B------:R-:W-:Y:S03]  /*170c0*/  FMUL.FTZ R56, R2.reuse, R56 ;  /* 0x0000003802387220 */ /* 0x040fe60000410000 */
[----:B------:R-:W-:Y:S02]  /*170d0*/  FMUL.FTZ R57, R2, R57 ;  /* 0x0000003902397220 */ /* 0x000fe40000410000 */
[C---:B------:R-:W-:Y:S01]  /*170e0*/  HMMA.16816.F32.BF16 R52, R164.reuse, R142, R52 ;  /* 0x0000008ea434723c */ /* 0x040fe20000041834 */
[----:B------:R-:W2:Y:S02]  /*170f0*/  LDSM.16.MT88.4 R140, [R201+0x7080] ;  /* 0x00708000c98c783b */ /* 0x000ea40000004200 */
[C---:B------:R-:W-:Y:S02]  /*17100*/  FMUL.FTZ R58, R0.reuse, R58 ;  /* 0x0000003a003a7220 */ /* 0x040fe40000410000 */
[----:B------:R-:W-:Y:S02]  /*17110*/  FMUL.FTZ R59, R0, R59 ;  /* 0x0000003b003b7220 */ /* 0x000fe40000410000 */
[C---:B------:R-:W-:Y:S02]  /*17120*/  FMUL.FTZ R60, R2.reuse, R60 ;  /* 0x0000003c023c7220 */ /* 0x040fe40000410000 */
[--C-:B-1----:R-:W-:Y:S02]  /*17130*/  FFMA.FTZ R3, R171, c[0x0][0x2d0], -R138.reuse ;  /* 0x0000b400ab037a23 */ /* 0x102fe4000001088a */
[----:B------:R-:W-:Y:S01]  /*17140*/  LDSM.16.MT88.4 R168, [R201+0x6080] ;  /* 0x00608000c9a8783b */ /* 0x000fe20000004200 */
[C---:B----4-:R-:W-:Y:S01]  /*17150*/  HMMA.16816.F32.BF16 R56, R164.reuse, R144, R56 ;  /* 0x00000090a438723c */ /* 0x050fe20000041838 */
[----:B------:R1:W4:Y:S02]  /*17160*/  MUFU.EX2 R192, R3 ;  /* 0x0000000300c07308 */ /* 0x0003240000000800 */
        /* <DEDUP_REMOVED lines=10> */
[----:B------:R-:W-:Y:S03]  /*17210*/  FMUL.FTZ R69, R2, R69 ;  /* 0x0000004502457220 */ /* 0x000fe60000410000 */
[C---:B---3--:R-:W-:Y:S03]  /*17220*/  HMMA.16816.F32.BF16 R64, R164.reuse, R148, R64 ;  /* 0x00000094a440723c */ /* 0x048fe60000041840 */
[C---:B------:R-:W-:Y:S02]  /*17230*/  FMUL.FTZ R70, R0.reuse, R70 ;  /* 0x0000004600467220 */ /* 0x040fe40000410000 */
[----:B------:R-:W-:Y:S02]  /*17240*/  FMUL.FTZ R71, R0, R71 ;  /* 0x0000004700477220 */ /* 0x000fe40000410000 */
[--C-:B-1----:R-:W-:Y:S02]  /*17250*/  FFMA.FTZ R3, R172, c[0x0][0x2d0], -R138.reuse ;  /* 0x0000b400ac037a23 */ /* 0x102fe4000001088a */
[C---:B------:R-:W-:Y:S02]  /*17260*/  FMUL.FTZ R72, R2.reuse, R72 ;  /* 0x0000004802487220 */ /* 0x040fe40000410000 */
[----:B------:R1:W-:Y:S01]  /*17270*/  MUFU.EX2 R191, R3 ;  /* 0x0000000300bf7308 */ /* 0x0003e20000000800 */
        /* <DEDUP_REMOVED lines=11> */
[--C-:B-1----:R-:W-:Y:S02]  /*17330*/  FFMA.FTZ R3, R173, c[0x0][0x2d0], -R138.reuse ;  /* 0x0000b400ad037a23 */ /* 0x102fe4000001088a */
[----:B------:R-:W-:Y:S01]  /*17340*/  LDSM.16.MT88.4 R172, [R203+0x6080] ;  /* 0x00608000cbac783b */ /* 0x000fe20000004200 */
[C---:B------:R-:W-:Y:S01]  /*17350*/  HMMA.16816.F32.BF16 R76, R164.reuse, R142, R76 ;  /* 0x0000008ea44c723c */ /* 0x040fe2000004184c */
[----:B------:R-:W1:Y:S02]  /*17360*/  MUFU.EX2 R190, R3 ;  /* 0x0000000300be7308 */ /* 0x000e640000000800 */
[----:B------:R-:W-:Y:S02]  /*17370*/  FMUL.FTZ R81, R2, R81 ;  /* 0x0000005102517220 */ /* 0x000fe40000410000 */
[C---:B------:R-:W-:Y:S02]  /*17380*/  FMUL.FTZ R82, R0.reuse, R82 ;  /* 0x0000005200527220 */ /* 0x040fe40000410000 */
[----:B------:R-:W2:Y:S01]  /*17390*/  LDSM.16.MT88.4 R140, [R203+0x7080] ;  /* 0x00708000cb8c783b */ /* 0x000ea20000004200 */
        /* <DEDUP_REMOVED lines=61> */
[----:B------:R-:W-:Y:S01]  /*17770*/  FMUL.FTZ R128, R2, R128 ;  /* 0x0000008002807220 */ /* 0x000fe20000410000 */
[----:B------:R-:W-:Y:S01]  /*17780*/  F2FP.BF16.PACK_AB R140, R196, R197 ;  /* 0x000000c5c48c723e */ /* 0x000fe200000010ff */
[----:B------:R-:W-:Y:S03]  /*17790*/  FMUL.FTZ R129, R2, R129 ;  /* 0x0000008102817220 */ /* 0x000fe60000410000 */
[C---:B------:R-:W-:Y:S03]  /*177a0*/  HMMA.16816.F32.BF16 R124, R164.reuse, R142, R124 ;  /* 0x0000008ea47c723c */ /* 0x040fe6000004187c */
[----:B------:R-:W-:Y:S01]  /*177b0*/  FMUL.FTZ R130, R0, R130 ;  /* 0x0000008200827220 */ /* 0x000fe20000410000 */
[----:B----4-:R-:W-:Y:S01]  /*177c0*/  F2FP.BF16.PACK_AB R141, R192, R193 ;  /* 0x000000c1c08d723e */ /* 0x010fe200000010ff */
[----:B------:R-:W-:Y:S02]  /*177d0*/  FMUL.FTZ R131, R0, R131 ;  /* 0x0000008300837220 */ /* 0x000fe40000410000 */
[----:B------:R-:W-:Y:S01]  /*177e0*/  FMUL.FTZ R132, R2, R132 ;  /* 0x0000008402847220 */ /* 0x000fe20000410000 */
[----:B------:R-:W-:Y:S01]  /*177f0*/  F2FP.BF16.PACK_AB R142, R194, R195 ;  /* 0x000000c3c28e723e */ /* 0x000fe200000010ff */
[----:B------:R-:W-:Y:S03]  /*17800*/  FMUL.FTZ R133, R2, R133 ;  /* 0x0000008502857220 */ /* 0x000fe60000410000 */
[C---:B-----5:R-:W-:Y:S03]  /*17810*/  HMMA.16816.F32.BF16 R128, R164.reuse, R144, R128 ;  /* 0x00000090a480723c */ /* 0x060fe60000041880 */
[----:B------:R-:W-:Y:S01]  /*17820*/  FMUL.FTZ R134, R0, R134 ;  /* 0x0000008600867220 */ /* 0x000fe20000410000 */
[----:B-1----:R-:W-:Y:S01]  /*17830*/  F2FP.BF16.PACK_AB R143, R190, R191 ;  /* 0x000000bfbe8f723e */ /* 0x002fe200000010ff */
[----:B------:R-:W-:Y:S02]  /*17840*/  FMUL.FTZ R135, R0, R135 ;  /* 0x0000008700877220 */ /* 0x000fe40000410000 */
[----:B------:R-:W-:Y:S02]  /*17850*/  FFMA.FTZ R3, R181, c[0x0][0x2d0], -R7 ;  /* 0x0000b400b5037a23 */ /* 0x000fe40000010807 */
[----:B------:R-:W-:Y:S02]  /*17860*/  FFMA.FTZ R2, R2, R231, R219 ;  /* 0x000000e702027223 */ /* 0x000fe400000100db */
[----:B------:R1:W-:Y:S01]  /*17870*/  MUFU.EX2 R189, R3 ;  /* 0x0000000300bd7308 */ /* 0x0003e20000000800 */
[----:B------:R-:W-:Y:S01]  /*17880*/  HMMA.16816.F32.BF16 R132, R164, R146, R132 ;  /* 0x00000092a484723c */ /* 0x000fe20000041884 */
[----:B------:R-:W2:Y:S07]  /*17890*/  LDSM.16.MT88.4 R144, [R202+0x6080] ;  /* 0x00608000ca90783b */ /* 0x000eae0000004200 */
[C---:B---3--:R-:W-:Y:S01]  /*178a0*/  HMMA.16816.F32.BF16 R8, R140.reuse, R148, R8 ;  /* 0x000000948c08723c */ /* 0x048fe20000041808 */
[----:B------:R-:W3:Y:S07]  /*178b0*/  LDSM.16.MT88.4 R164, [R204+0x6080] ;  /* 0x00608000cca4783b */ /* 0x000eee0000004200 */
[C---:B------:R-:W-:Y:S01]  /*178c0*/  HMMA.16816.F32.BF16 R12, R140.reuse, R150, R12 ;  /* 0x000000968c0c723c */ /* 0x040fe2000004180c */
[----:B------:R-:W4:Y:S03]  /*178d0*/  LDSM.16.MT88.4 R148, [R201+0x7880] ;  /* 0x00788000c994783b */ /* 0x000f260000004200 */
[--C-:B-1----:R-:W-:Y:S04]  /*178e0*/  FFMA.FTZ R3, R183, c[0x0][0x2d0], -R7.reuse ;  /* 0x0000b400b7037a23 */ /* 0x102fe80000010807 */
[C---:B------:R-:W-:Y:S01]  /*178f0*/  HMMA.16816.F32.BF16 R16, R140.reuse, R152, R16 ;  /* 0x000000988c10723c */ /* 0x040fe20000041810 */
[----:B------:R1:W5:Y:S07]  /*17900*/  MUFU.EX2 R188, R3 ;  /* 0x0000000300bc7308 */ /* 0x00036e0000000800 */
[C---:B------:R-:W-:Y:S01]  /*17910*/  HMMA.16816.F32.BF16 R20, R140.reuse, R154, R20 ;  /* 0x0000009a8c14723c */ /* 0x040fe20000041814 */
[----:B------:R-:W2:Y:S07]  /*17920*/  LDSM.16.MT88.4 R152, [R204+0x7880] ;  /* 0x00788000cc98783b */ /* 0x000eae0000004200 */
[C---:B------:R-:W-:Y:S08]  /*17930*/  HMMA.16816.F32.BF16 R24, R140.reuse, R156, R24 ;  /* 0x0000009c8c18723c */ /* 0x040ff00000041818 */
[C---:B------:R-:W-:Y:S01]  /*17940*/  HMMA.16816.F32.BF16 R28, R140.reuse, R158, R28 ;  /* 0x0000009e8c1c723c */ /* 0x040fe2000004181c */
[----:B------:R-:W3:Y:S03]  /*17950*/  LDSM.16.MT88.4 R156, [R203+0x7880] ;  /* 0x00788000cb9c783b */ /* 0x000ee60000004200 */
[--C-:B-1----:R-:W-:Y:S02]  /*17960*/  FFMA.FTZ R3, R186, c[0x0][0x2d0], -R7.reuse ;  /* 0x0000b400ba037a23 */ /* 0x102fe40000010807 */
[----:B------:R-:W-:Y:S02]  /*17970*/  FFMA.FTZ R7, R185, c[0x0][0x2d0], -R7 ;  /* 0x0000b400b9077a23 */ /* 0x000fe40000010807 */
[C---:B------:R-:W-:Y:S01]  /*17980*/  HMMA.16816.F32.BF16 R32, R140.reuse, R160, R32 ;  /* 0x000000a08c20723c */ /* 0x040fe20000041820 */
[----:B------:R1:W-:Y:S07]  /*17990*/  MUFU.EX2 R183, R3 ;  /* 0x0000000300b77308 */ /* 0x0003ee0000000800 */
[C---:B------:R-:W-:Y:S01]  /*179a0*/  HMMA.16816.F32.BF16 R36, R140.reuse, R162, R36 ;  /* 0x000000a28c24723c */ /* 0x040fe20000041824 */
[----:B------:R-:W-:Y:S02]  /*179b0*/  LDSM.16.MT88.4 R160, [R202+0x5080] ;  /* 0x00508000caa0783b */ /* 0x000fe40000004200 */
[----:B------:R-:W3:Y:S05]  /*179c0*/  MUFU.EX2 R181, R7 ;  /* 0x0000000700b57308 */ /* 0x000eea0000000800 */
[C---:B------:R-:W-:Y:S08]  /*179d0*/  HMMA.16816.F32.BF16 R40, R140.reuse, R168, R40 ;  /* 0x000000a88c28723c */ /* 0x040ff00000041828 */
[C---:B------:R-:W-:Y:S01]  /*179e0*/  HMMA.16816.F32.BF16 R44, R140.reuse, R170, R44 ;  /* 0x000000aa8c2c723c */ /* 0x040fe2000004182c */
[----:B------:R-:W-:Y:S03]  /*179f0*/  LDSM.16.MT88.4 R168, [R204+0x5080] ;  /* 0x00508000cca8783b */ /* 0x000fe60000004200 */
[--C-:B-1----:R-:W-:Y:S04]  /*17a00*/  FFMA.FTZ R3, R180, c[0x0][0x2d0], -R138.reuse ;  /* 0x0000b400b4037a23 */ /* 0x102fe8000001088a */
[C---:B--2---:R-:W-:Y:S01]  /*17a10*/  HMMA.16816.F32.BF16 R48, R140.reuse, R144, R48 ;  /* 0x000000908c30723c */ /* 0x044fe20000041830 */
[----:B------:R1:W-:Y:S07]  /*17a20*/  MUFU.EX2 R139, R3 ;  /* 0x00000003008b7308 */ /* 0x0003ee0000000800 */
[C---:B------:R-:W-:Y:S01]  /*17a30*/  HMMA.16816.F32.BF16 R52, R140.reuse, R146, R52 ;  /* 0x000000928c34723c */ /* 0x040fe20000041834 */
[----:B------:R-:W2:Y:S07]  /*17a40*/  LDSM.16.MT88.4 R144, [R201+0x9080] ;  /* 0x00908000c990783b */ /* 0x000eae0000004200 */
[C---:B---3--:R-:W-:Y:S07]  /*17a50*/  HMMA.16816.F32.BF16 R56, R140.reuse, R164, R56 ;  /* 0x000000a48c38723c */ /* 0x048fee0000041838 */
[----:B-----5:R-:W-:Y:S01]  /*17a60*/  F2FP.BF16.PACK_AB R164, R188, R189 ;  /* 0x000000bdbca4723e */ /* 0x020fe200000010ff */
[C---:B------:R-:W-:Y:S04]  /*17a70*/  HMMA.16816.F32.BF16 R60, R140.reuse, R166, R60 ;  /* 0x000000a68c3c723c */ /* 0x040fe8000004183c */
[--C-:B-1----:R-:W-:Y:S03]  /*17a80*/  FFMA.FTZ R3, R182, c[0x0][0x2d0], -R138.reuse ;  /* 0x0000b400b6037a23 */ /* 0x102fe6000001088a */
[----:B------:R-:W-:Y:S01]  /*17a90*/  F2FP.BF16.PACK_AB R166, R181, R183 ;  /* 0x000000b7b5a6723e */ /* 0x000fe200000010ff */
[C---:B------:R-:W-:Y:S01]  /*17aa0*/  HMMA.16816.F32.BF16 R64, R140.reuse, R172, R64 ;  /* 0x000000ac8c40723c */ /* 0x040fe20000041840 */
[----:B------:R-:W1:Y:S07]  /*17ab0*/  MUFU.EX2 R137, R3 ;  /* 0x0000000300897308 */ /* 0x000e6e0000000800 */
[C---:B------:R-:W-:Y:S01]  /*17ac0*/  HMMA.16816.F32.BF16 R68, R140.reuse, R174, R68 ;  /* 0x000000ae8c44723c */ /* 0x040fe20000041844 */
[----:B------:R-:W-:Y:S07]  /*17ad0*/  LDSM.16.MT88.4 R172, [R203+0x5080] ;  /* 0x00508000cbac783b */ /* 0x000fee0000004200 */
[C---:B----4-:R-:W-:Y:S08]  /*17ae0*/  HMMA.16816.F32.BF16 R72, R140.reuse, R148, R72 ;  /* 0x000000948c48723c */ /* 0x050ff00000041848 */
[C---:B------:R-:W-:Y:S01]  /*17af0*/  HMMA.16816.F32.BF16 R76, R140.reuse, R150, R76 ;  /* 0x000000968c4c723c */ /* 0x040fe2000004184c */
[----:B------:R-:W3:Y:S03]  /*17b00*/  LDSM.16.MT88.4 R148, [R202+0x9080] ;  /* 0x00908000ca94783b */ /* 0x000ee60000004200 */
[----:B-1----:R-:W-:Y:S01]  /*17b10*/  F2FP.BF16.PACK_AB R165, R137, R139 ;  /* 0x0000008b89a5723e */ /* 0x002fe200000010ff */
[--C-:B------:R-:W-:Y:S03]  /*17b20*/  FFMA.FTZ R3, R184, c[0x0][0x2d0], -R138.reuse ;  /* 0x0000b400b8037a23 */ /* 0x100fe6000001088a */
[C---:B------:R-:W-:Y:S01]  /*17b30*/  HMMA.16816.F32.BF16 R80, R140.reuse, R176, R80 ;  /* 0x000000b08c50723c */ /* 0x040fe20000041850 */
[----:B------:R1:W-:Y:S07]  /*17b40*/  MUFU.EX2 R7, R3 ;  /* 0x0000000300077308 */ /* 0x0003ee0000000800 */
[C---:B------:R-:W-:Y:S01]  /*17b50*/  HMMA.16816.F32.BF16 R84, R140.reuse, R178, R84 ;  /* 0x000000b28c54723c */ /* 0x040fe20000041854 */
[----:B------:R-:W-:Y:S07]  /*17b60*/  LDSM.16.MT88.4 R176, [R201+0x6880] ;  /* 0x00688000c9b0783b */ /* 0x000fee0000004200 */
[C---:B------:R-:W-:Y:S08]  /*17b70*/  HMMA.16816.F32.BF16 R88, R140.reuse, R152, R88 ;  /* 0x000000988c58723c */ /* 0x040ff00000041858 */
[C---:B------:R-:W-:Y:S01]  /*17b80*/  HMMA.16816.F32.BF16 R92, R140.reuse, R154, R92 ;  /* 0x0000009a8c5c723c */ /* 0x040fe2000004185c */
[----:B------:R-:W4:Y:S03]  /*17b90*/  LDSM.16.MT88.4 R152, [R204+0x9080] ;  /* 0x00908000cc98783b */ /* 0x000f260000004200 */
[----:B-1----:R-:W-:Y:S04]  /*17ba0*/  FFMA.FTZ R3, R187, c[0x0][0x2d0], -R138 ;  /* 0x0000b400bb037a23 */ /* 0x002fe8000001088a */
[C---:B------:R-:W-:Y:S01]  /*17bb0*/  HMMA.16816.F32.BF16 R96, R140.reuse, R156, R96 ;  /* 0x0000009c8c60723c */ /* 0x040fe20000041860 */
[----:B------:R-:W1:Y:S07]  /*17bc0*/  MUFU.EX2 R6, R3 ;  /* 0x0000000300067308 */ /* 0x000e6e0000000800 */
[C---:B------:R-:W-:Y:S01]  /*17bd0*/  HMMA.16816.F32.BF16 R100, R140.reuse, R158, R100 ;  /* 0x0000009e8c64723c */ /* 0x040fe20000041864 */
[----:B------:R-:W5:Y:S07]  /*17be0*/  LDSM.16.MT88.4 R156, [R203+0x9080] ;  /* 0x00908000cb9c783b */ /* 0x000f6e0000004200 */
[C---:B--2---:R-:W-:Y:S08]  /*17bf0*/  HMMA.16816.F32.BF16 R104, R140.reuse, R144, R104 ;  /* 0x000000908c68723c */ /* 0x044ff00000041868 */
[C---:B------:R-:W-:Y:S01]  /*17c00*/  HMMA.16816.F32.BF16 R108, R140.reuse, R146, R108 ;  /* 0x000000928c6c723c */ /* 0x040fe2000004186c */
[----:B------:R-:W2:Y:S03]  /*17c10*/  LDSM.16.MT88.4 R144, [R201+0x5080] ;  /* 0x00508000c990783b */ /* 0x000ea60000004200 */
[----:B-1----:R-:W-:Y:S01]  /*17c20*/  F2FP.BF16.PACK_AB R167, R6, R7 ;  /* 0x0000000706a7723e */ /* 0x002fe200000010ff */
[----:B------:R-:W-:Y:S02]  /*17c30*/  FFMA.FTZ R3, R0, R230, R215 ;  /* 0x000000e600037223 */ /* 0x000fe400000100d7 */
[----:B------:R-:W-:Y:S01]  /*17c40*/  FADD.FTZ R0, R218, R2 ;  /* 0x00000002da007221 */ /* 0x000fe20000010000 */
[C---:B---3--:R-:W-:Y:S04]  /*17c50*/  HMMA.16816.F32.BF16 R112, R140.reuse, R148, R112 ;  /* 0x000000948c70723c */ /* 0x048fe80000041870 */
[----:B------:R-:W-:Y:S02]  /*17c60*/  FADD.FTZ R2, R214, R3 ;  /* 0x00000003d6027221 */ /* 0x000fe40000010000 */
[----:B------:R-:W-:Y:S02]  /*17c70*/  FADD.FTZ R0, R217, R0 ;  /* 0x00000000d9007221 */ /* 0x000fe40000010000 */
[C---:B------:R-:W-:Y:S04]  /*17c80*/  HMMA.16816.F32.BF16 R116, R140.reuse, R150, R116 ;  /* 0x000000968c74723c */ /* 0x040fe80000041874 */
        /* <DEDUP_REMOVED lines=24> */
[----:B------:R-:W-:Y:S01]  /*17e10*/  FADD.FTZ R0, R137, R3 ;  /* 0x0000000389007221 */ /* 0x000fe20000010000 */
[-C--:B------:R-:W-:Y:S01]  /*17e20*/  MOV R137, R4.reuse ;  /* 0x0000000400897202 */ /* 0x080fe20000000f00 */
[----:B------:R-:W-:Y:S02]  /*17e30*/  FADD.FTZ R2, R183, R2 ;  /* 0x00000002b7027221 */ /* 0x000fe40000010000 */
[C---:B------:R-:W-:Y:S01]  /*17e40*/  HMMA.16816.F32.BF16 R152, R164.reuse, R162, R20 ;  /* 0x000000a2a498723c */ /* 0x040fe20000041814 */
[----:B------:R-:W4:Y:S03]  /*17e50*/  LDSM.16.MT88.4 R20, [R201+0x8080] ;  /* 0x00808000c914783b */ /* 0x000f260000004200 */
[----:B------:R-:W-:Y:S01]  /*17e60*/  FADD.FTZ R0, R7, R0 ;  /* 0x0000000007007221 */ /* 0x000fe20000010000 */
[----:B------:R-:W-:Y:S01]  /*17e70*/  MOV R7, R4 ;  /* 0x0000000400077202 */ /* 0x000fe20000000f00 */
[----:B------:R-:W-:Y:S02]  /*17e80*/  FADD.FTZ R231, R181, R2 ;  /* 0x00000002b5e77221 */ /* 0x000fe40000010000 */
[C---:B------:R-:W-:Y:S01]  /*17e90*/  HMMA.16816.F32.BF16 R156, R164.reuse, R168, R24 ;  /* 0x000000a8a49c723c */ /* 0x040fe20000041818 */
[----:B------:R-:W5:Y:S03]  /*17ea0*/  LDSM.16.MT88.4 R24, [R202+0x8080] ;  /* 0x00808000ca18783b */ /* 0x000f660000004200 */
[----:B------:R-:W-:Y:S01]  /*17eb0*/  FADD.FTZ R230, R6, R0 ;  /* 0x0000000006e67221 */ /* 0x000fe20000010000 */
[----:B------:R-:W-:Y:S02]  /*17ec0*/  IADD3 R0, R222, -0x1, RZ ;  /* 0xffffffffde007810 */ /* 0x000fe40007ffe0ff */
[----:B------:R-:W-:Y:S01]  /*17ed0*/  MOV R6, R136 ;  /* 0x0000008800067202 */ /* 0x000fe20000000f00 */
[C---:B------:R-:W-:Y:S01]  /*17ee0*/  HMMA.16816.F32.BF16 R160, R164.reuse, R170, R28 ;  /* 0x000000aaa4a0723c */ /* 0x040fe2000004181c */
[----:B------:R-:W2:Y:S03]  /*17ef0*/  LDSM.16.MT88.4 R28, [R204+0x8080] ;  /* 0x00808000cc1c783b */ /* 0x000ea60000004200 */
[----:B------:R-:W-:Y:S04]  /*17f00*/  MOV R222, R0 ;  /* 0x0000000000de7202 */ /* 0x000fe80000000f00 */
[C---:B------:R-:W-:Y:S01]  /*17f10*/  HMMA.16816.F32.BF16 R32, R164.reuse, R172, R32 ;  /* 0x000000aca420723c */ /* 0x040fe20000041820 */
[----:B------:R-:W2:Y:S07]  /*17f20*/  LDSM.16.MT88.4 R168, [R203+0x8080] ;  /* 0x00808000cba8783b */ /* 0x000eae0000004200 */
        /* <DEDUP_REMOVED lines=29> */
[----:B------:R-:W-:Y:S07]  /*18100*/  @!UPT UIADD3 URZ, URZ, URZ, URZ ;  /* 0x0000003f3f3ff290 */ /* 0x000fee000fffe03f */
[----:B------:R-:W-:-:S11]  /*18110*/  @P0 BRA `(.L_x_1287) ;  /* 0xffffc3b000000947 */ /* 0x000fd6000383ffff */
.L_x_1265:
[----:B------:R-:W-:Y:S05]  /*18120*/  BRA.DIV ~URZ, `(.L_x_1288) ;  /* 0x00004ce27f007947 */ /* 0x000fea000b800000 */
[----:B------:R1:W2:Y:S02]  /*18130*/  SHFL.BFLY PT, R5, R231, 0x2, 0x1f ;  /* 0x0c401f00e7057f89 */ /* 0x0002a400000e0000 */
.L_x_1355:
[----:B--2---:R-:W-:Y:S01]  /*18140*/  FADD.FTZ R5, R5, R231 ;  /* 0x000000e705057221 */ /* 0x004fe20000010000 */
[----:B------:R-:W-:Y:S05]  /*18150*/  BRA.DIV ~URZ, `(.L_x_1289) ;  /* 0x00004d127f007947 */ /* 0x000fea000b800000 */
[----:B------:R-:W2:Y:S04]  /*18160*/  SHFL.BFLY PT, R4, R230, 0x2, 0x1f ;  /* 0x0c401f00e6047f89 */ /* 0x000ea800000e0000 */
[----:B------:R-:W3:Y:S01]  /*18170*/  SHFL.BFLY PT, R2, R5, 0x1, 0x1f ;  /* 0x0c201f0005027f89 */ /* 0x000ee200000e0000 */
[----:B--2---:R-:W-:-:S02]  /*18180*/  FADD.FTZ R4, R4, R230 ;  /* 0x000000e604047221 */ /* 0x004fc40000010000 */
[----:B---3--:R-:W-:-:S03]  /*18190*/  FADD.FTZ R5, R5, R2 ;  /* 0x0000000205057221 */ /* 0x008fc60000010000 */
[----:B------:R2:W3:Y:S04]  /*181a0*/  SHFL.BFLY PT, R0, R4, 0x1, 0x1f ;  /* 0x0c201f0004007f89 */ /* 0x0004e800000e0000 */
.L_x_1356:
[----:B------:R-:W-:Y:S01]  /*181b0*/  FSETP.NE.FTZ.AND P1, PT, R5, RZ, PT ;  /* 0x000000ff0500720b */ /* 0x000fe20003f35000 */
[----:B--23--:R-:W-:Y:S01]  /*181c0*/  FADD.FTZ R4, R0, R4 ;  /* 0x0000000400047221 */ /* 0x00cfe20000010000 */
[----:B------:R-:W-:Y:S02]  /*181d0*/  MOV R2, RZ ;  /* 0x000000ff00027202 */ /* 0x000fe40000000f00 */
[----:B------:R-:W-:Y:S02]  /*181e0*/  MOV R0, RZ ;  /* 0x000000ff00007202 */ /* 0x000fe40000000f00 */
[----:B------:R-:W-:Y:S02]  /*181f0*/  FSETP.NE.FTZ.AND P0, PT, R4, RZ, PT ;  /* 0x000000ff0400720b */ /* 0x000fe40003f15000 */
[----:B------:R-:W-:-:S05]  /*18200*/  MOV R137, 0xff800000 ;  /* 0xff80000000897802 */ /* 0x000fca0000000f00 */
[----:B------:R-:W2:Y:S01]  /*18210*/  @P1 MUFU.RCP R2, R5 ;  /* 0x0000000500021308 */ /* 0x000ea20000001000 */
[----:B------:R-:W-:-:S05]  /*18220*/  @P1 MOV R3, 0x3f317218 ;  /* 0x3f31721800031802 */ /* 0x000fca0000000f00 */
[----:B------:R-:W-:Y:S02]  /*18230*/  @P1 FMUL.FTZ R3, R3, c[0x0][0x2d0] ;  /* 0x0000b40003031a20 */ /* 0x000fe40000410000 */
[----:B------:R-:W3:Y:S01]  /*18240*/  @P1 MUFU.LG2 R5, R5 ;  /* 0x0000000500051308 */ /* 0x000ee20000000c00 */
        /* <DEDUP_REMOVED lines=22> */
[C---:B------:R-:W-:Y:S01]  /*183b0*/  FMUL.FTZ R36, R2.reuse, R49 ;  /* 0x0000003102247220 */ /* 0x040fe20000410000 */
[----:B------:R-:W-:Y:S01]  /*183c0*/  MOV R49, 0xff800000 ;  /* 0xff80000000317802 */ /* 0x000fe20000000f00 */
        /* <DEDUP_REMOVED lines=42> */
[----:B------:R-:W4:Y:S01]  /*18670*/  @P0 MUFU.LG2 R2, R4 ;  /* 0x0000000400020308 */ /* 0x000f220000000c00 */
[----:B---3--:R-:W-:Y:S02]  /*18680*/  @P1 FMUL.FTZ R5, R5, 0.69314718246459960938 ;  /* 0x3f31721805051820 */ /* 0x008fe40000410000 */
[C---:B--2---:R-:W-:Y:S02]  /*18690*/  FMUL.FTZ R142, R0.reuse, R142 ;  /* 0x0000008e008e7220 */ /* 0x044fe40000410000 */
[----:B------:R-:W-:Y:S01]  /*186a0*/  @P1 FFMA.FTZ R137, R3, R136, R5 ;  /* 0x0000008803891223 */ /* 0x000fe20000010005 */
[----:B------:R-:W-:Y:S01]  /*186b0*/  @P0 MOV R3, 0x3f317218 ;  /* 0x3f31721800030802 */ /* 0x000fe20000000f00 */
[C---:B------:R-:W-:Y:S01]  /*186c0*/  FMUL.FTZ R143, R0.reuse, R143 ;  /* 0x0000008f008f7220 */ /* 0x040fe20000410000 */
[----:B------:R-:W-:Y:S01]  /*186d0*/  PLOP3.LUT P1, PT, PT, PT, PT, 0x8, 0x0 ;  /* 0x000000000000781c */ /* 0x000fe20003f2e170 */
[----:B------:R-:W-:-:S02]  /*186e0*/  FMUL.FTZ R146, R0, R146 ;  /* 0x0000009200927220 */ /* 0x000fc40000410000 */
[----:B------:R-:W-:Y:S02]  /*186f0*/  @P0 FMUL.FTZ R3, R3, c[0x0][0x2d0] ;  /* 0x0000b40003030a20 */ /* 0x000fe40000410000 */
[C---:B------:R-:W-:Y:S02]  /*18700*/  FMUL.FTZ R147, R0.reuse, R147 ;  /* 0x0000009300937220 */ /* 0x040fe40000410000 */
[----:B------:R-:W-:Y:S02]  /*18710*/  FMUL.FTZ R150, R0, R150 ;  /* 0x0000009600967220 */ /* 0x000fe40000410000 */
[----:B----4-:R-:W-:Y:S02]  /*18720*/  @P0 FMUL.FTZ R2, R2, 0.69314718246459960938 ;  /* 0x3f31721802020820 */ /* 0x010fe40000410000 */
        /* <DEDUP_REMOVED lines=60> */
.L_x_1182:
[----:B------:R-:W-:Y:S05]  /*18af0*/  @P1 BRA `(.L_x_1290) ;  /* 0x00001ab000001947 */ /* 0x000fea0003800000 */
[----:B------:R-:W2:Y:S01]  /*18b00*/  LDL R69, [R1+0x70] ;  /* 0x0000700001457983 */ /* 0x000ea20000100800 */
[----:B------:R-:W-:Y:S01]  /*18b10*/  F2FP.BF16.PACK_AB R50, R51, R50 ;  /* 0x000000323332723e */ /* 0x000fe200000010ff */
[----:B------:R-:W-:Y:S01]  /*18b20*/  WARPSYNC 0xffffffff ;  /* 0xffffffff00007948 */ /* 0x000fe20003800000 */
[----:B------:R-:W-:Y:S01]  /*18b30*/  F2FP.BF16.PACK_AB R46, R47, R46 ;  /* 0x0000002e2f2e723e */ /* 0x000fe200000010ff */
[----:B------:R-:W3:Y:S01]  /*18b40*/  S2R R65, SR_TID.X ;  /* 0x0000000000417919 */ /* 0x000ee20000002100 */
        /* <DEDUP_REMOVED lines=12> */
[----:B---3--:R-:W-:-:S02]  /*18c10*/  SHF.R.S32.HI R51, RZ, 0x1f, R65 ;  /* 0x0000001fff337819 */ /* 0x008fc40000011441 */
[----:B------:R-:W-:Y:S02]  /*18c20*/  F2FP.BF16.PACK_AB R45, R161, R160 ;  /* 0x000000a0a12d723e */ /* 0x000fe400000010ff */
[CC--:B------:R-:W-:Y:S02]  /*18c30*/  LEA.HI R2, R51.reuse, R65.reuse, RZ, 0x2 ;  /* 0x0000004133027211 */ /* 0x0c0fe400078f10ff */
[----:B------:R-:W-:Y:S02]  /*18c40*/  LEA.HI R47, R51, R65, RZ, 0x5 ;  /* 0x00000041332f7211 */ /* 0x000fe400078f28ff */
[--C-:B------:R-:W-:Y:S02]  /*18c50*/  SHF.R.S32.HI R4, RZ, 0x2, R2.reuse ;  /* 0x00000002ff047819 */ /* 0x100fe40000011402 */
[----:B------:R-:W-:Y:S02]  /*18c60*/  SHF.R.S32.HI R0, RZ, 0x1f, R2 ;  /* 0x0000001fff007819 */ /* 0x000fe40000011402 */
[----:B------:R-:W-:-:S02]  /*18c70*/  SHF.R.S32.HI R43, RZ, 0x5, R47 ;  /* 0x00000005ff2b7819 */ /* 0x000fc4000001142f */
[----:B------:R-:W-:Y:S02]  /*18c80*/  LEA.HI R0, R0, R4, RZ, 0x3 ;  /* 0x0000000400007211 */ /* 0x000fe400078f18ff */
[----:B------:R-:W-:Y:S02]  /*18c90*/  F2FP.BF16.PACK_AB R162, R163, R162 ;  /* 0x000000a2a3a2723e */ /* 0x000fe400000010ff */
[----:B------:R-:W-:Y:S02]  /*18ca0*/  LOP3.LUT R0, R0, 0xfffffff8, RZ, 0xc0, !PT ;  /* 0xfffffff800007812 */ /* 0x000fe400078ec0ff */
[----:B------:R-:W-:Y:S02]  /*18cb0*/  F2FP.BF16.PACK_AB R44, R33, R14 ;  /* 0x0000000e212c723e */ /* 0x000fe400000010ff */
[----:B------:R-:W-:Y:S01]  /*18cc0*/  F2FP.BF16.PACK_AB R41, R35, R34 ;  /* 0x000000222329723e */ /* 0x000fe200000010ff */
[----:B------:R-:W-:Y:S01]  /*18cd0*/  IMAD.IADD R4, R4, 0x1, -R0 ;  /* 0x0000000104047824 */ /* 0x000fe200078e0a00 */
[----:B------:R-:W-:-:S02]  /*18ce0*/  LOP3.LUT R0, R2, 0xfffffffc, RZ, 0xc0, !PT ;  /* 0xfffffffc02007812 */ /* 0x000fc400078ec0ff */
[----:B------:R-:W-:Y:S01]  /*18cf0*/  F2FP.BF16.PACK_AB R40, R37, R16 ;  /* 0x000000102528723e */ /* 0x000fe200000010ff */
[C---:B------:R-:W-:Y:S01]  /*18d00*/  IMAD.SHL.U32 R2, R4.reuse, 0x40, RZ ;  /* 0x0000004004027824 */ /* 0x040fe200078e00ff */
[----:B------:R-:W-:Y:S01]  /*18d10*/  LOP3.LUT R3, R4, 0x1, RZ, 0xc0, !PT ;  /* 0x0000000104037812 */ /* 0x000fe200078ec0ff */
[----:B------:R-:W-:Y:S01]  /*18d20*/  IMAD.IADD R21, R65, 0x1, -R0 ;  /* 0x0000000141157824 */ /* 0x000fe200078e0a00 */
[----:B------:R-:W-:Y:S02]  /*18d30*/  F2FP.BF16.PACK_AB R39, R39, R38 ;  /* 0x000000262727723e */ /* 0x000fe400000010ff */
[----:B------:R-:W-:Y:S01]  /*18d40*/  LOP3.LUT R0, R2, 0x1c0, RZ, 0xc0, !PT ;  /* 0x000001c002007812 */ /* 0x000fe200078ec0ff */
[----:B------:R-:W-:Y:S01]  /*18d50*/  IMAD R2, R43, 0x200, R21 ;  /* 0x000002002b027824 */ /* 0x000fe200078e0215 */
[----:B------:R-:W-:Y:S02]  /*18d60*/  ISETP.NE.U32.AND P0, PT, R3, 0x1, PT ;  /* 0x000000010300780c */ /* 0x000fe40003f05070 */
[----:B------:R-:W-:-:S02]  /*18d70*/  LEA.HI R0, R0, R0, RZ, 0x1d ;  /* 0x0000000000007211 */ /* 0x000fc400078fe8ff */
        /* <DEDUP_REMOVED lines=8> */
[----:B------:R-:W-:Y:S02]  /*18e00*/  F2FP.BF16.PACK_AB R35, R53, R52 ;  /* 0x000000343523723e */ /* 0x000fe400000010ff */
[----:B------:R-:W-:-:S02]  /*18e10*/  F2FP.BF16.PACK_AB R54, R55, R54 ;  /* 0x000000363736723e */ /* 0x000fc400000010ff */
        /* <DEDUP_REMOVED lines=31> */
[----:B---3--:R-:W-:Y:S01]  /*19010*/  IMAD.MOV.U32 R48, RZ, RZ, 0x40 ;  /* 0x00000040ff307424 */ /* 0x008fe200078e00ff */
[----:B------:R-:W-:Y:S02]  /*19020*/  F2FP.BF16.PACK_AB R94, R95, R94 ;  /* 0x0000005e5f5e723e */ /* 0x000fe400000010ff */
[----:B------:R-:W-:Y:S01]  /*19030*/  STS [R4+0x400], R154 ;  /* 0x0004009a04007388 */ /* 0x000fe20000000800 */
[----:B------:R-:W-:-:S02]  /*19040*/  F2FP.BF16.PACK_AB R24, R24, R96 ;  /* 0x000000601818723e */ /* 0x000fc400000010ff */
[----:B------:R-:W-:Y:S02]  /*19050*/  F2FP.BF16.PACK_AB R98, R99, R98 ;  /* 0x000000626362723e */ /* 0x000fe400000010ff */
[----:B----4-:R-:W-:Y:S02]  /*19060*/  SEL R7, R48, 0xffffffc0, !P2 ;  /* 0xffffffc030077807 */ /* 0x010fe40005000000 */
[----:B------:R-:W-:Y:S02]  /*19070*/  F2FP.BF16.PACK_AB R23, R23, R100 ;  /* 0x000000641717723e */ /* 0x000fe400000010ff */
[----:B------:R-:W-:Y:S02]  /*19080*/  F2FP.BF16.PACK_AB R102, R103, R102 ;  /* 0x000000666766723e */ /* 0x000fe400000010ff */
[----:B------:R-:W-:Y:S01]  /*19090*/  F2FP.BF16.PACK_AB R22, R22, R104 ;  /* 0x000000681616723e */ /* 0x000fe200000010ff */
[----:B-1----:R-:W-:Y:S01]  /*190a0*/  IMAD.IADD R6, R0, 0x1, R7 ;  /* 0x0000000100067824 */ /* 0x002fe200078e0207 */
[----:B------:R-:W-:-:S02]  /*190b0*/  F2FP.BF16.PACK_AB R106, R107, R106 ;  /* 0x0000006a6b6a723e */ /* 0x000fc400000010ff */
[----:B------:R-:W-:Y:S02]  /*190c0*/  F2FP.BF16.PACK_AB R20, R109, R108 ;  /* 0x0000006c6d14723e */ /* 0x000fe400000010ff */
[----:B------:R1:W-:Y:S01]  /*190d0*/  STS [R6+0x80], R5 ;  /* 0x0000800506007388 */ /* 0x0003e20000000800 */
[----:B------:R-:W-:Y:S01]  /*190e0*/  F2FP.BF16.PACK_AB R110, R111, R110 ;  /* 0x0000006e6f6e723e */ /* 0x000fe200000010ff */
[----:B------:R-:W-:Y:S02]  /*190f0*/  IMAD.IADD R8, R7, 0x1, R2 ;  /* 0x0000000107087824 */ /* 0x000fe400078e0202 */
        /* <DEDUP_REMOVED lines=18> */
[----:B------:R-:W-:Y:S02]  /*19220*/  ISETP.NE.U32.AND P0, PT, RZ, c[0x0][0x500], PT ;  /* 0x00014000ff007a0c */ /* 0x000fe40003f05070 */
[----:B------:R-:W-:Y:S01]  /*19230*/  ISETP.NE.U32.AND P1, PT, RZ, c[0x0][0x508], PT ;  /* 0x00014200ff007a0c */ /* 0x000fe20003f25070 */
[----:B------:R-:W-:Y:S01]  /*19240*/  STS [R5+0x480], R41 ;  /* 0x0004802905007388 */ /* 0x000fe20000000800 */
[----:B------:R-:W-:-:S02]  /*19250*/  ISETP.NE.AND.EX P0, PT, RZ, c[0x0][0x504], PT, P0 ;  /* 0x00014100ff007a0c */ /* 0x000fc40003f05300 */
[----:B------:R-:W-:Y:S01]  /*19260*/  ISETP.NE.AND.EX P1, PT, RZ, c[0x0][0x50c], PT, P1 ;  /* 0x00014300ff007a0c */ /* 0x000fe20003f25310 */
        /* <DEDUP_REMOVED lines=44> */
[----:B-1----:R-:W-:-:S03]  /*19530*/  IMAD.MOV.U32 R2, RZ, RZ, 0x4 ;  /* 0x00000004ff027424 */ /* 0x002fc600078e00ff */
[----:B------:R-:W-:Y:S04]  /*19540*/  STS [R8+0xc000], R11 ;  /* 0x00c0000b08007388 */ /* 0x000fe80000000800 */
[----:B------:R-:W-:Y:S04]  /*19550*/  STS [R8+0xc400], R10 ;  /* 0x00c4000a08007388 */ /* 0x000fe80000000800 */
[----:B------:R2:W-:Y:S04]  /*19560*/  STS [R5+0xc080], R9 ;  /* 0x00c0800905007388 */ /* 0x0005e80000000800 */
[----:B------:R1:W-:Y:S04]  /*19570*/  STS [R5+0xc480], R15 ;  /* 0x00c4800f05007388 */ /* 0x0003e80000000800 */
[----:B------:R1:W-:Y:S04]  /*19580*/  STS [R7+0xc000], R14 ;  /* 0x00c0000e07007388 */ /* 0x0003e80000000800 */
[----:B------:R1:W-:Y:S01]  /*19590*/  STS [R7+0xc400], R13 ;  /* 0x00c4000d07007388 */ /* 0x0003e20000000800 */
[----:B--2---:R-:W-:-:S03]  /*195a0*/  IMAD.WIDE R8, R69, R2, c[0x0][0x500] ;  /* 0x0001400045087625 */ /* 0x004fc600078e0202 */
[----:B------:R-:W-:Y:S06]  /*195b0*/  BAR.SYNC.DEFER_BLOCKING 0x1, 0x100 ;  /* 0x0044000000007b1d */ /* 0x000fec0000010000 */
[----:B------:R-:W2:Y:S01]  /*195c0*/  @P0 LDG.E R0, [R8.64] ;  /* 0x0000000e08000981 */ /* 0x000ea2000c1e1900 */
[----:B------:R-:W-:Y:S02]  /*195d0*/  IMAD.MOV.U32 R29, RZ, RZ, c[0x0][0x388] ;  /* 0x0000e200ff1d7624 */ /* 0x000fe400078e00ff */
[----:B------:R-:W-:-:S05]  /*195e0*/  @P1 IMAD.WIDE R2, R69, R2, c[0x0][0x508] ;  /* 0x0001420045021625 */ /* 0x000fca00078e0202 */
[----:B------:R3:W5:Y:S02]  /*195f0*/  @P1 LDG.E R29, [R2.64] ;  /* 0x0000000e021d1981 */ /* 0x000764000c1e1900 */
[----:B---3--:R-:W-:Y:S02]  /*19600*/  CS2R R2, SRZ ;  /* 0x0000000000027805 */ /* 0x008fe4000001ff00 */
[--C-:B--2---:R-:W-:Y:S01]  /*19610*/  @P0 SHF.R.S32.HI R3, RZ, 0x1f, R0.reuse ;  /* 0x0000001fff030819 */ /* 0x104fe20000011400 */
[----:B------:R-:W-:Y:S01]  /*19620*/  @P0 IMAD.MOV.U32 R2, RZ, RZ, R0 ;  /* 0x000000ffff020224 */ /* 0x000fe200078e0000 */
[----:B------:R-:W-:Y:S05]  /*19630*/  @P1 BRA `(.L_x_1291) ;  /* 0x0000004000001947 */ /* 0x000fea0003800000 */
[----:B-1----:R-:W-:Y:S05]  /*19640*/  @!P0 BRA `(.L_x_1291) ;  /* 0x0000003000008947 */ /* 0x002fea0003800000 */
[----:B------:R-:W2:Y:S04]  /*19650*/  LDG.E R4, [R8.64] ;  /* 0x0000000e08047981 */ /* 0x000ea8000c1e1900 */
[----:B------:R-:W2:Y:S02]  /*19660*/  LDG.E R0, [R8.64+0x4] ;  /* 0x0000040e08007981 */ /* 0x000ea4000c1e1900 */
[----:B--2--5:R-:W-:-:S02]  /*19670*/  IADD3 R29, -R4, R0, RZ ;  /* 0x00000000041d7210 */ /* 0x024fc40007ffe1ff */
.L_x_1291:
[----:B-1----:R-:W1:Y:S01]  /*19680*/  S2R R9, SR_CTAID.Y ;  /* 0x0000000000097919 */ /* 0x002e620000002600 */
[----:B------:R-:W-:Y:S01]  /*19690*/  LOP3.LUT R0, R47, 0xffffffe0, RZ, 0xc0, !PT ;  /* 0xffffffe02f007812 */ /* 0x000fe200078ec0ff */
[----:B------:R-:W-:Y:S01]  /*196a0*/  IMAD.MOV.U32 R8, RZ, RZ, c[0x0][0x4e8] ;  /* 0x00013a00ff087624 */ /* 0x000fe200078e00ff */
[----:B------:R-:W-:Y:S01]  /*196b0*/  SHF.R.S32.HI R4, RZ, 0x1f, R43 ;  /* 0x0000001fff047819 */ /* 0x000fe2000001142b */
[----:B------:R-:W2:Y:S01]  /*196c0*/  S2R R28, SR_CTAID.X ;  /* 0x00000000001c7919 */ /* 0x000ea20000002500 */
[----:B------:R-:W-:Y:S01]  /*196d0*/  LEA.HI R16, R51, R65, RZ, 0x3 ;  /* 0x0000004133107211 */ /* 0x000fe200078f18ff */
[----:B------:R-:W-:Y:S01]  /*196e0*/  IMAD.IADD R0, R65, 0x1, -R0 ;  /* 0x0000000141007824 */ /* 0x000fe200078e0a00 */
[----:B------:R-:W-:Y:S01]  /*196f0*/  LEA.HI R4, R4, R43, RZ, 0x3 ;  /* 0x0000002b04047211 */ /* 0x000fe200078f18ff */
[----:B------:R-:W3:Y:S01]  /*19700*/  S2R R10, SR_CTAID.Y ;  /* 0x00000000000a7919 */ /* 0x000ee20000002600 */
[----:B------:R-:W-:Y:S01]  /*19710*/  ISETP.NE.AND P1, PT, R8, 0x1, PT ;  /* 0x000000010800780c */ /* 0x000fe20003f25270 */
[----:B-----5:R-:W-:Y:S01]  /*19720*/  IMAD R29, R29, c[0x0][0x4e8], RZ ;  /* 0x00013a001d1d7a24 */ /* 0x020fe200078e02ff */
[----:B------:R-:W-:Y:S01]  /*19730*/  SHF.R.S32.HI R7, RZ, 0x1f, R0 ;  /* 0x0000001fff077819 */ /* 0x000fe20000011400 */
[----:B------:R-:W-:Y:S01]  /*19740*/  BSSY B0, `(.L_x_1292) ;  /* 0x0000089000007945 */ /* 0x000fe20003800000 */
[----:B------:R-:W-:-:S02]  /*19750*/  LOP3.LUT R5, R4, 0xffffff8, RZ, 0xc0, !PT ;  /* 0x0ffffff804057812 */ /* 0x000fc400078ec0ff */
[----:B------:R-:W-:Y:S02]  /*19760*/  LEA.HI R4, R21, R21, RZ, 0x1 ;  /* 0x0000001515047211 */ /* 0x000fe400078f08ff */
[----:B------:R-:W-:Y:S01]  /*19770*/  LEA.HI R7, R7, R0, RZ, 0x2 ;  /* 0x0000000007077211 */ /* 0x000fe200078f10ff */
[----:B------:R-:W-:Y:S01]  /*19780*/  IMAD.IADD R6, R43, 0x1, -R5 ;  /* 0x000000012b067824 */ /* 0x000fe200078e0a05 */
[----:B------:R-:W-:Y:S02]  /*19790*/  LOP3.LUT R4, R4, 0x1ffffffe, RZ, 0xc0, !PT ;  /* 0x1ffffffe04047812 */ /* 0x000fe400078ec0ff */
[----:B------:R-:W-:Y:S02]  /*197a0*/  SHF.R.S32.HI R5, RZ, 0x2, R7 ;  /* 0x00000002ff057819 */ /* 0x000fe40000011407 */
[----:B------:R-:W-:Y:S02]  /*197b0*/  IADD3 R7, R21, -R4, RZ ;  /* 0x8000000415077210 */ /* 0x000fe40007ffe0ff */
[----:B-1----:R-:W-:Y:S01]  /*197c0*/  SHF.R.S32.HI R9, RZ, 0x1f, R9 ;  /* 0x0000001fff097819 */ /* 0x002fe20000011409 */
[----:B------:R-:W-:Y:S01]  /*197d0*/  IMAD R17, R6, 0x10, R5 ;  /* 0x0000001006117824 */ /* 0x000fe200078e0205 */
[----:B------:R-:W-:Y:S01]  /*197e0*/  LOP3.LUT P2, RZ, R0, 0x3, RZ, 0xc0, !PT ;  /* 0x0000000300ff7812 */ /* 0x000fe2000784c0ff */
[----:B------:R-:W-:Y:S01]  /*197f0*/  IMAD R0, R3, c[0x0][0x3a0], RZ ;  /* 0x0000e80003007a24 */ /* 0x000fe200078e02ff */
[----:B------:R-:W-:Y:S01]  /*19800*/  LOP3.LUT R12, R16, 0xfffffff8, RZ, 0xc0, !PT ;  /* 0xfffffff8100c7812 */ /* 0x000fe200078ec0ff */
[----:B------:R-:W-:Y:S01]  /*19810*/  IMAD R6, R7, 0x8, R17 ;  /* 0x0000000807067824 */ /* 0x000fe200078e0211 */
[----:B------:R-:W-:Y:S01]  /*19820*/  SEL R15, R69, RZ, !P0 ;  /* 0x000000ff450f7207 */ /* 0x000fe20004000000 */
[----:B------:R-:W-:Y:S01]  /*19830*/  IMAD R8, R9, c[0x0][0x490], RZ ;  /* 0x0001240009087a24 */ /* 0x000fe200078e02ff */
[----:B------:R-:W-:Y:S01]  /*19840*/  SHF.R.S32.HI R16, RZ, 0x3, R16 ;  /* 0x00000003ff107819 */ /* 0x000fe20000011410 */
[----:B------:R-:W-:Y:S01]  /*19850*/  IMAD R7, R2, c[0x0][0x3a4], R0 ;  /* 0x0000e90002077a24 */ /* 0x000fe200078e0200 */
[----:B--2---:R-:W-:Y:S01]  /*19860*/  LEA R0, R28, R6, 0x7 ;  /* 0x000000061c007211 */ /* 0x004fe200078e38ff */
[----:B---3--:R-:W-:Y:S01]  /*19870*/  IMAD.WIDE.U32 R4, R10, c[0x0][0x490], R2 ;  /* 0x000124000a047a25 */ /* 0x008fe200078e0002 */
[----:B------:R-:W-:-:S03]  /*19880*/  LEA.HI R19, R51, R65, RZ, 0x6 ;  /* 0x0000004133137211 */ /* 0x000fc600078f30ff */
[----:B------:R-:W-:Y:S02]  /*19890*/  IMAD R8, R10, c[0x0][0x494], R8 ;  /* 0x000125000a087a24 */ /* 0x000fe400078e0208 */
[----:B------:R-:W-:-:S04]  /*198a0*/  IMAD.WIDE.U32 R2, R2, c[0x0][0x3a0], RZ ;  /* 0x0000e80002027a25 */ /* 0x000fc800078e00ff */
[----:B------:R-:W-:Y:S01]  /*198b0*/  IMAD.IADD R5, R5, 0x1, R8 ;  /* 0x0000000105057824 */ /* 0x000fe200078e0208 */
[----:B------:R-:W-:Y:S01]  /*198c0*/  IADD3 R3, R3, R7, RZ ;  /* 0x0000000703037210 */ /* 0x000fe20007ffe0ff */
[----:B------:R-:W-:Y:S01]  /*198d0*/  @P1 IMAD.HI.U32 R8, R0, c[0x0][0x4ec], RZ ;  /* 0x00013b0000081a27 */ /* 0x000fe200078e00ff */
[----:B------:R-:W-:-:S03]  /*198e0*/  SHF.R.S32.HI R7, RZ, 0x1f, R69 ;  /* 0x0000001fff077819 */ /* 0x000fc60000011445 */
[----:B------:R-:W-:Y:S01]  /*198f0*/  IMAD.MOV.U32 R6, RZ, RZ, R0 ;  /* 0x000000ffff067224 */ /* 0x000fe200078e0000 */
[----:B------:R-:W-:Y:S01]  /*19900*/  @P1 SHF.R.U32.HI R6, RZ, c[0x0][0x4f0], R8 ;  /* 0x00013c00ff061a19 */ /* 0x000fe20000011608 */
[----:B------:R-:W-:Y:S01]  /*19910*/  IMAD R9, R9, c[0x0][0x3e8], RZ ;  /* 0x0000fa0009097a24 */ /* 0x000fe200078e02ff */
[----:B------:R-:W-:Y:S01]  /*19920*/  SEL R13, R7, RZ, !P0 ;  /* 0x000000ff070d7207 */ /* 0x000fe20004000000 */
[----:B------:R-:W-:Y:S02]  /*19930*/  IMAD.IADD R12, R65, 0x1, -R12 ;  /* 0x00000001410c7824 */ /* 0x000fe400078e0a0c */
[----:B------:R-:W-:Y:S02]  /*19940*/  IMAD.MOV R7, RZ, RZ, -R6 ;  /* 0x000000ffff077224 */ /* 0x000fe400078e0a06 */
[----:B------:R-:W-:Y:S01]  /*19950*/  IMAD R9, R10, c[0x0][0x3ec], R9 ;  /* 0x0000fb000a097a24 */ /* 0x000fe200078e0209 */
[----:B------:R-:W-:Y:S01]  /*19960*/  LEA R14, R12, R16, 0x5 ;  /* 0x000000100c0e7211 */ /* 0x000fe200078e28ff */
[----:B------:R-:W-:-:S04]  /*19970*/  IMAD.WIDE.U32 R2, R10, c[0x0][0x3e8], R2 ;  /* 0x0000fa000a027a25 */ /* 0x000fc800078e0002 */
[----:B------:R-:W-:Y:S01]  /*19980*/  IMAD R8, R7, c[0x0][0x4e8], R0 ;  /* 0x00013a0007087a24 */ /* 0x000fe200078e0200 */
[----:B------:R-:W-:Y:S01]  /*19990*/  IADD3 R3, R3, R9, RZ ;  /* 0x0000000903037210 */ /* 0x000fe20007ffe0ff */
[----:B------:R-:W-:Y:S02]  /*199a0*/  IMAD R0, R13, c[0x0][0x498], RZ ;  /* 0x000126000d007a24 */ /* 0x000fe400078e02ff */
[----:B------:R-:W-:Y:S01]  /*199b0*/  IMAD.WIDE.U32 R4, R15, c[0x0][0x498], R4 ;  /* 0x000126000f047a25 */ /* 0x000fe200078e0004 */
[----:B------:R-:W-:-:S03]  /*199c0*/  SHF.R.S32.HI R9, RZ, 0x1f, R8 ;  /* 0x0000001fff097819 */ /* 0x000fc60000011408 */
[----:B------:R-:W-:Y:S01]  /*199d0*/  IMAD R11, R15, c[0x0][0x49c], R0 ;  /* 0x000127000f0b7a24 */ /* 0x000fe200078e0200 */
[----:B------:R-:W-:Y:S01]  /*199e0*/  SHF.R.S32.HI R0, RZ, 0x1f, R6 ;  /* 0x0000001fff007819 */ /* 0x000fe20000011406 */
[----:B------:R-:W-:Y:S01]  /*199f0*/  IMAD R14, R28, 0x80, R14 ;  /* 0x000000801c0e7824 */ /* 0x000fe200078e020e */
[----:B------:R-:W-:Y:S01]  /*19a00*/  IADD3 R4, P0, R6, R4, RZ ;  /* 0x0000000406047210 */ /* 0x000fe20007f1e0ff */
[----:B------:R-:W-:Y:S02]  /*19a10*/  IMAD.SHL.U32 R18, R16, 0x40, RZ ;  /* 0x0000004010127824 */ /* 0x000fe400078e00ff */
[----:B------:R-:W-:Y:S01]  /*19a20*/  IMAD R9, R9, c[0x0][0x488], RZ ;  /* 0x0001220009097a24 */ /* 0x000fe200078e02ff */
[----:B------:R-:W-:Y:S01]  /*19a30*/  IADD3.X R5, R0, R5, R11, P0, !PT ;  /* 0x0000000500057210 */ /* 0x000fe200007fe40b */
[----:B------:R-:W-:Y:S01]  /*19a40*/  @P1 IMAD.HI.U32 R10, R14, c[0x0][0x4ec], RZ ;  /* 0x00013b000e0a1a27 */ /* 0x000fe200078e00ff */
[----:B------:R-:W-:-:S03]  /*19a50*/  LOP3.LUT R6, R18, 0x1c0, RZ, 0xc0, !PT ;  /* 0x000001c012067812 */ /* 0x000fc600078ec0ff */
[----:B------:R-:W-:Y:S01]  /*19a60*/  IMAD.SHL.U32 R0, R12, 0x8, RZ ;  /* 0x000000080c007824 */ /* 0x000fe200078e00ff */
[----:B------:R-:W-:Y:S01]  /*19a70*/  SHF.R.U32.HI R11, RZ, 0x3, R6 ;  /* 0x00000003ff0b7819 */ /* 0x000fe20000011606 */
[----:B------:R-:W-:-:S04]  /*19a80*/  IMAD.WIDE.U32 R4, R8, c[0x0][0x488], R4 ;  /* 0x0001220008047a25 */ /* 0x000fc800078e0004 */
[----:B------:R-:W-:Y:S02]  /*19a90*/  IMAD R9, R8, c[0x0][0x48c], R9 ;  /* 0x0001230008097a24 */ /* 0x000fe400078e0209 */
[----:B------:R-:W-:Y:S01]  /*19aa0*/  IMAD.MOV.U32 R7, RZ, RZ, R14 ;  /* 0x000000ffff077224 */ /* 0x000fe200078e000e */
[----:B------:R-:W-:Y:S01]  /*19ab0*/  @P1 SHF.R.U32.HI R7, RZ, c[0x0][0x4f0], R10 ;  /* 0x00013c00ff071a19 */ /* 0x000fe2000001160a */
[----:B------:R-:W-:Y:S01]  /*19ac0*/  IMAD R8, R13, c[0x0][0x3f0], RZ ;  /* 0x0000fc000d087a24 */ /* 0x000fe200078e02ff */
[----:B------:R-:W-:Y:S01]  /*19ad0*/  LOP3.LUT R10, R6, 0x38, R0, 0xf8, !PT ;  /* 0x00000038060a7812 */ /* 0x000fe200078ef800 */
[----:B------:R-:W-:Y:S01]  /*19ae0*/  IMAD.WIDE.U32 R2, R15, c[0x0][0x3f0], R2 ;  /* 0x0000fc000f027a25 */ /* 0x000fe200078e0002 */
[----:B------:R-:W-:Y:S02]  /*19af0*/  LEA R6, P0, R4, c[0x0][0x450], 0x2 ;  /* 0x0001140004067a11 */ /* 0x000fe400078010ff */
[----:B------:R-:W-:Y:S01]  /*19b00*/  IADD3 R9, R5, R9, RZ ;  /* 0x0000000905097210 */ /* 0x000fe20007ffe0ff */
[----:B------:R-:W-:Y:S01]  /*19b10*/  IMAD R8, R15, c[0x0][0x3f4], R8 ;  /* 0x0000fd000f087a24 */ /* 0x000fe200078e0208 */
[----:B------:R-:W-:Y:S01]  /*19b20*/  LOP3.LUT R15, R10, R11, RZ, 0x3c, !PT ;  /* 0x0000000b0a0f7212 */ /* 0x000fe200078e3cff */
[----:B------:R-:W-:Y:S01]  /*19b30*/  IMAD.MOV R5, RZ, RZ, -R7 ;  /* 0x000000ffff057224 */ /* 0x000fe200078e0a07 */
[----:B------:R-:W-:Y:S01]  /*19b40*/  LEA.HI.X R4, R4, c[0x0][0x454], R9, 0x2, P0 ;  /* 0x0001150004047a11 */ /* 0x000fe200000f1409 */
[----:B------:R-:W-:Y:S01]  /*19b50*/  IMAD.IADD R3, R3, 0x1, R8 ;  /* 0x0000000103037824 */ /* 0x000fe200078e0208 */
[----:B------:R-:W-:Y:S01]  /*19b60*/  SHFL.IDX PT, R10, R6, RZ, 0x1c1f ;  /* 0x001c1fff060a7589 */ /* 0x000fe200000e0000 */
[----:B------:R-:W-:Y:S01]  /*19b70*/  SHF.R.S32.HI R12, RZ, 0x1f, R7 ;  /* 0x0000001fff0c7819 */ /* 0x000fe20000011407 */
[----:B------:R-:W-:-:S02]  /*19b80*/  IMAD R5, R5, c[0x0][0x4e8], R14 ;  /* 0x00013a0005057a24 */ /* 0x000fc400078e020e */
[----:B------:R-:W1:Y:S01]  /*19b90*/  SHFL.IDX PT, R11, R4, RZ, 0x1c1f ;  /* 0x001c1fff040b7589 */ /* 0x000e6200000e0000 */
[----:B------:R-:W-:-:S03]  /*19ba0*/  IMAD.WIDE.U32 R2, R7, c[0x0][0x3e0], R2 ;  /* 0x0000f80007027a25 */ /* 0x000fc600078e0002 */
[----:B------:R2:W-:Y:S04]  /*19bb0*/  SHFL.IDX PT, R8, R6, 0x1, 0x1c1f ;  /* 0x003c1f0006087f89 */ /* 0x0005e800000e0000 */
[----:B------:R3:W4:Y:S01]  /*19bc0*/  SHFL.IDX PT, R9, R4, 0x1, 0x1c1f ;  /* 0x003c1f0004097f89 */ /* 0x00072200000e0000 */
[----:B--2---:R-:W-:Y:S01]  /*19bd0*/  IMAD R6, R12, c[0x0][0x3e0], RZ ;  /* 0x0000f8000c067a24 */ /* 0x004fe200078e02ff */
[----:B---3--:R-:W-:-:S03]  /*19be0*/  LEA R4, R28, R17, 0x7 ;  /* 0x000000111c047211 */ /* 0x008fc600078e38ff */
[----:B------:R-:W-:Y:S01]  /*19bf0*/  IMAD R12, R7, c[0x0][0x3e4], R6 ;  /* 0x0000f900070c7a24 */ /* 0x000fe200078e0206 */
[----:B------:R-:W-:Y:S01]  /*19c00*/  LEA R28, R28, R16, 0x7 ;  /* 0x000000101c1c7211 */ /* 0x000fe200078e38ff */
[----:B------:R-:W-:Y:S01]  /*19c10*/  IMAD.SHL.U32 R6, R19, 0x8, RZ ;  /* 0x0000000813067824 */ /* 0x000fe200078e00ff */
[C---:B------:R-:W-:Y:S01]  /*19c20*/  IADD3 R13, R4.reuse, 0x8, RZ ;  /* 0x00000008040d7810 */ /* 0x040fe20007ffe0ff */
[----:B------:R-:W-:Y:S01]  /*19c30*/  IMAD.IADD R3, R3, 0x1, R12 ;  /* 0x0000000103037824 */ /* 0x000fe200078e020c */
[-C--:B------:R-:W-:Y:S02]  /*19c40*/  ISETP.GE.OR P1, PT, R4, R29.reuse, P2 ;  /* 0x0000001d0400720c */ /* 0x080fe40001726670 */
[----:B------:R-:W-:Y:S02]  /*19c50*/  SHF.R.S32.HI R4, RZ, 0x1f, R5 ;  /* 0x0000001fff047819 */ /* 0x000fe40000011405 */
[----:B------:R-:W-:Y:S02]  /*19c60*/  ISETP.GE.OR P0, PT, R13, R29, P2 ;  /* 0x0000001d0d00720c */ /* 0x000fe40001706670 */
[----:B------:R-:W-:Y:S01]  /*19c70*/  LOP3.LUT R7, R15, 0x7ffffe00, R6, 0xf8, !PT ;  /* 0x7ffffe000f077812 */ /* 0x000fe200078ef806 */
[----:B------:R-:W-:-:S04]  /*19c80*/  IMAD R4, R4, c[0x0][0x3d8], RZ ;  /* 0x0000f60004047a24 */ /* 0x000fc800078e02ff */
[C---:B------:R-:W-:Y:S02]  /*19c90*/  IMAD R6, R5.reuse, c[0x0][0x3dc], R4 ;  /* 0x0000f70005067a24 */ /* 0x040fe400078e0204 */
[----:B------:R-:W-:Y:S01]  /*19ca0*/  IMAD.WIDE.U32 R4, R5, c[0x0][0x3d8], R2 ;  /* 0x0000f60005047a25 */ /* 0x000fe200078e0002 */
[----:B------:R-:W-:Y:S01]  /*19cb0*/  SHF.L.U32 R2, R7, 0x1, RZ ;  /* 0x0000000107027819 */ /* 0x000fe200000006ff */
[----:B-1----:R1:W-:Y:S02]  /*19cc0*/  @!P1 ST.E [R10.64], R137 ;  /* 0x000000890a009985 */ /* 0x0023e4000c10190e */
[----:B------:R-:W-:Y:S02]  /*19cd0*/  IMAD.IADD R3, R5, 0x1, R6 ;  /* 0x0000000105037824 */ /* 0x000fe400078e0206 */
        /* <DEDUP_REMOVED lines=21> */
[C---:B-1----:R-:W-:Y:S01]  /*19e30*/  IADD3 R8, R0.reuse, 0x80, RZ ;  /* 0x0000008000087810 */ /* 0x042fe20007ffe0ff */
[----:B------:R-:W1:Y:S01]  /*19e40*/  LDS.128 R20, [R2+0x4080] ;  /* 0x0040800002147984 */ /* 0x000e620000000c00 */
[----:B------:R-:W-:Y:S02]  /*19e50*/  IADD3 R9, R0, 0xc0, RZ ;  /* 0x000000c000097810 */ /* 0x000fe40007ffe0ff */
[----:B------:R-:W-:Y:S01]  /*19e60*/  ISETP.GE.AND P2, PT, R7, c[0x0][0x3c8], PT ;  /* 0x0000f20007007a0c */ /* 0x000fe20003f46270 */
[----:B------:R-:W3:Y:S01]  /*19e70*/  LDS.128 R16, [R2+0x8080] ;  /* 0x0080800002107984 */ /* 0x000ee20000000c00 */
[----:B------:R-:W-:Y:S02]  /*19e80*/  ISETP.GE.AND P1, PT, R8, c[0x0][0x3c8], PT ;  /* 0x0000f20008007a0c */ /* 0x000fe40003f26270 */
[----:B------:R-:W-:Y:S01]  /*19e90*/  ISETP.GE.AND P0, PT, R9, c[0x0][0x3c8], PT ;  /* 0x0000f20009007a0c */ /* 0x000fe20003f06270 */
[----:B------:R4:W5:Y:S01]  /*19ea0*/  LDS.128 R12, [R2+0xc080] ;  /* 0x00c08000020c7984 */ /* 0x0009620000000c00 */
[----:B------:R-:W-:-:S07]  /*19eb0*/  ISETP.GE.AND P3, PT, R0, c[0x0][0x3c8], PT ;  /* 0x0000f20000007a0c */ /* 0x000fce0003f66270 */
[----:B------:R-:W-:-:S04]  /*19ec0*/  @!P2 SHF.R.S32.HI R3, RZ, 0x1f, R7 ;  /* 0x0000001fff03a819 */ /* 0x000fc80000011407 */
[----:B------:R-:W-:Y:S02]  /*19ed0*/  @!P0 SHF.R.S32.HI R6, RZ, 0x1f, R9 ;  /* 0x0000001fff068819 */ /* 0x000fe40000011409 */
[----:B------:R-:W-:Y:S01]  /*19ee0*/  @!P2 LEA.HI R7, R3, R7, RZ, 0x3 ;  /* 0x000000070307a211 */ /* 0x000fe200078f18ff */
[----:B------:R-:W-:Y:S01]  /*19ef0*/  @!P3 IMAD.WIDE R10, R0, 0x2, R4 ;  /* 0x00000002000ab825 */ /* 0x000fe200078e0204 */
[----:B----4-:R-:W-:-:S04]  /*19f00*/  @!P1 SHF.R.S32.HI R2, RZ, 0x1f, R8 ;  /* 0x0000001fff029819 */ /* 0x010fc80000011408 */
        /* <DEDUP_REMOVED lines=8> */
[----:B-1----:R2:W-:Y:S03]  /*19f90*/  @!P2 ST.E.128 [R8.64], R20 ;  /* 0x000000140800a985 */ /* 0x0025e6000c101d0e */
[----:B------:R-:W-:Y:S01]  /*19fa0*/  @!P0 IMAD.WIDE R2, R2, 0x2, R4 ;  /* 0x0000000202028825 */ /* 0x000fe200078e0204 */
[----:B---3--:R2:W-:Y:S04]  /*19fb0*/  @!P1 ST.E.128 [R6.64], R16 ;  /* 0x0000001006009985 */ /* 0x0085e8000c101d0e */
[----:B-----5:R2:W-:Y:S02]  /*19fc0*/  @!P0 ST.E.128 [R2.64], R12 ;  /* 0x0000000c02008985 */ /* 0x0205e4000c101d0e */
.L_x_1293:
[----:B--234-:R-:W-:Y:S05]  /*19fd0*/  BSYNC B0 ;  /* 0x0000000000007941 */ /* 0x01cfea0003800000 */
.L_x_1292:
        /* <DEDUP_REMOVED lines=30> */
.L_x_1295:
[----:B------:R-:W-:Y:S05]  /*1a1c0*/  BSYNC B0 ;  /* 0x0000000000007941 */ /* 0x000fea0003800000 */
.L_x_1294:
        /* <DEDUP_REMOVED lines=30> */
.L_x_1297:
[----:B------:R-:W-:Y:S05]  /*1a3b0*/  BSYNC B0 ;  /* 0x0000000000007941 */ /* 0x000fea0003800000 */
.L_x_1296:
        /* <DEDUP_REMOVED lines=31> */
.L_x_1290:
[----:B------:R-:W2:Y:S01]  /*1a5b0*/  LDL R8, [R1+0x70] ;  /* 0x0000700001087983 */ /* 0x000ea20000100800 */
[----:B------:R-:W-:Y:S01]  /*1a5c0*/  ISETP.NE.U32.AND P1, PT, RZ, c[0x0][0x508], PT ;  /* 0x00014200ff007a0c */ /* 0x000fe20003f25070 */
[----:B------:R-:W-:Y:S01]  /*1a5d0*/  IMAD.MOV.U32 R2, RZ, RZ, 0x4 ;  /* 0x00000004ff027424 */ /* 0x000fe200078e00ff */
[----:B------:R-:W-:Y:S02]  /*1a5e0*/  ISETP.NE.U32.AND P0, PT, RZ, c[0x0][0x500], PT ;  /* 0x00014000ff007a0c */ /* 0x000fe40003f05070 */
[----:B------:R-:W-:Y:S02]  /*1a5f0*/  ISETP.NE.AND.EX P1, PT, RZ, c[0x0][0x50c], PT, P1 ;  /* 0x00014300ff007a0c */ /* 0x000fe40003f25310 */
[----:B------:R-:W-:Y:S01]  /*1a600*/  ISETP.NE.AND.EX P0, PT, RZ, c[0x0][0x504], PT, P0 ;  /* 0x00014100ff007a0c */ /* 0x000fe20003f05300 */
[----:B------:R-:W-:Y:S02]  /*1a610*/  IMAD.MOV.U32 R16, RZ, RZ, c[0x0][0x388] ;  /* 0x0000e200ff107624 */ /* 0x000fe400078e00ff */
[----:B--2---:R-:W-:-:S08]  /*1a620*/  IMAD.WIDE R6, R8, R2, c[0x0][0x500] ;  /* 0x0001400008067625 */ /* 0x004fd000078e0202 */
[----:B------:R-:W-:Y:S02]  /*1a630*/  @P1 IMAD.WIDE R2, R8, R2, c[0x0][0x508] ;  /* 0x0001420008021625 */ /* 0x000fe400078e0202 */
[----:B------:R-:W2:Y:S04]  /*1a640*/  @P0 LDG.E R0, [R6.64] ;  /* 0x0000000e06000981 */ /* 0x000ea8000c1e1900 */
[----:B------:R3:W5:Y:S01]  /*1a650*/  @P1 LDG.E R16, [R2.64] ;  /* 0x0000000e02101981 */ /* 0x000762000c1e1900 */
[----:B------:R-:W-:Y:S02]  /*1a660*/  CS2R R4, SRZ ;  /* 0x0000000000047805 */ /* 0x000fe4000001ff00 */
[--C-:B--2---:R-:W-:Y:S01]  /*1a670*/  @P0 SHF.R.S32.HI R5, RZ, 0x1f, R0.reuse ;  /* 0x0000001fff050819 */ /* 0x104fe20000011400 */
[----:B------:R-:W-:Y:S01]  /*1a680*/  @P0 IMAD.MOV.U32 R4, RZ, RZ, R0 ;  /* 0x000000ffff040224 */ /* 0x000fe200078e0000 */
[----:B------:R-:W-:Y:S05]  /*1a690*/  @P1 BRA `(.L_x_1298) ;  /* 0x0000004000001947 */ /* 0x000fea0003800000 */
[----:B---3--:R-:W-:Y:S05]  /*1a6a0*/  @!P0 BRA `(.L_x_1298) ;  /* 0x0000003000008947 */ /* 0x008fea0003800000 */
[----:B------:R2:W3:Y:S04]  /*1a6b0*/  LDG.E R0, [R6.64] ;  /* 0x0000000e06007981 */ /* 0x0004e8000c1e1900 */
[----:B--2---:R-:W3:Y:S02]  /*1a6c0*/  LDG.E R6, [R6.64+0x4] ;  /* 0x0000040e06067981 */ /* 0x004ee4000c1e1900 */
[----:B---3-5:R-:W-:-:S02]  /*1a6d0*/  IADD3 R16, -R0, R6, RZ ;  /* 0x0000000600107210 */ /* 0x028fc40007ffe1ff */
.L_x_1298:
[----:B---3--:R-:W2:Y:S01]  /*1a6e0*/  S2R R10, SR_TID.X ;  /* 0x00000000000a7919 */ /* 0x008ea20000002100 */
[----:B------:R-:W-:Y:S01]  /*1a6f0*/  SHF.R.S32.HI R0, RZ, 0x1f, R8 ;  /* 0x0000001fff007819 */ /* 0x000fe20000011408 */
[----:B------:R-:W-:Y:S01]  /*1a700*/  BSSY B0, `(.L_x_1299) ;  /* 0x0000029000007945 */ /* 0x000fe20003800000 */
[----:B------:R-:W-:Y:S01]  /*1a710*/  SEL R9, R8, RZ, !P0 ;  /* 0x000000ff08097207 */ /* 0x000fe20004000000 */
[----:B------:R-:W3:Y:S01]  /*1a720*/  S2R R2, SR_CTAID.Y ;  /* 0x0000000000027919 */ /* 0x000ee20000002600 */
[----:B------:R-:W-:-:S03]  /*1a730*/  SEL R11, R0, RZ, !P0 ;  /* 0x000000ff000b7207 */ /* 0x000fc60004000000 */
[----:B------:R-:W4:Y:S01]  /*1a740*/  S2R R12, SR_CTAID.Y ;  /* 0x00000000000c7919 */ /* 0x000f220000002600 */
[----:B--2---:R-:W-:Y:S02]  /*1a750*/  ISETP.GE.AND P1, PT, R10, 0x80, PT ;  /* 0x000000800a00780c */ /* 0x004fe40003f26270 */
[----:B---3--:R-:W-:-:S11]  /*1a760*/  SHF.R.S32.HI R13, RZ, 0x1f, R2 ;  /* 0x0000001fff0d7819 */ /* 0x008fd60000011402 */
[----:B------:R-:W-:Y:S05]  /*1a770*/  @P1 BRA `(.L_x_1300) ;  /* 0x0000021000001947 */ /* 0x000fea0003800000 */
[----:B----4-:R-:W2:Y:S01]  /*1a780*/  S2R R8, SR_CTAID.X ;  /* 0x0000000000087919 */ /* 0x010ea20000002500 */
[----:B-----5:R-:W-:Y:S01]  /*1a790*/  IMAD R0, R16, c[0x0][0x4e8], RZ ;  /* 0x00013a0010007a24 */ /* 0x020fe200078e02ff */
[----:B--2---:R-:W-:-:S04]  /*1a7a0*/  LEA R8, R8, R10, 0x7 ;  /* 0x0000000a08087211 */ /* 0x004fc800078e38ff */
[----:B------:R-:W-:-:S13]  /*1a7b0*/  ISETP.GE.AND P0, PT, R8, R0, PT ;  /* 0x000000000800720c */ /* 0x000fda0003f06270 */
[----:B------:R-:W-:Y:S05]  /*1a7c0*/  @P0 BRA `(.L_x_1300) ;  /* 0x000001c000000947 */ /* 0x000fea0003800000 */
[----:B------:R-:W-:Y:S01]  /*1a7d0*/  MOV R0, c[0x0][0x4e8] ;  /* 0x00013a0000007a02 */ /* 0x000fe20000000f00 */
[----:B------:R-:W-:Y:S01]  /*1a7e0*/  IMAD R6, R13, c[0x0][0x490], RZ ;  /* 0x000124000d067a24 */ /* 0x000fe200078e02ff */
[----:B------:R-:W-:Y:S01]  /*1a7f0*/  MOV R2, R4 ;  /* 0x0000000400027202 */ /* 0x000fe20000000f00 */
[----:B------:R-:W-:Y:S01]  /*1a800*/  IMAD.MOV.U32 R3, RZ, RZ, R5 ;  /* 0x000000ffff037224 */ /* 0x000fe200078e0005 */
[----:B------:R-:W-:Y:S01]  /*1a810*/  ISETP.NE.AND P0, PT, R0, 0x1, PT ;  /* 0x000000010000780c */ /* 0x000fe20003f05270 */
[C---:B------:R-:W-:Y:S01]  /*1a820*/  IMAD R6, R12.reuse, c[0x0][0x494], R6 ;  /* 0x000125000c067a24 */ /* 0x040fe200078e0206 */
[----:B------:R-:W-:Y:S01]  /*1a830*/  MOV R0, R8 ;  /* 0x0000000800007202 */ /* 0x000fe20000000f00 */
[----:B------:R-:W-:-:S05]  /*1a840*/  IMAD.WIDE.U32 R2, R12, c[0x0][0x490], R2 ;  /* 0x000124000c027a25 */ /* 0x000fca00078e0002 */
[----:B------:R-:W-:-:S05]  /*1a850*/  IADD3 R3, R6, R3, RZ ;  /* 0x0000000306037210 */ /* 0x000fca0007ffe0ff */
[----:B------:R-:W-:-:S04]  /*1a860*/  @P0 IMAD.HI.U32 R7, R8, c[0x0][0x4ec], RZ ;  /* 0x00013b0008070a27 */ /* 0x000fc800078e00ff */
[----:B------:R-:W-:Y:S01]  /*1a870*/  IMAD.WIDE.U32 R2, R9, c[0x0][0x498], R2 ;  /* 0x0001260009027a25 */ /* 0x000fe200078e0002 */
[----:B------:R-:W-:-:S03]  /*1a880*/  @P0 SHF.R.U32.HI R0, RZ, c[0x0][0x4f0], R7 ;  /* 0x00013c00ff000a19 */ /* 0x000fc60000011607 */
[----:B------:R-:W-:Y:S01]  /*1a890*/  IMAD R7, R11, c[0x0][0x498], RZ ;  /* 0x000126000b077a24 */ /* 0x000fe200078e02ff */
[----:B------:R-:W-:Y:S01]  /*1a8a0*/  IADD3 R2, P0, R0, R2, RZ ;  /* 0x0000000200027210 */ /* 0x000fe20007f1e0ff */
[----:B------:R-:W-:Y:S02]  /*1a8b0*/  IMAD.MOV R6, RZ, RZ, -R0 ;  /* 0x000000ffff067224 */ /* 0x000fe400078e0a00 */
[----:B------:R-:W-:Y:S02]  /*1a8c0*/  IMAD R7, R9, c[0x0][0x49c], R7 ;  /* 0x0001270009077a24 */ /* 0x000fe400078e0207 */
[----:B------:R-:W-:Y:S01]  /*1a8d0*/  IMAD R6, R6, c[0x0][0x4e8], R8 ;  /* 0x00013a0006067a24 */ /* 0x000fe200078e0208 */
[----:B------:R-:W-:-:S04]  /*1a8e0*/  SHF.R.S32.HI R8, RZ, 0x1f, R0 ;  /* 0x0000001fff087819 */ /* 0x000fc80000011400 */
[----:B------:R-:W-:Y:S02]  /*1a8f0*/  SHF.R.S32.HI R0, RZ, 0x1f, R6 ;  /* 0x0000001fff007819 */ /* 0x000fe40000011406 */
[----:B------:R-:W-:-:S03]  /*1a900*/  IADD3.X R3, R8, R3, R7, P0, !PT ;  /* 0x0000000308037210 */ /* 0x000fc600007fe407 */
[----:B------:R-:W-:Y:S02]  /*1a910*/  IMAD R0, R0, c[0x0][0x488], RZ ;  /* 0x0001220000007a24 */ /* 0x000fe400078e02ff */
[----:B------:R-:W-:-:S04]  /*1a920*/  IMAD.WIDE.U32 R2, R6, c[0x0][0x488], R2 ;  /* 0x0001220006027a25 */ /* 0x000fc800078e0002 */
[----:B------:R-:W-:Y:S01]  /*1a930*/  IMAD R0, R6, c[0x0][0x48c], R0 ;  /* 0x0001230006007a24 */ /* 0x000fe200078e0200 */
[----:B------:R-:W-:-:S04]  /*1a940*/  LEA R6, P0, R2, c[0x0][0x450], 0x2 ;  /* 0x0001140002067a11 */ /* 0x000fc800078010ff */
[----:B------:R-:W-:-:S04]  /*1a950*/  IADD3 R0, R3, R0, RZ ;  /* 0x0000000003007210 */ /* 0x000fc80007ffe0ff */
[----:B------:R-:W-:Y:S02]  /*1a960*/  LEA.HI.X R7, R2, c[0x0][0x454], R0, 0x2, P0 ;  /* 0x0001150002077a11 */ /* 0x000fe400000f1400 */
[----:B------:R-:W-:-:S05]  /*1a970*/  MOV R0, 0xff800000 ;  /* 0xff80000000007802 */ /* 0x000fca0000000f00 */
[----:B------:R2:W-:Y:S02]  /*1a980*/  STG.E [R6.64], R0 ;  /* 0x0000000006007986 */ /* 0x0005e4000c10190e */
.L_x_1300:
[----:B----4-:R-:W-:Y:S05]  /*1a990*/  BSYNC B0 ;  /* 0x0000000000007941 */ /* 0x010fea0003800000 */
.L_x_1299:
[----:B------:R-:W3:Y:S01]  /*1a9a0*/  S2R R14, SR_CTAID.X ;  /* 0x00000000000e7919 */ /* 0x000ee20000002500 */
[----:B--2---:R-:W-:Y:S01]  /*1a9b0*/  IMAD R0, R5, c[0x0][0x3a0], RZ ;  /* 0x0000e80005007a24 */ /* 0x004fe200078e02ff */
[----:B------:R-:W-:Y:S01]  /*1a9c0*/  SHF.R.S32.HI R5, RZ, 0x1f, R10 ;  /* 0x0000001fff057819 */ /* 0x000fe2000001140a */
[C---:B------:R-:W-:Y:S01]  /*1a9d0*/  IMAD.WIDE.U32 R2, R4.reuse, c[0x0][0x3a0], RZ ;  /* 0x0000e80004027a25 */ /* 0x040fe200078e00ff */
[----:B------:R-:W-:Y:S02]  /*1a9e0*/  MOV R6, c[0x0][0x4e8] ;  /* 0x00013a0000067a02 */ /* 0x000fe40000000f00 */
[----:B------:R-:W-:Y:S01]  /*1a9f0*/  LEA.HI R5, R5, R10, RZ, 0x3 ;  /* 0x0000000a05057211 */ /* 0x000fe200078f18ff */
[----:B------:R-:W-:Y:S01]  /*1aa00*/  IMAD R0, R4, c[0x0][0x3a4], R0 ;  /* 0x0000e90004007a24 */ /* 0x000fe200078e0200 */
[----:B------:R-:W-:Y:S01]  /*1aa10*/  ISETP.NE.AND P0, PT, R6, 0x1, PT ;  /* 0x000000010600780c */ /* 0x000fe20003f05270 */
[----:B------:R-:W-:Y:S01]  /*1aa20*/  IMAD R6, R11, c[0x0][0x3f0], RZ ;  /* 0x0000fc000b067a24 */ /* 0x000fe200078e02ff */
[----:B------:R-:W-:-:S02]  /*1aa30*/  LOP3.LUT R4, R5, 0xfffffff8, RZ, 0xc0, !PT ;  /* 0xfffffff805047812 */ /* 0x000fc400078ec0ff */
[----:B------:R-:W-:Y:S01]  /*1aa40*/  IADD3 R3, R3, R0, RZ ;  /* 0x0000000003037210 */ /* 0x000fe20007ffe0ff */
[----:B------:R-:W-:Y:S02]  /*1aa50*/  IMAD R0, R13, c[0x0][0x3e8], RZ ;  /* 0x0000fa000d007a24 */ /* 0x000fe400078e02ff */
[----:B------:R-:W-:Y:S01]  /*1aa60*/  IMAD.IADD R8, R10, 0x1, -R4 ;  /* 0x000000010a087824 */ /* 0x000fe200078e0a04 */
[----:B------:R-:W-:Y:S01]  /*1aa70*/  SHF.R.S32.HI R10, RZ, 0x3, R5 ;  /* 0x00000003ff0a7819 */ /* 0x000fe20000011405 */
[C---:B------:R-:W-:Y:S02]  /*1aa80*/  IMAD R0, R12.reuse, c[0x0][0x3ec], R0 ;  /* 0x0000fb000c007a24 */ /* 0x040fe400078e0200 */
[----:B------:R-:W-:Y:S01]  /*1aa90*/  IMAD.WIDE.U32 R2, R12, c[0x0][0x3e8], R2 ;  /* 0x0000fa000c027a25 */ /* 0x000fe200078e0002 */
[----:B------:R-:W-:-:S03]  /*1aaa0*/  LEA R4, R8, R10, 0x5 ;  /* 0x0000000a08047211 */ /* 0x000fc600078e28ff */
[----:B------:R-:W-:Y:S01]  /*1aab0*/  IMAD R7, R9, c[0x0][0x3f4], R6 ;  /* 0x0000fd0009077a24 */ /* 0x000fe200078e0206 */
[----:B------:R-:W-:Y:S01]  /*1aac0*/  IADD3 R3, R0, R3, RZ ;  /* 0x0000000300037210 */ /* 0x000fe20007ffe0ff */
[C---:B---3--:R-:W-:Y:S01]  /*1aad0*/  IMAD R4, R14.reuse, 0x80, R4 ;  /* 0x000000800e047824 */ /* 0x048fe200078e0204 */
[----:B------:R-:W-:-:S03]  /*1aae0*/  LEA R14, R14, R10, 0x7 ;  /* 0x0000000a0e0e7211 */ /* 0x000fc600078e38ff */
[----:B------:R-:W-:Y:S01]  /*1aaf0*/  @P0 IMAD.HI.U32 R5, R4, c[0x0][0x4ec], RZ ;  /* 0x00013b0004050a27 */ /* 0x000fe200078e00ff */
[----:B------:R-:W-:-:S03]  /*1ab00*/  MOV R0, R4 ;  /* 0x0000000400007202 */ /* 0x000fc60000000f00 */
[----:B------:R-:W-:Y:S01]  /*1ab10*/  IMAD.WIDE.U32 R2, R9, c[0x0][0x3f0], R2 ;  /* 0x0000fc0009027a25 */ /* 0x000fe200078e0002 */
[----:B------:R-:W-:-:S04]  /*1ab20*/  @P0 SHF.R.U32.HI R0, RZ, c[0x0][0x4f0], R5 ;  /* 0x00013c00ff000a19 */ /* 0x000fc80000011605 */
[--C-:B------:R-:W-:Y:S01]  /*1ab30*/  SHF.R.S32.HI R6, RZ, 0x1f, R0.reuse ;  /* 0x0000001fff067819 */ /* 0x100fe20000011400 */
[----:B------:R-:W-:Y:S01]  /*1ab40*/  IMAD.MOV R5, RZ, RZ, -R0 ;  /* 0x000000ffff057224 */ /* 0x000fe200078e0a00 */
[----:B------:R-:W-:-:S03]  /*1ab50*/  IADD3 R3, R3, R7, RZ ;  /* 0x0000000703037210 */ /* 0x000fc60007ffe0ff */
[----:B------:R-:W-:Y:S02]  /*1ab60*/  IMAD R6, R6, c[0x0][0x3e0], RZ ;  /* 0x0000f80006067a24 */ /* 0x000fe400078e02ff */
[----:B------:R-:W-:Y:S02]  /*1ab70*/  IMAD R5, R5, c[0x0][0x4e8], R4 ;  /* 0x00013a0005057a24 */ /* 0x000fe400078e0204 */
[----:B------:R-:W-:-:S03]  /*1ab80*/  IMAD.WIDE.U32 R2, R0, c[0x0][0x3e0], R2 ;  /* 0x0000f80000027a25 */ /* 0x000fc600078e0002 */
[----:B------:R-:W-:Y:S01]  /*1ab90*/  SHF.R.S32.HI R4, RZ, 0x1f, R5 ;  /* 0x0000001fff047819 */ /* 0x000fe20000011405 */
[----:B------:R-:W-:-:S05]  /*1aba0*/  IMAD R0, R0, c[0x0][0x3e4], R6 ;  /* 0x0000f90000007a24 */ /* 0x000fca00078e0206 */
[----:B------:R-:W-:Y:S01]  /*1abb0*/  IADD3 R3, R3, R0, RZ ;  /* 0x0000000003037210 */ /* 0x000fe20007ffe0ff */
[----:B------:R-:W-:-:S04]  /*1abc0*/  IMAD R0, R4, c[0x0][0x3d8], RZ ;  /* 0x0000f60004007a24 */ /* 0x000fc800078e02ff */
[C---:B------:R-:W-:Y:S02]  /*1abd0*/  IMAD R4, R5.reuse, c[0x0][0x3dc], R0 ;  /* 0x0000f70005047a24 */ /* 0x040fe400078e0200 */
[----:B------:R-:W-:-:S04]  /*1abe0*/  IMAD.WIDE.U32 R2, R5, c[0x0][0x3d8], R2 ;  /* 0x0000f60005027a25 */ /* 0x000fc800078e0002 */
[----:B------:R-:W-:Y:S01]  /*1abf0*/  IMAD.SHL.U32 R0, R8, 0x8, RZ ;  /* 0x0000000808007824 */ /* 0x000fe200078e00ff */
[----:B------:R-:W-:Y:S02]  /*1ac00*/  IADD3 R3, R3, R4, RZ ;  /* 0x0000000403037210 */ /* 0x000fe40007ffe0ff */
[----:B------:R-:W-:Y:S02]  /*1ac10*/  LEA R17, P0, R2, c[0x0][0x380], 0x1 ;  /* 0x0000e00002117a11 */ /* 0x000fe400078008ff */
[----:B------:R-:W-:Y:S02]  /*1ac20*/  IADD3 R13, R0, 0x40, RZ ;  /* 0x00000040000d7810 */ /* 0x000fe40007ffe0ff */
[----:B------:R-:W-:Y:S02]  /*1ac30*/  LEA.HI.X R15, R2, c[0x0][0x384], R3, 0x1, P0 ;  /* 0x0000e100020f7a11 */ /* 0x000fe400000f0c03 */
[C---:B------:R-:W-:Y:S02]  /*1ac40*/  IADD3 R11, R0.reuse, 0x80, RZ ;  /* 0x00000080000b7810 */ /* 0x040fe40007ffe0ff */
[----:B------:R-:W-:Y:S01]  /*1ac50*/  IADD3 R12, R0, 0xc0, RZ ;  /* 0x000000c0000c7810 */ /* 0x000fe20007ffe0ff */
[----:B------:R-:W-:Y:S05]  /*1ac60*/  BRA.DIV ~URZ, `(.L_x_1301) ;  /* 0x000022e27f007947 */ /* 0x000fea000b800000 */
[----:B------:R2:W3:Y:S02]  /*1ac70*/  SHFL.IDX PT, R4, R15, RZ, 0x181f ;  /* 0x00181fff0f047589 */ /* 0x0004e400000e0000 */
.L_x_1357:
[----:B------:R-:W-:Y:S05]  /*1ac80*/  BRA.DIV ~URZ, `(.L_x_1302) ;  /* 0x000023427f007947 */ /* 0x000fea000b800000 */
[----:B------:R4:W1:Y:S02]  /*1ac90*/  SHFL.IDX PT, R2, R17, RZ, 0x181f ;  /* 0x00181fff11027589 */ /* 0x00086400000e0000 */
.L_x_1358:
[----:B-----5:R-:W-:Y:S01]  /*1aca0*/  IMAD R16, R16, c[0x0][0x4e8], RZ ;  /* 0x00013a0010107a24 */ /* 0x020fe200078e02ff */
[----:B------:R-:W-:Y:S01]  /*1acb0*/  BSSY B0, `(.L_x_1303) ;  /* 0x0000019000007945 */ /* 0x000fe20003800000 */
[----:B---3--:R-:W-:-:S03]  /*1acc0*/  MOV R3, R4 ;  /* 0x0000000400037202 */ /* 0x008fc60000000f00 */
[----:B------:R-:W-:-:S13]  /*1acd0*/  ISETP.GE.AND P0, PT, R14, R16, PT ;  /* 0x000000100e00720c */ /* 0x000fda0003f06270 */
        /* <DEDUP_REMOVED lines=9> */
[----:B-1----:R-:W-:Y:S01]  /*1ad70*/  @!P3 IMAD.WIDE R8, R0, 0x2, R2 ;  /* 0x000000020008b825 */ /* 0x002fe200078e0202 */
        /* <DEDUP_REMOVED lines=12> */
.L_x_1304:
[----:B------:R-:W-:Y:S05]  /*1ae40*/  BSYNC B0 ;  /* 0x0000000000007941 */ /* 0x000fea0003800000 */
.L_x_1303:
[----:B------:R-:W-:Y:S05]  /*1ae50*/  BRA.DIV ~URZ, `(.L_x_1305) ;  /* 0x000021f27f007947 */ /* 0x000fea000b800000 */
[----:B-1----:R1:W3:Y:S04]  /*1ae60*/  SHFL.IDX PT, R4, R15, 0x1, 0x181f ;  /* 0x00381f000f047f89 */ /* 0x0022e800000e0000 */
[----:B------:R1:W2:Y:S02]  /*1ae70*/  SHFL.IDX PT, R2, R17, 0x1, 0x181f ;  /* 0x00381f0011027f89 */ /* 0x0002a400000e0000 */
.L_x_1359:
[----:B------:R-:W-:Y:S01]  /*1ae80*/  IADD3 R3, R14, 0x20, RZ ;  /* 0x000000200e037810 */ /* 0x000fe20007ffe0ff */
[----:B------:R-:W-:Y:S03]  /*1ae90*/  BSSY B0, `(.L_x_1306) ;  /* 0x0000019000007945 */ /* 0x000fe60003800000 */
[----:B------:R-:W-:Y:S01]  /*1aea0*/  ISETP.GE.AND P0, PT, R3, R16, PT ;  /* 0x000000100300720c */ /* 0x000fe20003f06270 */
[----:B---3--:R-:W-:-:S12]  /*1aeb0*/  IMAD.MOV.U32 R3, RZ, RZ, R4 ;  /* 0x000000ffff037224 */ /* 0x008fd800078e0004 */
        /* <DEDUP_REMOVED lines=9> */
[----:B--2---:R-:W-:Y:S01]  /*1af50*/  @!P3 IMAD.WIDE R8, R0, 0x2, R2 ;  /* 0x000000020008b825 */ /* 0x004fe200078e0202 */
        /* <DEDUP_REMOVED lines=12> */
.L_x_1307:
[----:B------:R-:W-:Y:S05]  /*1b020*/  BSYNC B0 ;  /* 0x0000000000007941 */ /* 0x000fea0003800000 */
.L_x_1306:
[----:B------:R-:W-:Y:S05]  /*1b030*/  BRA.DIV ~URZ, `(.L_x_1308) ;  /* 0x000021027f007947 */ /* 0x000fea000b800000 */
[----:B--2---:R2:W3:Y:S02]  /*1b040*/  SHFL.IDX PT, R4, R15, 0x2, 0x181f ;  /* 0x00581f000f047f89 */ /* 0x0044e400000e0000 */
.L_x_1360:
[----:B------:R-:W-:Y:S05]  /*1b050*/  BRA.DIV ~URZ, `(.L_x_1309) ;  /* 0x000021627f007947 */ /* 0x000fea000b800000 */
[----:B------:R1:W2:Y:S02]  /*1b060*/  SHFL.IDX PT, R2, R17, 0x2, 0x181f ;  /* 0x00581f0011027f89 */ /* 0x0002a400000e0000 */
.L_x_1361:
        /* <DEDUP_REMOVED lines=26> */
.L_x_1311:
[----:B------:R-:W-:Y:S05]  /*1b210*/  BSYNC B0 ;  /* 0x0000000000007941 */ /* 0x000fea0003800000 */
.L_x_1310:
[----:B------:R-:W-:Y:S05]  /*1b220*/  BRA.DIV ~URZ, `(.L_x_1312) ;  /* 0x000020127f007947 */ /* 0x000fea000b800000 */
[----:B--2---:R2:W3:Y:S04]  /*1b230*/  SHFL.IDX PT, R4, R15, 0x3, 0x181f ;  /* 0x00781f000f047f89 */ /* 0x0044e800000e0000 */
[----:B------:R2:W1:Y:S02]  /*1b240*/  SHFL.IDX PT, R2, R17, 0x3, 0x181f ;  /* 0x00781f0011027f89 */ /* 0x00046400000e0000 */
.L_x_1362:
[----:B------:R-:W-:-:S04]  /*1b250*/  IADD3 R3, R14, 0x60, RZ ;  /* 0x000000600e037810 */ /* 0x000fc80007ffe0ff */
[----:B------:R-:W-:Y:S01]  /*1b260*/  ISETP.GE.AND P0, PT, R3, R16, PT ;  /* 0x000000100300720c */ /* 0x000fe20003f06270 */
[----:B---3--:R-:W-:-:S12]  /*1b270*/  IMAD.MOV.U32 R3, RZ, RZ, R4 ;  /* 0x000000ffff037224 */ /* 0x008fd800078e0004 */
[----:B------:R-:W-:Y:S05]  /*1b280*/  @P0 EXIT ;  /* 0x000000000000094d */ /* 0x000fea0003800000 */
[----:B------:R-:W-:Y:S02]  /*1b290*/  ISETP.GE.AND P1, PT, R13, c[0x0][0x3c8], PT ;  /* 0x0000f2000d007a0c */ /* 0x000fe40003f26270 */
[----:B------:R-:W-:Y:S02]  /*1b2a0*/  ISETP.GE.AND P0, PT, R11, c[0x0][0x3c8], PT ;  /* 0x0000f2000b007a0c */ /* 0x000fe40003f06270 */
[----:B------:R-:W-:-:S09]  /*1b2b0*/  ISETP.GE.AND P2, PT, R0, c[0x0][0x3c8], PT ;  /* 0x0000f20000007a0c */ /* 0x000fd20003f46270 */
[----:B------:R-:W-:Y:S02]  /*1b2c0*/  @!P1 SHF.R.S32.HI R5, RZ, 0x1f, R13 ;  /* 0x0000001fff059819 */ /* 0x000fe4000001140d */
[----:B------:R-:W-:Y:S02]  /*1b2d0*/  @!P0 SHF.R.S32.HI R4, RZ, 0x1f, R11 ;  /* 0x0000001fff048819 */ /* 0x000fe4000001140b */
[----:B------:R-:W-:Y:S01]  /*1b2e0*/  @!P1 LEA.HI R5, R5, R13, RZ, 0x3 ;  /* 0x0000000d05059211 */ /* 0x000fe200078f18ff */
[--C-:B-1----:R-:W-:Y:S01]  /*1b2f0*/  @!P2 IMAD.WIDE R8, R0, 0x2, R2.reuse ;  /* 0x000000020008a825 */ /* 0x102fe200078e0202 */
        /* <DEDUP_REMOVED lines=16> */
.L_x_1183:
[----:B------:R-:W-:Y:S01]  /*1b400*/  IMAD.MOV.U32 R188, RZ, RZ, R18 ;  /* 0x000000ffffbc7224 */ /* 0x000fe200078e0012 */
[----:B------:R-:W-:Y:S01]  /*1b410*/  MOV R3, 0x181f ;  /* 0x0000181f00037802 */ /* 0x000fe20000000f00 */
[----:B------:R-:W-:Y:S01]  /*1b420*/  IMAD.MOV.U32 R189, RZ, RZ, RZ ;  /* 0x000000ffffbd7224 */ /* 0x000fe200078e00ff */
[----:B------:R-:W-:Y:S02]  /*1b430*/  MOV R191, 0xffffffff ;  /* 0xffffffff00bf7802 */ /* 0x000fe40000000f00 */
[----:B------:R-:W-:Y:S02]  /*1b440*/  MOV R2, 0x1b460 ;  /* 0x0001b46000027802 */ /* 0x000fe40000000f00 */
[----:B------:R-:W-:Y:S05]  /*1b450*/  CALL.REL.NOINC `($__internal_6_$__cuda_sm70_shflsync_idx_p) ;  /* 0x0000cdc000007944 */ /* 0x000fea0003c00000 */
[----:B------:R-:W-:Y:S01]  /*1b460*/  MOV R0, R190 ;  /* 0x000000be00007202 */ /* 0x000fe20000000f00 */
[----:B------:R-:W-:Y:S05]  /*1b470*/  BRA `(.L_x_1313) ;  /* 0xfffed1b000007947 */ /* 0x000fea000383ffff */
.L_x_1184:
[----:B------:R-:W-:Y:S01]  /*1b480*/  IMAD.MOV.U32 R188, RZ, RZ, R20 ;  /* 0x000000ffffbc7224 */ /* 0x000fe200078e0014 */
[----:B------:R-:W-:Y:S01]  /*1b490*/  MOV R3, 0x181f ;  /* 0x0000181f00037802 */ /* 0x000fe20000000f00 */
[----:B------:R-:W-:Y:S01]  /*1b4a0*/  IMAD.MOV.U32 R189, RZ, RZ, RZ ;  /* 0x000000ffffbd7224 */ /* 0x000fe200078e00ff */
[----:B------:R-:W-:-:S02]  /*1b4b0*/  MOV R191, 0xffffffff ;  /* 0xffffffff00bf7802 */ /* 0x000fc40000000f00 */
[----:B------:R-:W-:Y:S02]  /*1b4c0*/  MOV R2, 0x1b4e0 ;  /* 0x0001b4e000027802 */ /* 0x000fe40000000f00 */
[----:B-12---:R-:W-:Y:S05]  /*1b4d0*/  CALL.REL.NOINC `($__internal_6_$__cuda_sm70_shflsync_idx_p) ;  /* 0x0000cd4000007944 */ /* 0x006fea0003c00000 */
[----:B------:R-:W-:Y:S01]  /*1b4e0*/  MOV R2, R190 ;  /* 0x000000be00027202 */ /* 0x000fe20000000f00 */
[----:B------:R-:W-:Y:S05]  /*1b4f0*/  BRA `(.L_x_1314) ;  /* 0xfffed15000007947 */ /* 0x000fea000383ffff */
.L_x_1187:
[----:B------:R-:W-:Y:S01]  /*1b500*/  IMAD.MOV.U32 R188, RZ, RZ, R18 ;  /* 0x000000ffffbc7224 */ /* 0x000fe200078e0012 */
[----:B--2---:R-:W-:Y:S01]  /*1b510*/  MOV R3, 0x181f ;  /* 0x0000181f00037802 */ /* 0x004fe20000000f00 */
[----:B------:R-:W-:Y:S01]  /*1b520*/  IMAD.MOV.U32 R189, RZ, RZ, 0x1 ;  /* 0x00000001ffbd7424 */ /* 0x000fe200078e00ff */
[----:B------:R-:W-:Y:S02]  /*1b530*/  MOV R191, 0xffffffff ;  /* 0xffffffff00bf7802 */ /* 0x000fe40000000f00 */
[----:B----4-:R-:W-:Y:S02]  /*1b540*/  MOV R2, 0x1b560 ;  /* 0x0001b56000027802 */ /* 0x010fe40000000f00 */
[----:B-1-3--:R-:W-:Y:S05]  /*1b550*/  CALL.REL.NOINC `($__internal_6_$__cuda_sm70_shflsync_idx_p) ;  /* 0x0000ccc000007944 */ /* 0x00afea0003c00000 */
[----:B------:R-:W-:Y:S01]  /*1b560*/  IMAD.MOV.U32 R4, RZ, RZ, R190 ;  /* 0x000000ffff047224 */ /* 0x000fe200078e00be */
[----:B------:R-:W-:Y:S01]  /*1b570*/  MOV R188, R20 ;  /* 0x0000001400bc7202 */ /* 0x000fe20000000f00 */
[----:B------:R-:W-:Y:S01]  /*1b580*/  IMAD.MOV.U32 R189, RZ, RZ, 0x1 ;  /* 0x00000001ffbd7424 */ /* 0x000fe200078e00ff */
[----:B------:R-:W-:Y:S01]  /*1b590*/  MOV R3, 0x181f ;  /* 0x0000181f00037802 */ /* 0x000fe20000000f00 */
[----:B------:R-:W-:Y:S01]  /*1b5a0*/  IMAD.MOV.U32 R191, RZ, RZ, -0x1 ;  /* 0xffffffffffbf7424 */ /* 0x000fe200078e00ff */
[----:B------:R-:W-:-:S02]  /*1b5b0*/  MOV R2, 0x1b5d0 ;  /* 0x0001b5d000027802 */ /* 0x000fc40000000f00 */
[----:B------:R-:W-:Y:S05]  /*1b5c0*/  CALL.REL.NOINC `($__internal_6_$__cuda_sm70_shflsync_idx_p) ;  /* 0x0000cc5000007944 */ /* 0x000fea0003c00000 */
[----:B------:R-:W-:Y:S01]  /*1b5d0*/  MOV R2, R190 ;  /* 0x000000be00027202 */ /* 0x000fe20000000f00 */
[----:B------:R-:W-:Y:S05]  /*1b5e0*/  BRA `(.L_x_1315) ;  /* 0xfffed25000007947 */ /* 0x000fea000383ffff */
.L_x_1190:
[----:B------:R-:W-:Y:S01]  /*1b5f0*/  IMAD.MOV.U32 R188, RZ, RZ, R18 ;  /* 0x000000ffffbc7224 */ /* 0x000fe200078e0012 */
[----:B--2---:R-:W-:Y:S01]  /*1b600*/  MOV R3, 0x181f ;  /* 0x0000181f00037802 */ /* 0x004fe20000000f00 */
[----:B------:R-:W-:Y:S01]  /*1b610*/  IMAD.MOV.U32 R189, RZ, RZ, 0x2 ;  /* 0x00000002ffbd7424 */ /* 0x000fe200078e00ff */
[----:B------:R-:W-:-:S02]  /*1b620*/  MOV R191, 0xffffffff ;  /* 0xffffffff00bf7802 */ /* 0x000fc40000000f00 */
[----:B------:R-:W-:Y:S02]  /*1b630*/  MOV R2, 0x1b650 ;  /* 0x0001b65000027802 */ /* 0x000fe40000000f00 */
[----:B-1-3--:R-:W-:Y:S05]  /*1b640*/  CALL.REL.NOINC `($__internal_6_$__cuda_sm70_shflsync_idx_p) ;  /* 0x0000cbd000007944 */ /* 0x00afea0003c00000 */
[----:B------:R-:W-:Y:S01]  /*1b650*/  MOV R4, R190 ;  /* 0x000000be00047202 */ /* 0x000fe20000000f00 */
[----:B------:R-:W-:Y:S05]  /*1b660*/  BRA `(.L_x_1316) ;  /* 0xfffed3a000007947 */ /* 0x000fea000383ffff */
.L_x_1191:
[----:B------:R-:W-:Y:S01]  /*1b670*/  IMAD.MOV.U32 R188, RZ, RZ, R20 ;  /* 0x000000ffffbc7224 */ /* 0x000fe200078e0014 */
[----:B--2---:R-:W-:Y:S01]  /*1b680*/  MOV R3, 0x181f ;  /* 0x0000181f00037802 */ /* 0x004fe20000000f00 */
[----:B------:R-:W-:Y:S01]  /*1b690*/  IMAD.MOV.U32 R189, RZ, RZ, 0x2 ;  /* 0x00000002ffbd7424 */ /* 0x000fe200078e00ff */
[----:B------:R-:W-:Y:S02]  /*1b6a0*/  MOV R191, 0xffffffff ;  /* 0xffffffff00bf7802 */ /* 0x000fe40000000f00 */
[----:B------:R-:W-:Y:S02]  /*1b6b0*/  MOV R2, 0x1b6d0 ;  /* 0x0001b6d000027802 */ /* 0x000fe40000000f00 */
[----:B-1-34-:R-:W-:Y:S05]  /*1b6c0*/  CALL.REL.NOINC `($__internal_6_$__cuda_sm70_shflsync_idx_p) ;  /* 0x0000cb5000007944 */ /* 0x01afea0003c00000 */
[----:B------:R-:W-:Y:S01]  /*1b6d0*/  MOV R2, R190 ;  /* 0x000000be00027202 */ /* 0x000fe20000000f00 */
[----:B------:R-:W-:Y:S05]  /*1b6e0*/  BRA `(.L_x_1317) ;  /* 0xfffed34000007947 */ /* 0x000fea000383ffff */
.L_x_1194:
[----:B------:R-:W-:Y:S01]  /*1b6f0*/  IMAD.MOV.U32 R188, RZ, RZ, R18 ;  /* 0x000000ffffbc7224 */ /* 0x000fe200078e0012 */
[----:B-1----:R-:W-:Y:S01]  /*1b700*/  MOV R3, 0x181f ;  /* 0x0000181f00037802 */ /* 0x002fe20000000f00 */
[----:B------:R-:W-:Y:S01]  /*1b710*/  IMAD.MOV.U32 R189, RZ, RZ, 0x3 ;  /* 0x00000003ffbd7424 */ /* 0x000fe200078e00ff */
[----:B------:R-:W-:-:S02]  /*1b720*/  MOV R191, 0xffffffff ;  /* 0xffffffff00bf7802 */ /* 0x000fc40000000f00 */
[----:B---3--:R-:W-:Y:S02]  /*1b730*/  MOV R2, 0x1b750 ;  /* 0x0001b75000027802 */ /* 0x008fe40000000f00 */
[----:B--2-4-:R-:W-:Y:S05]  /*1b740*/  CALL.REL.NOINC `($__internal_6_$__cuda_sm70_shflsync_idx_p) ;  /* 0x0000cad000007944 */ /* 0x014fea0003c00000 */
[----:B------:R-:W-:Y:S01]  /*1b750*/  IMAD.MOV.U32 R11, RZ, RZ, R190 ;  /* 0x000000ffff0b7224 */ /* 0x000fe200078e00be */
[----:B------:R-:W-:Y:S01]  /*1b760*/  MOV R188, R20 ;  /* 0x0000001400bc7202 */ /* 0x000fe20000000f00 */
[----:B------:R-:W-:Y:S01]  /*1b770*/  IMAD.MOV.U32 R189, RZ, RZ, 0x3 ;  /* 0x00000003ffbd7424 */ /* 0x000fe200078e00ff */
[----:B------:R-:W-:Y:S01]  /*1b780*/  MOV R3, 0x181f ;  /* 0x0000181f00037802 */ /* 0x000fe20000000f00 */
[----:B------:R-:W-:Y:S01]  /*1b790*/  IMAD.MOV.U32 R191, RZ, RZ, -0x1 ;  /* 0xffffffffffbf7424 */ /* 0x000fe200078e00ff */
[----:B------:R-:W-:Y:S02]  /*1b7a0*/  MOV R2, 0x1b7c0 ;  /* 0x0001b7c000027802 */ /* 0x000fe40000000f00 */
[----:B------:R-:W-:Y:S05]  /*1b7b0*/  CALL.REL.NOINC `($__internal_6_$__cuda_sm70_shflsync_idx_p) ;  /* 0x0000ca6000007944 */ /* 0x000fea0003c00000 */
[----:B------:R-:W-:Y:S01]  /*1b7c0*/  MOV R10, R190 ;  /* 0x000000be000a7202 */ /* 0x000fe20000000f00 */
[----:B------:R-:W-:Y:S05]  /*1b7d0*/  BRA `(.L_x_1318) ;  /* 0xfffed43000007947 */ /* 0x000fea000383ffff */
.L_x_1196:
[----:B---34-:R-:W-:Y:S01]  /*1b7e0*/  IMAD.MOV.U32 R188, RZ, RZ, R4 ;  /* 0x000000ffffbc7224 */ /* 0x018fe200078e0004 */
[----:B------:R-:W-:Y:S01]  /*1b7f0*/  MOV R3, 0x181f ;  /* 0x0000181f00037802 */ /* 0x000fe20000000f00 */
[----:B------:R-:W-:Y:S01]  /*1b800*/  IMAD.MOV.U32 R189, RZ, RZ, RZ ;  /* 0x000000ffffbd7224 */ /* 0x000fe200078e00ff */
[----:B------:R-:W-:Y:S02]  /*1b810*/  MOV R191, 0xffffffff ;  /* 0xffffffff00bf7802 */ /* 0x000fe40000000f00 */
[----:B------:R-:W-:-:S02]  /*1b820*/  MOV R2, 0x1b840 ;  /* 0x0001b84000027802 */ /* 0x000fc40000000f00 */
[----:B--2--5:R-:W-:Y:S05]  /*1b830*/  CALL.REL.NOINC `($__internal_6_$__cuda_sm70_shflsync_idx_p) ;  /* 0x0000c9e000007944 */ /* 0x024fea0003c00000 */
[----:B------:R-:W-:Y:S01]  /*1b840*/  MOV R3, R190 ;  /* 0x000000be00037202 */ /* 0x000fe20000000f00 */
[----:B------:R-:W-:Y:S05]  /*1b850*/  BRA `(.L_x_1319) ;  /* 0xfffee2e000007947 */ /* 0x000fea000383ffff */
.L_x_1199:
[----:B------:R-:W-:Y:S01]  /*1b860*/  IMAD.MOV.U32 R188, RZ, RZ, R4 ;  /* 0x000000ffffbc7224 */ /* 0x000fe200078e0004 */
[----:B------:R-:W-:Y:S01]  /*1b870*/  MOV R3, 0x181f ;  /* 0x0000181f00037802 */ /* 0x000fe20000000f00 */
[----:B------:R-:W-:Y:S01]  /*1b880*/  IMAD.MOV.U32 R189, RZ, RZ, 0x1 ;  /* 0x00000001ffbd7424 */ /* 0x000fe200078e00ff */
[----:B------:R-:W-:-:S02]  /*1b890*/  MOV R191, 0xffffffff ;  /* 0xffffffff00bf7802 */ /* 0x000fc40000000f00 */
[----:B------:R-:W-:Y:S02]  /*1b8a0*/  MOV R2, 0x1b8c0 ;  /* 0x0001b8c000027802 */ /* 0x000fe40000000f00 */
[----:B-12--5:R-:W-:Y:S05]  /*1b8b0*/  CALL.REL.NOINC `($__internal_6_$__cuda_sm70_shflsync_idx_p) ;  /* 0x0000c96000007944 */ /* 0x026fea0003c00000 */
        /* <DEDUP_REMOVED lines=9> */
.L_x_1202:
[----:B------:R-:W-:Y:S01]  /*1b950*/  IMAD.MOV.U32 R188, RZ, RZ, R7 ;  /* 0x000000ffffbc7224 */ /* 0x000fe200078e0007 */
[----:B------:R-:W-:Y:S01]  /*1b960*/  MOV R3, 0x181f ;  /* 0x0000181f00037802 */ /* 0x000fe20000000f00 */
[----:B------:R-:W-:Y:S01]  /*1b970*/  IMAD.MOV.U32 R189, RZ, RZ, RZ ;  /* 0x000000ffffbd7224 */ /* 0x000fe200078e00ff */
[----:B------:R-:W-:Y:S02]  /*1b980*/  MOV R191, 0xffffffff ;  /* 0xffffffff00bf7802 */ /* 0x000fe40000000f00 */
[----:B------:R-:W-:-:S02]  /*1b990*/  MOV R2, 0x1b9b0 ;  /* 0x0001b9b000027802 */ /* 0x000fc40000000f00 */
[----:B------:R-:W-:Y:S05]  /*1b9a0*/  CALL.REL.NOINC `($__internal_6_$__cuda_sm70_shflsync_idx_p) ;  /* 0x0000c87000007944 */ /* 0x000fea0003c00000 */
[----:B------:R-:W-:Y:S01]  /*1b9b0*/  MOV R4, R190 ;  /* 0x000000be00047202 */ /* 0x000fe20000000f00 */
[----:B------:R-:W-:Y:S05]  /*1b9c0*/  BRA `(.L_x_1321) ;  /* 0xfffef1e000007947 */ /* 0x000fea000383ffff */
.L_x_1203:
        /* <DEDUP_REMOVED lines=8> */
.L_x_1206:
[----:B------:R-:W-:Y:S01]  /*1ba50*/  IMAD.MOV.U32 R188, RZ, RZ, R7 ;  /* 0x000000ffffbc7224 */ /* 0x000fe200078e0007 */
[----:B--2---:R-:W-:Y:S01]  /*1ba60*/  MOV R3, 0x181f ;  /* 0x0000181f00037802 */ /* 0x004fe20000000f00 */
[----:B------:R-:W-:Y:S01]  /*1ba70*/  IMAD.MOV.U32 R189, RZ, RZ, 0x1 ;  /* 0x00000001ffbd7424 */ /* 0x000fe200078e00ff */
[----:B------:R-:W-:Y:S02]  /*1ba80*/  MOV R191, 0xffffffff ;  /* 0xffffffff00bf7802 */ /* 0x000fe40000000f00 */
[----:B------:R-:W-:Y:S02]  /*1ba90*/  MOV R2, 0x1bab0 ;  /* 0x0001bab000027802 */ /* 0x000fe40000000f00 */
[----:B-1-34-:R-:W-:Y:S05]  /*1baa0*/  CALL.REL.NOINC `($__internal_6_$__cuda_sm70_shflsync_idx_p) ;  /* 0x0000c77000007944 */ /* 0x01afea0003c00000 */
        /* <DEDUP_REMOVED lines=9> */
.L_x_1207:
[----:B------:R-:W-:Y:S01]  /*1bb40*/  IMAD.MOV.U32 R188, RZ, RZ, R4 ;  /* 0x000000ffffbc7224 */ /* 0x000fe200078e0004 */
[----:B------:R-:W-:Y:S01]  /*1bb50*/  MOV R3, 0x1c1f ;  /* 0x00001c1f00037802 */ /* 0x000fe20000000f00 */
[----:B------:R-:W-:Y:S01]  /*1bb60*/  IMAD.MOV.U32 R189, RZ, RZ, RZ ;  /* 0x000000ffffbd7224 */ /* 0x000fe200078e00ff */
[----:B------:R-:W-:-:S02]  /*1bb70*/  MOV R191, 0xffffffff ;  /* 0xffffffff00bf7802 */ /* 0x000fc40000000f00 */
[----:B------:R-:W-:Y:S02]  /*1bb80*/  MOV R2, 0x1bba0 ;  /* 0x0001bba000027802 */ /* 0x000fe40000000f00 */
[----:B------:R-:W-:Y:S05]  /*1bb90*/  CALL.REL.NOINC `($__internal_6_$__cuda_sm70_shflsync_idx_p) ;  /* 0x0000c68000007944 */ /* 0x000fea0003c00000 */
[----:B------:R-:W-:Y:S01]  /*1bba0*/  MOV R3, R190 ;  /* 0x000000be00037202 */ /* 0x000fe20000000f00 */
[----:B------:R-:W-:Y:S05]  /*1bbb0*/  BRA `(.L_x_1324) ;  /* 0xfffef61000007947 */ /* 0x000fea000383ffff */
.L_x_1212:
[----:B------:R-:W-:Y:S01]  /*1bbc0*/  IMAD.MOV.U32 R188, RZ, RZ, R4 ;  /* 0x000000ffffbc7224 */ /* 0x000fe200078e0004 */
[----:B------:R-:W-:Y:S01]  /*1bbd0*/  MOV R3, 0x1c1f ;  /* 0x00001c1f00037802 */ /* 0x000fe20000000f00 */
[----:B------:R-:W-:Y:S01]  /*1bbe0*/  IMAD.MOV.U32 R189, RZ, RZ, 0x1 ;  /* 0x00000001ffbd7424 */ /* 0x000fe200078e00ff */
[----:B------:R-:W-:Y:S02]  /*1bbf0*/  MOV R191, 0xffffffff ;  /* 0xffffffff00bf7802 */ /* 0x000fe40000000f00 */
[----:B------:R-:W-:Y:S02]  /*1bc00*/  MOV R2, 0x1bc20 ;  /* 0x0001bc2000027802 */ /* 0x000fe40000000f00 */
[----:B------:R-:W-:Y:S05]  /*1bc10*/  CALL.REL.NOINC `($__internal_6_$__cuda_sm70_shflsync_idx_p) ;  /* 0x0000c60000007944 */ /* 0x000fea0003c00000 */
[----:B------:R-:W-:Y:S01]  /*1bc20*/  MOV R3, R190 ;  /* 0x000000be00037202 */ /* 0x000fe20000000f00 */
[----:B------:R-:W-:Y:S05]  /*1bc30*/  BRA `(.L_x_1325) ;  /* 0xfffefc1000007947 */ /* 0x000fea000383ffff */
.L_x_1217:
[----:B------:R-:W-:Y:S01]  /*1bc40*/  IMAD.MOV.U32 R4, RZ, RZ, R136 ;  /* 0x000000ffff047224 */ /* 0x000fe200078e0088 */
[----:B------:R-:W-:Y:S02]  /*1bc50*/  MOV R0, 0x2 ;  /* 0x0000000200007802 */ /* 0x000fe40000000f00 */
[----:B------:R-:W-:-:S02]  /*1bc60*/  MOV R2, 0x1bc80 ;  /* 0x0001bc8000027802 */ /* 0x000fc40000000f00 */
[----:B------:R-:W-:Y:S05]  /*1bc70*/  CALL.REL.NOINC `($__internal_5_$__cuda_sm70_shflsync_bfly_p) ;  /* 0x0000c54000007944 */ /* 0x000fea0003c00000 */
[----:B------:R-:W-:Y:S05]  /*1bc80*/  BRA `(.L_x_1326) ;  /* 0xffff02b000007947 */ /* 0x000fea000383ffff */
.L_x_1218:
[----:B------:R-:W-:Y:S01]  /*1bc90*/  IMAD.MOV.U32 R4, RZ, RZ, R136 ;  /* 0x000000ffff047224 */ /* 0x000fe200078e0088 */
[----:B------:R-:W-:-:S02]  /*1bca0*/  MOV R0, 0x1 ;  /* 0x0000000100007802 */ /* 0x000fc40000000f00 */
[----:B------:R-:W-:Y:S02]  /*1bcb0*/  MOV R2, 0x1bcd0 ;  /* 0x0001bcd000027802 */ /* 0x000fe40000000f00 */
[----:B------:R-:W-:Y:S05]  /*1bcc0*/  CALL.REL.NOINC `($__internal_5_$__cuda_sm70_shflsync_bfly_p) ;  /* 0x0000c4f000007944 */ /* 0x000fea0003c00000 */
[----:B------:R-:W-:Y:S01]  /*1bcd0*/  FMNMX.FTZ R136, R136, R0, !PT ;  /* 0x0000000088887209 */ /* 0x000fe20007810000 */
[----:B------:R-:W-:Y:S01]  /*1bce0*/  IMAD.MOV.U32 R4, RZ, RZ, R7 ;  /* 0x000000ffff047224 */ /* 0x000fe200078e0007 */
[----:B------:R-:W-:Y:S01]  /*1bcf0*/  MOV R2, 0x1bd20 ;  /* 0x0001bd2000027802 */ /* 0x000fe20000000f00 */
[----:B------:R-:W-:Y:S02]  /*1bd00*/  IMAD.MOV.U32 R0, RZ, RZ, 0x2 ;  /* 0x00000002ff007424 */ /* 0x000fe400078e00ff */
[----:B------:R-:W-:Y:S05]  /*1bd10*/  CALL.REL.NOINC `($__internal_5_$__cuda_sm70_shflsync_bfly_p) ;  /* 0x0000c4a000007944 */ /* 0x000fea0003c00000 */
[----:B------:R-:W-:Y:S01]  /*1bd20*/  FMNMX.FTZ R7, R7, R0, !PT ;  /* 0x0000000007077209 */ /* 0x000fe20007810000 */
[----:B------:R-:W-:Y:S01]  /*1bd30*/  IMAD.MOV.U32 R0, RZ, RZ, 0x1 ;  /* 0x00000001ff007424 */ /* 0x000fe200078e00ff */
[----:B------:R-:W-:-:S03]  /*1bd40*/  MOV R2, 0x1bd70 ;  /* 0x0001bd7000027802 */ /* 0x000fc60000000f00 */
[----:B------:R-:W-:Y:S02]  /*1bd50*/  IMAD.MOV.U32 R4, RZ, RZ, R7 ;  /* 0x000000ffff047224 */ /* 0x000fe400078e0007 */
[----:B------:R-:W-:Y:S05]  /*1bd60*/  CALL.REL.NOINC `($__internal_5_$__cuda_sm70_shflsync_bfly_p) ;  /* 0x0000c45000007944 */ /* 0x000fea0003c00000 */
[----:B------:R-:W-:Y:S01]  /*1bd70*/  MOV R3, R0 ;  /* 0x0000000000037202 */ /* 0x000fe20000000f00 */
[----:B------:R-:W-:Y:S05]  /*1bd80*/  BRA `(.L_x_1327) ;  /* 0xffff022000007947 */ /* 0x000fea000383ffff */
.L_x_1226:
[----:B------:R-:W-:Y:S01]  /*1bd90*/  MOV R3, 0x181f ;  /* 0x0000181f00037802 */ /* 0x000fe20000000f00 */
[----:B------:R-:W-:Y:S01]  /*1bda0*/  IMAD.MOV.U32 R188, RZ, RZ, R6 ;  /* 0x000000ffffbc7224 */ /* 0x000fe200078e0006 */
[----:B------:R-:W-:Y:S01]  /*1bdb0*/  MOV R191, 0xffffffff ;  /* 0xffffffff00bf7802 */ /* 0x000fe20000000f00 */
[----:B------:R-:W-:Y:S01]  /*1bdc0*/  IMAD.MOV.U32 R189, RZ, RZ, RZ ;  /* 0x000000ffffbd7224 */ /* 0x000fe200078e00ff */
[----:B------:R-:W-:Y:S02]  /*1bdd0*/  MOV R2, 0x1bdf0 ;  /* 0x0001bdf000027802 */ /* 0x000fe40000000f00 */
[----:B-1234-:R-:W-:Y:S05]  /*1bde0*/  CALL.REL.NOINC `($__internal_6_$__cuda_sm70_shflsync_idx_p) ;  /* 0x0000c43000007944 */ /* 0x01efea0003c00000 */
[----:B------:R-:W-:Y:S01]  /*1bdf0*/  MOV R4, R190 ;  /* 0x000000be00047202 */ /* 0x000fe20000000f00 */
[----:B------:R-:W-:-:S05]  /*1be00*/  BRA `(.L_x_1328) ;  /* 0xffff181000007947 */ /* 0x000fca000383ffff */
.L_x_1227:
        /* <DEDUP_REMOVED lines=8> */
.L_x_1228:
[----:B---3--:R-:W-:Y:S01]  /*1be90*/  MOV R3, 0x181f ;  /* 0x0000181f00037802 */ /* 0x008fe20000000f00 */
[----:B------:R-:W-:Y:S01]  /*1bea0*/  IMAD.MOV.U32 R188, RZ, RZ, R6 ;  /* 0x000000ffffbc7224 */ /* 0x000fe200078e0006 */
[----:B------:R-:W-:Y:S01]  /*1beb0*/  MOV R191, 0xffffffff ;  /* 0xffffffff00bf7802 */ /* 0x000fe20000000f00 */
[----:B------:R-:W-:Y:S01]  /*1bec0*/  IMAD.MOV.U32 R189, RZ, RZ, 0x1 ;  /* 0x00000001ffbd7424 */ /* 0x000fe200078e00ff */
[----:B------:R-:W-:Y:S02]  /*1bed0*/  MOV R2, 0x1bef0 ;  /* 0x0001bef000027802 */ /* 0x000fe40000000f00 */
[----:B-12-4-:R-:W-:Y:S05]  /*1bee0*/  CALL.REL.NOINC `($__internal_6_$__cuda_sm70_shflsync_idx_p) ;  /* 0x0000c33000007944 */ /* 0x016fea0003c00000 */
[----:B------:R-:W-:Y:S01]  /*1bef0*/  MOV R188, R18 ;  /* 0x0000001200bc7202 */ /* 0x000fe20000000f00 */
[----:B------:R-:W-:Y:S01]  /*1bf00*/  IMAD.MOV.U32 R4, RZ, RZ, R190 ;  /* 0x000000ffff047224 */ /* 0x000fe200078e00be */
[----:B------:R-:W-:Y:S01]  /*1bf10*/  MOV R3, 0x181f ;  /* 0x0000181f00037802 */ /* 0x000fe20000000f00 */
[----:B------:R-:W-:Y:S01]  /*1bf20*/  IMAD.MOV.U32 R189, RZ, RZ, 0x1 ;  /* 0x00000001ffbd7424 */ /* 0x000fe200078e00ff */
[----:B------:R-:W-:Y:S01]  /*1bf30*/  MOV R2, 0x1bf60 ;  /* 0x0001bf6000027802 */ /* 0x000fe20000000f00 */
[----:B------:R-:W-:Y:S02]  /*1bf40*/  IMAD.MOV.U32 R191, RZ, RZ, -0x1 ;  /* 0xffffffffffbf7424 */ /* 0x000fe400078e00ff */
[----:B------:R-:W-:Y:S05]  /*1bf50*/  CALL.REL.NOINC `($__internal_6_$__cuda_sm70_shflsync_idx_p) ;  /* 0x0000c2c000007944 */ /* 0x000fea0003c00000 */
[----:B------:R-:W-:Y:S01]  /*1bf60*/  MOV R0, R190 ;  /* 0x000000be00007202 */ /* 0x000fe20000000f00 */
[----:B------:R-:W-:-:S05]  /*1bf70*/  BRA `(.L_x_1330) ;  /* 0xffff187000007947 */ /* 0x000fca000383ffff */
.L_x_1231:
[----:B------:R-:W-:Y:S01]  /*1bf80*/  MOV R3, 0x181f ;  /* 0x0000181f00037802 */ /* 0x000fe20000000f00 */
[----:B------:R-:W-:Y:S01]  /*1bf90*/  IMAD.MOV.U32 R188, RZ, RZ, R14 ;  /* 0x000000ffffbc7224 */ /* 0x000fe200078e000e */
[----:B------:R-:W-:Y:S01]  /*1bfa0*/  MOV R191, 0xffffffff ;  /* 0xffffffff00bf7802 */ /* 0x000fe20000000f00 */
[----:B------:R-:W-:Y:S01]  /*1bfb0*/  IMAD.MOV.U32 R189, RZ, RZ, RZ ;  /* 0x000000ffffbd7224 */ /* 0x000fe200078e00ff */
[----:B------:R-:W-:Y:S02]  /*1bfc0*/  MOV R2, 0x1bfe0 ;  /* 0x0001bfe000027802 */ /* 0x000fe40000000f00 */
[----:B-1----:R-:W-:Y:S05]  /*1bfd0*/  CALL.REL.NOINC `($__internal_6_$__cuda_sm70_shflsync_idx_p) ;  /* 0x0000c24000007944 */ /* 0x002fea0003c00000 */
[----:B------:R-:W-:Y:S01]  /*1bfe0*/  MOV R4, R190 ;  /* 0x000000be00047202 */ /* 0x000fe20000000f00 */
[----:B------:R-:W-:-:S05]  /*1bff0*/  BRA `(.L_x_1331) ;  /* 0xffff288000007947 */ /* 0x000fca000383ffff */
.L_x_1232:
[----:B------:R-:W-:Y:S01]  /*1c000*/  MOV R3, 0x181f ;  /* 0x0000181f00037802 */ /* 0x000fe20000000f00 */
[----:B------:R-:W-:Y:S01]  /*1c010*/  IMAD.MOV.U32 R188, RZ, RZ, R15 ;  /* 0x000000ffffbc7224 */ /* 0x000fe200078e000f */
[----:B------:R-:W-:Y:S01]  /*1c020*/  MOV R191, 0xffffffff ;  /* 0xffffffff00bf7802 */ /* 0x000fe20000000f00 */
[----:B------:R-:W-:Y:S01]  /*1c030*/  IMAD.MOV.U32 R189, RZ, RZ, RZ ;  /* 0x000000ffffbd7224 */ /* 0x000fe200078e00ff */
[----:B------:R-:W-:Y:S02]  /*1c040*/  MOV R2, 0x1c060 ;  /* 0x0001c06000027802 */ /* 0x000fe40000000f00 */
[----:B-123--:R-:W-:Y:S05]  /*1c050*/  CALL.REL.NOINC `($__internal_6_$__cuda_sm70_shflsync_idx_p) ;  /* 0x0000c1c000007944 */ /* 0x00efea0003c00000 */
[----:B------:R-:W-:Y:S01]  /*1c060*/  MOV R0, R190 ;  /* 0x000000be00007202 */ /* 0x000fe20000000f00 */
[----:B------:R-:W-:-:S05]  /*1c070*/  BRA `(.L_x_1332) ;  /* 0xffff282000007947 */ /* 0x000fca000383ffff */
.L_x_1233:
[----:B-1----:R-:W-:Y:S01]  /*1c080*/  MOV R3, 0x181f ;  /* 0x0000181f00037802 */ /* 0x002fe20000000f00 */
[----:B------:R-:W-:Y:S01]  /*1c090*/  IMAD.MOV.U32 R188, RZ, RZ, R14 ;  /* 0x000000ffffbc7224 */ /* 0x000fe200078e000e */
[----:B------:R-:W-:Y:S01]  /*1c0a0*/  MOV R191, 0xffffffff ;  /* 0xffffffff00bf7802 */ /* 0x000fe20000000f00 */
[----:B------:R-:W-:Y:S01]  /*1c0b0*/  IMAD.MOV.U32 R189, RZ, RZ, 0x1 ;  /* 0x00000001ffbd7424 */ /* 0x000fe200078e00ff */
[----:B------:R-:W-:Y:S02]  /*1c0c0*/  MOV R2, 0x1c0e0 ;  /* 0x0001c0e000027802 */ /* 0x000fe40000000f00 */
[----:B----4-:R-:W-:Y:S05]  /*1c0d0*/  CALL.REL.NOINC `($__internal_6_$__cuda_sm70_shflsync_idx_p) ;  /* 0x0000c14000007944 */ /* 0x010fea0003c00000 */
        /* <DEDUP_REMOVED lines=9> */
.L_x_1234:
[----:B------:R-:W-:Y:S01]  /*1c170*/  MOV R3, 0x1c1f ;  /* 0x00001c1f00037802 */ /* 0x000fe20000000f00 */
[----:B------:R-:W-:Y:S01]  /*1c180*/  IMAD.MOV.U32 R188, RZ, RZ, R6 ;  /* 0x000000ffffbc7224 */ /* 0x000fe200078e0006 */
[----:B------:R-:W-:Y:S01]  /*1c190*/  MOV R191, 0xffffffff ;  /* 0xffffffff00bf7802 */ /* 0x000fe20000000f00 */
[----:B------:R-:W-:Y:S01]  /*1c1a0*/  IMAD.MOV.U32 R189, RZ, RZ, RZ ;  /* 0x000000ffffbd7224 */ /* 0x000fe200078e00ff */
[----:B------:R-:W-:Y:S02]  /*1c1b0*/  MOV R2, 0x1c1d0 ;  /* 0x0001c1d000027802 */ /* 0x000fe40000000f00 */
[----:B------:R-:W-:Y:S05]  /*1c1c0*/  CALL.REL.NOINC `($__internal_6_$__cuda_sm70_shflsync_idx_p) ;  /* 0x0000c05000007944 */ /* 0x000fea0003c00000 */
[----:B------:R-:W-:Y:S01]  /*1c1d0*/  MOV R3, R190 ;  /* 0x000000be00037202 */ /* 0x000fe20000000f00 */
[----:B------:R-:W-:-:S05]  /*1c1e0*/  BRA `(.L_x_1334) ;  /* 0xffff2ac000007947 */ /* 0x000fca000383ffff */
.L_x_1239:
[----:B------:R-:W-:Y:S01]  /*1c1f0*/  MOV R3, 0x1c1f ;  /* 0x00001c1f00037802 */ /* 0x000fe20000000f00 */
[----:B------:R-:W-:Y:S01]  /*1c200*/  IMAD.MOV.U32 R188, RZ, RZ, R6 ;  /* 0x000000ffffbc7224 */ /* 0x000fe200078e0006 */
[----:B------:R-:W-:Y:S01]  /*1c210*/  MOV R191, 0xffffffff ;  /* 0xffffffff00bf7802 */ /* 0x000fe20000000f00 */
[----:B------:R-:W-:Y:S01]  /*1c220*/  IMAD.MOV.U32 R189, RZ, RZ, 0x1 ;  /* 0x00000001ffbd7424 */ /* 0x000fe200078e00ff */
[----:B------:R-:W-:Y:S02]  /*1c230*/  MOV R2, 0x1c250 ;  /* 0x0001c25000027802 */ /* 0x000fe40000000f00 */
[----:B-1----:R-:W-:Y:S05]  /*1c240*/  CALL.REL.NOINC `($__internal_6_$__cuda_sm70_shflsync_idx_p) ;  /* 0x0000bfd000007944 */ /* 0x002fea0003c00000 */
[----:B------:R-:W-:Y:S01]  /*1c250*/  MOV R3, R190 ;  /* 0x000000be00037202 */ /* 0x000fe20000000f00 */
[----:B------:R-:W-:-:S05]  /*1c260*/  BRA `(.L_x_1335) ;  /* 0xffff2fe000007947 */ /* 0x000fca000383ffff */
.L_x_1244:
[----:B------:R-:W-:Y:S02]  /*1c270*/  MOV R0, 0x2 ;  /* 0x0000000200007802 */ /* 0x000fe40000000f00 */
[----:B------:R-:W-:Y:S02]  /*1c280*/  MOV R2, 0x1c2a0 ;  /* 0x0001c2a000027802 */ /* 0x000fe40000000f00 */
[----:B-12---:R-:W-:Y:S05]  /*1c290*/  CALL.REL.NOINC `($__internal_5_$__cuda_sm70_shflsync_bfly_p) ;  /* 0x0000bf2000007944 */ /* 0x006fea0003c00000 */
[----:B------:R-:W-:-:S05]  /*1c2a0*/  BRA `(.L_x_1336) ;  /* 0xffff359000007947 */ /* 0x000fca000383ffff */
.L_x_1245:
[----:B------:R-:W-:Y:S01]  /*1c2b0*/  MOV R0, 0x1 ;  /* 0x0000000100007802 */ /* 0x000fe20000000f00 */
[----:B---3--:R-:W-:Y:S01]  /*1c2c0*/  IMAD.MOV.U32 R4, RZ, RZ, R6 ;  /* 0x000000ffff047224 */ /* 0x008fe200078e0006 */
[----:B------:R-:W-:Y:S02]  /*1c2d0*/  MOV R2, 0x1c2f0 ;  /* 0x0001c2f000027802 */ /* 0x000fe40000000f00 */
[----:B------:R-:W-:Y:S05]  /*1c2e0*/  CALL.REL.NOINC `($__internal_5_$__cuda_sm70_shflsync_bfly_p) ;  /* 0x0000bed000007944 */ /* 0x000fea0003c00000 */
[----:B------:R-:W-:Y:S01]  /*1c2f0*/  IMAD.MOV.U32 R4, RZ, RZ, R8 ;  /* 0x000000ffff047224 */ /* 0x000fe200078e0008 */
[----:B------:R-:W-:Y:S01]  /*1c300*/  FMNMX.FTZ R6, R6, R0, !PT ;  /* 0x0000000006067209 */ /* 0x000fe20007810000 */
[----:B------:R-:W-:Y:S01]  /*1c310*/  IMAD.MOV.U32 R0, RZ, RZ, 0x2 ;  /* 0x00000002ff007424 */ /* 0x000fe200078e00ff */
[----:B------:R-:W-:Y:S02]  /*1c320*/  MOV R2, 0x1c340 ;  /* 0x0001c34000027802 */ /* 0x000fe40000000f00 */
[----:B------:R-:W-:Y:S05]  /*1c330*/  CALL.REL.NOINC `($__internal_5_$__cuda_sm70_shflsync_bfly_p) ;  /* 0x0000be8000007944 */ /* 0x000fea0003c00000 */
[----:B------:R-:W-:Y:S01]  /*1c340*/  FMNMX.FTZ R4, R8, R0, !PT ;  /* 0x0000000008047209 */ /* 0x000fe20007810000 */
[----:B------:R-:W-:Y:S01]  /*1c350*/  IMAD.MOV.U32 R0, RZ, RZ, 0x1 ;  /* 0x00000001ff007424 */ /* 0x000fe200078e00ff */
[----:B------:R-:W-:Y:S02]  /*1c360*/  MOV R2, 0x1c380 ;  /* 0x0001c38000027802 */ /* 0x000fe40000000f00 */
[----:B------:R-:W-:Y:S05]  /*1c370*/  CALL.REL.NOINC `($__internal_5_$__cuda_sm70_shflsync_bfly_p) ;  /* 0x0000be4000007944 */ /* 0x000fea0003c00000 */
[----:B------:R-:W-:-:S05]  /*1c380*/  BRA `(.L_x_1337) ;  /* 0xffff352000007947 */ /* 0x000fca000383ffff */
.L_x_1254:
        /* <DEDUP_REMOVED lines=8> */
.L_x_1255:
        /* <DEDUP_REMOVED lines=8> */
.L_x_1256:
        /* <DEDUP_REMOVED lines=15> */
.L_x_1259:
[----:B------:R-:W-:Y:S01]  /*1c580*/  MOV R3, 0x181f ;  /* 0x0000181f00037802 */ /* 0x000fe20000000f00 */
[----:B------:R-:W-:Y:S01]  /*1c590*/  IMAD.MOV.U32 R188, RZ, RZ, R9 ;  /* 0x000000ffffbc7224 */ /* 0x000fe200078e0009 */
[----:B------:R-:W-:Y:S01]  /*1c5a0*/  MOV R191, 0xffffffff ;  /* 0xffffffff00bf7802 */ /* 0x000fe20000000f00 */
[----:B------:R-:W-:Y:S01]  /*1c5b0*/  IMAD.MOV.U32 R189, RZ, RZ, RZ ;  /* 0x000000ffffbd7224 */ /* 0x000fe200078e00ff */
[----:B------:R-:W-:Y:S02]  /*1c5c0*/  MOV R2, 0x1c5e0 ;  /* 0x0001c5e000027802 */ /* 0x000fe40000000f00 */
[----:B----4-:R-:W-:Y:S05]  /*1c5d0*/  CALL.REL.NOINC `($__internal_6_$__cuda_sm70_shflsync_idx_p) ;  /* 0x0000bc4000007944 */ /* 0x010fea0003c00000 */
[----:B------:R-:W-:Y:S01]  /*1c5e0*/  MOV R4, R190 ;  /* 0x000000be00047202 */ /* 0x000fe20000000f00 */
[----:B------:R-:W-:-:S05]  /*1c5f0*/  BRA `(.L_x_1341) ;  /* 0xffff61d000007947 */ /* 0x000fca000383ffff */
.L_x_1260:
[----:B------:R-:W-:Y:S01]  /*1c600*/  MOV R3, 0x181f ;  /* 0x0000181f00037802 */ /* 0x000fe20000000f00 */
[----:B------:R-:W-:Y:S01]  /*1c610*/  IMAD.MOV.U32 R188, RZ, RZ, R16 ;  /* 0x000000ffffbc7224 */ /* 0x000fe200078e0010 */
[----:B------:R-:W-:Y:S01]  /*1c620*/  MOV R191, 0xffffffff ;  /* 0xffffffff00bf7802 */ /* 0x000fe20000000f00 */
[----:B------:R-:W-:Y:S01]  /*1c630*/  IMAD.MOV.U32 R189, RZ, RZ, RZ ;  /* 0x000000ffffbd7224 */ /* 0x000fe200078e00ff */
[----:B------:R-:W-:Y:S02]  /*1c640*/  MOV R2, 0x1c660 ;  /* 0x0001c66000027802 */ /* 0x000fe40000000f00 */
[----:B-12-4-:R-:W-:Y:S05]  /*1c650*/  CALL.REL.NOINC `($__internal_6_$__cuda_sm70_shflsync_idx_p) ;  /* 0x0000bbc000007944 */ /* 0x016fea0003c00000 */
[----:B------:R-:W-:Y:S01]  /*1c660*/  MOV R0, R190 ;  /* 0x000000be00007202 */ /* 0x000fe20000000f00 */
[----:B------:R-:W-:-:S05]  /*1c670*/  BRA `(.L_x_1342) ;  /* 0xffff617000007947 */ /* 0x000fca000383ffff */
.L_x_1261:
[----:B-1----:R-:W-:Y:S01]  /*1c680*/  MOV R3, 0x181f ;  /* 0x0000181f00037802 */ /* 0x002fe20000000f00 */
[----:B------:R-:W-:Y:S01]  /*1c690*/  IMAD.MOV.U32 R188, RZ, RZ, R9 ;  /* 0x000000ffffbc7224 */ /* 0x000fe200078e0009 */
[----:B------:R-:W-:Y:S01]  /*1c6a0*/  MOV R191, 0xffffffff ;  /* 0xffffffff00bf7802 */ /* 0x000fe20000000f00 */
[----:B------:R-:W-:Y:S01]  /*1c6b0*/  IMAD.MOV.U32 R189, RZ, RZ, 0x1 ;  /* 0x00000001ffbd7424 */ /* 0x000fe200078e00ff */
[----:B------:R-:W-:Y:S02]  /*1c6c0*/  MOV R2, 0x1c6e0 ;  /* 0x0001c6e000027802 */ /* 0x000fe40000000f00 */
[----:B---34-:R-:W-:Y:S05]  /*1c6d0*/  CALL.REL.NOINC `($__internal_6_$__cuda_sm70_shflsync_idx_p) ;  /* 0x0000bb4000007944 */ /* 0x018fea0003c00000 */
        /* <DEDUP_REMOVED lines=9> */
.L_x_1262:
[----:B------:R-:W-:Y:S02]  /*1c770*/  MOV R0, 0x2 ;  /* 0x0000000200007802 */ /* 0x000fe40000000f00 */
[----:B------:R-:W-:Y:S02]  /*1c780*/  MOV R2, 0x1c7a0 ;  /* 0x0001c7a000027802 */ /* 0x000fe40000000f00 */
[----:B----4-:R-:W-:Y:S05]  /*1c790*/  CALL.REL.NOINC `($__internal_5_$__cuda_sm70_shflsync_bfly_p) ;  /* 0x0000ba2000007944 */ /* 0x010fea0003c00000 */
[----:B------:R-:W-:-:S05]  /*1c7a0*/  BRA `(.L_x_1344) ;  /* 0xffff648000007947 */ /* 0x000fca000383ffff */
.L_x_1263:
[----:B------:R-:W-:Y:S01]  /*1c7b0*/  MOV R0, 0x1 ;  /* 0x0000000100007802 */ /* 0x000fe20000000f00 */
[----:B-1----:R-:W-:Y:S01]  /*1c7c0*/  IMAD.MOV.U32 R4, RZ, RZ, R136 ;  /* 0x000000ffff047224 */ /* 0x002fe200078e0088 */
[----:B------:R-:W-:Y:S02]  /*1c7d0*/  MOV R2, 0x1c7f0 ;  /* 0x0001c7f000027802 */ /* 0x000fe40000000f00 */
[----:B----4-:R-:W-:Y:S05]  /*1c7e0*/  CALL.REL.NOINC `($__internal_5_$__cuda_sm70_shflsync_bfly_p) ;  /* 0x0000b9d000007944 */ /* 0x010fea0003c00000 */
        /* <DEDUP_REMOVED lines=10> */
.L_x_1266:
        /* <DEDUP_REMOVED lines=8> */
.L_x_1269:
        /* <DEDUP_REMOVED lines=15> */
.L_x_1272:
        /* <DEDUP_REMOVED lines=8> */
.L_x_1273:
        /* <DEDUP_REMOVED lines=8> */
.L_x_1274:
[----:B--2---:R-:W-:Y:S01]  /*1cb00*/  MOV R3, 0x181f ;  /* 0x0000181f00037802 */ /* 0x004fe20000000f00 */
[----:B------:R-:W-:Y:S01]  /*1cb10*/  IMAD.MOV.U32 R188, RZ, RZ, R7 ;  /* 0x000000ffffbc7224 */ /* 0x000fe200078e0007 */
[----:B------:R-:W-:Y:S01]  /*1cb20*/  MOV R191, 0xffffffff ;  /* 0xffffffff00bf7802 */ /* 0x000fe20000000f00 */
[----:B------:R-:W-:Y:S01]  /*1cb30*/  IMAD.MOV.U32 R189, RZ, RZ, 0x1 ;  /* 0x00000001ffbd7424 */ /* 0x000fe200078e00ff */
[----:B------:R-:W-:Y:S02]  /*1cb40*/  MOV R2, 0x1cb60 ;  /* 0x0001cb6000027802 */ /* 0x000fe40000000f00 */
[----:B-1--4-:R-:W-:Y:S05]  /*1cb50*/  CALL.REL.NOINC `($__internal_6_$__cuda_sm70_shflsync_idx_p) ;  /* 0x0000b6c000007944 */ /* 0x012fea0003c00000 */
        /* <DEDUP_REMOVED lines=9> */
.L_x_1275:
        /* <DEDUP_REMOVED lines=8> */
.L_x_1280:
[----:B------:R-:W-:Y:S01]  /*1cc70*/  MOV R3, 0x1c1f ;  /* 0x00001c1f00037802 */ /* 0x000fe20000000f00 */
[----:B------:R-:W-:Y:S01]  /*1cc80*/  IMAD.MOV.U32 R188, RZ, RZ, R7 ;  /* 0x000000ffffbc7224 */ /* 0x000fe200078e0007 */
[----:B------:R-:W-:Y:S01]  /*1cc90*/  MOV R191, 0xffffffff ;  /* 0xffffffff00bf7802 */ /* 0x000fe20000000f00 */
[----:B------:R-:W-:Y:S01]  /*1cca0*/  IMAD.MOV.U32 R189, RZ, RZ, 0x1 ;  /* 0x00000001ffbd7424 */ /* 0x000fe200078e00ff */
[----:B------:R-:W-:Y:S02]  /*1ccb0*/  MOV R2, 0x1ccd0 ;  /* 0x0001ccd000027802 */ /* 0x000fe40000000f00 */
[----:B--2---:R-:W-:Y:S05]  /*1ccc0*/  CALL.REL.NOINC `($__internal_6_$__cuda_sm70_shflsync_idx_p) ;  /* 0x0000b55000007944 */ /* 0x004fea0003c00000 */
[----:B------:R-:W-:Y:S01]  /*1ccd0*/  MOV R3, R190 ;  /* 0x000000be00037202 */ /* 0x000fe20000000f00 */
[----:B------:R-:W-:-:S05]  /*1cce0*/  BRA `(.L_x_1352) ;  /* 0xffff95f000007947 */ /* 0x000fca000383ffff */
.L_x_1285:
[----:B------:R-:W-:Y:S02]  /*1ccf0*/  MOV R0, 0x2 ;  /* 0x0000000200007802 */ /* 0x000fe40000000f00 */
[----:B------:R-:W-:Y:S02]  /*1cd00*/  MOV R2, 0x1cd20 ;  /* 0x0001cd2000027802 */ /* 0x000fe40000000f00 */
[----:B------:R-:W-:Y:S05]  /*1cd10*/  CALL.REL.NOINC `($__internal_5_$__cuda_sm70_shflsync_bfly_p) ;  /* 0x0000b4a000007944 */ /* 0x000fea0003c00000 */
[----:B------:R-:W-:-:S05]  /*1cd20*/  BRA `(.L_x_1353) ;  /* 0xffff9bc000007947 */ /* 0x000fca000383ffff */
.L_x_1286:
[----:B------:R-:W-:Y:S01]  /*1cd30*/  MOV R0, 0x1 ;  /* 0x0000000100007802 */ /* 0x000fe20000000f00 */
[----:B-1----:R-:W-:Y:S01]  /*1cd40*/  IMAD.MOV.U32 R4, RZ, RZ, R136 ;  /* 0x000000ffff047224 */ /* 0x002fe200078e0088 */
        /* <DEDUP_REMOVED lines=12> */
.L_x_1288:
[----:B------:R-:W-:Y:S01]  /*1ce10*/  IMAD.MOV.U32 R4, RZ, RZ, R231 ;  /* 0x000000ffff047224 */ /* 0x000fe200078e00e7 */
[----:B------:R-:W-:-:S02]  /*1ce20*/  MOV R0, 0x2 ;  /* 0x0000000200007802 */ /* 0x000fc40000000f00 */
[----:B------:R-:W-:Y:S02]  /*1ce30*/  MOV R2, 0x1ce50 ;  /* 0x0001ce5000027802 */ /* 0x000fe40000000f00 */
[----:B------:R-:W-:Y:S05]  /*1ce40*/  CALL.REL.NOINC `($__internal_5_$__cuda_sm70_shflsync_bfly_p) ;  /* 0x0000b37000007944 */ /* 0x000fea0003c00000 */
[----:B------:R-:W-:Y:S01]  /*1ce50*/  MOV R5, R0 ;  /* 0x0000000000057202 */ /* 0x000fe20000000f00 */
[----:B------:R-:W-:Y:S05]  /*1ce60*/  BRA `(.L_x_1355) ;  /* 0xffffb2d000007947 */ /* 0x000fea000383ffff */
.L_x_1289:
[----:B------:R-:W-:Y:S01]  /*1ce70*/  IMAD.MOV.U32 R4, RZ, RZ, R5 ;  /* 0x000000ffff047224 */ /* 0x000fe200078e0005 */
[----:B------:R-:W-:Y:S02]  /*1ce80*/  MOV R0, 0x1 ;  /* 0x0000000100007802 */ /* 0x000fe40000000f00 */
[----:B------:R-:W-:Y:S02]  /*1ce90*/  MOV R2, 0x1ceb0 ;  /* 0x0001ceb000027802 */ /* 0x000fe40000000f00 */
[----:B-1----:R-:W-:Y:S05]  /*1cea0*/  CALL.REL.NOINC `($__internal_5_$__cuda_sm70_shflsync_bfly_p) ;  /* 0x0000b31000007944 */ /* 0x002fea0003c00000 */
[----:B------:R-:W-:Y:S01]  /*1ceb0*/  FADD.FTZ R5, R5, R0 ;  /* 0x0000000005057221 */ /* 0x000fe20000010000 */
[----:B------:R-:W-:Y:S02]  /*1cec0*/  MOV R4, R230 ;  /* 0x000000e600047202 */ /* 0x000fe40000000f00 */
[----:B------:R-:W-:Y:S02]  /*1ced0*/  MOV R0, 0x2 ;  /* 0x0000000200007802 */ /* 0x000fe40000000f00 */
[----:B------:R-:W-:Y:S02]  /*1cee0*/  MOV R2, 0x1cf00 ;  /* 0x0001cf0000027802 */ /* 0x000fe40000000f00 */
[----:B------:R-:W-:Y:S05]  /*1cef0*/  CALL.REL.NOINC `($__internal_5_$__cuda_sm70_shflsync_bfly_p) ;  /* 0x0000b2c000007944 */ /* 0x000fea0003c00000 */
[----:B------:R-:W-:Y:S01]  /*1cf00*/  FADD.FTZ R4, R230, R0 ;  /* 0x00000000e6047221 */ /* 0x000fe20000010000 */
[----:B------:R-:W-:-:S02]  /*1cf10*/  MOV R0, 0x1 ;  /* 0x0000000100007802 */ /* 0x000fc40000000f00 */
[----:B------:R-:W-:Y:S02]  /*1cf20*/  MOV R2, 0x1cf40 ;  /* 0x0001cf4000027802 */ /* 0x000fe40000000f00 */
[----:B------:R-:W-:Y:S05]  /*1cf30*/  CALL.REL.NOINC `($__internal_5_$__cuda_sm70_shflsync_bfly_p) ;  /* 0x0000b28000007944 */ /* 0x000fea0003c00000 */
[----:B------:R-:W-:Y:S05]  /*1cf40*/  BRA `(.L_x_1356) ;  /* 0xffffb26000007947 */ /* 0x000fea000383ffff */
.L_x_1301:
[----:B------:R-:W-:Y:S01]  /*1cf50*/  IMAD.MOV.U32 R188, RZ, RZ, R15 ;  /* 0x000000ffffbc7224 */ /* 0x000fe200078e000f */
[----:B------:R-:W-:Y:S01]  /*1cf60*/  MOV R3, 0x181f ;  /* 0x0000181f00037802 */ /* 0x000fe20000000f00 */
[----:B------:R-:W-:Y:S01]  /*1cf70*/  IMAD.MOV.U32 R189, RZ, RZ, RZ ;  /* 0x000000ffffbd7224 */ /* 0x000fe200078e00ff */
[----:B------:R-:W-:Y:S02]  /*1cf80*/  MOV R191, 0xffffffff ;  /* 0xffffffff00bf7802 */ /* 0x000fe40000000f00 */
[----:B------:R-:W-:Y:S02]  /*1cf90*/  MOV R2, 0x1cfb0 ;  /* 0x0001cfb000027802 */ /* 0x000fe40000000f00 */
[----:B-1---5:R-:W-:Y:S05]  /*1cfa0*/  CALL.REL.NOINC `($__internal_6_$__cuda_sm70_shflsync_idx_p) ;  /* 0x0000b27000007944 */ /* 0x022fea0003c00000 */
[----:B------:R-:W-:Y:S01]  /*1cfb0*/  MOV R4, R190 ;  /* 0x000000be00047202 */ /* 0x000fe20000000f00 */
[----:B------:R-:W-:Y:S05]  /*1cfc0*/  BRA `(.L_x_1357) ;  /* 0xffffdcb000007947 */ /* 0x000fea000383ffff */
.L_x_1302:
[----:B------:R-:W-:Y:S01]  /*1cfd0*/  IMAD.MOV.U32 R188, RZ, RZ, R17 ;  /* 0x000000ffffbc7224 */ /* 0x000fe200078e0011 */
[----:B------:R-:W-:Y:S01]  /*1cfe0*/  MOV R3, 0x181f ;  /* 0x0000181f00037802 */ /* 0x000fe20000000f00 */
[----:B------:R-:W-:Y:S01]  /*1cff0*/  IMAD.MOV.U32 R189, RZ, RZ, RZ ;  /* 0x000000ffffbd7224 */ /* 0x000fe200078e00ff */
[----:B------:R-:W-:Y:S02]  /*1d000*/  MOV R191, 0xffffffff ;  /* 0xffffffff00bf7802 */ /* 0x000fe40000000f00 */
[----:B------:R-:W-:-:S02]  /*1d010*/  MOV R2, 0x1d030 ;  /* 0x0001d03000027802 */ /* 0x000fc40000000f00 */
[----:B-123-5:R-:W-:Y:S05]  /*1d020*/  CALL.REL.NOINC `($__internal_6_$__cuda_sm70_shflsync_idx_p) ;  /* 0x0000b1f000007944 */ /* 0x02efea0003c00000 */
[----:B------:R-:W-:Y:S01]  /*1d030*/  MOV R2, R190 ;  /* 0x000000be00027202 */ /* 0x000fe20000000f00 */
[----:B------:R-:W-:Y:S05]  /*1d040*/  BRA `(.L_x_1358) ;  /* 0xffffdc5000007947 */ /* 0x000fea000383ffff */
.L_x_1305:
[----:B------:R-:W-:Y:S01]  /*1d050*/  IMAD.MOV.U32 R188, RZ, RZ, R15 ;  /* 0x000000ffffbc7224 */ /* 0x000fe200078e000f */
[----:B-1----:R-:W-:Y:S01]  /*1d060*/  MOV R3, 0x181f ;  /* 0x0000181f00037802 */ /* 0x002fe20000000f00 */
[----:B------:R-:W-:Y:S01]  /*1d070*/  IMAD.MOV.U32 R189, RZ, RZ, 0x1 ;  /* 0x00000001ffbd7424 */ /* 0x000fe200078e00ff */
[----:B------:R-:W-:-:S02]  /*1d080*/  MOV R191, 0xffffffff ;  /* 0xffffffff00bf7802 */ /* 0x000fc40000000f00 */
[----:B------:R-:W-:Y:S02]  /*1d090*/  MOV R2, 0x1d0b0 ;  /* 0x0001d0b000027802 */ /* 0x000fe40000000f00 */
        /* <DEDUP_REMOVED lines=10> */
.L_x_1308:
[----:B------:R-:W-:Y:S01]  /*1d140*/  IMAD.MOV.U32 R188, RZ, RZ, R15 ;  /* 0x000000ffffbc7224 */ /* 0x000fe200078e000f */
[----:B--2---:R-:W-:Y:S01]  /*1d150*/  MOV R3, 0x181f ;  /* 0x0000181f00037802 */ /* 0x004fe20000000f00 */
[----:B------:R-:W-:Y:S01]  /*1d160*/  IMAD.MOV.U32 R189, RZ, RZ, 0x2 ;  /* 0x00000002ffbd7424 */ /* 0x000fe200078e00ff */
[----:B------:R-:W-:Y:S02]  /*1d170*/  MOV R191, 0xffffffff ;  /* 0xffffffff00bf7802 */ /* 0x000fe40000000f00 */
[----:B------:R-:W-:-:S02]  /*1d180*/  MOV R2, 0x1d1a0 ;  /* 0x0001d1a000027802 */ /* 0x000fc40000000f00 */
[----:B-1--4-:R-:W-:Y:S05]  /*1d190*/  CALL.REL.NOINC `($__internal_6_$__cuda_sm70_shflsync_idx_p) ;  /* 0x0000b08000007944 */ /* 0x012fea0003c00000 */
[----:B------:R-:W-:Y:S01]  /*1d1a0*/  MOV R4, R190 ;  /* 0x000000be00047202 */ /* 0x000fe20000000f00 */
[----:B------:R-:W-:Y:S05]  /*1d1b0*/  BRA `(.L_x_1360) ;  /* 0xffffde9000007947 */ /* 0x000fea000383ffff */
.L_x_1309:
[----:B------:R-:W-:Y:S01]  /*1d1c0*/  IMAD.MOV.U32 R188, RZ, RZ, R17 ;  /* 0x000000ffffbc7224 */ /* 0x000fe200078e0011 */
[----:B------:R-:W-:Y:S01]  /*1d1d0*/  MOV R3, 0x181f ;  /* 0x0000181f00037802 */ /* 0x000fe20000000f00 */
[----:B------:R-:W-:Y:S01]  /*1d1e0*/  IMAD.MOV.U32 R189, RZ, RZ, 0x2 ;  /* 0x00000002ffbd7424 */ /* 0x000fe200078e00ff */
[----:B------:R-:W-:-:S02]  /*1d1f0*/  MOV R191, 0xffffffff ;  /* 0xffffffff00bf7802 */ /* 0x000fc40000000f00 */
[----:B------:R-:W-:Y:S02]  /*1d200*/  MOV R2, 0x1d220 ;  /* 0x0001d22000027802 */ /* 0x000fe40000000f00 */
[----:B-1234-:R-:W-:Y:S05]  /*1d210*/  CALL.REL.NOINC `($__internal_6_$__cuda_sm70_shflsync_idx_p) ;  /* 0x0000b00000007944 */ /* 0x01efea0003c00000 */
[----:B------:R-:W-:Y:S01]  /*1d220*/  MOV R2, R190 ;  /* 0x000000be00027202 */ /* 0x000fe20000000f00 */
[----:B------:R-:W-:Y:S05]  /*1d230*/  BRA `(.L_x_1361) ;  /* 0xffffde3000007947 */ /* 0x000fea000383ffff */
.L_x_1312:
[----:B------:R-:W-:Y:S01]  /*1d240*/  IMAD.MOV.U32 R188, RZ, RZ, R15 ;  /* 0x000000ffffbc7224 */ /* 0x000fe200078e000f */
[----:B--2---:R-:W-:Y:S01]  /*1d250*/  MOV R3, 0x181f ;  /* 0x0000181f00037802 */ /* 0x004fe20000000f00 */
[----:B------:R-:W-:Y:S01]  /*1d260*/  IMAD.MOV.U32 R189, RZ, RZ, 0x3 ;  /* 0x00000003ffbd7424 */ /* 0x000fe200078e00ff */
[----:B------:R-:W-:Y:S02]  /*1d270*/  MOV R191, 0xffffffff ;  /* 0xffffffff00bf7802 */ /* 0x000fe40000000f00 */
[----:B------:R-:W-:Y:S02]  /*1d280*/  MOV R2, 0x1d2a0 ;  /* 0x0001d2a000027802 */ /* 0x000fe40000000f00 */
[----:B-1--4-:R-:W-:Y:S05]  /*1d290*/  CALL.REL.NOINC `($__internal_6_$__cuda_sm70_shflsync_idx_p) ;  /* 0x0000af8000007944 */ /* 0x012fea0003c00000 */
        /* <DEDUP_REMOVED lines=9> */
        .type           $_ZN7cutlass13device_kernelIN5flash19enable_sm80_to_sm89INS1_16FlashAttnFwdSm80INS1_25CollectiveMainloopFwdSm80ILi8ELi1ELb0EN4cute5tupleIJNS5_1CILi128EEENS7_ILi48EEENS7_ILi256EEEEEELi256ENS_10bfloat16_tEfNS_4arch4Sm80ELb0ELb1ELb1ELb1ELb1ELb1ELb1ELb0EEENS1_21CollectiveEpilogueFwdINS6_IJS8_SA_S9_EEENS6_IJNS7_ILi1EEESI_SI_EEESC_SE_Li256ELb1ELb1ELb0ELb0EEENS1_19SingleTileSchedulerILb1ELb0ELb1ELi128EEEEEEEEEvNT_6ParamsE$_ZZN5flash25CollectiveMainloopFwdSm80ILi8ELi1ELb0EN4cute5tupleIJNS1_1CILi128EEENS3_ILi48EEENS3_ILi256EEEEEELi256EN7cutlass10bfloat16_tEfNS8_4arch4Sm80ELb0ELb1ELb1ELb1ELb1ELb1ELb1ELb0EE3mmaINS_16FlashAttnFwdSm80ISC_NS_21CollectiveEpilogueFwdINS2_IJS4_S6_S5_EEENS2_IJNS3_ILi1EEESH_SH_EEES9_SB_Li256ELb1ELb1ELb0ELb0EEENS_19SingleTileSchedulerILb1ELb0ELb1ELi128EEEE13SharedStorageENS1_6TensorINS1_11ArrayEngineIfLm128EEENS1_6LayoutINS2_IJNS2_IJNS3_ILi2EEESS_EEESH_NS3_ILi32EEEEEENS2_IJNS2_IJSH_SS_EEENS3_ILi0EEENS3_ILi4EEEEEEEEEENS_7SoftmaxILi2ELi0EEEEEbRKNSC_6ParamsERT0_RT1_iRKNS_16SeqlenInfoQKNewKILb1ELb1EEENS2_IJiiiiEEERT_ENKUlvE_clEv,@function
        .size           $_ZN7cutlass13device_kernelIN5flash19enable_sm80_to_sm89INS1_16FlashAttnFwdSm80INS1_25CollectiveMainloopFwdSm80ILi8ELi1ELb0EN4cute5tupleIJNS5_1CILi128EEENS7_ILi48EEENS7_ILi256EEEEEELi256ENS_10bfloat16_tEfNS_4arch4Sm80ELb0ELb1ELb1ELb1ELb1ELb1ELb1ELb0EEENS1_21CollectiveEpilogueFwdINS6_IJS8_SA_S9_EEENS6_IJNS7_ILi1EEESI_SI_EEESC_SE_Li256ELb1ELb1ELb0ELb0EEENS1_19SingleTileSchedulerILb1ELb0ELb1ELi128EEEEEEEEEvNT_6ParamsE$_ZZN5flash25CollectiveMainloopFwdSm80ILi8ELi1ELb0EN4cute5tupleIJNS1_1CILi128EEENS3_ILi48EEENS3_ILi256EEEEEELi256EN7cutlass10bfloat16_tEfNS8_4arch4Sm80ELb0ELb1ELb1ELb1ELb1ELb1ELb1ELb0EE3mmaINS_16FlashAttnFwdSm80ISC_NS_21CollectiveEpilogueFwdINS2_IJS4_S6_S5_EEENS2_IJNS3_ILi1EEESH_SH_EEES9_SB_Li256ELb1ELb1ELb0ELb0EEENS_19SingleTileSchedulerILb1ELb0ELb1ELi128EEEE13SharedStorageENS1_6TensorINS1_11ArrayEngineIfLm128EEENS1_6LayoutINS2_IJNS2_IJNS3_ILi2EEESS_EEESH_NS3_ILi32EEEEEENS2_IJNS2_IJSH_SS_EEENS3_ILi0EEENS3_ILi4EEEEEEEEEENS_7SoftmaxILi2ELi0EEEEEbRKNSC_6ParamsERT0_RT1_iRKNS_16SeqlenInfoQKNewKILb1ELb1EEENS2_IJiiiiEEERT_ENKUlvE_clEv,($__internal_5_$__cuda_sm70_shflsync_bfly_p - $_ZN7cutlass13device_kernelIN5flash19enable_sm80_to_sm89INS1_16FlashAttnFwdSm80INS1_25CollectiveMainloopFwdSm80ILi8ELi1ELb0EN4cute5tupleIJNS5_1CILi128EEENS7_ILi48EEENS7_ILi256EEEEEELi256ENS_10bfloat16_tEfNS_4arch4Sm80ELb0ELb1ELb1ELb1ELb1ELb1ELb1ELb0EEENS1_21CollectiveEpilogueFwdINS6_IJS8_SA_S9_EEENS6_IJNS7_ILi1EEESI_SI_EEESC_SE_Li256ELb1ELb1ELb0ELb0EEENS1_19SingleTileSchedulerILb1ELb0ELb1ELi128EEEEEEEEEvNT_6ParamsE$_ZZN5flash25CollectiveMainloopFwdSm80ILi8ELi1ELb0EN4cute5tupleIJNS1_1CILi128EEENS3_ILi48EEENS3_ILi256EEEEEELi256EN7cutlass10bfloat16_tEfNS8_4arch4Sm80ELb0ELb1ELb1ELb1ELb1ELb1ELb1ELb0EE3mmaINS_16FlashAttnFwdSm80ISC_NS_21CollectiveEpilogueFwdINS2_IJS4_S6_S5_EEENS2_IJNS3_ILi1EEESH_SH_EEES9_SB_Li256ELb1ELb1ELb0ELb0EEENS_19SingleTileSchedulerILb1ELb0ELb1ELi128EEEE13SharedStorageENS1_6TensorINS1_11ArrayEngineIfLm128EEENS1_6LayoutINS2_IJNS2_IJNS3_ILi2EEESS_EEESH_NS3_ILi32EEEEEENS2_IJNS2_IJSH_SS_EEENS3_ILi0EEENS3_ILi4EEEEEEEEEENS_7SoftmaxILi2ELi0EEEEEbRKNSC_6ParamsERT0_RT1_iRKNS_16SeqlenInfoQKNewKILb1ELb1EEENS2_IJiiiiEEERT_ENKUlvE_clEv)
$_ZN7cutlass13device_kernelIN5flash19enable_sm80_to_sm89INS1_16FlashAttnFwdSm80INS1_25CollectiveMainloopFwdSm80ILi8ELi1ELb0EN4cute5tupleIJNS5_1CILi128EEENS7_ILi48EEENS7_ILi256EEEEEELi256ENS_10bfloat16_tEfNS_4arch4Sm80ELb0ELb1ELb1ELb1ELb1ELb1ELb1ELb0EEENS1_21CollectiveEpilogueFwdINS6_IJS8_SA_S9_EEENS6_IJNS7_ILi1EEESI_SI_EEESC_SE_Li256ELb1ELb1ELb0ELb0EEENS1_19SingleTileSchedulerILb1ELb0ELb1ELi128EEEEEEEEEvNT_6ParamsE$_ZZN5flash25CollectiveMainloopFwdSm80ILi8ELi1ELb0EN4cute5tupleIJNS1_1CILi128EEENS3_ILi48EEENS3_ILi256EEEEEELi256EN7cutlass10bfloat16_tEfNS8_4arch4Sm80ELb0ELb1ELb1ELb1ELb1ELb1ELb1ELb0EE3mmaINS_16FlashAttnFwdSm80ISC_NS_21CollectiveEpilogueFwdINS2_IJS4_S6_S5_EEENS2_IJNS3_ILi1EEESH_SH_EEES9_SB_Li256ELb1ELb1ELb0ELb0EEENS_19SingleTileSchedulerILb1ELb0ELb1ELi128EEEE13SharedStorageENS1_6TensorINS1_11ArrayEngineIfLm128EEENS1_6LayoutINS2_IJNS2_IJNS3_ILi2EEESS_EEESH_NS3_ILi32EEEEEENS2_IJNS2_IJSH_SS_EEENS3_ILi0EEENS3_ILi4EEEEEEEEEENS_7SoftmaxILi2ELi0EEEEEbRKNSC_6ParamsERT0_RT1_iRKNS_16SeqlenInfoQKNewKILb1ELb1EEENS2_IJiiiiEEERT_ENKUlvE_clEv:
[----:B------:R-:W-:-:S05]  /*1d330*/  IADD3 R18, R97, -c[0x0][0x20], RZ ;  /* 0x8000080061127a10 */ /* 0x000fca0007ffe0ff */
[----:B------:R-:W2:Y:S01]  /*1d340*/  LDL.64 R14, [R18] ;  /* 0x00000000120e7983 */ /* 0x000ea20000100a00 */
[----:B------:R-:W-:-:S03]  /*1d350*/  ULDC.64 UR4, c[0x0][0x118] ;  /* 0x0000460000047ab9 */ /* 0x000fc60000000a00 */
[----:B--2---:R-:W2:Y:S02]  /*1d360*/  LD.E R36, [R14.64+0x11c] ;  /* 0x00011c040e247980 */ /* 0x004ea4000c101900 */
[----:B--2---:R-:W-:-:S13]  /*1d370*/  ISETP.GT.AND P0, PT, R36, RZ, PT ;  /* 0x000000ff2400720c */ /* 0x004fda0003f04270 */
[----:B------:R-:W-:Y:S05]  /*1d380*/  @P0 BRA `(.L_x_1363) ;  /* 0x0000004000000947 */ /* 0x000fea0003800000 */
[----:B------:R-:W-:Y:S01]  /*1d390*/  MOV R2, R143 ;  /* 0x0000008f00027202 */ /* 0x000fe20000000f00 */
[----:B------:R-:W-:-:S04]  /*1d3a0*/  DEPBAR.LE SB0, 0x1 ;  /* 0x000080400000791a */ /* 0x000fc80000000000 */
[----:B------:R-:W-:-:S04]  /*1d3b0*/  MOV R3, 0x0 ;  /* 0x0000000000037802 */ /* 0x000fc80000000f00 */
[----:B------:R-:W-:Y:S05]  /*1d3c0*/  RET.REL.NODEC R2 `(_ZN7cutlass13device_kernelIN5flash19enable_sm80_to_sm89INS1_16FlashAttnFwdSm80INS1_25CollectiveMainloopFwdSm80ILi8ELi1ELb0EN4cute5tupleIJNS5_1CILi128EEENS7_ILi48EEENS7_ILi256EEEEEELi256ENS_10bfloat16_tEfNS_4arch4Sm80ELb0ELb1ELb1ELb1ELb1ELb1ELb1ELb0EEENS1_21CollectiveEpilogueFwdINS6_IJS8_SA_S9_EEENS6_IJNS7_ILi1EEESI_SI_EEESC_SE_Li256ELb1ELb1ELb0ELb0EEENS1_19SingleTileSchedulerILb1ELb0ELb1ELi128EEEEEEEEEvNT_6ParamsE) ;  /* 0xfffe2c3002007950 */ /* 0x000fea0003c3ffff */
.L_x_1363:
[----:B------:R1:W2:Y:S04]  /*1d3d0*/  LDL.64 R12, [R18+0x8] ;  /* 0x00000800120c7983 */ /* 0x0002a80000100a00 */
[----:B------:R1:W3:Y:S04]  /*1d3e0*/  LDL.64 R2, [R18+0x20] ;  /* 0x0000200012027983 */ /* 0x0002e80000100a00 */
[----:B------:R1:W4:Y:S04]  /*1d3f0*/  LDL.64 R16, [R18+0x18] ;  /* 0x0000180012107983 */ /* 0x0003280000100a00 */
[----:B------:R-:W4:Y:S04]  /*1d400*/  LD.E.U8 R24, [R14.64+0x138] ;  /* 0x000138040e187980 */ /* 0x000f28000c101100 */
[----:B------:R2:W5:Y:S04]  /*1d410*/  LD.E R25, [R14.64+0x164] ;  /* 0x000164040e197980 */ /* 0x000568000c101900 */
[----:B------:R2:W5:Y:S04]  /*1d420*/  LD.E.64 R22, [R14.64+0x110] ;  /* 0x000110040e167980 */ /* 0x000568000c101b00 */
[----:B------:R2:W5:Y:S04]  /*1d430*/  LD.E.64 R20, [R14.64+0x128] ;  /* 0x000128040e147980 */ /* 0x000568000c101b00 */
[----:B-1----:R-:W4:Y:S04]  /*1d440*/  LDL.64 R18, [R18+0x10] ;  /* 0x0000100012127983 */ /* 0x002f280000100a00 */
[----:B--2---:R1:W2:Y:S04]  /*1d450*/  LD.E R35, [R12.64] ;  /* 0x000000040c237980 */ /* 0x0042a8000c101900 */
[----:B---3--:R3:W2:Y:S04]  /*1d460*/  LD.E R76, [R2.64] ;  /* 0x00000004024c7980 */ /* 0x0086a8000c101900 */
[----:B----4-:R4:W4:Y:S04]  /*1d470*/  LD.E R16, [R16.64+0x20] ;  /* 0x0000200410107980 */ /* 0x010928000c101900 */
[----:B-1----:R1:W5:Y:S04]  /*1d480*/  LD.E.64 R12, [R14.64+0x120] ;  /* 0x000120040e0c7980 */ /* 0x002368000c101b00 */
[----:B---3--:R1:W5:Y:S04]  /*1d490*/  LD.E.64 R2, [R14.64+0x130] ;  /* 0x000130040e027980 */ /* 0x008368000c101b00 */
[----:B------:R1:W5:Y:S01]  /*1d4a0*/  LD.E R26, [R18.64] ;  /* 0x00000004121a7980 */ /* 0x000362000c101900 */
[----:B------:R-:W-:-:S02]  /*1d4b0*/  ISETP.NE.AND P0, PT, R24, RZ, PT ;  /* 0x000000ff1800720c */ /* 0x000fc40003f05270 */
[----:B--2---:R-:W-:-:S04]  /*1d4c0*/  SHF.R.S32.HI R11, RZ, 0x1f, R35 ;  /* 0x0000001fff0b7819 */ /* 0x004fc80000011423 */
[----:B------:R-:W-:-:S04]  /*1d4d0*/  LEA.HI R11, R11, R35, RZ, 0x3 ;  /* 0x000000230b0b7211 */ /* 0x000fc800078f18ff */
[----:B----4-:R-:W-:Y:S02]  /*1d4e0*/  LOP3.LUT R17, R11, 0xfffffff8, RZ, 0xc0, !PT ;  /* 0xfffffff80b117812 */ /* 0x010fe400078ec0ff */
[----:B------:R-:W-:-:S03]  /*1d4f0*/  SHF.R.S32.HI R96, RZ, 0x3, R11 ;  /* 0x00000003ff607819 */ /* 0x000fc6000001140b */
[----:B------:R-:W-:Y:S02]  /*1d500*/  IMAD.IADD R11, R35, 0x1, -R17 ;  /* 0x00000001230b7824 */ /* 0x000fe400078e0a11 */
[----:B------:R-:W-:Y:S01]  /*1d510*/  IMAD R66, R76, 0x80, R96 ;  /* 0x000000804c427824 */ /* 0x000fe200078e0260 */
[----:B------:R-:W-:-:S03]  /*1d520*/  SHF.R.S32.HI R27, RZ, 0x1f, R16 ;  /* 0x0000001fff1b7819 */ /* 0x000fc60000011410 */
[----:B------:R-:W-:Y:S01]  /*1d530*/  IMAD R11, R11, 0x20, R66 ;  /* 0x000000200b0b7824 */ /* 0x000fe200078e0242 */
[----:B------:R-:W-:Y:S05]  /*1d540*/  @!P0 BRA `(.L_x_1364) ;  /* 0x00004cb000008947 */ /* 0x000fea0003800000 */
[----:B-1---5:R-:W-:-:S13]  /*1d550*/  ISETP.NE.AND P0, PT, R25, 0x1, PT ;  /* 0x000000011900780c */ /* 0x022fda0003f05270 */
[----:B------:R1:W2:Y:S04]  /*1d560*/  @P0 LD.E R17, [R14.64+0x168] ;  /* 0x000168040e110980 */ /* 0x0002a8000c101900 */
[----:B-1----:R2:W3:Y:S02]  /*1d570*/  @P0 LD.E R14, [R14.64+0x16c] ;  /* 0x00016c040e0e0980 */ /* 0x0024e4000c101900 */
[----:B--2---:R-:W-:-:S05]  /*1d580*/  @P0 IMAD.HI.U32 R15, R11, R17, RZ ;  /* 0x000000110b0f0227 */ /* 0x004fca00078e00ff */
[----:B---3--:R-:W-:-:S04]  /*1d590*/  @P0 SHF.R.U32.HI R11, RZ, R14, R15 ;  /* 0x0000000eff0b0219 */ /* 0x008fc8000001160f */
[----:B------:R-:W-:Y:S01]  /*1d5a0*/  SHF.R.S32.HI R14, RZ, 0x1f, R11 ;  /* 0x0000001fff0e7819 */ /* 0x000fe2000001140b */
[-C--:B------:R-:W-:Y:S02]  /*1d5b0*/  IMAD R17, R13, R11.reuse, RZ ;  /* 0x0000000b0d117224 */ /* 0x080fe400078e02ff */
[-C--:B------:R-:W-:Y:S02]  /*1d5c0*/  IMAD R15, R3, R11.reuse, RZ ;  /* 0x0000000b030f7224 */ /* 0x080fe400078e02ff */
[-C--:B------:R-:W-:Y:S02]  /*1d5d0*/  IMAD R24, R12, R14.reuse, R17 ;  /* 0x0000000e0c187224 */ /* 0x080fe400078e0211 */
[C---:B------:R-:W-:Y:S02]  /*1d5e0*/  IMAD R17, R2.reuse, R14, R15 ;  /* 0x0000000e02117224 */ /* 0x040fe400078e020f */
[----:B------:R-:W-:-:S04]  /*1d5f0*/  IMAD.WIDE.U32 R14, R2, R11, RZ ;  /* 0x0000000b020e7225 */ /* 0x000fc800078e00ff */
[----:B------:R-:W-:Y:S01]  /*1d600*/  IMAD.WIDE.U32 R18, R12, R11, RZ ;  /* 0x0000000b0c127225 */ /* 0x000fe200078e00ff */
[----:B------:R-:W-:-:S03]  /*1d610*/  IADD3 R15, R15, R17, RZ ;  /* 0x000000110f0f7210 */ /* 0x000fc60007ffe0ff */
[----:B------:R-:W-:Y:S01]  /*1d620*/  IMAD R13, R13, R16, RZ ;  /* 0x000000100d0d7224 */ /* 0x000fe200078e02ff */
[----:B------:R-:W-:Y:S01]  /*1d630*/  IADD3 R19, R19, R24, RZ ;  /* 0x0000001813137210 */ /* 0x000fe20007ffe0ff */
[----:B------:R-:W-:Y:S02]  /*1d640*/  IMAD R11, R3, R16, RZ ;  /* 0x00000010030b7224 */ /* 0x000fe400078e02ff */
[----:B------:R-:W-:-:S04]  /*1d650*/  IMAD.WIDE.U32 R14, R16, R2, R14 ;  /* 0x00000002100e7225 */ /* 0x000fc800078e000e */
[----:B------:R-:W-:Y:S01]  /*1d660*/  IMAD.WIDE.U32 R18, R16, R12, R18 ;  /* 0x0000000c10127225 */ /* 0x000fe200078e0012 */
[----:B------:R-:W-:-:S03]  /*1d670*/  LEA R37, P0, R14, R20, 0x1 ;  /* 0x000000140e257211 */ /* 0x000fc600078008ff */
[-C--:B------:R-:W-:Y:S01]  /*1d680*/  IMAD R3, R12, R27.reuse, R13 ;  /* 0x0000001b0c037224 */ /* 0x080fe200078e020d */
[----:B------:R-:W-:Y:S01]  /*1d690*/  LEA R34, P1, R18, R22, 0x1 ;  /* 0x0000001612227211 */ /* 0x000fe200078208ff */
[----:B------:R-:W-:-:S03]  /*1d6a0*/  IMAD R2, R2, R27, R11 ;  /* 0x0000001b02027224 */ /* 0x000fc600078e020b */
[----:B------:R-:W-:Y:S02]  /*1d6b0*/  IADD3 R3, R19, R3, RZ ;  /* 0x0000000313037210 */ /* 0x000fe40007ffe0ff */
[----:B------:R-:W-:Y:S02]  /*1d6c0*/  IADD3 R2, R15, R2, RZ ;  /* 0x000000020f027210 */ /* 0x000fe40007ffe0ff */
[----:B------:R-:W-:Y:S02]  /*1d6d0*/  LEA.HI.X R22, R18, R23, R3, 0x1, P1 ;  /* 0x0000001712167211 */ /* 0x000fe400008f0c03 */
[----:B------:R-:W-:Y:S01]  /*1d6e0*/  LEA.HI.X R24, R14, R21, R2, 0x1, P0 ;  /* 0x000000150e187211 */ /* 0x000fe200000f0c02 */
[----:B------:R-:W-:Y:S05]  /*1d6f0*/  BRA.DIV ~URZ, `(.L_x_1365) ;  /* 0x00009b927f007947 */ /* 0x000fea000b800000 */
[----:B------:R1:W2:Y:S02]  /*1d700*/  SHFL.IDX PT, R11, R22, RZ, 0x181f ;  /* 0x00181fff160b7589 */ /* 0x0002a400000e0000 */
.L_x_1439:
[----:B------:R-:W-:Y:S05]  /*1d710*/  BRA.DIV ~URZ, `(.L_x_1366) ;  /* 0x00009bf27f007947 */ /* 0x000fea000b800000 */
[----:B------:R3:W4:Y:S01]  /*1d720*/  SHFL.IDX PT, R12, R34, RZ, 0x181f ;  /* 0x00181fff220c7589 */ /* 0x00072200000e0000 */
[----:B--2---:R-:W-:-:S03]  /*1d730*/  MOV R13, R11 ;  /* 0x0000000b000d7202 */ /* 0x004fc60000000f00 */
[----:B------:R3:W2:Y:S04]  /*1d740*/  SHFL.IDX PT, R14, R24, RZ, 0x181f ;  /* 0x00181fff180e7589 */ /* 0x0006a800000e0000 */
[----:B------:R3:W1:Y:S02]  /*1d750*/  SHFL.IDX PT, R3, R37, RZ, 0x181f ;  /* 0x00181fff25037589 */ /* 0x00066400000e0000 */
.L_x_1440:
[----:B------:R-:W-:Y:S01]  /*1d760*/  IMAD R48, R26, R25, RZ ;  /* 0x000000191a307224 */ /* 0x000fe200078e02ff */
[----:B------:R-:W-:Y:S01]  /*1d770*/  SHF.R.S32.HI R2, RZ, 0x1f, R35 ;  /* 0x0000001fff027819 */ /* 0x000fe20000011423 */
[----:B------:R-:W-:Y:S01]  /*1d780*/  BSSY B0, `(.L_x_1367) ;  /* 0x000003a000007945 */ /* 0x000fe20003800000 */
[----:B------:R-:W-:Y:S01]  /*1d790*/  CS2R R64, SRZ ;  /* 0x0000000000407805 */ /* 0x000fe2000001ff00 */
[----:B------:R-:W-:Y:S01]  /*1d7a0*/  CS2R R40, SRZ ;  /* 0x0000000000287805 */ /* 0x000fe2000001ff00 */
[----:B------:R-:W-:Y:S01]  /*1d7b0*/  LEA.HI R2, R2, R35, RZ, 0x3 ;  /* 0x0000002302027211 */ /* 0x000fe200078f18ff */
[----:B------:R-:W-:Y:S01]  /*1d7c0*/  CS2R R38, SRZ ;  /* 0x0000000000267805 */ /* 0x000fe2000001ff00 */
[----:B------:R-:W-:Y:S01]  /*1d7d0*/  ISETP.GE.AND P0, PT, R66, R48, PT ;  /* 0x000000304200720c */ /* 0x000fe20003f06270 */
[----:B------:R-:W-:Y:S01]  /*1d7e0*/  CS2R R30, SRZ ;  /* 0x00000000001e7805 */ /* 0x000fe2000001ff00 */
[----:B------:R-:W-:Y:S01]  /*1d7f0*/  LOP3.LUT R2, R2, 0xfffffff8, RZ, 0xc0, !PT ;  /* 0xfffffff802027812 */ /* 0x000fe200078ec0ff */
[----:B------:R-:W-:Y:S01]  /*1d800*/  CS2R R26, SRZ ;  /* 0x00000000001a7805 */ /* 0x000fe2000001ff00 */
[----:B------:R-:W-:Y:S01]  /*1d810*/  CS2R R42, SRZ ;  /* 0x00000000002a7805 */ /* 0x000fe2000001ff00 */
[----:B------:R-:W-:Y:S01]  /*1d820*/  CS2R R32, SRZ ;  /* 0x0000000000207805 */ /* 0x000fe2000001ff00 */
[----:B------:R-:W-:Y:S01]  /*1d830*/  CS2R R28, SRZ ;  /* 0x00000000001c7805 */ /* 0x000fe2000001ff00 */
[----:B------:R-:W-:Y:S01]  /*1d840*/  IMAD.IADD R2, R35, 0x1, -R2 ;  /* 0x0000000123027824 */ /* 0x000fe200078e0a02 */
[----:B------:R-:W-:-:S03]  /*1d850*/  CS2R R20, SRZ ;  /* 0x0000000000147805 */ /* 0x000fc6000001ff00 */
[----:B------:R-:W-:Y:S01]  /*1d860*/  IMAD.SHL.U32 R23, R2, 0x4, RZ ;  /* 0x0000000402177824 */ /* 0x000fe200078e00ff */
[----:B-1----:R-:W-:Y:S01]  /*1d870*/  MOV R2, R3 ;  /* 0x0000000300027202 */ /* 0x002fe20000000f00 */
[----:B--2---:R-:W-:Y:S01]  /*1d880*/  IMAD.MOV.U32 R3, RZ, RZ, R14 ;  /* 0x000000ffff037224 */ /* 0x004fe200078e000e */
[----:B------:R-:W-:Y:S05]  /*1d890*/  @P0 BRA `(.L_x_1368) ;  /* 0x0000028000000947 */ /* 0x000fea0003800000 */
[C---:B------:R-:W-:Y:S01]  /*1d8a0*/  IADD3 R16, R23.reuse, 0x20, RZ ;  /* 0x0000002017107810 */ /* 0x040fe20007ffe0ff */
[----:B------:R-:W-:Y:S01]  /*1d8b0*/  CS2R R26, SRZ ;  /* 0x00000000001a7805 */ /* 0x000fe2000001ff00 */
[-C--:B------:R-:W-:Y:S01]  /*1d8c0*/  ISETP.GE.AND P1, PT, R23, R36.reuse, PT ;  /* 0x000000241700720c */ /* 0x080fe20003f26270 */
[----:B------:R-:W-:Y:S01]  /*1d8d0*/  CS2R R20, SRZ ;  /* 0x0000000000147805 */ /* 0x000fe2000001ff00 */
[----:B------:R-:W-:Y:S01]  /*1d8e0*/  ISETP.GE.AND P0, PT, R16, R36, PT ;  /* 0x000000241000720c */ /* 0x000fe20003f06270 */
[----:B------:R-:W-:Y:S01]  /*1d8f0*/  CS2R R30, SRZ ;  /* 0x00000000001e7805 */ /* 0x000fe2000001ff00 */
[----:B------:R-:W-:-:S09]  /*1d900*/  CS2R R28, SRZ ;  /* 0x00000000001c7805 */ /* 0x000fd2000001ff00 */
[C---:B----4-:R-:W-:Y:S02]  /*1d910*/  @!P1 IMAD.WIDE R14, R23.reuse, 0x2, R12 ;  /* 0x00000002170e9825 */ /* 0x050fe400078e020c */
[----:B------:R-:W-:Y:S02]  /*1d920*/  @!P0 SHF.R.S32.HI R11, RZ, 0x1f, R16 ;  /* 0x0000001fff0b8819 */ /* 0x000fe40000011410 */
[----:B------:R-:W-:Y:S01]  /*1d930*/  @!P1 IMAD.WIDE R18, R23, 0x2, R2 ;  /* 0x0000000217129825 */ /* 0x000fe200078e0202 */
[----:B------:R1:W5:Y:S01]  /*1d940*/  @!P1 LD.E.64 R26, [R14.64] ;  /* 0x000000040e1a9980 */ /* 0x000362000c101b00 */
[----:B------:R-:W-:-:S03]  /*1d950*/  @!P0 LEA.HI R11, R11, R16, RZ, 0x2 ;  /* 0x000000100b0b8211 */ /* 0x000fc600078f10ff */
[----:B------:R2:W5:Y:S01]  /*1d960*/  @!P1 LD.E.64 R20, [R18.64] ;  /* 0x0000000412149980 */ /* 0x000562000c101b00 */
[----:B------:R-:W-:-:S05]  /*1d970*/  @!P0 LOP3.LUT R11, R11, 0xfffffffc, RZ, 0xc0, !PT ;  /* 0xfffffffc0b0b8812 */ /* 0x000fca00078ec0ff */
[----:B------:R-:W-:-:S05]  /*1d980*/  @!P0 IMAD.WIDE R16, R11, 0x2, R12 ;  /* 0x000000020b108825 */ /* 0x000fca00078e020c */
[----:B------:R4:W5:Y:S01]  /*1d990*/  @!P0 LD.E.64 R30, [R16.64] ;  /* 0x00000004101e8980 */ /* 0x000962000c101b00 */
[----:B-1----:R-:W-:Y:S01]  /*1d9a0*/  @!P0 IMAD.WIDE R14, R11, 0x2, R2 ;  /* 0x000000020b0e8825 */ /* 0x002fe200078e0202 */
[----:B--2---:R-:W-:-:S04]  /*1d9b0*/  IADD3 R18, R23, 0x40, RZ ;  /* 0x0000004017127810 */ /* 0x004fc80007ffe0ff */
[----:B------:R1:W5:Y:S01]  /*1d9c0*/  @!P0 LD.E.64 R28, [R14.64] ;  /* 0x000000040e1c8980 */ /* 0x000362000c101b00 */
[----:B------:R-:W-:Y:S02]  /*1d9d0*/  IADD3 R19, R23, 0x60, RZ ;  /* 0x0000006017137810 */ /* 0x000fe40007ffe0ff */
[-C--:B------:R-:W-:Y:S02]  /*1d9e0*/  ISETP.GE.AND P1, PT, R18, R36.reuse, PT ;  /* 0x000000241200720c */ /* 0x080fe40003f26270 */
[----:B------:R-:W-:Y:S01]  /*1d9f0*/  ISETP.GE.AND P0, PT, R19, R36, PT ;  /* 0x000000241300720c */ /* 0x000fe20003f06270 */
[----:B------:R-:W-:-:S12]  /*1da00*/  CS2R R38, SRZ ;  /* 0x0000000000267805 */ /* 0x000fd8000001ff00 */
[----:B------:R-:W-:Y:S02]  /*1da10*/  @!P0 SHF.R.S32.HI R11, RZ, 0x1f, R19 ;  /* 0x0000001fff0b8819 */ /* 0x000fe40000011413 */
[----:B-1----:R-:W-:Y:S02]  /*1da20*/  @!P1 SHF.R.S32.HI R14, RZ, 0x1f, R18 ;  /* 0x0000001fff0e9819 */ /* 0x002fe40000011412 */
[----:B------:R-:W-:Y:S02]  /*1da30*/  @!P0 LEA.HI R11, R11, R19, RZ, 0x2 ;  /* 0x000000130b0b8211 */ /* 0x000fe400078f10ff */
[----:B------:R-:W-:Y:S02]  /*1da40*/  @!P1 LEA.HI R14, R14, R18, RZ, 0x2 ;  /* 0x000000120e0e9211 */ /* 0x000fe400078f10ff */
[----:B------:R-:W-:Y:S02]  /*1da50*/  @!P0 LOP3.LUT R11, R11, 0xfffffffc, RZ, 0xc0, !PT ;  /* 0xfffffffc0b0b8812 */ /* 0x000fe400078ec0ff */
[----:B------:R-:W-:Y:S01]  /*1da60*/  @!P1 LOP3.LUT R14, R14, 0xfffffffc, RZ, 0xc0, !PT ;  /* 0xfffffffc0e0e9812 */ /* 0x000fe200078ec0ff */
[----:B------:R-:W-:Y:S01]  /*1da70*/  CS2R R40, SRZ ;  /* 0x0000000000287805 */ /* 0x000fe2000001ff00 */
[----:B------:R-:W-:Y:S01]  /*1da80*/  CS2R R32, SRZ ;  /* 0x0000000000207805 */ /* 0x000fe2000001ff00 */
[----:B------:R-:W-:-:S02]  /*1da90*/  CS2R R42, SRZ ;  /* 0x00000000002a7805 */ /* 0x000fc4000001ff00 */
[----:B----4-:R-:W-:-:S04]  /*1daa0*/  @!P1 IMAD.WIDE R16, R14, 0x2, R12 ;  /* 0x000000020e109825 */ /* 0x010fc800078e020c */
[----:B------:R-:W-:Y:S01]  /*1dab0*/  @!P1 IMAD.WIDE R14, R14, 0x2, R2 ;  /* 0x000000020e0e9825 */ /* 0x000fe200078e0202 */
[----:B------:R1:W5:Y:S03]  /*1dac0*/  @!P1 LD.E.64 R38, [R16.64] ;  /* 0x0000000410269980 */ /* 0x000366000c101b00 */
[C---:B------:R-:W-:Y:S01]  /*1dad0*/  @!P0 IMAD.WIDE R12, R11.reuse, 0x2, R12 ;  /* 0x000000020b0c8825 */ /* 0x040fe200078e020c */
[----:B------:R1:W5:Y:S03]  /*1dae0*/  @!P1 LD.E.64 R32, [R14.64] ;  /* 0x000000040e209980 */ /* 0x000366000c101b00 */
[----:B------:R-:W-:Y:S01]  /*1daf0*/  @!P0 IMAD.WIDE R2, R11, 0x2, R2 ;  /* 0x000000020b028825 */ /* 0x000fe200078e0202 */
[----:B------:R1:W5:Y:S04]  /*1db00*/  @!P0 LD.E.64 R40, [R12.64] ;  /* 0x000000040c288980 */ /* 0x000368000c101b00 */
[----:B------:R1:W5:Y:S02]  /*1db10*/  @!P0 LD.E.64 R42, [R2.64] ;  /* 0x00000004022a8980 */ /* 0x000364000c101b00 */
.L_x_1368:
[----:B------:R-:W-:Y:S05]  /*1db20*/  BSYNC B0 ;  /* 0x0000000000007941 */ /* 0x000fea0003800000 */
.L_x_1367:
[----:B-1--45:R-:W-:Y:S01]  /*1db30*/  IMAD.MOV.U32 R12, RZ, RZ, R40 ;  /* 0x000000ffff0c7224 */ /* 0x032fe200078e0028 */
[----:B------:R-:W-:Y:S01]  /*1db40*/  MOV R2, R39 ;  /* 0x0000002700027202 */ /* 0x000fe20000000f00 */
[----:B------:R-:W-:-:S02]  /*1db50*/  IMAD.MOV.U32 R11, RZ, RZ, R41 ;  /* 0x000000ffff0b7224 */ /* 0x000fc400078e0029 */
[----:B------:R-:W-:-:S03]  /*1db60*/  IMAD.MOV.U32 R3, RZ, RZ, R38 ;  /* 0x000000ffff037224 */ /* 0x000fc600078e0026 */
[----:B------:R-:W-:Y:S01]  /*1db70*/  PRMT R105, R11, 0x5410, R12 ;  /* 0x000054100b697816 */ /* 0x000fe2000000000c */
[----:B------:R-:W-:Y:S01]  /*1db80*/  IMAD.MOV.U32 R12, RZ, RZ, R30 ;  /* 0x000000ffff0c7224 */ /* 0x000fe200078e001e */
[----:B------:R-:W-:Y:S01]  /*1db90*/  PRMT R101, R2, 0x5410, R3 ;  /* 0x0000541002657816 */ /* 0x000fe20000000003 */
[----:B------:R-:W-:Y:S01]  /*1dba0*/  IMAD.MOV.U32 R11, RZ, RZ, R31 ;  /* 0x000000ffff0b7224 */ /* 0x000fe200078e001f */
[----:B------:R-:W-:Y:S01]  /*1dbb0*/  MOV R3, R26 ;  /* 0x0000001a00037202 */ /* 0x000fe20000000f00 */
        /* <DEDUP_REMOVED lines=15> */
[----:B------:R-:W-:Y:S05]  /*1dcb0*/  BRA.DIV ~URZ, `(.L_x_1369) ;  /* 0x000097c27f007947 */ /* 0x000fea000b800000 */
[----:B------:R1:W2:Y:S04]  /*1dcc0*/  SHFL.IDX PT, R13, R22, 0x1, 0x181f ;  /* 0x00381f00160d7f89 */ /* 0x0002a800000e0000 */
[----:B------:R1:W4:Y:S04]  /*1dcd0*/  SHFL.IDX PT, R12, R34, 0x1, 0x181f ;  /* 0x00381f00220c7f89 */ /* 0x00032800000e0000 */
[----:B------:R1:W3:Y:S04]  /*1dce0*/  SHFL.IDX PT, R11, R24, 0x1, 0x181f ;  /* 0x00381f00180b7f89 */ /* 0x0002e800000e0000 */
[----:B------:R1:W1:Y:S02]  /*1dcf0*/  SHFL.IDX PT, R2, R37, 0x1, 0x181f ;  /* 0x00381f0025027f89 */ /* 0x00026400000e0000 */
.L_x_1441:
[----:B------:R-:W-:Y:S01]  /*1dd00*/  IADD3 R3, R66, 0x20, RZ ;  /* 0x0000002042037810 */ /* 0x000fe20007ffe0ff */
[----:B------:R-:W-:Y:S01]  /*1dd10*/  BSSY B0, `(.L_x_1370) ;  /* 0x0000033000007945 */ /* 0x000fe20003800000 */
[----:B------:R-:W-:Y:S01]  /*1dd20*/  CS2R R54, SRZ ;  /* 0x0000000000367805 */ /* 0x000fe2000001ff00 */
[----:B------:R-:W-:Y:S01]  /*1dd30*/  CS2R R50, SRZ ;  /* 0x0000000000327805 */ /* 0x000fe2000001ff00 */
[----:B------:R-:W-:Y:S01]  /*1dd40*/  ISETP.GE.AND P0, PT, R3, R48, PT ;  /* 0x000000300300720c */ /* 0x000fe20003f06270 */
[----:B------:R-:W-:Y:S01]  /*1dd50*/  CS2R R46, SRZ ;  /* 0x00000000002e7805 */ /* 0x000fe2000001ff00 */
[----:B------:R-:W-:Y:S01]  /*1dd60*/  CS2R R58, SRZ ;  /* 0x00000000003a7805 */ /* 0x000fe2000001ff00 */
[----:B------:R-:W-:Y:S01]  /*1dd70*/  CS2R R56, SRZ ;  /* 0x0000000000387805 */ /* 0x000fe2000001ff00 */
[----:B------:R-:W-:Y:S01]  /*1dd80*/  CS2R R52, SRZ ;  /* 0x0000000000347805 */ /* 0x000fe2000001ff00 */
[----:B------:R-:W-:Y:S01]  /*1dd90*/  CS2R R44, SRZ ;  /* 0x00000000002c7805 */ /* 0x000fe2000001ff00 */
[----:B---3--:R-:W-:-:S07]  /*1dda0*/  IMAD.MOV.U32 R3, RZ, RZ, R11 ;  /* 0x000000ffff037224 */ /* 0x008fce00078e000b */
        /* <DEDUP_REMOVED lines=8> */
[C---:B--2-4-:R-:W-:Y:S02]  /*1de30*/  @!P1 IMAD.WIDE R14, R23.reuse, 0x2, R12 ;  /* 0x00000002170e9825 */ /* 0x054fe400078e020c */
[----:B------:R-:W-:Y:S02]  /*1de40*/  @!P0 SHF.R.S32.HI R11, RZ, 0x1f, R16 ;  /* 0x0000001fff0b8819 */ /* 0x000fe40000011410 */
[----:B-1----:R-:W-:Y:S01]  /*1de50*/  @!P1 IMAD.WIDE R18, R23, 0x2, R2 ;  /* 0x0000000217129825 */ /* 0x002fe200078e0202 */
        /* <DEDUP_REMOVED lines=22> */
[----:B---3--:R-:W-:-:S04]  /*1dfc0*/  @!P1 IMAD.WIDE R16, R14, 0x2, R12 ;  /* 0x000000020e109825 */ /* 0x008fc800078e020c */
[----:B------:R-:W-:Y:S01]  /*1dfd0*/  @!P1 IMAD.WIDE R14, R14, 0x2, R2 ;  /* 0x000000020e0e9825 */ /* 0x000fe200078e0202 */
[----:B------:R1:W5:Y:S03]  /*1dfe0*/  @!P1 LD.E.64 R54, [R16.64] ;  /* 0x0000000410369980 */ /* 0x000366000c101b00 */
[C---:B------:R-:W-:Y:S01]  /*1dff0*/  @!P0 IMAD.WIDE R12, R11.reuse, 0x2, R12 ;  /* 0x000000020b0c8825 */ /* 0x040fe200078e020c */
[----:B------:R1:W5:Y:S03]  /*1e000*/  @!P1 LD.E.64 R56, [R14.64] ;  /* 0x000000040e389980 */ /* 0x000366000c101b00 */
[----:B------:R-:W-:Y:S01]  /*1e010*/  @!P0 IMAD.WIDE R2, R11, 0x2, R2 ;  /* 0x000000020b028825 */ /* 0x000fe200078e0202 */
[----:B------:R1:W5:Y:S04]  /*1e020*/  @!P0 LD.E.64 R64, [R12.64] ;  /* 0x000000040c408980 */ /* 0x000368000c101b00 */
[----:B------:R1:W5:Y:S02]  /*1e030*/  @!P0 LD.E.64 R58, [R2.64] ;  /* 0x00000004023a8980 */ /* 0x000364000c101b00 */
.L_x_1371:
[----:B------:R-:W-:Y:S05]  /*1e040*/  BSYNC B0 ;  /* 0x0000000000007941 */ /* 0x000fea0003800000 */
.L_x_1370:
        /* <DEDUP_REMOVED lines=25> */
[----:B------:R1:W3:Y:S02]  /*1e1e0*/  SHFL.IDX PT, R11, R22, 0x2, 0x181f ;  /* 0x00581f00160b7f89 */ /* 0x0002e400000e0000 */
.L_x_1442:
[----:B------:R-:W-:Y:S05]  /*1e1f0*/  BRA.DIV ~URZ, `(.L_x_1373) ;  /* 0x000094e27f007947 */ /* 0x000fea000b800000 */
[----:B------:R4:W1:Y:S01]  /*1e200*/  SHFL.IDX PT, R12, R34, 0x2, 0x181f ;  /* 0x00581f00220c7f89 */ /* 0x00086200000e0000 */
[----:B--23--:R-:W-:-:S03]  /*1e210*/  MOV R13, R11 ;  /* 0x0000000b000d7202 */ /* 0x00cfc60000000f00 */
[----:B------:R4:W2:Y:S04]  /*1e220*/  SHFL.IDX PT, R14, R24, 0x2, 0x181f ;  /* 0x00581f00180e7f89 */ /* 0x0008a800000e0000 */
[----:B------:R4:W3:Y:S02]  /*1e230*/  SHFL.IDX PT, R2, R37, 0x2, 0x181f ;  /* 0x00581f0025027f89 */ /* 0x0008e400000e0000 */
.L_x_1443:
        /* <DEDUP_REMOVED lines=10> */
[----:B------:R-:W-:Y:S01]  /*1e2e0*/  CS2R R60, SRZ ;  /* 0x00000000003c7805 */ /* 0x000fe2000001ff00 */
[----:B--2---:R-:W-:-:S06]  /*1e2f0*/  IMAD.MOV.U32 R3, RZ, RZ, R14 ;  /* 0x000000ffff037224 */ /* 0x004fcc00078e000e */
        /* <DEDUP_REMOVED lines=8> */
[C---:B-1----:R-:W-:Y:S02]  /*1e380*/  @!P1 IMAD.WIDE R14, R23.reuse, 0x2, R12 ;  /* 0x00000002170e9825 */ /* 0x042fe400078e020c */
[----:B------:R-:W-:Y:S02]  /*1e390*/  @!P0 SHF.R.S32.HI R11, RZ, 0x1f, R16 ;  /* 0x0000001fff0b8819 */ /* 0x000fe40000011410 */
[----:B---3--:R-:W-:Y:S01]  /*1e3a0*/  @!P1 IMAD.WIDE R18, R23, 0x2, R2 ;  /* 0x0000000217129825 */ /* 0x008fe200078e0202 */
        /* <DEDUP_REMOVED lines=30> */
.L_x_1375:
[----:B------:R-:W-:Y:S05]  /*1e590*/  BSYNC B0 ;  /* 0x0000000000007941 */ /* 0x000fea0003800000 */
.L_x_1374:
[----:B-1---5:R-:W-:Y:S01]  /*1e5a0*/  IMAD.MOV.U32 R12, RZ, RZ, R74 ;  /* 0x000000ffff0c7224 */ /* 0x022fe200078e004a */
[----:B---3--:R-:W-:Y:S01]  /*1e5b0*/  MOV R2, R71 ;  /* 0x0000004700027202 */ /* 0x008fe20000000f00 */
[----:B------:R-:W-:Y:S01]  /*1e5c0*/  IMAD.MOV.U32 R11, RZ, RZ, R75 ;  /* 0x000000ffff0b7224 */ /* 0x000fe200078e004b */
[----:B------:R-:W-:Y:S01]  /*1e5d0*/  CS2R R92, SRZ ;  /* 0x00000000005c7805 */ /* 0x000fe2000001ff00 */
        /* <DEDUP_REMOVED lines=22> */
[----:B------:R1:W2:Y:S02]  /*1e740*/  SHFL.IDX PT, R13, R22, 0x3, 0x181f ;  /* 0x00781f00160d7f89 */ /* 0x0002a400000e0000 */
.L_x_1444:
[----:B------:R-:W-:Y:S01]  /*1e750*/  SHF.R.S32.HI R2, RZ, 0x1f, R35 ;  /* 0x0000001fff027819 */ /* 0x000fe20000011423 */
[----:B------:R-:W-:-:S03]  /*1e760*/  IMAD.SHL.U32 R11, R76, 0x80, RZ ;  /* 0x000000804c0b7824 */ /* 0x000fc600078e00ff */
[----:B------:R-:W-:-:S04]  /*1e770*/  LEA.HI R2, R2, R35, RZ, 0x3 ;  /* 0x0000002302027211 */ /* 0x000fc800078f18ff */
[----:B------:R-:W-:Y:S01]  /*1e780*/  LEA.HI.SX32 R11, R2, R11, 0x1d ;  /* 0x0000000b020b7211 */ /* 0x000fe200078feaff */
[----:B------:R-:W-:Y:S05]  /*1e790*/  BRA.DIV ~URZ, `(.L_x_1377) ;  /* 0x000091327f007947 */ /* 0x000fea000b800000 */
[----:B------:R3:W1:Y:S04]  /*1e7a0*/  SHFL.IDX PT, R12, R34, 0x3, 0x181f ;  /* 0x00781f00220c7f89 */ /* 0x00066800000e0000 */
[----:B------:R3:W4:Y:S04]  /*1e7b0*/  SHFL.IDX PT, R14, R24, 0x3, 0x181f ;  /* 0x00781f00180e7f89 */ /* 0x00072800000e0000 */
[----:B------:R3:W2:Y:S02]  /*1e7c0*/  SHFL.IDX PT, R2, R37, 0x3, 0x181f ;  /* 0x00781f0025027f89 */ /* 0x0006a400000e0000 */
.L_x_1445:
        /* <DEDUP_REMOVED lines=10> */
[----:B----4-:R-:W-:-:S07]  /*1e870*/  IMAD.MOV.U32 R3, RZ, RZ, R14 ;  /* 0x000000ffff037224 */ /* 0x010fce00078e000e */
        /* <DEDUP_REMOVED lines=8> */
[C---:B-12---:R-:W-:Y:S02]  /*1e900*/  @!P1 IMAD.WIDE R14, R23.reuse, 0x2, R12 ;  /* 0x00000002170e9825 */ /* 0x046fe400078e020c */
        /* <DEDUP_REMOVED lines=32> */
.L_x_1379:
[----:B------:R-:W-:Y:S05]  /*1eb10*/  BSYNC B0 ;  /* 0x0000000000007941 */ /* 0x000fea0003800000 */
.L_x_1378:
[----:B-1----:R-:W-:Y:S01]  /*1eb20*/  IADD3 R12, R97, -c[0x0][0x20], RZ ;  /* 0x80000800610c7a10 */ /* 0x002fe20007ffe0ff */
[----:B------:R-:W-:-:S04]  /*1eb30*/  DEPBAR.LE SB0, 0x1 ;  /* 0x000080400000791a */ /* 0x000fc80000000000 */
[----:B--2---:R1:W2:Y:S04]  /*1eb40*/  LDL.64 R2, [R12+0x20] ;  /* 0x000020000c027983 */ /* 0x0042a80000100a00 */
[----:B-1----:R-:W4:Y:S01]  /*1eb50*/  LDL.64 R12, [R12+0x28] ;  /* 0x000028000c0c7983 */ /* 0x002f220000100a00 */
[----:B------:R-:W-:Y:S03]  /*1eb60*/  WARPSYNC 0xffffffff ;  /* 0xffffffff00007948 */ /* 0x000fe60003800000 */
[----:B------:R-:W-:Y:S06]  /*1eb70*/  BAR.SYNC.DEFER_BLOCKING 0x0 ;  /* 0x0000000000007b1d */ /* 0x000fec0000010000 */
[----:B--2---:R1:W2:Y:S04]  /*1eb80*/  LD.E R14, [R2.64] ;  /* 0x00000004020e7980 */ /* 0x0042a8000c101900 */
[----:B---34-:R3:W4:Y:S01]  /*1eb90*/  LD.E.64 R24, [R12.64] ;  /* 0x000000040c187980 */ /* 0x018722000c101b00 */
[----:B-----5:R-:W-:Y:S01]  /*1eba0*/  IMAD.MOV.U32 R11, RZ, RZ, R93 ;  /* 0x000000ffff0b7224 */ /* 0x020fe200078e005d */
[----:B------:R-:W-:Y:S01]  /*1ebb0*/  SHF.R.S32.HI R15, RZ, 0x1f, R35 ;  /* 0x0000001fff0f7819 */ /* 0x000fe20000011423 */
[----:B-1----:R-:W-:Y:S01]  /*1ebc0*/  IMAD.MOV.U32 R2, RZ, RZ, R92 ;  /* 0x000000ffff027224 */ /* 0x002fe200078e005c */
[----:B------:R-:W-:Y:S01]  /*1ebd0*/  BSSY B1, `(.L_x_1380) ;  /* 0x00000f3000017945 */ /* 0x000fe20003800000 */
[----:B------:R-:W-:-:S03]  /*1ebe0*/  IMAD.MOV.U32 R3, RZ, RZ, R86 ;  /* 0x000000ffff037224 */ /* 0x000fc600078e0056 */
[----:B------:R-:W-:Y:S01]  /*1ebf0*/  PRMT R123, R123, 0x5410, R2 ;  /* 0x000054107b7b7816 */ /* 0x000fe20000000002 */
[----:B------:R-:W-:-:S03]  /*1ec00*/  IMAD.MOV.U32 R2, RZ, RZ, R87 ;  /* 0x000000ffff027224 */ /* 0x000fc600078e0057 */
[----:B------:R-:W-:Y:S02]  /*1ec10*/  PRMT R123, R11, 0x7610, R123 ;  /* 0x000076100b7b7816 */ /* 0x000fe4000000007b */
[-C--:B------:R-:W-:Y:S02]  /*1ec20*/  LEA.HI R11, R15, R35.reuse, RZ, 0x3 ;  /* 0x000000230f0b7211 */ /* 0x080fe400078f18ff */
[----:B------:R-:W-:Y:S01]  /*1ec30*/  PRMT R121, R2, 0x5410, R3 ;  /* 0x0000541002797816 */ /* 0x000fe20000000003 */
[----:B------:R-:W-:Y:S01]  /*1ec40*/  IMAD.MOV.U32 R3, RZ, RZ, R82 ;  /* 0x000000ffff037224 */ /* 0x000fe200078e0052 */
[----:B------:R-:W-:Y:S01]  /*1ec50*/  LOP3.LUT R11, R11, 0xfffffff8, RZ, 0xc0, !PT ;  /* 0xfffffff80b0b7812 */ /* 0x000fe200078ec0ff */
[----:B------:R-:W-:Y:S01]  /*1ec60*/  IMAD.MOV.U32 R2, RZ, RZ, R83 ;  /* 0x000000ffff027224 */ /* 0x000fe200078e0053 */
[----:B------:R-:W-:-:S03]  /*1ec70*/  LEA.HI R15, R15, R35, RZ, 0x6 ;  /* 0x000000230f0f7211 */ /* 0x000fc600078f30ff */
[----:B------:R-:W-:Y:S01]  /*1ec80*/  IMAD.IADD R11, R35, 0x1, -R11 ;  /* 0x00000001230b7824 */ /* 0x000fe200078e0a0b */
[----:B------:R-:W-:Y:S01]  /*1ec90*/  PRMT R97, R2, 0x5410, R3 ;  /* 0x0000541002617816 */ /* 0x000fe20000000003 */
[----:B---3--:R-:W-:Y:S02]  /*1eca0*/  IMAD.SHL.U32 R12, R96, 0x40, RZ ;  /* 0x00000040600c7824 */ /* 0x008fe400078e00ff */
[----:B------:R-:W-:Y:S02]  /*1ecb0*/  IMAD.SHL.U32 R3, R11, 0x8, RZ ;  /* 0x000000080b037824 */ /* 0x000fe400078e00ff */
[----:B------:R-:W-:Y:S01]  /*1ecc0*/  IMAD.MOV.U32 R13, RZ, RZ, R80 ;  /* 0x000000ffff0d7224 */ /* 0x000fe200078e0050 */
[----:B------:R-:W-:Y:S01]  /*1ecd0*/  LOP3.LUT R2, R12, 0x1c0, RZ, 0xc0, !PT ;  /* 0x000001c00c027812 */ /* 0x000fe200078ec0ff */
[----:B------:R-:W-:Y:S02]  /*1ece0*/  IMAD.MOV.U32 R12, RZ, RZ, R81 ;  /* 0x000000ffff0c7224 */ /* 0x000fe400078e0051 */
[----:B------:R-:W-:Y:S01]  /*1ecf0*/  IMAD.MOV.U32 R11, RZ, RZ, R90 ;  /* 0x000000ffff0b7224 */ /* 0x000fe200078e005a */
[----:B------:R-:W-:-:S02]  /*1ed00*/  LOP3.LUT R3, R2, 0x38, R3, 0xf8, !PT ;  /* 0x0000003802037812 */ /* 0x000fc400078ef803 */
[----:B------:R-:W-:Y:S02]  /*1ed10*/  SHF.R.U32.HI R2, RZ, 0x3, R2 ;  /* 0x00000003ff027819 */ /* 0x000fe40000011602 */
[----:B------:R-:W-:Y:S01]  /*1ed20*/  PRMT R37, R12, 0x5410, R13 ;  /* 0x000054100c257816 */ /* 0x000fe2000000000d */
[----:B------:R-:W-:Y:S01]  /*1ed30*/  IMAD.SHL.U32 R13, R15, 0x8, RZ ;  /* 0x000000080f0d7824 */ /* 0x000fe200078e00ff */
[----:B------:R-:W-:Y:S01]  /*1ed40*/  PRMT R122, R122, 0x5410, R11 ;  /* 0x000054107a7a7816 */ /* 0x000fe2000000000b */
[----:B------:R-:W-:Y:S01]  /*1ed50*/  IMAD.MOV.U32 R11, RZ, RZ, R91 ;  /* 0x000000ffff0b7224 */ /* 0x000fe200078e005b */
[----:B------:R-:W-:Y:S01]  /*1ed60*/  LOP3.LUT R12, R3, R2, RZ, 0x3c, !PT ;  /* 0x00000002030c7212 */ /* 0x000fe200078e3cff */
[----:B------:R-:W-:Y:S02]  /*1ed70*/  IMAD.MOV.U32 R3, RZ, RZ, R88 ;  /* 0x000000ffff037224 */ /* 0x000fe400078e0058 */
[----:B------:R-:W-:Y:S01]  /*1ed80*/  IMAD.MOV.U32 R2, RZ, RZ, R89 ;  /* 0x000000ffff027224 */ /* 0x000fe200078e0059 */
[----:B------:R-:W-:Y:S01]  /*1ed90*/  PRMT R122, R11, 0x7610, R122 ;  /* 0x000076100b7a7816 */ /* 0x000fe2000000007a */
[----:B------:R-:W-:Y:S01]  /*1eda0*/  IMAD.MOV.U32 R11, RZ, RZ, R85 ;  /* 0x000000ffff0b7224 */ /* 0x000fe200078e0055 */
[----:B------:R-:W-:Y:S01]  /*1edb0*/  LOP3.LUT R13, R12, 0xfffffe00, R13, 0xf8, !PT ;  /* 0xfffffe000c0d7812 */ /* 0x000fe200078ef80d */
[----:B------:R-:W-:Y:S01]  /*1edc0*/  IMAD.MOV.U32 R12, RZ, RZ, R84 ;  /* 0x000000ffff0c7224 */ /* 0x000fe200078e0054 */
[----:B------:R-:W-:Y:S01]  /*1edd0*/  PRMT R120, R2, 0x5410, R3 ;  /* 0x0000541002787816 */ /* 0x000fe20000000003 */
[----:B------:R-:W-:-:S02]  /*1ede0*/  IMAD.MOV.U32 R3, RZ, RZ, R76 ;  /* 0x000000ffff037224 */ /* 0x000fc400078e004c */
[----:B------:R-:W-:-:S05]  /*1edf0*/  IMAD.MOV.U32 R2, RZ, RZ, R77 ;  /* 0x000000ffff027224 */ /* 0x000fca00078e004d */
[----:B------:R-:W-:Y:S01]  /*1ee00*/  PRMT R35, R2, 0x5410, R3 ;  /* 0x0000541002237816 */ /* 0x000fe20000000003 */
[----:B--2---:R-:W-:Y:S01]  /*1ee10*/  IMAD R14, R14, -0x80, R48 ;  /* 0xffffff800e0e7824 */ /* 0x004fe200078e0230 */
[----:B------:R-:W-:-:S04]  /*1ee20*/  PRMT R48, R11, 0x5410, R12 ;  /* 0x000054100b307816 */ /* 0x000fc8000000000c */
[----:B------:R-:W-:-:S04]  /*1ee30*/  IMNMX R34, R14, 0x80, PT ;  /* 0x000000800e227817 */ /* 0x000fc80003800200 */
[----:B------:R-:W-:Y:S01]  /*1ee40*/  ISETP.GE.AND P0, PT, R96, R34, PT ;  /* 0x000000226000720c */ /* 0x000fe20003f06270 */
[----:B----4-:R-:W-:-:S12]  /*1ee50*/  IMAD.WIDE.U32 R24, R13, 0x2, R24 ;  /* 0x000000020d187825 */ /* 0x010fd800078e0018 */
[----:B------:R-:W-:Y:S05]  /*1ee60*/  @P0 BRA `(.L_x_1381) ;  /* 0x00000c9000000947 */ /* 0x000fea0003800000 */
[----:B------:R-:W-:Y:S01]  /*1ee70*/  ISETP.GE.AND P0, PT, R23, R36, PT ;  /* 0x000000241700720c */ /* 0x000fe20003f06270 */
[----:B------:R-:W-:-:S12]  /*1ee80*/  BSSY B0, `(.L_x_1382) ;  /* 0x0000030000007945 */ /* 0x000fd80003800000 */
[----:B------:R-:W-:Y:S05]  /*1ee90*/  @P0 BRA `(.L_x_1383) ;  /* 0x000002e000000947 */ /* 0x000fea0003800000 */
[----:B------:R-:W2:Y:S01]  /*1eea0*/  LD.E.128 R12, [R24.64] ;  /* 0x00000004180c7980 */ /* 0x000ea2000c101d00 */
[----:B------:R-:W-:Y:S02]  /*1eeb0*/  SHF.R.U32.HI R16, RZ, 0x10, R21 ;  /* 0x00000010ff107819 */ /* 0x000fe40000011615 */
[----:B------:R-:W-:Y:S02]  /*1eec0*/  SHF.R.U32.HI R17, RZ, 0x10, R27 ;  /* 0x00000010ff117819 */ /* 0x000fe4000001161b */
[----:B------:R-:W-:Y:S02]  /*1eed0*/  PRMT R16, R49, 0x5410, R16 ;  /* 0x0000541031107816 */ /* 0x000fe40000000010 */
[----:B------:R-:W-:Y:S02]  /*1eee0*/  PRMT R17, R94, 0x5410, R17 ;  /* 0x000054105e117816 */ /* 0x000fe40000000011 */
[----:B------:R-:W-:Y:S01]  /*1eef0*/  SHF.R.U64 R2, R26, 0x10, R27 ;  /* 0x000000101a027819 */ /* 0x000fe2000000121b */
[----:B------:R-:W-:Y:S01]  /*1ef00*/  IMAD.U32 R27, R16, 0x10000, RZ ;  /* 0x00010000101b7824 */ /* 0x000fe200078e00ff */
[----:B------:R-:W-:Y:S01]  /*1ef10*/  SHF.R.U64 R19, R20, 0x10, R21 ;  /* 0x0000001014137819 */ /* 0x000fe20000001215 */
[C---:B------:R-:W-:Y:S01]  /*1ef20*/  IMAD.U32 R26, R17.reuse, 0x10000, RZ ;  /* 0x00010000111a7824 */ /* 0x040fe200078e00ff */
[----:B------:R-:W-:-:S02]  /*1ef30*/  LOP3.LUT R17, R17, 0xffff0000, RZ, 0xc0, !PT ;  /* 0xffff000011117812 */ /* 0x000fc400078ec0ff */
[----:B------:R-:W-:Y:S02]  /*1ef40*/  PRMT R19, R49, 0x5432, R19 ;  /* 0x0000543231137816 */ /* 0x000fe40000000013 */
[----:B------:R-:W-:Y:S02]  /*1ef50*/  PRMT R22, R94, 0x5432, R2 ;  /* 0x000054325e167816 */ /* 0x000fe40000000002 */
[----:B------:R-:W-:Y:S02]  /*1ef60*/  LOP3.LUT R16, R16, 0xffff0000, RZ, 0xc0, !PT ;  /* 0xffff000010107812 */ /* 0x000fe400078ec0ff */
[C---:B--2---:R-:W-:Y:S01]  /*1ef70*/  LOP3.LUT R18, R14.reuse, 0xffff0000, RZ, 0xc0, !PT ;  /* 0xffff00000e127812 */ /* 0x044fe200078ec0ff */
[----:B------:R-:W-:Y:S01]  /*1ef80*/  IMAD.U32 R21, R14, 0x10000, RZ ;  /* 0x000100000e157824 */ /* 0x000fe200078e00ff */
[C---:B------:R-:W-:Y:S01]  /*1ef90*/  LOP3.LUT R14, R15.reuse, 0xffff0000, RZ, 0xc0, !PT ;  /* 0xffff00000f0e7812 */ /* 0x040fe200078ec0ff */
[----:B------:R-:W-:Y:S01]  /*1efa0*/  IMAD.U32 R20, R15, 0x10000, RZ ;  /* 0x000100000f147824 */ /* 0x000fe200078e00ff */
[----:B------:R-:W-:Y:S01]  /*1efb0*/  SHF.L.U32 R11, R12, 0x10, RZ ;  /* 0x000000100c0b7819 */ /* 0x000fe200000006ff */
[-C--:B------:R-:W-:Y:S01]  /*1efc0*/  FMUL.FTZ R15, R18, R27.reuse ;  /* 0x0000001b120f7220 */ /* 0x080fe20000410000 */
[----:B------:R-:W-:Y:S01]  /*1efd0*/  LOP3.LUT R3, R12, 0xffff0000, RZ, 0xc0, !PT ;  /* 0xffff00000c037812 */ /* 0x000fe200078ec0ff */
[-C--:B------:R-:W-:Y:S01]  /*1efe0*/  FMUL.FTZ R18, R18, R26.reuse ;  /* 0x0000001a12127220 */ /* 0x080fe20000410000 */
[----:B------:R-:W-:Y:S01]  /*1eff0*/  SHF.L.U32 R2, R13, 0x10, RZ ;  /* 0x000000100d027819 */ /* 0x000fe200000006ff */
[----:B------:R-:W-:Y:S01]  /*1f000*/  FFMA.FTZ R26, R21, R26, -R15 ;  /* 0x0000001a151a7223 */ /* 0x000fe2000001080f */
[----:B------:R-:W-:Y:S01]  /*1f010*/  LOP3.LUT R12, R13, 0xffff0000, RZ, 0xc0, !PT ;  /* 0xffff00000d0c7812 */ /* 0x000fe200078ec0ff */
[----:B------:R-:W-:Y:S01]  /*1f020*/  FFMA.FTZ R18, R21, R27, R18 ;  /* 0x0000001b15127223 */ /* 0x000fe20000010012 */
[----:B------:R-:W-:Y:S01]  /*1f030*/  SHF.L.U32 R21, R22, 0x10, RZ ;  /* 0x0000001016157819 */ /* 0x000fe200000006ff */
[----:B------:R-:W-:Y:S01]  /*1f040*/  FMUL.FTZ R15, R14, R17 ;  /* 0x000000110e0f7220 */ /* 0x000fe20000410000 */
[----:B------:R-:W-:Y:S01]  /*1f050*/  LOP3.LUT R22, R22, 0xffff0000, RZ, 0xc0, !PT ;  /* 0xffff000016167812 */ /* 0x000fe200078ec0ff */
[C---:B------:R-:W-:Y:S01]  /*1f060*/  IMAD.U32 R27, R19.reuse, 0x10000, RZ ;  /* 0x00010000131b7824 */ /* 0x040fe200078e00ff */
[----:B------:R-:W-:Y:S01]  /*1f070*/  LOP3.LUT R19, R19, 0xffff0000, RZ, 0xc0, !PT ;  /* 0xffff000013137812 */ /* 0x000fe200078ec0ff */
[----:B------:R-:W-:-:S02]  /*1f080*/  FMUL.FTZ R13, R14, R16 ;  /* 0x000000100e0d7220 */ /* 0x000fc40000410000 */
[C---:B------:R-:W-:Y:S02]  /*1f090*/  FFMA.FTZ R15, R20.reuse, R16, R15 ;  /* 0x00000010140f7223 */ /* 0x040fe4000001000f */
[C---:B------:R-:W-:Y:S02]  /*1f0a0*/  FMUL.FTZ R16, R3.reuse, R27 ;  /* 0x0000001b03107220 */ /* 0x040fe40000410000 */
[----:B------:R-:W-:Y:S02]  /*1f0b0*/  FFMA.FTZ R17, R20, R17, -R13 ;  /* 0x0000001114117223 */ /* 0x000fe4000001080d */
[----:B------:R-:W-:Y:S02]  /*1f0c0*/  FMUL.FTZ R3, R3, R21 ;  /* 0x0000001503037220 */ /* 0x000fe40000410000 */
[C---:B------:R-:W-:Y:S01]  /*1f0d0*/  FMUL.FTZ R14, R12.reuse, R19 ;  /* 0x000000130c0e7220 */ /* 0x040fe20000410000 */
[----:B------:R-:W-:Y:S01]  /*1f0e0*/  F2FP.BF16.PACK_AB R15, R15, R17 ;  /* 0x000000110f0f723e */ /* 0x000fe200000010ff */
[----:B------:R-:W-:-:S02]  /*1f0f0*/  FMUL.FTZ R13, R12, R22 ;  /* 0x000000160c0d7220 */ /* 0x000fc40000410000 */
[C---:B------:R-:W-:Y:S02]  /*1f100*/  FFMA.FTZ R12, R11.reuse, R27, R3 ;  /* 0x0000001b0b0c7223 */ /* 0x040fe40000010003 */
[----:B------:R-:W-:Y:S02]  /*1f110*/  FFMA.FTZ R16, R11, R21, -R16 ;  /* 0x000000150b107223 */ /* 0x000fe40000010810 */
[----:B------:R-:W-:Y:S01]  /*1f120*/  FFMA.FTZ R3, R2, R22, -R14 ;  /* 0x0000001602037223 */ /* 0x000fe2000001080e */
[----:B------:R-:W-:Y:S01]  /*1f130*/  F2FP.BF16.PACK_AB R14, R18, R26 ;  /* 0x0000001a120e723e */ /* 0x000fe200000010ff */
[----:B------:R-:W-:Y:S01]  /*1f140*/  FFMA.FTZ R13, R2, R19, R13 ;  /* 0x00000013020d7223 */ /* 0x000fe2000001000d */
[----:B------:R-:W-:-:S04]  /*1f150*/  F2FP.BF16.PACK_AB R12, R12, R16 ;  /* 0x000000100c0c723e */ /* 0x000fc800000010ff */
[----:B------:R-:W-:-:S05]  /*1f160*/  F2FP.BF16.PACK_AB R13, R13, R3 ;  /* 0x000000030d0d723e */ /* 0x000fca00000010ff */
[----:B------:R1:W-:Y:S02]  /*1f170*/  ST.E.128 [R24.64], R12 ;  /* 0x0000000c18007985 */ /* 0x0003e4000c101d04 */
.L_x_1383:
[----:B------:R-:W-:Y:S05]  /*1f180*/  BSYNC B0 ;  /* 0x0000000000007941 */ /* 0x000fea0003800000 */
.L_x_1382:
[----:B------:R-:W-:Y:S01]  /*1f190*/  IADD3 R2, R23, 0x20, RZ ;  /* 0x0000002017027810 */ /* 0x000fe20007ffe0ff */
[----:B------:R-:W-:Y:S03]  /*1f1a0*/  BSSY B0, `(.L_x_1384) ;  /* 0x0000031000007945 */ /* 0x000fe60003800000 */
[----:B------:R-:W-:-:S13]  /*1f1b0*/  ISETP.GE.AND P0, PT, R2, R36, PT ;  /* 0x000000240200720c */ /* 0x000fda0003f06270 */
[----:B------:R-:W-:Y:S05]  /*1f1c0*/  @P0 BRA `(.L_x_1385) ;  /* 0x000002e000000947 */ /* 0x000fea0003800000 */
[----:B-1----:R-:W2:Y:S01]  /*1f1d0*/  LD.E.128 R12, [R24.64+0x4000] ;  /* 0x00400004180c7980 */ /* 0x002ea2000c101d00 */
        /* <DEDUP_REMOVED lines=44> */
[----:B------:R1:W-:Y:S02]  /*1f4a0*/  ST.E.128 [R24.64+0x4000], R12 ;  /* 0x0040000c18007985 */ /* 0x0003e4000c101d04 */
.L_x_1385:
[----:B------:R-:W-:Y:S05]  /*1f4b0*/  BSYNC B0 ;  /* 0x0000000000007941 */ /* 0x000fea0003800000 */
.L_x_1384:
        /* <DEDUP_REMOVED lines=50> */
.L_x_1387:
[----:B------:R-:W-:Y:S05]  /*1f7e0*/  BSYNC B0 ;  /* 0x0000000000007941 */ /* 0x000fea0003800000 */
.L_x_1386:
[----:B------:R-:W-:-:S04]  /*1f7f0*/  IADD3 R2, R23, 0x60, RZ ;  /* 0x0000006017027810 */ /* 0x000fc80007ffe0ff */
        /* <DEDUP_REMOVED lines=48> */
.L_x_1381:
[----:B------:R-:W-:Y:S05]  /*1fb00*/  BSYNC B1 ;  /* 0x0000000000017941 */ /* 0x000fea0003800000 */
.L_x_1380:
[----:B------:R-:W-:Y:S01]  /*1fb10*/  IADD3 R2, R96, 0x20, RZ ;  /* 0x0000002060027810 */ /* 0x000fe20007ffe0ff */
[----:B------:R-:W-:Y:S03]  /*1fb20*/  BSSY B1, `(.L_x_1388) ;  /* 0x00000cc000017945 */ /* 0x000fe60003800000 */
[----:B------:R-:W-:-:S13]  /*1fb30*/  ISETP.GE.AND P0, PT, R2, R34, PT ;  /* 0x000000220200720c */ /* 0x000fda0003f06270 */
[----:B------:R-:W-:Y:S05]  /*1fb40*/  @P0 BRA `(.L_x_1389) ;  /* 0x00000c9000000947 */ /* 0x000fea0003800000 */
[----:B------:R-:W-:Y:S01]  /*1fb50*/  ISETP.GE.AND P0, PT, R23, R36, PT ;  /* 0x000000241700720c */ /* 0x000fe20003f06270 */
[----:B------:R-:W-:-:S12]  /*1fb60*/  BSSY B0, `(.L_x_1390) ;  /* 0x0000030000007945 */ /* 0x000fd80003800000 */
        /* <DEDUP_REMOVED lines=47> */
.L_x_1391:
[----:B------:R-:W-:Y:S05]  /*1fe60*/  BSYNC B0 ;  /* 0x0000000000007941 */ /* 0x000fea0003800000 */
.L_x_1390:
        /* <DEDUP_REMOVED lines=50> */
.L_x_1393:
[----:B------:R-:W-:Y:S05]  /*20190*/  BSYNC B0 ;  /* 0x0000000000007941 */ /* 0x000fea0003800000 */
.L_x_1392:
        /* <DEDUP_REMOVED lines=50> */
.L_x_1395:
[----:B------:R-:W-:Y:S05]  /*204c0*/  BSYNC B0 ;  /* 0x0000000000007941 */ /* 0x000fea0003800000 */
.L_x_1394:
        /* <DEDUP_REMOVED lines=49> */
.L_x_1389:
[----:B------:R-:W-:Y:S05]  /*207e0*/  BSYNC B1 ;  /* 0x0000000000017941 */ /* 0x000fea0003800000 */
.L_x_1388:
        /* <DEDUP_REMOVED lines=53> */
.L_x_1399:
[----:B------:R-:W-:Y:S05]  /*20b40*/  BSYNC B0 ;  /* 0x0000000000007941 */ /* 0x000fea0003800000 */
.L_x_1398:
        /* <DEDUP_REMOVED lines=50> */
.L_x_1401:
[----:B------:R-:W-:Y:S05]  /*20e70*/  BSYNC B0 ;  /* 0x0000000000007941 */ /* 0x000fea0003800000 */
.L_x_1400:
        /* <DEDUP_REMOVED lines=50> */
.L_x_1403:
[----:B------:R-:W-:Y:S05]  /*211a0*/  BSYNC B0 ;  /* 0x0000000000007941 */ /* 0x000fea0003800000 */
.L_x_1402:
        /* <DEDUP_REMOVED lines=49> */
.L_x_1397:
[----:B------:R-:W-:Y:S05]  /*214c0*/  BSYNC B1 ;  /* 0x0000000000017941 */ /* 0x000fea0003800000 */
.L_x_1396:
[----:B------:R-:W-:Y:S01]  /*214d0*/  IADD3 R2, R96, 0x60, RZ ;  /* 0x0000006060027810 */ /* 0x000fe20007ffe0ff */
[----:B------:R-:W-:-:S03]  /*214e0*/  IMAD.MOV.U32 R3, RZ, RZ, 0x0 ;  /* 0x00000000ff037424 */ /* 0x000fc600078e00ff */
[----:B------:R-:W-:Y:S01]  /*214f0*/  ISETP.GE.AND P0, PT, R2, R34, PT ;  /* 0x000000220200720c */ /* 0x000fe20003f06270 */
[----:B------:R-:W-:-:S12]  /*21500*/  IMAD.MOV.U32 R2, RZ, RZ, R143 ;  /* 0x000000ffff027224 */ /* 0x000fd800078e008f */
[----:B------:R-:W-:Y:S05]  /*21510*/  @P0 RET.REL.NODEC R2 `(_ZN7cutlass13device_kernelIN5flash19enable_sm80_to_sm89INS1_16FlashAttnFwdSm80INS1_25CollectiveMainloopFwdSm80ILi8ELi1ELb0EN4cute5tupleIJNS5_1CILi128EEENS7_ILi48EEENS7_ILi256EEEEEELi256ENS_10bfloat16_tEfNS_4arch4Sm80ELb0ELb1ELb1ELb1ELb1ELb1ELb1ELb0EEENS1_21CollectiveEpilogueFwdINS6_IJS8_SA_S9_EEENS6_IJNS7_ILi1EEESI_SI_EEESC_SE_Li256ELb1ELb1ELb0ELb0EEENS1_19SingleTileSchedulerILb1ELb0ELb1ELi128EEEEEEEEEvNT_6ParamsE) ;  /* 0xfffdeae002000950 */ /* 0x000fea0003c3ffff */
        /* <DEDUP_REMOVED lines=49> */
.L_x_1405:
[----:B------:R-:W-:Y:S05]  /*21830*/  BSYNC B0 ;  /* 0x0000000000007941 */ /* 0x000fea0003800000 */
.L_x_1404:
        /* <DEDUP_REMOVED lines=50> */
.L_x_1407:
[----:B------:R-:W-:Y:S05]  /*21b60*/  BSYNC B0 ;  /* 0x0000000000007941 */ /* 0x000fea0003800000 */
.L_x_1406:
        /* <DEDUP_REMOVED lines=50> */
.L_x_1409:
[----:B------:R-:W-:Y:S05]  /*21e90*/  BSYNC B0 ;  /* 0x0000000000007941 */ /* 0x000fea0003800000 */
.L_x_1408:
[----:B------:R-:W-:Y:S01]  /*21ea0*/  IADD3 R23, R23, 0x60, RZ ;  /* 0x0000006017177810 */ /* 0x000fe20007ffe0ff */
[----:B------:R-:W-:Y:S02]  /*21eb0*/  IMAD.MOV.U32 R2, RZ, RZ, R143 ;  /* 0x000000ffff027224 */ /* 0x000fe400078e008f */
[----:B------:R-:W-:Y:S01]  /*21ec0*/  IMAD.MOV.U32 R3, RZ, RZ, 0x0 ;  /* 0x00000000ff037424 */ /* 0x000fe200078e00ff */
[----:B------:R-:W-:-:S13]  /*21ed0*/  ISETP.GE.AND P0, PT, R23, R36, PT ;  /* 0x000000241700720c */ /* 0x000fda0003f06270 */
[----:B------:R-:W-:Y:S05]  /*21ee0*/  @P0 RET.REL.NODEC R2 `(_ZN7cutlass13device_kernelIN5flash19enable_sm80_to_sm89INS1_16FlashAttnFwdSm80INS1_25CollectiveMainloopFwdSm80ILi8ELi1ELb0EN4cute5tupleIJNS5_1CILi128EEENS7_ILi48EEENS7_ILi256EEEEEELi256ENS_10bfloat16_tEfNS_4arch4Sm80ELb0ELb1ELb1ELb1ELb1ELb1ELb1ELb0EEENS1_21CollectiveEpilogueFwdINS6_IJS8_SA_S9_EEENS6_IJNS7_ILi1EEESI_SI_EEESC_SE_Li256ELb1ELb1ELb0ELb0EEENS1_19SingleTileSchedulerILb1ELb0ELb1ELi128EEEEEEEEEvNT_6ParamsE) ;  /* 0xfffde11002000950 */ /* 0x000fea0003c3ffff */
        /* <DEDUP_REMOVED lines=43> */
[----:B------:R-:W-:Y:S01]  /*221a0*/  F2FP.BF16.PACK_AB R12, R12, R16 ;  /* 0x000000100c0c723e */ /* 0x000fe200000010ff */
[----:B------:R-:W-:-:S03]  /*221b0*/  IMAD.MOV.U32 R2, RZ, RZ, R143 ;  /* 0x000000ffff027224 */ /* 0x000fc600078e008f */
[----:B------:R-:W-:Y:S02]  /*221c0*/  F2FP.BF16.PACK_AB R13, R13, R3 ;  /* 0x000000030d0d723e */ /* 0x000fe400000010ff */
[----:B------:R-:W-:-:S03]  /*221d0*/  MOV R3, 0x0 ;  /* 0x0000000000037802 */ /* 0x000fc60000000f00 */
[----:B------:R1:W-:Y:S01]  /*221e0*/  ST.E.128 [R24.64+0xf000], R12 ;  /* 0x00f0000c18007985 */ /* 0x0003e2000c101d04 */
[----:B------:R-:W-:Y:S05]  /*221f0*/  RET.REL.NODEC R2 `(_ZN7cutlass13device_kernelIN5flash19enable_sm80_to_sm89INS1_16FlashAttnFwdSm80INS1_25CollectiveMainloopFwdSm80ILi8ELi1ELb0EN4cute5tupleIJNS5_1CILi128EEENS7_ILi48EEENS7_ILi256EEEEEELi256ENS_10bfloat16_tEfNS_4arch4Sm80ELb0ELb1ELb1ELb1ELb1ELb1ELb1ELb0EEENS1_21CollectiveEpilogueFwdINS6_IJS8_SA_S9_EEENS6_IJNS7_ILi1EEESI_SI_EEESC_SE_Li256ELb1ELb1ELb0ELb0EEENS1_19SingleTileSchedulerILb1ELb0ELb1ELi128EEEEEEEEEvNT_6ParamsE) ;  /* 0xfffdde0002007950 */ /* 0x000fea0003c3ffff */
.L_x_1364:
        /* <DEDUP_REMOVED lines=28> */
.L_x_1446:
[----:B------:R-:W-:Y:S05]  /*223c0*/  BRA.DIV ~URZ, `(.L_x_1411) ;  /* 0x000056e27f007947 */ /* 0x000fea000b800000 */
[----:B------:R3:W4:Y:S01]  /*223d0*/  SHFL.IDX PT, R12, R28, RZ, 0x181f ;  /* 0x00181fff1c0c7589 */ /* 0x00072200000e0000 */
[----:B--2---:R-:W-:-:S03]  /*223e0*/  MOV R13, R11 ;  /* 0x0000000b000d7202 */ /* 0x004fc60000000f00 */
[----:B------:R3:W2:Y:S04]  /*223f0*/  SHFL.IDX PT, R14, R19, RZ, 0x181f ;  /* 0x00181fff130e7589 */ /* 0x0006a800000e0000 */
[----:B------:R3:W1:Y:S02]  /*22400*/  SHFL.IDX PT, R3, R29, RZ, 0x181f ;  /* 0x00181fff1d037589 */ /* 0x00066400000e0000 */
.L_x_1447:
[----:B------:R-:W-:Y:S01]  /*22410*/  IMAD R30, R26, R25, RZ ;  /* 0x000000191a1e7224 */ /* 0x000fe200078e02ff */
[----:B------:R-:W-:Y:S01]  /*22420*/  SHF.R.S32.HI R2, RZ, 0x1f, R35 ;  /* 0x0000001fff027819 */ /* 0x000fe20000011423 */
[----:B------:R-:W-:Y:S01]  /*22430*/  BSSY B0, `(.L_x_1412) ;  /* 0x0000028000007945 */ /* 0x000fe20003800000 */
[----:B------:R-:W-:Y:S01]  /*22440*/  CS2R R74, SRZ ;  /* 0x00000000004a7805 */ /* 0x000fe2000001ff00 */
[----:B------:R-:W-:Y:S01]  /*22450*/  CS2R R46, SRZ ;  /* 0x00000000002e7805 */ /* 0x000fe2000001ff00 */
[----:B------:R-:W-:Y:S01]  /*22460*/  ISETP.GE.AND P0, PT, R66, R30, PT ;  /* 0x0000001e4200720c */ /* 0x000fe20003f06270 */
[----:B------:R-:W-:Y:S01]  /*22470*/  CS2R R44, SRZ ;  /* 0x00000000002c7805 */ /* 0x000fe2000001ff00 */
[----:B------:R-:W-:Y:S01]  /*22480*/  LEA.HI R2, R2, R35, RZ, 0x3 ;  /* 0x0000002302027211 */ /* 0x000fe200078f18ff */
[----:B------:R-:W-:Y:S01]  /*22490*/  CS2R R22, SRZ ;  /* 0x0000000000167805 */ /* 0x000fe2000001ff00 */
[----:B------:R-:W-:Y:S01]  /*224a0*/  CS2R R20, SRZ ;  /* 0x0000000000147805 */ /* 0x000fe2000001ff00 */
[----:B------:R-:W-:Y:S01]  /*224b0*/  CS2R R50, SRZ ;  /* 0x0000000000327805 */ /* 0x000fe2000001ff00 */
[----:B------:R-:W-:Y:S01]  /*224c0*/  LOP3.LUT R2, R2, 0xfffffff8, RZ, 0xc0, !PT ;  /* 0xfffffff802027812 */ /* 0x000fe200078ec0ff */
[----:B------:R-:W-:Y:S01]  /*224d0*/  CS2R R48, SRZ ;  /* 0x0000000000307805 */ /* 0x000fe2000001ff00 */
[----:B------:R-:W-:Y:S01]  /*224e0*/  CS2R R26, SRZ ;  /* 0x00000000001a7805 */ /* 0x000fe2000001ff00 */
[----:B------:R-:W-:-:S02]  /*224f0*/  CS2R R24, SRZ ;  /* 0x0000000000187805 */ /* 0x000fc4000001ff00 */
[----:B------:R-:W-:Y:S01]  /*22500*/  IMAD.IADD R54, R35, 0x1, -R2 ;  /* 0x0000000123367824 */ /* 0x000fe200078e0a02 */
[----:B-1----:R-:W-:Y:S01]  /*22510*/  MOV R2, R3 ;  /* 0x0000000300027202 */ /* 0x002fe20000000f00 */
[----:B--2---:R-:W-:Y:S02]  /*22520*/  IMAD.MOV.U32 R3, RZ, RZ, R14 ;  /* 0x000000ffff037224 */ /* 0x004fe400078e000e */
[----:B------:R-:W-:Y:S01]  /*22530*/  IMAD.SHL.U32 R64, R54, 0x8, RZ ;  /* 0x0000000836407824 */ /* 0x000fe200078e00ff */
[----:B------:R-:W-:Y:S05]  /*22540*/  @P0 BRA `(.L_x_1413) ;  /* 0x0000016000000947 */ /* 0x000fea0003800000 */
[C---:B------:R-:W-:Y:S01]  /*22550*/  IADD3 R14, R64.reuse, 0x40, RZ ;  /* 0x00000040400e7810 */ /* 0x040fe20007ffe0ff */
[----:B------:R-:W-:Y:S01]  /*22560*/  CS2R R22, SRZ ;  /* 0x0000000000167805 */ /* 0x000fe2000001ff00 */
[-C--:B------:R-:W-:Y:S01]  /*22570*/  ISETP.GE.AND P1, PT, R64, R36.reuse, PT ;  /* 0x000000244000720c */ /* 0x080fe20003f26270 */
[----:B------:R-:W-:Y:S01]  /*22580*/  CS2R R20, SRZ ;  /* 0x0000000000147805 */ /* 0x000fe2000001ff00 */
[----:B------:R-:W-:Y:S01]  /*22590*/  ISETP.GE.AND P0, PT, R14, R36, PT ;  /* 0x000000240e00720c */ /* 0x000fe20003f06270 */
[----:B------:R-:W-:Y:S01]  /*225a0*/  CS2R R26, SRZ ;  /* 0x00000000001a7805 */ /* 0x000fe2000001ff00 */
[----:B------:R-:W-:Y:S01]  /*225b0*/  CS2R R24, SRZ ;  /* 0x0000000000187805 */ /* 0x000fe2000001ff00 */
[----:B------:R-:W-:Y:S01]  /*225c0*/  CS2R R46, SRZ ;  /* 0x00000000002e7805 */ /* 0x000fe2000001ff00 */
[----:B------:R-:W-:Y:S01]  /*225d0*/  CS2R R44, SRZ ;  /* 0x00000000002c7805 */ /* 0x000fe2000001ff00 */
[----:B------:R-:W-:Y:S01]  /*225e0*/  CS2R R50, SRZ ;  /* 0x0000000000327805 */ /* 0x000fe2000001ff00 */
[----:B------:R-:W-:-:S05]  /*225f0*/  CS2R R48, SRZ ;  /* 0x0000000000307805 */ /* 0x000fca000001ff00 */
[----:B----4-:R-:W-:Y:S02]  /*22600*/  @!P1 IMAD.WIDE R16, R64, 0x2, R12 ;  /* 0x0000000240109825 */ /* 0x010fe400078e020c */
[----:B------:R-:W-:-:S03]  /*22610*/  @!P0 SHF.R.S32.HI R11, RZ, 0x1f, R14 ;  /* 0x0000001fff0b8819 */ /* 0x000fc6000001140e */
[----:B------:R1:W5:Y:S01]  /*22620*/  @!P1 LD.E.128 R20, [R16.64] ;  /* 0x0000000410149980 */ /* 0x000362000c101d00 */
[----:B------:R-:W-:-:S04]  /*22630*/  @!P0 LEA.HI R11, R11, R14, RZ, 0x3 ;  /* 0x0000000e0b0b8211 */ /* 0x000fc800078f18ff */
[----:B------:R-:W-:-:S05]  /*22640*/  @!P0 LOP3.LUT R11, R11, 0xfffffff8, RZ, 0xc0, !PT ;  /* 0xfffffff80b0b8812 */ /* 0x000fca00078ec0ff */
[----:B------:R-:W-:-:S04]  /*22650*/  @!P0 IMAD.WIDE R14, R11, 0x2, R12 ;  /* 0x000000020b0e8825 */ /* 0x000fc800078e020c */
[--C-:B------:R-:W-:Y:S01]  /*22660*/  @!P0 IMAD.WIDE R12, R11, 0x2, R2.reuse ;  /* 0x000000020b0c8825 */ /* 0x100fe200078e0202 */
[----:B------:R1:W5:Y:S03]  /*22670*/  @!P0 LD.E.128 R44, [R14.64] ;  /* 0x000000040e2c8980 */ /* 0x000366000c101d00 */
[----:B------:R-:W-:Y:S01]  /*22680*/  @!P1 IMAD.WIDE R2, R64, 0x2, R2 ;  /* 0x0000000240029825 */ /* 0x000fe200078e0202 */
[----:B------:R1:W5:Y:S04]  /*22690*/  @!P0 LD.E.128 R48, [R12.64] ;  /* 0x000000040c308980 */ /* 0x000368000c101d00 */
[----:B------:R1:W5:Y:S02]  /*226a0*/  @!P1 LD.E.128 R24, [R2.64] ;  /* 0x0000000402189980 */ /* 0x000364000c101d00 */
.L_x_1413:
[----:B------:R-:W-:Y:S05]  /*226b0*/  BSYNC B0 ;  /* 0x0000000000007941 */ /* 0x000fea0003800000 */
.L_x_1412:
[----:B-1--45:R-:W-:Y:S02]  /*226c0*/  IMAD.MOV.U32 R12, RZ, RZ, R46 ;  /* 0x000000ffff0c7224 */ /* 0x032fe400078e002e */
[----:B------:R-:W-:-:S02]  /*226d0*/  IMAD.MOV.U32 R11, RZ, RZ, R47 ;  /* 0x000000ffff0b7224 */ /* 0x000fc400078e002f */
[----:B------:R-:W-:Y:S02]  /*226e0*/  IMAD.MOV.U32 R3, RZ, RZ, R44 ;  /* 0x000000ffff037224 */ /* 0x000fe400078e002c */
[----:B------:R-:W-:Y:S01]  /*226f0*/  IMAD.MOV.U32 R2, RZ, RZ, R45 ;  /* 0x000000ffff027224 */ /* 0x000fe200078e002d */
[----:B------:R-:W-:Y:S01]  /*22700*/  PRMT R113, R11, 0x5410, R12 ;  /* 0x000054100b717816 */ /* 0x000fe2000000000c */
[----:B------:R-:W-:Y:S01]  /*22710*/  IMAD.MOV.U32 R11, RZ, RZ, R23 ;  /* 0x000000ffff0b7224 */ /* 0x000fe200078e0017 */
[----:B------:R-:W-:Y:S02]  /*22720*/  MOV R12, R22 ;  /* 0x00000016000c7202 */ /* 0x000fe40000000f00 */
        /* <DEDUP_REMOVED lines=8> */
[----:B------:R-:W-:-:S02]  /*227b0*/  PRMT R33, R2, 0x7610, R33 ;  /* 0x0000761002217816 */ /* 0x000fc40000000021 */
[----:B------:R-:W-:Y:S02]  /*227c0*/  MOV R12, R50 ;  /* 0x00000032000c7202 */ /* 0x000fe40000000f00 */
[----:B------:R-:W-:Y:S02]  /*227d0*/  MOV R2, R49 ;  /* 0x0000003100027202 */ /* 0x000fe40000000f00 */
[----:B------:R-:W-:Y:S01]  /*227e0*/  PRMT R98, R11, 0x5410, R12 ;  /* 0x000054100b627816 */ /* 0x000fe2000000000c */
[----:B------:R-:W-:Y:S01]  /*227f0*/  IMAD.MOV.U32 R12, RZ, RZ, R26 ;  /* 0x000000ffff0c7224 */ /* 0x000fe200078e001a */
[----:B------:R-:W-:Y:S01]  /*22800*/  PRMT R67, R2, 0x5410, R3 ;  /* 0x0000541002437816 */ /* 0x000fe20000000003 */
[----:B------:R-:W-:Y:S01]  /*22810*/  IMAD.MOV.U32 R11, RZ, RZ, R27 ;  /* 0x000000ffff0b7224 */ /* 0x000fe200078e001b */
[----:B------:R-:W-:Y:S01]  /*22820*/  MOV R3, R24 ;  /* 0x0000001800037202 */ /* 0x000fe20000000f00 */
[----:B------:R-:W-:-:S03]  /*22830*/  IMAD.MOV.U32 R2, RZ, RZ, R25 ;  /* 0x000000ffff027224 */ /* 0x000fc600078e0019 */
[----:B------:R-:W-:Y:S02]  /*22840*/  PRMT R37, R11, 0x5410, R12 ;  /* 0x000054100b257816 */ /* 0x000fe4000000000c */
[----:B------:R-:W-:Y:S01]  /*22850*/  PRMT R31, R2, 0x5410, R3 ;  /* 0x00005410021f7816 */ /* 0x000fe20000000003 */
[----:B------:R-:W-:Y:S05]  /*22860*/  BRA.DIV ~URZ, `(.L_x_1414) ;  /* 0x000053b27f007947 */ /* 0x000fea000b800000 */
[----:B------:R1:W2:Y:S04]  /*22870*/  SHFL.IDX PT, R13, R18, 0x1, 0x181f ;  /* 0x00381f00120d7f89 */ /* 0x0002a800000e0000 */
[----:B------:R1:W4:Y:S04]  /*22880*/  SHFL.IDX PT, R12, R28, 0x1, 0x181f ;  /* 0x00381f001c0c7f89 */ /* 0x00032800000e0000 */
[----:B------:R1:W3:Y:S04]  /*22890*/  SHFL.IDX PT, R11, R19, 0x1, 0x181f ;  /* 0x00381f00130b7f89 */ /* 0x0002e800000e0000 */
[----:B------:R1:W1:Y:S02]  /*228a0*/  SHFL.IDX PT, R2, R29, 0x1, 0x181f ;  /* 0x00381f001d027f89 */ /* 0x00026400000e0000 */
.L_x_1448:
        /* <DEDUP_REMOVED lines=23> */
[----:B--2-4-:R-:W-:Y:S02]  /*22a20*/  @!P1 IMAD.WIDE R16, R64, 0x2, R12 ;  /* 0x0000000240109825 */ /* 0x014fe400078e020c */
[----:B------:R-:W-:-:S03]  /*22a30*/  @!P0 SHF.R.S32.HI R11, RZ, 0x1f, R14 ;  /* 0x0000001fff0b8819 */ /* 0x000fc6000001140e */
[----:B------:R2:W5:Y:S01]  /*22a40*/  @!P1 LD.E.128 R56, [R16.64] ;  /* 0x0000000410389980 */ /* 0x000562000c101d00 */
[----:B------:R-:W-:-:S04]  /*22a50*/  @!P0 LEA.HI R11, R11, R14, RZ, 0x3 ;  /* 0x0000000e0b0b8211 */ /* 0x000fc800078f18ff */
[----:B------:R-:W-:-:S05]  /*22a60*/  @!P0 LOP3.LUT R11, R11, 0xfffffff8, RZ, 0xc0, !PT ;  /* 0xfffffff80b0b8812 */ /* 0x000fca00078ec0ff */
[----:B------:R-:W-:-:S04]  /*22a70*/  @!P0 IMAD.WIDE R14, R11, 0x2, R12 ;  /* 0x000000020b0e8825 */ /* 0x000fc800078e020c */
[--C-:B-1----:R-:W-:Y:S01]  /*22a80*/  @!P0 IMAD.WIDE R12, R11, 0x2, R2.reuse ;  /* 0x000000020b0c8825 */ /* 0x102fe200078e0202 */
[----:B------:R2:W5:Y:S03]  /*22a90*/  @!P0 LD.E.128 R72, [R14.64] ;  /* 0x000000040e488980 */ /* 0x000566000c101d00 */
[----:B------:R-:W-:Y:S01]  /*22aa0*/  @!P1 IMAD.WIDE R2, R64, 0x2, R2 ;  /* 0x0000000240029825 */ /* 0x000fe200078e0202 */
[----:B------:R2:W5:Y:S04]  /*22ab0*/  @!P0 LD.E.128 R68, [R12.64] ;  /* 0x000000040c448980 */ /* 0x000568000c101d00 */
[----:B------:R2:W5:Y:S02]  /*22ac0*/  @!P1 LD.E.128 R60, [R2.64] ;  /* 0x00000004023c9980 */ /* 0x000564000c101d00 */
.L_x_1416:
[----:B------:R-:W-:Y:S05]  /*22ad0*/  BSYNC B0 ;  /* 0x0000000000007941 */ /* 0x000fea0003800000 */
.L_x_1415:
[----:B--2-45:R-:W-:Y:S01]  /*22ae0*/  IMAD.MOV.U32 R12, RZ, RZ, R74 ;  /* 0x000000ffff0c7224 */ /* 0x034fe200078e004a */
[----:B-1----:R-:W-:Y:S01]  /*22af0*/  MOV R2, R73 ;  /* 0x0000004900027202 */ /* 0x002fe20000000f00 */
        /* <DEDUP_REMOVED lines=24> */
.L_x_1449:
[----:B------:R-:W-:Y:S05]  /*22c80*/  BRA.DIV ~URZ, `(.L_x_1418) ;  /* 0x000051e27f007947 */ /* 0x000fea000b800000 */
[----:B------:R3:W4:Y:S01]  /*22c90*/  SHFL.IDX PT, R12, R28, 0x2, 0x181f ;  /* 0x00581f001c0c7f89 */ /* 0x00072200000e0000 */
[----:B--2---:R-:W-:-:S03]  /*22ca0*/  MOV R13, R11 ;  /* 0x0000000b000d7202 */ /* 0x004fc60000000f00 */
[----:B------:R3:W2:Y:S04]  /*22cb0*/  SHFL.IDX PT, R14, R19, 0x2, 0x181f ;  /* 0x00581f00130e7f89 */ /* 0x0006a800000e0000 */
[----:B------:R3:W1:Y:S02]  /*22cc0*/  SHFL.IDX PT, R2, R29, 0x2, 0x181f ;  /* 0x00581f001d027f89 */ /* 0x00066400000e0000 */
.L_x_1450:
        /* <DEDUP_REMOVED lines=35> */
.L_x_1420:
[----:B------:R-:W-:Y:S05]  /*22f00*/  BSYNC B0 ;  /* 0x0000000000007941 */ /* 0x000fea0003800000 */
.L_x_1419:
[----:B--2-45:R-:W-:Y:S01]  /*22f10*/  IMAD.MOV.U32 R12, RZ, RZ, R90 ;  /* 0x000000ffff0c7224 */ /* 0x034fe200078e005a */
[----:B-1----:R-:W-:Y:S01]  /*22f20*/  MOV R2, R89 ;  /* 0x0000005900027202 */ /* 0x002fe20000000f00 */
        /* <DEDUP_REMOVED lines=25> */
.L_x_1451:
[----:B------:R-:W-:Y:S01]  /*230c0*/  SHF.R.S32.HI R2, RZ, 0x1f, R35 ;  /* 0x0000001fff027819 */ /* 0x000fe20000011423 */
[----:B------:R-:W-:-:S03]  /*230d0*/  IMAD.SHL.U32 R3, R76, 0x80, RZ ;  /* 0x000000804c037824 */ /* 0x000fc600078e00ff */
[----:B------:R-:W-:-:S04]  /*230e0*/  LEA.HI R2, R2, R35, RZ, 0x3 ;  /* 0x0000002302027211 */ /* 0x000fc800078f18ff */
[----:B------:R-:W-:Y:S01]  /*230f0*/  LEA.HI.SX32 R11, R2, R3, 0x1d ;  /* 0x00000003020b7211 */ /* 0x000fe200078feaff */
[----:B------:R-:W-:Y:S05]  /*23100*/  BRA.DIV ~URZ, `(.L_x_1422) ;  /* 0x00004f527f007947 */ /* 0x000fea000b800000 */
[----:B------:R4:W1:Y:S04]  /*23110*/  SHFL.IDX PT, R12, R28, 0x3, 0x181f ;  /* 0x00781f001c0c7f89 */ /* 0x00086800000e0000 */
[----:B------:R4:W3:Y:S04]  /*23120*/  SHFL.IDX PT, R14, R19, 0x3, 0x181f ;  /* 0x00781f00130e7f89 */ /* 0x0008e800000e0000 */
[----:B------:R4:W2:Y:S02]  /*23130*/  SHFL.IDX PT, R2, R29, 0x3, 0x181f ;  /* 0x00781f001d027f89 */ /* 0x0008a400000e0000 */
.L_x_1452:
        /* <DEDUP_REMOVED lines=23> */
[----:B-12---:R-:W-:Y:S02]  /*232b0*/  @!P1 IMAD.WIDE R16, R64, 0x2, R12 ;  /* 0x0000000240109825 */ /* 0x006fe400078e020c */
        /* <DEDUP_REMOVED lines=10> */
.L_x_1424:
[----:B------:R-:W-:Y:S05]  /*23360*/  BSYNC B0 ;  /* 0x0000000000007941 */ /* 0x000fea0003800000 */
.L_x_1423:
[----:B------:R-:W-:Y:S01]  /*23370*/  IADD3 R11, R97, -c[0x0][0x20], RZ ;  /* 0x80000800610b7a10 */ /* 0x000fe20007ffe0ff */
[----:B------:R-:W-:-:S04]  /*23380*/  DEPBAR.LE SB0, 0x1 ;  /* 0x000080400000791a */ /* 0x000fc80000000000 */
[----:B-12---:R-:W2:Y:S01]  /*23390*/  LDL.64 R2, [R11+0x20] ;  /* 0x000020000b027983 */ /* 0x006ea20000100a00 */
[----:B------:R-:W-:Y:S03]  /*233a0*/  WARPSYNC 0xffffffff ;  /* 0xffffffff00007948 */ /* 0x000fe60003800000 */
[----:B------:R-:W-:Y:S06]  /*233b0*/  BAR.SYNC.DEFER_BLOCKING 0x0 ;  /* 0x0000000000007b1d */ /* 0x000fec0000010000 */
[----:B------:R1:W3:Y:S04]  /*233c0*/  LDL.64 R12, [R11+0x28] ;  /* 0x000028000b0c7983 */ /* 0x0002e80000100a00 */
[----:B--2-4-:R2:W4:Y:S01]  /*233d0*/  LD.E R14, [R2.64] ;  /* 0x00000004020e7980 */ /* 0x014522000c101900 */
[----:B-1---5:R-:W-:-:S03]  /*233e0*/  IMAD.MOV.U32 R11, RZ, RZ, R111 ;  /* 0x000000ffff0b7224 */ /* 0x022fc600078e006f */
[----:B---3--:R1:W5:Y:S01]  /*233f0*/  LD.E.64 R52, [R12.64] ;  /* 0x000000040c347980 */ /* 0x008362000c101b00 */
[----:B------:R-:W-:Y:S01]  /*23400*/  BSSY B1, `(.L_x_1425) ;  /* 0x000010a000017945 */ /* 0x000fe20003800000 */
[----:B--2---:R-:W-:Y:S02]  /*23410*/  IMAD.MOV.U32 R3, RZ, RZ, R108 ;  /* 0x000000ffff037224 */ /* 0x004fe400078e006c */
[----:B------:R-:W-:-:S05]  /*23420*/  IMAD.MOV.U32 R2, RZ, RZ, R109 ;  /* 0x000000ffff027224 */ /* 0x000fca00078e006d */
[----:B------:R-:W-:Y:S01]  /*23430*/  PRMT R136, R2, 0x5410, R3 ;  /* 0x0000541002887816 */ /* 0x000fe20000000003 */
[----:B------:R-:W-:Y:S02]  /*23440*/  IMAD.MOV.U32 R3, RZ, RZ, R76 ;  /* 0x000000ffff037224 */ /* 0x000fe400078e004c */
[----:B-1----:R-:W-:Y:S02]  /*23450*/  IMAD.MOV.U32 R12, RZ, RZ, R110 ;  /* 0x000000ffff0c7224 */ /* 0x002fe400078e006e */
[----:B------:R-:W-:-:S03]  /*23460*/  IMAD.MOV.U32 R2, RZ, RZ, R77 ;  /* 0x000000ffff027224 */ /* 0x000fc600078e004d */
[----:B------:R-:W-:Y:S01]  /*23470*/  PRMT R137, R11, 0x5410, R12 ;  /* 0x000054100b897816 */ /* 0x000fe2000000000c */
[----:B------:R-:W-:Y:S01]  /*23480*/  IMAD.MOV.U32 R11, RZ, RZ, R79 ;  /* 0x000000ffff0b7224 */ /* 0x000fe200078e004f */
[----:B------:R-:W-:Y:S02]  /*23490*/  MOV R12, R78 ;  /* 0x0000004e000c7202 */ /* 0x000fe40000000f00 */
[----:B------:R-:W-:Y:S01]  /*234a0*/  PRMT R132, R2, 0x5410, R3 ;  /* 0x0000541002847816 */ /* 0x000fe20000000003 */
[----:B------:R-:W-:Y:S01]  /*234b0*/  IMAD.MOV.U32 R3, RZ, RZ, R104 ;  /* 0x000000ffff037224 */ /* 0x000fe200078e0068 */
[----:B------:R-:W-:Y:S01]  /*234c0*/  PRMT R133, R11, 0x5410, R12 ;  /* 0x000054100b857816 */ /* 0x000fe2000000000c */
[----:B------:R-:W-:Y:S01]  /*234d0*/  IMAD.MOV.U32 R11, RZ, RZ, R107 ;  /* 0x000000ffff0b7224 */ /* 0x000fe200078e006b */
[----:B------:R-:W-:-:S04]  /*234e0*/  MOV R2, R106 ;  /* 0x0000006a00027202 */ /* 0x000fc80000000f00 */
[----:B------:R-:W-:Y:S01]  /*234f0*/  PRMT R135, R11, 0x5410, R2 ;  /* 0x000054100b877816 */ /* 0x000fe20000000002 */
[----:B------:R-:W-:Y:S01]  /*23500*/  IMAD.MOV.U32 R11, RZ, RZ, R103 ;  /* 0x000000ffff0b7224 */ /* 0x000fe200078e0067 */
[----:B------:R-:W-:-:S04]  /*23510*/  MOV R2, R105 ;  /* 0x0000006900027202 */ /* 0x000fc80000000f00 */
[----:B------:R-:W-:Y:S01]  /*23520*/  PRMT R134, R2, 0x5410, R3 ;  /* 0x0000541002867816 */ /* 0x000fe20000000003 */
[----:B------:R-:W-:Y:S01]  /*23530*/  IMAD.MOV.U32 R2, RZ, RZ, R101 ;  /* 0x000000ffff027224 */ /* 0x000fe200078e0065 */
[----:B------:R-:W-:-:S04]  /*23540*/  MOV R3, R100 ;  /* 0x0000006400037202 */ /* 0x000fc80000000f00 */
[----:B------:R-:W-:Y:S01]  /*23550*/  PRMT R97, R2, 0x5410, R3 ;  /* 0x0000541002617816 */ /* 0x000fe20000000003 */
[----:B----4-:R-:W-:-:S05]  /*23560*/  IMAD R12, R14, -0x80, R30 ;  /* 0xffffff800e0c7824 */ /* 0x010fca00078e021e */
[----:B------:R-:W-:Y:S01]  /*23570*/  IMNMX R66, R12, 0x80, PT ;  /* 0x000000800c427817 */ /* 0x000fe20003800200 */
[----:B------:R-:W-:-:S03]  /*23580*/  IMAD.MOV.U32 R12, RZ, RZ, R102 ;  /* 0x000000ffff0c7224 */ /* 0x000fc600078e0066 */
[----:B------:R-:W-:Y:S02]  /*23590*/  ISETP.GE.AND P0, PT, R96, R66, PT ;  /* 0x000000426000720c */ /* 0x000fe40003f06270 */
[----:B------:R-:W-:-:S11]  /*235a0*/  PRMT R131, R11, 0x5410, R12 ;  /* 0x000054100b837816 */ /* 0x000fd6000000000c */
[----:B------:R-:W-:Y:S05]  /*235b0*/  @P0 BRA `(.L_x_1426) ;  /* 0x00000ee000000947 */ /* 0x000fea0003800000 */
[----:B------:R-:W-:Y:S01]  /*235c0*/  ISETP.GE.AND P0, PT, R64, R36, PT ;  /* 0x000000244000720c */ /* 0x000fe20003f06270 */
[----:B------:R-:W-:-:S12]  /*235d0*/  BSSY B0, `(.L_x_1427) ;  /* 0x0000072000007945 */ /* 0x000fd80003800000 */
[----:B------:R-:W-:Y:S05]  /*235e0*/  @P0 BRA `(.L_x_1428) ;  /* 0x0000070000000947 */ /* 0x000fea0003800000 */
[----:B------:R-:W-:Y:S01]  /*235f0*/  SHF.R.S32.HI R3, RZ, 0x1f, R35 ;  /* 0x0000001fff037819 */ /* 0x000fe20000011423 */
[----:B------:R-:W-:Y:S01]  /*23600*/  IMAD.SHL.U32 R2, R96, 0x40, RZ ;  /* 0x0000004060027824 */ /* 0x000fe200078e00ff */
[----:B------:R-:W-:Y:S02]  /*23610*/  LEA.HI R12, R36, R54, RZ, 0x1d ;  /* 0x00000036240c7211 */ /* 0x000fe400078fe8ff */
[----:B------:R-:W-:Y:S02]  /*23620*/  LEA.HI R3, R3, R35, RZ, 0x6 ;  /* 0x0000002303037211 */ /* 0x000fe400078f30ff */
[----:B------:R-:W-:Y:S02]  /*23630*/  SHF.R.S32.HI R13, RZ, 0x1f, R12 ;  /* 0x0000001fff0d7819 */ /* 0x000fe4000001140c */
[----:B------:R-:W-:Y:S01]  /*23640*/  LOP3.LUT R2, R2, 0x1c0, RZ, 0xc0, !PT ;  /* 0x000001c002027812 */ /* 0x000fe200078ec0ff */
[----:B------:R-:W-:Y:S01]  /*23650*/  IMAD.SHL.U32 R11, R3, 0x8, RZ ;  /* 0x00000008030b7824 */ /* 0x000fe200078e00ff */
[----:B------:R-:W-:Y:S01]  /*23660*/  LEA.HI R13, R13, R12, RZ, 0x3 ;  /* 0x0000000c0d0d7211 */ /* 0x000fe200078f18ff */
[----:B------:R-:W-:Y:S01]  /*23670*/  IMAD.SHL.U32 R12, R12, 0x8, RZ ;  /* 0x000000080c0c7824 */ /* 0x000fe200078e00ff */
[----:B------:R-:W-:-:S02]  /*23680*/  LOP3.LUT R14, R2, 0x38, R64, 0xf8, !PT ;  /* 0x00000038020e7812 */ /* 0x000fc400078ef840 */
[----:B------:R-:W-:Y:S02]  /*23690*/  SHF.R.U32.HI R3, RZ, 0x3, R2 ;  /* 0x00000003ff037819 */ /* 0x000fe40000011602 */
[----:B------:R-:W-:Y:S02]  /*236a0*/  LOP3.LUT R11, R11, 0xfffffe00, RZ, 0xc0, !PT ;  /* 0xfffffe000b0b7812 */ /* 0x000fe400078ec0ff */
[----:B------:R-:W-:Y:S01]  /*236b0*/  LOP3.LUT R2, R2, 0x38, R12, 0xf8, !PT ;  /* 0x0000003802027812 */ /* 0x000fe200078ef80c */
[----:B------:R-:W-:Y:S01]  /*236c0*/  IMAD.SHL.U32 R12, R13, 0x400, RZ ;  /* 0x000004000d0c7824 */ /* 0x000fe200078e00ff */
[----:B------:R-:W-:Y:S02]  /*236d0*/  LOP3.LUT R13, R11, R14, R3, 0xf6, !PT ;  /* 0x0000000e0b0d7212 */ /* 0x000fe400078ef603 */
[----:B------:R-:W-:Y:S02]  /*236e0*/  LOP3.LUT R3, R2, R3, RZ, 0x3c, !PT ;  /* 0x0000000302037212 */ /* 0x000fe400078e3cff */
[----:B------:R-:W-:Y:S01]  /*236f0*/  LOP3.LUT R2, R12, 0xffffe000, RZ, 0xc0, !PT ;  /* 0xffffe0000c027812 */ /* 0x000fe200078ec0ff */
[----:B-----5:R-:W-:-:S03]  /*23700*/  IMAD.WIDE.U32 R40, R13, 0x2, R52 ;  /* 0x000000020d287825 */ /* 0x020fc600078e0034 */
[----:B------:R-:W-:Y:S02]  /*23710*/  IADD3 R2, R3, R2, R11 ;  /* 0x0000000203027210 */ /* 0x000fe40007ffe00b */
[----:B------:R-:W2:Y:S03]  /*23720*/  LD.E.128 R16, [R40.64] ;  /* 0x0000000428107980 */ /* 0x000ea6000c101d00 */
[----:B------:R-:W-:-:S05]  /*23730*/  IMAD.WIDE.U32 R38, R2, 0x2, R52 ;  /* 0x0000000202267825 */ /* 0x000fca00078e0034 */
[----:B------:R-:W3:Y:S01]  /*23740*/  LD.E.128 R12, [R38.64] ;  /* 0x00000004260c7980 */ /* 0x000ee2000c101d00 */
[--C-:B------:R-:W-:Y:S02]  /*23750*/  SHF.R.U64 R2, R20, 0x10, R21.reuse ;  /* 0x0000001014027819 */ /* 0x100fe40000001215 */
[----:B------:R-:W-:Y:S02]  /*23760*/  SHF.R.U32.HI R3, RZ, 0x10, R21 ;  /* 0x00000010ff037819 */ /* 0x000fe40000011615 */
[----:B------:R-:W-:Y:S02]  /*23770*/  SHF.R.U64 R21, R24, 0x10, R25 ;  /* 0x0000001018157819 */ /* 0x000fe40000001219 */
[--C-:B------:R-:W-:Y:S02]  /*23780*/  SHF.R.U64 R11, R22, 0x10, R23.reuse ;  /* 0x00000010160b7819 */ /* 0x100fe40000001217 */
[----:B------:R-:W-:Y:S02]  /*23790*/  SHF.R.U32.HI R20, RZ, 0x10, R23 ;  /* 0x00000010ff147819 */ /* 0x000fe40000011617 */
[----:B------:R-:W-:-:S02]  /*237a0*/  SHF.R.U32.HI R23, RZ, 0x10, R25 ;  /* 0x00000010ff177819 */ /* 0x000fc40000011619 */
[C---:B------:R-:W-:Y:S02]  /*237b0*/  PRMT R29, R31.reuse, 0x5432, R21 ;  /* 0x000054321f1d7816 */ /* 0x040fe40000000015 */
[----:B------:R-:W-:Y:S02]  /*237c0*/  SHF.R.U64 R22, R26, 0x10, R27 ;  /* 0x000000101a167819 */ /* 0x000fe4000000121b */
[----:B------:R-:W-:Y:S02]  /*237d0*/  PRMT R23, R31, 0x5410, R23 ;  /* 0x000054101f177816 */ /* 0x000fe40000000017 */
[----:B------:R-:W-:Y:S02]  /*237e0*/  SHF.R.U32.HI R27, RZ, 0x10, R27 ;  /* 0x00000010ff1b7819 */ /* 0x000fe4000001161b */
[----:B------:R-:W-:Y:S01]  /*237f0*/  PRMT R34, R34, 0x5410, R2 ;  /* 0x0000541022227816 */ /* 0x000fe20000000002 */
[----:B------:R-:W-:Y:S01]  /*23800*/  IMAD.U32 R43, R23, 0x10000, RZ ;  /* 0x00010000172b7824 */ /* 0x000fe200078e00ff */
[----:B------:R-:W-:Y:S01]  /*23810*/  PRMT R30, R42, 0x5410, R20 ;  /* 0x000054102a1e7816 */ /* 0x000fe20000000014 */
[----:B------:R-:W-:Y:S01]  /*23820*/  IMAD.U32 R42, R29, 0x10000, RZ ;  /* 0x000100001d2a7824 */ /* 0x000fe200078e00ff */
[----:B------:R-:W-:-:S02]  /*23830*/  PRMT R28, R37, 0x5432, R22 ;  /* 0x00005432251c7816 */ /* 0x000fc40000000016 */
[----:B------:R-:W-:Y:S02]  /*23840*/  PRMT R32, R32, 0x5410, R11 ;  /* 0x0000541020207816 */ /* 0x000fe4000000000b */
[----:B------:R-:W-:Y:S01]  /*23850*/  PRMT R27, R37, 0x5410, R27 ;  /* 0x00005410251b7816 */ /* 0x000fe2000000001b */
[C---:B------:R-:W-:Y:S01]  /*23860*/  IMAD.U32 R37, R34.reuse, 0x10000, RZ ;  /* 0x0001000022257824 */ /* 0x040fe200078e00ff */
[----:B------:R-:W-:Y:S02]  /*23870*/  LOP3.LUT R55, R29, 0xffff0000, RZ, 0xc0, !PT ;  /* 0xffff00001d377812 */ /* 0x000fe400078ec0ff */
[----:B------:R-:W-:Y:S02]  /*23880*/  PRMT R33, R33, 0x5410, R3 ;  /* 0x0000541021217816 */ /* 0x000fe40000000003 */
[----:B------:R-:W-:Y:S02]  /*23890*/  LOP3.LUT R29, R34, 0xffff0000, RZ, 0xc0, !PT ;  /* 0xffff0000221d7812 */ /* 0x000fe400078ec0ff */
[----:B------:R-:W-:Y:S01]  /*238a0*/  LOP3.LUT R23, R23, 0xffff0000, RZ, 0xc0, !PT ;  /* 0xffff000017177812 */ /* 0x000fe200078ec0ff */
[C---:B--2---:R-:W-:Y:S01]  /*238b0*/  IMAD.U32 R21, R18.reuse, 0x10000, RZ ;  /* 0x0001000012157824 */ /* 0x044fe200078e00ff */
[----:B------:R-:W-:Y:S01]  /*238c0*/  LOP3.LUT R31, R18, 0xffff0000, RZ, 0xc0, !PT ;  /* 0xffff0000121f7812 */ /* 0x000fe200078ec0ff */
[C---:B------:R-:W-:Y:S01]  /*238d0*/  IMAD.U32 R24, R17.reuse, 0x10000, RZ ;  /* 0x0001000011187824 */ /* 0x040fe200078e00ff */
[----:B------:R-:W-:Y:S01]  /*238e0*/  LOP3.LUT R22, R17, 0xffff0000, RZ, 0xc0, !PT ;  /* 0xffff000011167812 */ /* 0x000fe200078ec0ff */
[C---:B------:R-:W-:Y:S01]  /*238f0*/  IMAD.U32 R26, R16.reuse, 0x10000, RZ ;  /* 0x00010000101a7824 */ /* 0x040fe200078e00ff */
[----:B------:R-:W-:Y:S01]  /*23900*/  LOP3.LUT R25, R16, 0xffff0000, RZ, 0xc0, !PT ;  /* 0xffff000010197812 */ /* 0x000fe200078ec0ff */
[C---:B------:R-:W-:Y:S01]  /*23910*/  IMAD.U32 R20, R19.reuse, 0x10000, RZ ;  /* 0x0001000013147824 */ /* 0x040fe200078e00ff */
[----:B------:R-:W-:Y:S01]  /*23920*/  LOP3.LUT R19, R19, 0xffff0000, RZ, 0xc0, !PT ;  /* 0xffff000013137812 */ /* 0x000fe200078ec0ff */
[C---:B---3--:R-:W-:Y:S01]  /*23930*/  IMAD.U32 R18, R12.reuse, 0x10000, RZ ;  /* 0x000100000c127824 */ /* 0x048fe200078e00ff */
[----:B------:R-:W-:Y:S01]  /*23940*/  LOP3.LUT R17, R12, 0xffff0000, RZ, 0xc0, !PT ;  /* 0xffff00000c117812 */ /* 0x000fe200078ec0ff */
[C---:B------:R-:W-:Y:S01]  /*23950*/  IMAD.U32 R12, R14.reuse, 0x10000, RZ ;  /* 0x000100000e0c7824 */ /* 0x040fe200078e00ff */
[----:B------:R-:W-:Y:S01]  /*23960*/  LOP3.LUT R11, R14, 0xffff0000, RZ, 0xc0, !PT ;  /* 0xffff00000e0b7812 */ /* 0x000fe200078ec0ff */
[----:B------:R-:W-:Y:S01]  /*23970*/  FMUL.FTZ R14, R18, R42 ;  /* 0x0000002a120e7220 */ /* 0x000fe20000410000 */
[C---:B------:R-:W-:Y:S01]  /*23980*/  LOP3.LUT R2, R15.reuse, 0xffff0000, RZ, 0xc0, !PT ;  /* 0xffff00000f027812 */ /* 0x040fe200078ec0ff */
[----:B------:R-:W-:-:S02]  /*23990*/  IMAD.U32 R3, R15, 0x10000, RZ ;  /* 0x000100000f037824 */ /* 0x000fc400078e00ff */
[-C--:B------:R-:W-:Y:S02]  /*239a0*/  FFMA.FTZ R65, R26, R37.reuse, -R14 ;  /* 0x000000251a417223 */ /* 0x080fe4000001080e */
[----:B------:R-:W-:Y:S02]  /*239b0*/  FMUL.FTZ R15, R18, R37 ;  /* 0x00000025120f7220 */ /* 0x000fe40000410000 */
[----:B------:R-:W-:Y:S02]  /*239c0*/  FMUL.FTZ R14, R17, R55 ;  /* 0x00000037110e7220 */ /* 0x000fe40000410000 */
[C---:B------:R-:W-:Y:S01]  /*239d0*/  IMAD.U32 R16, R13.reuse, 0x10000, RZ ;  /* 0x000100000d107824 */ /* 0x040fe200078e00ff */
[----:B------:R-:W-:Y:S01]  /*239e0*/  LOP3.LUT R13, R13, 0xffff0000, RZ, 0xc0, !PT ;  /* 0xffff00000d0d7812 */ /* 0x000fe200078ec0ff */
[----:B------:R-:W-:Y:S02]  /*239f0*/  IMAD.U32 R18, R33, 0x10000, RZ ;  /* 0x0001000021127824 */ /* 0x000fe400078e00ff */
[----:B------:R-:W-:-:S02]  /*23a00*/  FFMA.FTZ R37, R25, R29, -R14 ;  /* 0x0000001d19257223 */ /* 0x000fc4000001080e */
[----:B------:R-:W-:Y:S02]  /*23a10*/  FFMA.FTZ R42, R26, R42, R15 ;  /* 0x0000002a1a2a7223 */ /* 0x000fe4000001000f */
[C---:B------:R-:W-:Y:S02]  /*23a20*/  FMUL.FTZ R14, R16.reuse, R18 ;  /* 0x00000012100e7220 */ /* 0x040fe40000410000 */
[----:B------:R-:W-:Y:S02]  /*23a30*/  FMUL.FTZ R17, R17, R29 ;  /* 0x0000001d11117220 */ /* 0x000fe40000410000 */
[-C--:B------:R-:W-:Y:S01]  /*23a40*/  FMUL.FTZ R15, R16, R43.reuse ;  /* 0x0000002b100f7220 */ /* 0x080fe20000410000 */
[----:B------:R-:W-:Y:S01]  /*23a50*/  LOP3.LUT R16, R33, 0xffff0000, RZ, 0xc0, !PT ;  /* 0xffff000021107812 */ /* 0x000fe200078ec0ff */
[----:B------:R-:W-:Y:S02]  /*23a60*/  FFMA.FTZ R26, R24, R43, R14 ;  /* 0x0000002b181a7223 */ /* 0x000fe4000001000e */
[----:B------:R-:W-:-:S02]  /*23a70*/  FFMA.FTZ R34, R25, R55, R17 ;  /* 0x0000003719227223 */ /* 0x000fc40000010011 */
[----:B------:R-:W-:Y:S02]  /*23a80*/  FFMA.FTZ R29, R24, R18, -R15 ;  /* 0x00000012181d7223 */ /* 0x000fe4000001080f */
[----:B------:R-:W-:Y:S02]  /*23a90*/  FMUL.FTZ R14, R13, R23 ;  /* 0x000000170d0e7220 */ /* 0x000fe40000410000 */
[----:B------:R-:W-:Y:S02]  /*23aa0*/  IMAD.U32 R17, R32, 0x10000, RZ ;  /* 0x0001000020117824 */ /* 0x000fe400078e00ff */
[----:B------:R-:W-:Y:S02]  /*23ab0*/  IMAD.U32 R24, R28, 0x10000, RZ ;  /* 0x000100001c187824 */ /* 0x000fe400078e00ff */
[----:B------:R-:W-:Y:S02]  /*23ac0*/  IMAD.U32 R33, R27, 0x10000, RZ ;  /* 0x000100001b217824 */ /* 0x000fe400078e00ff */
[----:B------:R-:W-:-:S02]  /*23ad0*/  FMUL.FTZ R15, R13, R16 ;  /* 0x000000100d0f7220 */ /* 0x000fc40000410000 */
[----:B------:R-:W-:Y:S02]  /*23ae0*/  FFMA.FTZ R25, R22, R16, -R14 ;  /* 0x0000001016197223 */ /* 0x000fe4000001080e */
[C---:B------:R-:W-:Y:S02]  /*23af0*/  FMUL.FTZ R14, R12.reuse, R24 ;  /* 0x000000180c0e7220 */ /* 0x040fe40000410000 */
[----:B------:R-:W-:Y:S02]  /*23b00*/  FMUL.FTZ R13, R12, R17 ;  /* 0x000000110c0d7220 */ /* 0x000fe40000410000 */
[----:B------:R-:W-:Y:S02]  /*23b10*/  IMAD.U32 R16, R30, 0x10000, RZ ;  /* 0x000100001e107824 */ /* 0x000fe400078e00ff */
[----:B------:R-:W-:Y:S02]  /*23b20*/  FMUL.FTZ R12, R3, R33 ;  /* 0x00000021030c7220 */ /* 0x000fe40000410000 */
[----:B------:R-:W-:-:S02]  /*23b30*/  FFMA.FTZ R23, R22, R23, R15 ;  /* 0x0000001716177223 */ /* 0x000fc4000001000f */
[C---:B------:R-:W-:Y:S01]  /*23b40*/  FFMA.FTZ R18, R21.reuse, R17, -R14 ;  /* 0x0000001115127223 */ /* 0x040fe2000001080e */
[----:B------:R-:W-:Y:S01]  /*23b50*/  LOP3.LUT R17, R28, 0xffff0000, RZ, 0xc0, !PT ;  /* 0xffff00001c117812 */ /* 0x000fe200078ec0ff */
[----:B------:R-:W-:Y:S01]  /*23b60*/  FFMA.FTZ R22, R21, R24, R13 ;  /* 0x0000001815167223 */ /* 0x000fe2000001000d */
[----:B------:R-:W-:Y:S01]  /*23b70*/  LOP3.LUT R14, R32, 0xffff0000, RZ, 0xc0, !PT ;  /* 0xffff0000200e7812 */ /* 0x000fe200078ec0ff */
[-C--:B------:R-:W-:Y:S01]  /*23b80*/  FMUL.FTZ R3, R3, R16.reuse ;  /* 0x0000001003037220 */ /* 0x080fe20000410000 */
[----:B------:R-:W-:Y:S01]  /*23b90*/  LOP3.LUT R13, R30, 0xffff0000, RZ, 0xc0, !PT ;  /* 0xffff00001e0d7812 */ /* 0x000fe200078ec0ff */
[C---:B------:R-:W-:Y:S01]  /*23ba0*/  FFMA.FTZ R21, R20.reuse, R16, -R12 ;  /* 0x0000001014157223 */ /* 0x040fe2000001080c */
[----:B------:R-:W-:Y:S01]  /*23bb0*/  LOP3.LUT R16, R27, 0xffff0000, RZ, 0xc0, !PT ;  /* 0xffff00001b107812 */ /* 0x000fe200078ec0ff */
[----:B------:R-:W-:Y:S02]  /*23bc0*/  FFMA.FTZ R15, R20, R33, R3 ;  /* 0x00000021140f7223 */ /* 0x000fe40000010003 */
[----:B------:R-:W-:-:S02]  /*23bd0*/  FMUL.FTZ R12, R11, R17 ;  /* 0x000000110b0c7220 */ /* 0x000fc40000410000 */
[C---:B------:R-:W-:Y:S02]  /*23be0*/  FMUL.FTZ R3, R2.reuse, R16 ;  /* 0x0000001002037220 */ /* 0x040fe40000410000 */
        /* <DEDUP_REMOVED lines=14> */
[----:B------:R1:W-:Y:S04]  /*23cd0*/  ST.E.128 [R40.64], R16 ;  /* 0x0000001028007985 */ /* 0x0003e8000c101d04 */
[----:B------:R1:W-:Y:S02]  /*23ce0*/  ST.E.128 [R38.64], R12 ;  /* 0x0000000c26007985 */ /* 0x0003e4000c101d04 */
.L_x_1428:
[----:B------:R-:W-:Y:S05]  /*23cf0*/  BSYNC B0 ;  /* 0x0000000000007941 */ /* 0x000fea0003800000 */
.L_x_1427:
[----:B------:R-:W-:-:S04]  /*23d00*/  IADD3 R3, R64, 0x40, RZ ;  /* 0x0000004040037810 */ /* 0x000fc80007ffe0ff */
[----:B------:R-:W-:-:S13]  /*23d10*/  ISETP.GE.AND P0, PT, R3, R36, PT ;  /* 0x000000240300720c */ /* 0x000fda0003f06270 */
[----:B------:R-:W-:Y:S05]  /*23d20*/  @P0 BRA `(.L_x_1426) ;  /* 0x0000077000000947 */ /* 0x000fea0003800000 */
[----:B-1----:R-:W-:Y:S01]  /*23d30*/  SHF.R.S32.HI R12, RZ, 0x1f, R3 ;  /* 0x0000001fff0c7819 */ /* 0x002fe20000011403 */
[----:B------:R-:W-:Y:S01]  /*23d40*/  IMAD.SHL.U32 R14, R96, 0x40, RZ ;  /* 0x00000040600e7824 */ /* 0x000fe200078e00ff */
[----:B------:R-:W-:Y:S02]  /*23d50*/  SHF.R.S32.HI R2, RZ, 0x1f, R35 ;  /* 0x0000001fff027819 */ /* 0x000fe40000011423 */
[CC--:B------:R-:W-:Y:S02]  /*23d60*/  LEA.HI R11, R12.reuse, R3.reuse, RZ, 0x3 ;  /* 0x000000030c0b7211 */ /* 0x0c0fe400078f18ff */
[----:B------:R-:W-:Y:S02]  /*23d70*/  LEA.HI R3, R12, R3, RZ, 0x6 ;  /* 0x000000030c037211 */ /* 0x000fe400078f30ff */
[----:B------:R-:W-:Y:S02]  /*23d80*/  LEA.HI R13, R2, R35, RZ, 0x6 ;  /* 0x00000023020d7211 */ /* 0x000fe400078f30ff */
[----:B------:R-:W-:Y:S01]  /*23d90*/  SHF.R.S32.HI R12, RZ, 0x3, R11 ;  /* 0x00000003ff0c7819 */ /* 0x000fe2000001140b */
[----:B------:R-:W-:Y:S01]  /*23da0*/  IMAD.SHL.U32 R15, R3, 0x80, RZ ;  /* 0x00000080030f7824 */ /* 0x000fe200078e00ff */
[----:B------:R-:W-:Y:S01]  /*23db0*/  LOP3.LUT R2, R14, 0x1c0, RZ, 0xc0, !PT ;  /* 0x000001c00e027812 */ /* 0x000fe200078ec0ff */
[----:B------:R-:W-:Y:S01]  /*23dc0*/  IMAD.SHL.U32 R14, R13, 0x8, RZ ;  /* 0x000000080d0e7824 */ /* 0x000fe200078e00ff */
[----:B------:R-:W-:-:S02]  /*23dd0*/  LEA.HI R3, R36, R12, RZ, 0x1d ;  /* 0x0000000c24037211 */ /* 0x000fc400078fe8ff */
[----:B------:R-:W-:Y:S02]  /*23de0*/  LOP3.LUT R13, R2, 0x38, R11, 0xf8, !PT ;  /* 0x00000038020d7812 */ /* 0x000fe400078ef80b */
[----:B------:R-:W-:Y:S02]  /*23df0*/  SHF.R.U32.HI R16, RZ, 0x3, R2 ;  /* 0x00000003ff107819 */ /* 0x000fe40000011602 */
[----:B------:R-:W-:Y:S02]  /*23e00*/  SHF.R.S32.HI R12, RZ, 0x1f, R3 ;  /* 0x0000001fff0c7819 */ /* 0x000fe40000011403 */
[----:B------:R-:W-:Y:S02]  /*23e10*/  LOP3.LUT R11, R14, 0xfffffe00, RZ, 0xc0, !PT ;  /* 0xfffffe000e0b7812 */ /* 0x000fe400078ec0ff */
[----:B------:R-:W-:Y:S01]  /*23e20*/  LOP3.LUT R14, R13, R16, RZ, 0x3c, !PT ;  /* 0x000000100d0e7212 */ /* 0x000fe200078e3cff */
[----:B------:R-:W-:Y:S01]  /*23e30*/  IMAD.SHL.U32 R13, R3, 0x8, RZ ;  /* 0x00000008030d7824 */ /* 0x000fe200078e00ff */
[----:B------:R-:W-:-:S02]  /*23e40*/  LEA.HI R3, R12, R3, RZ, 0x3 ;  /* 0x000000030c037211 */ /* 0x000fc400078f18ff */
[----:B------:R-:W-:Y:S02]  /*23e50*/  LOP3.LUT R15, R15, 0xffffe000, RZ, 0xc0, !PT ;  /* 0xffffe0000f0f7812 */ /* 0x000fe400078ec0ff */
[----:B------:R-:W-:Y:S01]  /*23e60*/  LOP3.LUT R12, R2, 0x38, R13, 0xf8, !PT ;  /* 0x00000038020c7812 */ /* 0x000fe200078ef80d */
[----:B------:R-:W-:Y:S01]  /*23e70*/  IMAD.SHL.U32 R2, R3, 0x400, RZ ;  /* 0x0000040003027824 */ /* 0x000fe200078e00ff */
[----:B------:R-:W-:Y:S02]  /*23e80*/  IADD3 R14, R14, R15, R11 ;  /* 0x0000000f0e0e7210 */ /* 0x000fe40007ffe00b */
[----:B------:R-:W-:Y:S02]  /*23e90*/  LOP3.LUT R3, R12, R16, RZ, 0x3c, !PT ;  /* 0x000000100c037212 */ /* 0x000fe400078e3cff */
[----:B------:R-:W-:Y:S01]  /*23ea0*/  LOP3.LUT R2, R2, 0xffffe000, RZ, 0xc0, !PT ;  /* 0xffffe00002027812 */ /* 0x000fe200078ec0ff */
[----:B-----5:R-:W-:-:S03]  /*23eb0*/  IMAD.WIDE.U32 R40, R14, 0x2, R52 ;  /* 0x000000020e287825 */ /* 0x020fc600078e0034 */
[----:B------:R-:W-:Y:S02]  /*23ec0*/  IADD3 R2, R3, R2, R11 ;  /* 0x0000000203027210 */ /* 0x000fe40007ffe00b */
[----:B------:R-:W2:Y:S03]  /*23ed0*/  LD.E.128 R16, [R40.64] ;  /* 0x0000000428107980 */ /* 0x000ea6000c101d00 */
[----:B------:R-:W-:-:S05]  /*23ee0*/  IMAD.WIDE.U32 R38, R2, 0x2, R52 ;  /* 0x0000000202267825 */ /* 0x000fca00078e0034 */
[----:B------:R-:W3:Y:S01]  /*23ef0*/  LD.E.128 R12, [R38.64] ;  /* 0x00000004260c7980 */ /* 0x000ee2000c101d00 */
[----:B------:R-:W-:Y:S02]  /*23f00*/  SHF.R.U64 R21, R48, 0x10, R49 ;  /* 0x0000001030157819 */ /* 0x000fe40000001231 */
[----:B------:R-:W-:Y:S02]  /*23f10*/  SHF.R.U64 R2, R44, 0x10, R45 ;  /* 0x000000102c027819 */ /* 0x000fe4000000122d */
[----:B------:R-:W-:Y:S02]  /*23f20*/  PRMT R29, R67, 0x5432, R21 ;  /* 0x00005432431d7816 */ /* 0x000fe40000000015 */
[----:B------:R-:W-:Y:S02]  /*23f30*/  SHF.R.U64 R22, R50, 0x10, R51 ;  /* 0x0000001032167819 */ /* 0x000fe40000001233 */
[----:B------:R-:W-:Y:S01]  /*23f40*/  SHF.R.U64 R11, R46, 0x10, R47 ;  /* 0x000000102e0b7819 */ /* 0x000fe2000000122f */
[----:B------:R-:W-:Y:S01]  /*23f50*/  IMAD.U32 R37, R29, 0x10000, RZ ;  /* 0x000100001d257824 */ /* 0x000fe200078e00ff */
[----:B------:R-:W-:-:S02]  /*23f60*/  PRMT R34, R112, 0x5432, R2 ;  /* 0x0000543270227816 */ /* 0x000fc40000000002 */
[----:B------:R-:W-:Y:S02]  /*23f70*/  PRMT R28, R98, 0x5432, R22 ;  /* 0x00005432621c7816 */ /* 0x000fe40000000016 */
[----:B------:R-:W-:Y:S01]  /*23f80*/  SHF.R.U32.HI R3, RZ, 0x10, R45 ;  /* 0x00000010ff037819 */ /* 0x000fe2000001162d */
[----:B------:R-:W-:Y:S01]  /*23f90*/  IMAD.U32 R35, R34, 0x10000, RZ ;  /* 0x0001000022237824 */ /* 0x000fe200078e00ff */
[----:B------:R-:W-:Y:S02]  /*23fa0*/  SHF.R.U32.HI R23, RZ, 0x10, R49 ;  /* 0x00000010ff177819 */ /* 0x000fe40000011631 */
[----:B------:R-:W-:Y:S02]  /*23fb0*/  PRMT R32, R113, 0x5432, R11 ;  /* 0x0000543271207816 */ /* 0x000fe4000000000b */
[----:B------:R-:W-:Y:S02]  /*23fc0*/  LOP3.LUT R42, R29, 0xffff0000, RZ, 0xc0, !PT ;  /* 0xffff00001d2a7812 */ /* 0x000fe400078ec0ff */
[----:B------:R-:W-:-:S02]  /*23fd0*/  PRMT R33, R112, 0x5410, R3 ;  /* 0x0000541070217816 */ /* 0x000fc40000000003 */
[----:B------:R-:W-:Y:S02]  /*23fe0*/  PRMT R23, R67, 0x5410, R23 ;  /* 0x0000541043177816 */ /* 0x000fe40000000017 */
[----:B------:R-:W-:Y:S02]  /*23ff0*/  LOP3.LUT R29, R34, 0xffff0000, RZ, 0xc0, !PT ;  /* 0xffff0000221d7812 */ /* 0x000fe400078ec0ff */
[----:B------:R-:W-:Y:S01]  /*24000*/  SHF.R.U32.HI R27, RZ, 0x10, R51 ;  /* 0x00000010ff1b7819 */ /* 0x000fe20000011633 */
[C---:B------:R-:W-:Y:S01]  /*24010*/  IMAD.U32 R34, R23.reuse, 0x10000, RZ ;  /* 0x0001000017227824 */ /* 0x040fe200078e00ff */
[----:B------:R-:W-:Y:S02]  /*24020*/  LOP3.LUT R23, R23, 0xffff0000, RZ, 0xc0, !PT ;  /* 0xffff000017177812 */ /* 0x000fe400078ec0ff */
[----:B------:R-:W-:Y:S02]  /*24030*/  SHF.R.U32.HI R20, RZ, 0x10, R47 ;  /* 0x00000010ff147819 */ /* 0x000fe4000001162f */
[----:B------:R-:W-:-:S02]  /*24040*/  PRMT R27, R98, 0x5410, R27 ;  /* 0x00005410621b7816 */ /* 0x000fc4000000001b */
[----:B------:R-:W-:Y:S01]  /*24050*/  PRMT R30, R113, 0x5410, R20 ;  /* 0x00005410711e7816 */ /* 0x000fe20000000014 */
        /* <DEDUP_REMOVED lines=68> */
.L_x_1426:
[----:B------:R-:W-:Y:S05]  /*244a0*/  BSYNC B1 ;  /* 0x0000000000017941 */ /* 0x000fea0003800000 */
.L_x_1425:
[----:B------:R-:W-:Y:S01]  /*244b0*/  IADD3 R46, R96, 0x20, RZ ;  /* 0x00000020602e7810 */ /* 0x000fe20007ffe0ff */
[----:B------:R-:W-:Y:S03]  /*244c0*/  BSSY B1, `(.L_x_1429) ;  /* 0x00000f1000017945 */ /* 0x000fe60003800000 */
[----:B------:R-:W-:-:S13]  /*244d0*/  ISETP.GE.AND P0, PT, R46, R66, PT ;  /* 0x000000422e00720c */ /* 0x000fda0003f06270 */
[----:B------:R-:W-:Y:S05]  /*244e0*/  @P0 BRA `(.L_x_1430) ;  /* 0x00000ee000000947 */ /* 0x000fea0003800000 */
[----:B------:R-:W-:Y:S01]  /*244f0*/  ISETP.GE.AND P0, PT, R64, R36, PT ;  /* 0x000000244000720c */ /* 0x000fe20003f06270 */
[----:B------:R-:W-:-:S12]  /*24500*/  BSSY B0, `(.L_x_1431) ;  /* 0x0000072000007945 */ /* 0x000fd80003800000 */
[----:B------:R-:W-:Y:S05]  /*24510*/  @P0 BRA `(.L_x_1432) ;  /* 0x0000070000000947 */ /* 0x000fea0003800000 */
[----:B------:R-:W-:Y:S01]  /*24520*/  SHF.R.S32.HI R3, RZ, 0x1f, R46 ;  /* 0x0000001fff037819 */ /* 0x000fe2000001142e */
[----:B------:R-:W-:Y:S01]  /*24530*/  IMAD.SHL.U32 R2, R46, 0x40, RZ ;  /* 0x000000402e027824 */ /* 0x000fe200078e00ff */
[----:B-1----:R-:W-:Y:S02]  /*24540*/  LEA.HI R12, R36, R54, RZ, 0x1d ;  /* 0x00000036240c7211 */ /* 0x002fe400078fe8ff */
        /* <DEDUP_REMOVED lines=109> */
.L_x_1432:
[----:B------:R-:W-:Y:S05]  /*24c20*/  BSYNC B0 ;  /* 0x0000000000007941 */ /* 0x000fea0003800000 */
.L_x_1431:
[----:B------:R-:W-:-:S04]  /*24c30*/  IADD3 R3, R64, 0x40, RZ ;  /* 0x0000004040037810 */ /* 0x000fc80007ffe0ff */
[----:B------:R-:W-:-:S13]  /*24c40*/  ISETP.GE.AND P0, PT, R3, R36, PT ;  /* 0x000000240300720c */ /* 0x000fda0003f06270 */
[----:B------:R-:W-:Y:S05]  /*24c50*/  @P0 BRA `(.L_x_1430) ;  /* 0x0000077000000947 */ /* 0x000fea0003800000 */
[----:B------:R-:W-:Y:S01]  /*24c60*/  SHF.R.S32.HI R2, RZ, 0x1f, R3 ;  /* 0x0000001fff027819 */ /* 0x000fe20000011403 */
[----:B-1----:R-:W-:Y:S01]  /*24c70*/  IMAD.SHL.U32 R14, R46, 0x40, RZ ;  /* 0x000000402e0e7824 */ /* 0x002fe200078e00ff */
[----:B------:R-:W-:Y:S02]  /*24c80*/  SHF.R.S32.HI R12, RZ, 0x1f, R46 ;  /* 0x0000001fff0c7819 */ /* 0x000fe4000001142e */
[CC--:B------:R-:W-:Y:S02]  /*24c90*/  LEA.HI R11, R2.reuse, R3.reuse, RZ, 0x3 ;  /* 0x00000003020b7211 */ /* 0x0c0fe400078f18ff */
[----:B------:R-:W-:Y:S02]  /*24ca0*/  LEA.HI R3, R2, R3, RZ, 0x6 ;  /* 0x0000000302037211 */ /* 0x000fe400078f30ff */
[----:B------:R-:W-:Y:S02]  /*24cb0*/  SHF.R.S32.HI R13, RZ, 0x3, R11 ;  /* 0x00000003ff0d7819 */ /* 0x000fe4000001140b */
[----:B------:R-:W-:-:S02]  /*24cc0*/  LEA.HI R12, R12, R46, RZ, 0x3 ;  /* 0x0000002e0c0c7211 */ /* 0x000fc400078f18ff */
[----:B------:R-:W-:Y:S01]  /*24cd0*/  LOP3.LUT R2, R14, 0x1c0, RZ, 0xc0, !PT ;  /* 0x000001c00e027812 */ /* 0x000fe200078ec0ff */
[----:B------:R-:W-:Y:S01]  /*24ce0*/  IMAD.SHL.U32 R14, R3, 0x80, RZ ;  /* 0x00000080030e7824 */ /* 0x000fe200078e00ff */
[----:B------:R-:W-:Y:S01]  /*24cf0*/  LEA.HI R3, R36, R13, RZ, 0x1d ;  /* 0x0000000d24037211 */ /* 0x000fe200078fe8ff */
[----:B------:R-:W-:Y:S01]  /*24d00*/  IMAD.SHL.U32 R15, R12, 0x40, RZ ;  /* 0x000000400c0f7824 */ /* 0x000fe200078e00ff */
[----:B------:R-:W-:Y:S02]  /*24d10*/  LOP3.LUT R13, R2, 0x38, R11, 0xf8, !PT ;  /* 0x00000038020d7812 */ /* 0x000fe400078ef80b */
[----:B------:R-:W-:Y:S02]  /*24d20*/  SHF.R.U32.HI R17, RZ, 0x3, R2 ;  /* 0x00000003ff117819 */ /* 0x000fe40000011602 */
[----:B------:R-:W-:Y:S02]  /*24d30*/  SHF.R.S32.HI R12, RZ, 0x1f, R3 ;  /* 0x0000001fff0c7819 */ /* 0x000fe40000011403 */
[----:B------:R-:W-:-:S02]  /*24d40*/  LOP3.LUT R16, R14, 0xffffe000, RZ, 0xc0, !PT ;  /* 0xffffe0000e107812 */ /* 0x000fc400078ec0ff */
[----:B------:R-:W-:Y:S01]  /*24d50*/  LOP3.LUT R14, R13, R17, RZ, 0x3c, !PT ;  /* 0x000000110d0e7212 */ /* 0x000fe200078e3cff */
[----:B------:R-:W-:Y:S01]  /*24d60*/  IMAD.SHL.U32 R13, R3, 0x8, RZ ;  /* 0x00000008030d7824 */ /* 0x000fe200078e00ff */
[----:B------:R-:W-:Y:S02]  /*24d70*/  LEA.HI R3, R12, R3, RZ, 0x3 ;  /* 0x000000030c037211 */ /* 0x000fe400078f18ff */
[----:B------:R-:W-:Y:S02]  /*24d80*/  LOP3.LUT R11, R15, 0xfffffe00, RZ, 0xc0, !PT ;  /* 0xfffffe000f0b7812 */ /* 0x000fe400078ec0ff */
[----:B------:R-:W-:Y:S01]  /*24d90*/  LOP3.LUT R12, R2, 0x38, R13, 0xf8, !PT ;  /* 0x00000038020c7812 */ /* 0x000fe200078ef80d */
[----:B------:R-:W-:Y:S01]  /*24da0*/  IMAD.SHL.U32 R2, R3, 0x400, RZ ;  /* 0x0000040003027824 */ /* 0x000fe200078e00ff */
[----:B------:R-:W-:Y:S02]  /*24db0*/  IADD3 R14, R14, R16, R11 ;  /* 0x000000100e0e7210 */ /* 0x000fe40007ffe00b */
[----:B------:R-:W-:-:S02]  /*24dc0*/  LOP3.LUT R3, R12, R17, RZ, 0x3c, !PT ;  /* 0x000000110c037212 */ /* 0x000fc400078e3cff */
        /* <DEDUP_REMOVED lines=96> */
.L_x_1430:
[----:B------:R-:W-:Y:S05]  /*253d0*/  BSYNC B1 ;  /* 0x0000000000017941 */ /* 0x000fea0003800000 */
.L_x_1429:
        /* <DEDUP_REMOVED lines=119> */
.L_x_1436:
[----:B------:R-:W-:Y:S05]  /*25b50*/  BSYNC B0 ;  /* 0x0000000000007941 */ /* 0x000fea0003800000 */
.L_x_1435:
        /* <DEDUP_REMOVED lines=122> */
.L_x_1434:
[----:B------:R-:W-:Y:S05]  /*26300*/  BSYNC B1 ;  /* 0x0000000000017941 */ /* 0x000fea0003800000 */
.L_x_1433:
[----:B------:R-:W-:Y:S01]  /*26310*/  IADD3 R2, R96, 0x60, RZ ;  /* 0x0000006060027810 */ /* 0x000fe20007ffe0ff */
[----:B-1----:R-:W-:-:S02]  /*26320*/  IMAD.MOV.U32 R12, RZ, RZ, R143 ;  /* 0x000000ffff0c7224 */ /* 0x002fc400078e008f */
[----:B------:R-:W-:Y:S01]  /*26330*/  IMAD.MOV.U32 R13, RZ, RZ, 0x0 ;  /* 0x00000000ff0d7424 */ /* 0x000fe200078e00ff */
[----:B------:R-:W-:-:S13]  /*26340*/  ISETP.GE.AND P0, PT, R2, R66, PT ;  /* 0x000000420200720c */ /* 0x000fda0003f06270 */
[----:B------:R-:W-:Y:S05]  /*26350*/  @P0 RET.REL.NODEC R12 `(_ZN7cutlass13device_kernelIN5flash19enable_sm80_to_sm89INS1_16FlashAttnFwdSm80INS1_25CollectiveMainloopFwdSm80ILi8ELi1ELb0EN4cute5tupleIJNS5_1CILi128EEENS7_ILi48EEENS7_ILi256EEEEEELi256ENS_10bfloat16_tEfNS_4arch4Sm80ELb0ELb1ELb1ELb1ELb1ELb1ELb1ELb0EEENS1_21CollectiveEpilogueFwdINS6_IJS8_SA_S9_EEENS6_IJNS7_ILi1EEESI_SI_EEESC_SE_Li256ELb1ELb1ELb0ELb0EEENS1_19SingleTileSchedulerILb1ELb0ELb1ELi128EEEEEEEEEvNT_6ParamsE) ;  /* 0xfffd9ca00c000950 */ /* 0x000fea0003c3ffff */
        /* <DEDUP_REMOVED lines=27> */
[----:B------:R-:W-:Y:S02]  /*26510*/  SHF.R.U64 R3, R76, 0x10, R77 ;  /* 0x000000104c037819 */ /* 0x000fe4000000124d */
[----:B------:R-:W-:Y:S02]  /*26520*/  SHF.R.U32.HI R23, RZ, 0x10, R101 ;  /* 0x00000010ff177819 */ /* 0x000fe40000011665 */
[----:B------:R-:W-:Y:S02]  /*26530*/  PRMT R26, R97, 0x5432, R22 ;  /* 0x00005432611a7816 */ /* 0x000fe40000000016 */
[----:B------:R-:W-:-:S02]  /*26540*/  SHF.R.U32.HI R21, RZ, 0x10, R79 ;  /* 0x00000010ff157819 */ /* 0x000fc4000001164f */
[----:B------:R-:W-:Y:S01]  /*26550*/  SHF.R.U32.HI R27, RZ, 0x10, R103 ;  /* 0x00000010ff1b7819 */ /* 0x000fe20000011667 */
[----:B------:R-:W-:Y:S01]  /*26560*/  IMAD.U32 R42, R26, 0x10000, RZ ;  /* 0x000100001a2a7824 */ /* 0x000fe200078e00ff */
[----:B------:R-:W-:Y:S02]  /*26570*/  PRMT R33, R133, 0x5432, R20 ;  /* 0x0000543285217816 */ /* 0x000fe40000000014 */
[----:B------:R-:W-:Y:S02]  /*26580*/  PRMT R35, R132, 0x5432, R3 ;  /* 0x0000543284237816 */ /* 0x000fe40000000003 */
[----:B------:R-:W-:Y:S02]  /*26590*/  PRMT R25, R97, 0x5410, R23 ;  /* 0x0000541061197816 */ /* 0x000fe40000000017 */
[----:B------:R-:W-:Y:S01]  /*265a0*/  PRMT R32, R133, 0x5410, R21 ;  /* 0x0000541085207816 */ /* 0x000fe20000000015 */
[----:B------:R-:W-:Y:S01]  /*265b0*/  IMAD.U32 R37, R35, 0x10000, RZ ;  /* 0x0001000023257824 */ /* 0x000fe200078e00ff */
[----:B------:R-:W-:-:S02]  /*265c0*/  PRMT R23, R131, 0x5410, R27 ;  /* 0x0000541083177816 */ /* 0x000fc4000000001b */
[----:B------:R-:W-:Y:S02]  /*265d0*/  SHF.R.U32.HI R11, RZ, 0x10, R77 ;  /* 0x00000010ff0b7819 */ /* 0x000fe4000001164d */
[----:B------:R-:W-:Y:S02]  /*265e0*/  LOP3.LUT R43, R26, 0xffff0000, RZ, 0xc0, !PT ;  /* 0xffff00001a2b7812 */ /* 0x000fe400078ec0ff */
[----:B------:R-:W-:Y:S02]  /*265f0*/  PRMT R34, R132, 0x5410, R11 ;  /* 0x0000541084227816 */ /* 0x000fe4000000000b */
[----:B------:R-:W-:Y:S01]  /*26600*/  LOP3.LUT R26, R35, 0xffff0000, RZ, 0xc0, !PT ;  /* 0xffff0000231a7812 */ /* 0x000fe200078ec0ff */
[C---:B------:R-:W-:Y:S01]  /*26610*/  IMAD.U32 R35, R25.reuse, 0x10000, RZ ;  /* 0x0001000019237824 */ /* 0x040fe200078e00ff */
[----:B------:R-:W-:Y:S02]  /*26620*/  SHF.R.U64 R24, R102, 0x10, R103 ;  /* 0x0000001066187819 */ /* 0x000fe40000001267 */
[----:B------:R-:W-:-:S02]  /*26630*/  LOP3.LUT R25, R25, 0xffff0000, RZ, 0xc0, !PT ;  /* 0xffff000019197812 */ /* 0x000fc400078ec0ff */
        /* <DEDUP_REMOVED lines=13> */
[C---:B------:R-:W-:Y:S01]  /*26710*/  IMAD.U32 R13, R14.reuse, 0x10000, RZ ;  /* 0x000100000e0d7824 */ /* 0x040fe200078e00ff */
[----:B------:R-:W-:Y:S01]  /*26720*/  LOP3.LUT R12, R14, 0xffff0000, RZ, 0xc0, !PT ;  /* 0xffff00000e0c7812 */ /* 0x000fe200078ec0ff */
[----:B------:R-:W-:Y:S01]  /*26730*/  FMUL.FTZ R14, R19, R42 ;  /* 0x0000002a130e7220 */ /* 0x000fe20000410000 */
[C---:B------:R-:W-:Y:S01]  /*26740*/  LOP3.LUT R3, R15.reuse, 0xffff0000, RZ, 0xc0, !PT ;  /* 0xffff00000f037812 */ /* 0x040fe200078ec0ff */
[----:B------:R-:W-:-:S02]  /*26750*/  IMAD.U32 R11, R15, 0x10000, RZ ;  /* 0x000100000f0b7824 */ /* 0x000fc400078e00ff */
[-C--:B------:R-:W-:Y:S02]  /*26760*/  FMUL.FTZ R15, R19, R37.reuse ;  /* 0x00000025130f7220 */ /* 0x080fe40000410000 */
[C---:B------:R-:W-:Y:S02]  /*26770*/  FFMA.FTZ R45, R29.reuse, R37, -R14 ;  /* 0x000000251d2d7223 */ /* 0x040fe4000001080e */
[----:B------:R-:W-:Y:S02]  /*26780*/  FMUL.FTZ R14, R18, R43 ;  /* 0x0000002b120e7220 */ /* 0x000fe40000410000 */
[----:B------:R-:W-:Y:S02]  /*26790*/  IMAD.U32 R19, R34, 0x10000, RZ ;  /* 0x0001000022137824 */ /* 0x000fe400078e00ff */
[----:B------:R-:W-:Y:S02]  /*267a0*/  FFMA.FTZ R44, R29, R42, R15 ;  /* 0x0000002a1d2c7223 */ /* 0x000fe4000001000f */
[----:B------:R-:W-:-:S02]  /*267b0*/  FFMA.FTZ R42, R28, R26, -R14 ;  /* 0x0000001a1c2a7223 */ /* 0x000fc4000001080e */
[C---:B------:R-:W-:Y:S02]  /*267c0*/  FMUL.FTZ R15, R17.reuse, R35 ;  /* 0x00000023110f7220 */ /* 0x040fe40000410000 */
[-C--:B------:R-:W-:Y:S02]  /*267d0*/  FMUL.FTZ R14, R17, R19.reuse ;  /* 0x00000013110e7220 */ /* 0x080fe40000410000 */
[----:B------:R-:W-:Y:S02]  /*267e0*/  FMUL.FTZ R18, R18, R26 ;  /* 0x0000001a12127220 */ /* 0x000fe40000410000 */
[C---:B------:R-:W-:Y:S01]  /*267f0*/  FFMA.FTZ R29, R27.reuse, R19, -R15 ;  /* 0x000000131b1d7223 */ /* 0x040fe2000001080f */
[----:B------:R-:W-:Y:S01]  /*26800*/  LOP3.LUT R15, R34, 0xffff0000, RZ, 0xc0, !PT ;  /* 0xffff0000220f7812 */ /* 0x000fe200078ec0ff */
[----:B------:R-:W-:Y:S02]  /*26810*/  FFMA.FTZ R27, R27, R35, R14 ;  /* 0x000000231b1b7223 */ /* 0x000fe4000001000e */
[----:B------:R-:W-:-:S02]  /*26820*/  FFMA.FTZ R37, R28, R43, R18 ;  /* 0x0000002b1c257223 */ /* 0x000fc40000010012 */
[----:B------:R-:W-:Y:S02]  /*26830*/  FMUL.FTZ R14, R16, R25 ;  /* 0x00000019100e7220 */ /* 0x000fe40000410000 */
[----:B------:R-:W-:Y:S02]  /*26840*/  IMAD.U32 R18, R24, 0x10000, RZ ;  /* 0x0001000018127824 */ /* 0x000fe400078e00ff */
[----:B------:R-:W-:Y:S02]  /*26850*/  IMAD.U32 R17, R33, 0x10000, RZ ;  /* 0x0001000021117824 */ /* 0x000fe400078e00ff */
[-C--:B------:R-:W-:Y:S02]  /*26860*/  FMUL.FTZ R16, R16, R15.reuse ;  /* 0x0000000f10107220 */ /* 0x080fe40000410000 */
[----:B------:R-:W-:Y:S02]  /*26870*/  FFMA.FTZ R26, R22, R15, -R14 ;  /* 0x0000000f161a7223 */ /* 0x000fe4000001080e */
[----:B------:R-:W-:-:S02]  /*26880*/  IMAD.U32 R28, R23, 0x10000, RZ ;  /* 0x00010000171c7824 */ /* 0x000fc400078e00ff */
[C---:B------:R-:W-:Y:S02]  /*26890*/  FMUL.FTZ R15, R13.reuse, R18 ;  /* 0x000000120d0f7220 */ /* 0x040fe40000410000 */
[----:B------:R-:W-:Y:S02]  /*268a0*/  FMUL.FTZ R14, R13, R17 ;  /* 0x000000110d0e7220 */ /* 0x000fe40000410000 */
[----:B------:R-:W-:Y:S02]  /*268b0*/  IMAD.U32 R19, R32, 0x10000, RZ ;  /* 0x0001000020137824 */ /* 0x000fe400078e00ff */
[----:B------:R-:W-:Y:S01]  /*268c0*/  FFMA.FTZ R25, R22, R25, R16 ;  /* 0x0000001916197223 */ /* 0x000fe20000010010 */
[----:B------:R-:W-:Y:S01]  /*268d0*/  LOP3.LUT R16, R33, 0xffff0000, RZ, 0xc0, !PT ;  /* 0xffff000021107812 */ /* 0x000fe200078ec0ff */
[----:B------:R-:W-:Y:S02]  /*268e0*/  FMUL.FTZ R13, R11, R28 ;  /* 0x0000001c0b0d7220 */ /* 0x000fe40000410000 */
[----:B------:R-:W-:Y:S01]  /*268f0*/  FFMA.FTZ R22, R21, R17, -R15 ;  /* 0x0000001115167223 */ /* 0x000fe2000001080f */
[----:B------:R-:W-:Y:S01]  /*26900*/  LOP3.LUT R17, R23, 0xffff0000, RZ, 0xc0, !PT ;  /* 0xffff000017117812 */ /* 0x000fe200078ec0ff */
[----:B------:R-:W-:Y:S01]  /*26910*/  FFMA.FTZ R21, R21, R18, R14 ;  /* 0x0000001215157223 */ /* 0x000fe2000001000e */
[----:B------:R-:W-:Y:S01]  /*26920*/  LOP3.LUT R18, R24, 0xffff0000, RZ, 0xc0, !PT ;  /* 0xffff000018127812 */ /* 0x000fe200078ec0ff */
[----:B------:R-:W-:-:S02]  /*26930*/  FMUL.FTZ R11, R11, R19 ;  /* 0x000000130b0b7220 */ /* 0x000fc40000410000 */
[----:B------:R-:W-:Y:S01]  /*26940*/  FFMA.FTZ R19, R20, R19, -R13 ;  /* 0x0000001314137223 */ /* 0x000fe2000001080d */
[----:B------:R-:W-:Y:S01]  /*26950*/  LOP3.LUT R13, R32, 0xffff0000, RZ, 0xc0, !PT ;  /* 0xffff0000200d7812 */ /* 0x000fe200078ec0ff */
[----:B------:R-:W-:Y:S02]  /*26960*/  FFMA.FTZ R20, R20, R28, R11 ;  /* 0x0000001c14147223 */ /* 0x000fe4000001000b */
[C---:B------:R-:W-:Y:S02]  /*26970*/  FMUL.FTZ R14, R12.reuse, R18 ;  /* 0x000000120c0e7220 */ /* 0x040fe40000410000 */
[----:B------:R-:W-:Y:S02]  /*26980*/  FMUL.FTZ R11, R12, R16 ;  /* 0x000000100c0b7220 */ /* 0x000fe40000410000 */
[C---:B------:R-:W-:Y:S02]  /*26990*/  FMUL.FTZ R12, R3.reuse, R17 ;  /* 0x00000011030c7220 */ /* 0x040fe40000410000 */
[----:B------:R-:W-:-:S02]  /*269a0*/  FMUL.FTZ R15, R3, R13 ;  /* 0x0000000d030f7220 */ /* 0x000fc40000410000 */
[C---:B------:R-:W-:Y:S02]  /*269b0*/  FFMA.FTZ R3, R31.reuse, R18, R11 ;  /* 0x000000121f037223 */ /* 0x040fe4000001000b */
[----:B------:R-:W-:Y:S01]  /*269c0*/  FFMA.FTZ R14, R31, R16, -R14 ;  /* 0x000000101f0e7223 */ /* 0x000fe2000001080e */
[----:B------:R-:W-:Y:S01]  /*269d0*/  F2FP.BF16.PACK_AB R16, R42, R45 ;  /* 0x0000002d2a10723e */ /* 0x000fe200000010ff */
[C---:B------:R-:W-:Y:S01]  /*269e0*/  FFMA.FTZ R11, R30.reuse, R13, -R12 ;  /* 0x0000000d1e0b7223 */ /* 0x040fe2000001080c */
[----:B------:R-:W-:Y:S01]  /*269f0*/  F2FP.BF16.PACK_AB R12, R37, R44 ;  /* 0x0000002c250c723e */ /* 0x000fe200000010ff */
[----:B------:R-:W-:Y:S01]  /*26a00*/  FFMA.FTZ R15, R30, R17, R15 ;  /* 0x000000111e0f7223 */ /* 0x000fe2000001000f */
[----:B------:R-:W-:Y:S02]  /*26a10*/  F2FP.BF16.PACK_AB R17, R26, R29 ;  /* 0x0000001d1a11723e */ /* 0x000fe400000010ff */
[----:B------:R-:W-:Y:S02]  /*26a20*/  F2FP.BF16.PACK_AB R18, R14, R22 ;  /* 0x000000160e12723e */ /* 0x000fe400000010ff */
[----:B------:R-:W-:-:S02]  /*26a30*/  F2FP.BF16.PACK_AB R19, R11, R19 ;  /* 0x000000130b13723e */ /* 0x000fc400000010ff */
[----:B------:R-:W-:Y:S02]  /*26a40*/  F2FP.BF16.PACK_AB R13, R25, R27 ;  /* 0x0000001b190d723e */ /* 0x000fe400000010ff */
[----:B------:R-:W-:Y:S01]  /*26a50*/  F2FP.BF16.PACK_AB R14, R3, R21 ;  /* 0x00000015030e723e */ /* 0x000fe200000010ff */
[----:B------:R1:W-:Y:S01]  /*26a60*/  ST.E.128 [R40.64], R16 ;  /* 0x0000001028007985 */ /* 0x0003e2000c101d04 */
[----:B------:R-:W-:-:S05]  /*26a70*/  F2FP.BF16.PACK_AB R15, R15, R20 ;  /* 0x000000140f0f723e */ /* 0x000fca00000010ff */
[----:B------:R1:W-:Y:S02]  /*26a80*/  ST.E.128 [R38.64], R12 ;  /* 0x0000000c26007985 */ /* 0x0003e4000c101d04 */
.L_x_1438:
[----:B------:R-:W-:Y:S05]  /*26a90*/  BSYNC B0 ;  /* 0x0000000000007941 */ /* 0x000fea0003800000 */
.L_x_1437:
[----:B------:R-:W-:Y:S01]  /*26aa0*/  IADD3 R3, R64, 0x40, RZ ;  /* 0x0000004040037810 */ /* 0x000fe20007ffe0ff */
[----:B-1----:R-:W-:Y:S02]  /*26ab0*/  IMAD.MOV.U32 R12, RZ, RZ, R143 ;  /* 0x000000ffff0c7224 */ /* 0x002fe400078e008f */
[----:B------:R-:W-:Y:S01]  /*26ac0*/  IMAD.MOV.U32 R13, RZ, RZ, 0x0 ;  /* 0x00000000ff0d7424 */ /* 0x000fe200078e00ff */
[----:B------:R-:W-:-:S13]  /*26ad0*/  ISETP.GE.AND P0, PT, R3, R36, PT ;  /* 0x000000240300720c */ /* 0x000fda0003f06270 */
[----:B------:R-:W-:Y:S05]  /*26ae0*/  @P0 RET.REL.NODEC R12 `(_ZN7cutlass13device_kernelIN5flash19enable_sm80_to_sm89INS1_16FlashAttnFwdSm80INS1_25CollectiveMainloopFwdSm80ILi8ELi1ELb0EN4cute5tupleIJNS5_1CILi128EEENS7_ILi48EEENS7_ILi256EEEEEELi256ENS_10bfloat16_tEfNS_4arch4Sm80ELb0ELb1ELb1ELb1ELb1ELb1ELb1ELb0EEENS1_21CollectiveEpilogueFwdINS6_IJS8_SA_S9_EEENS6_IJNS7_ILi1EEESI_SI_EEESC_SE_Li256ELb1ELb1ELb0ELb0EEENS1_19SingleTileSchedulerILb1ELb0ELb1ELi128EEEEEEEEEvNT_6ParamsE) ;  /* 0xfffd95100c000950 */ /* 0x000fea0003c3ffff */
[----:B------:R-:W-:Y:S01]  /*26af0*/  SHF.R.S32.HI R12, RZ, 0x1f, R3 ;  /* 0x0000001fff0c7819 */ /* 0x000fe20000011403 */
[----:B------:R-:W-:Y:S01]  /*26b00*/  IMAD.SHL.U32 R13, R2, 0x40, RZ ;  /* 0x00000040020d7824 */ /* 0x000fe200078e00ff */
[----:B------:R-:W-:Y:S02]  /*26b10*/  SHF.R.S32.HI R15, RZ, 0x1f, R2 ;  /* 0x0000001fff0f7819 */ /* 0x000fe40000011402 */
[CC--:B------:R-:W-:Y:S02]  /*26b20*/  LEA.HI R11, R12.reuse, R3.reuse, RZ, 0x3 ;  /* 0x000000030c0b7211 */ /* 0x0c0fe400078f18ff */
[----:B------:R-:W-:Y:S02]  /*26b30*/  LEA.HI R12, R12, R3, RZ, 0x6 ;  /* 0x000000030c0c7211 */ /* 0x000fe400078f30ff */
[----:B------:R-:W-:Y:S02]  /*26b40*/  SHF.R.S32.HI R14, RZ, 0x3, R11 ;  /* 0x00000003ff0e7819 */ /* 0x000fe4000001140b */
[----:B------:R-:W-:Y:S01]  /*26b50*/  LOP3.LUT R3, R13, 0x1c0, RZ, 0xc0, !PT ;  /* 0x000001c00d037812 */ /* 0x000fe200078ec0ff */
[----:B------:R-:W-:Y:S01]  /*26b60*/  IMAD.SHL.U32 R12, R12, 0x80, RZ ;  /* 0x000000800c0c7824 */ /* 0x000fe200078e00ff */
[----:B------:R-:W-:-:S02]  /*26b70*/  LEA.HI R13, R15, R2, RZ, 0x3 ;  /* 0x000000020f0d7211 */ /* 0x000fc400078f18ff */
[----:B------:R-:W-:Y:S02]  /*26b80*/  LEA.HI R2, R36, R14, RZ, 0x1d ;  /* 0x0000000e24027211 */ /* 0x000fe400078fe8ff */
[----:B------:R-:W-:Y:S02]  /*26b90*/  LOP3.LUT R15, R12, 0xffffe000, RZ, 0xc0, !PT ;  /* 0xffffe0000c0f7812 */ /* 0x000fe400078ec0ff */
[----:B------:R-:W-:Y:S02]  /*26ba0*/  SHF.R.S32.HI R12, RZ, 0x1f, R2 ;  /* 0x0000001fff0c7819 */ /* 0x000fe40000011402 */
[----:B------:R-:W-:Y:S01]  /*26bb0*/  LOP3.LUT R14, R3, 0x38, R11, 0xf8, !PT ;  /* 0x00000038030e7812 */ /* 0x000fe200078ef80b */
[----:B------:R-:W-:Y:S01]  /*26bc0*/  IMAD.SHL.U32 R11, R13, 0x40, RZ ;  /* 0x000000400d0b7824 */ /* 0x000fe200078e00ff */
[----:B------:R-:W-:Y:S01]  /*26bd0*/  SHF.R.U32.HI R16, RZ, 0x3, R3 ;  /* 0x00000003ff107819 */ /* 0x000fe20000011603 */
[----:B------:R-:W-:Y:S01]  /*26be0*/  IMAD.SHL.U32 R13, R2, 0x8, RZ ;  /* 0x00000008020d7824 */ /* 0x000fe200078e00ff */
[----:B------:R-:W-:-:S02]  /*26bf0*/  LEA.HI R2, R12, R2, RZ, 0x3 ;  /* 0x000000020c027211 */ /* 0x000fc400078f18ff */
[----:B------:R-:W-:Y:S02]  /*26c00*/  LOP3.LUT R11, R11, 0xfffffe00, RZ, 0xc0, !PT ;  /* 0xfffffe000b0b7812 */ /* 0x000fe400078ec0ff */
[----:B------:R-:W-:Y:S01]  /*26c10*/  LOP3.LUT R3, R3, 0x38, R13, 0xf8, !PT ;  /* 0x0000003803037812 */ /* 0x000fe200078ef80d */
[----:B------:R-:W-:Y:S01]  /*26c20*/  IMAD.SHL.U32 R2, R2, 0x400, RZ ;  /* 0x0000040002027824 */ /* 0x000fe200078e00ff */
[-C--:B------:R-:W-:Y:S02]  /*26c30*/  LOP3.LUT R14, R14, R16.reuse, RZ, 0x3c, !PT ;  /* 0x000000100e0e7212 */ /* 0x080fe400078e3cff */
[----:B------:R-:W-:Y:S02]  /*26c40*/  LOP3.LUT R3, R3, R16, RZ, 0x3c, !PT ;  /* 0x0000001003037212 */ /* 0x000fe400078e3cff */
[----:B------:R-:W-:Y:S02]  /*26c50*/  LOP3.LUT R2, R2, 0xffffe000, RZ, 0xc0, !PT ;  /* 0xffffe00002027812 */ /* 0x000fe400078ec0ff */
[----:B------:R-:W-:-:S02]  /*26c60*/  IADD3 R14, R14, R15, R11 ;  /* 0x0000000f0e0e7210 */ /* 0x000fc40007ffe00b */
[----:B------:R-:W-:-:S03]  /*26c70*/  IADD3 R2, R3, R2, R11 ;  /* 0x0000000203027210 */ /* 0x000fc60007ffe00b */
[----:B-----5:R-:W-:-:S04]  /*26c80*/  IMAD.WIDE.U32 R38, R14, 0x2, R52 ;  /* 0x000000020e267825 */ /* 0x020fc800078e0034 */
[----:B------:R-:W-:Y:S01]  /*26c90*/  IMAD.WIDE.U32 R36, R2, 0x2, R52 ;  /* 0x0000000202247825 */ /* 0x000fe200078e0034 */
[----:B------:R-:W2:Y:S04]  /*26ca0*/  LD.E.128 R16, [R38.64] ;  /* 0x0000000426107980 */ /* 0x000ea8000c101d00 */
[----:B------:R-:W3:Y:S01]  /*26cb0*/  LD.E.128 R12, [R36.64] ;  /* 0x00000004240c7980 */ /* 0x000ee2000c101d00 */
[----:B------:R-:W-:Y:S02]  /*26cc0*/  SHF.R.U64 R21, R104, 0x10, R105 ;  /* 0x0000001068157819 */ /* 0x000fe40000001269 */
[----:B------:R-:W-:Y:S02]  /*26cd0*/  SHF.R.U64 R2, R108, 0x10, R109 ;  /* 0x000000106c027819 */ /* 0x000fe4000000126d */
[----:B------:R-:W-:-:S02]  /*26ce0*/  PRMT R29, R134, 0x5432, R21 ;  /* 0x00005432861d7816 */ /* 0x000fc40000000015 */
[----:B------:R-:W-:Y:S02]  /*26cf0*/  PRMT R34, R136, 0x5432, R2 ;  /* 0x0000543288227816 */ /* 0x000fe40000000002 */
[----:B------:R-:W-:Y:S01]  /*26d00*/  SHF.R.U32.HI R23, RZ, 0x10, R105 ;  /* 0x00000010ff177819 */ /* 0x000fe20000011669 */
[C---:B------:R-:W-:Y:S01]  /*26d10*/  IMAD.U32 R40, R29.reuse, 0x10000, RZ ;  /* 0x000100001d287824 */ /* 0x040fe200078e00ff */
[----:B------:R-:W-:Y:S01]  /*26d20*/  SHF.R.U32.HI R3, RZ, 0x10, R109 ;  /* 0x00000010ff037819 */ /* 0x000fe2000001166d */
[----:B------:R-:W-:Y:S01]  /*26d30*/  IMAD.U32 R35, R34, 0x10000, RZ ;  /* 0x0001000022237824 */ /* 0x000fe200078e00ff */
[----:B------:R-:W-:Y:S02]  /*26d40*/  LOP3.LUT R41, R29, 0xffff0000, RZ, 0xc0, !PT ;  /* 0xffff00001d297812 */ /* 0x000fe400078ec0ff */
[----:B------:R-:W-:Y:S02]  /*26d50*/  PRMT R23, R134, 0x5410, R23 ;  /* 0x0000541086177816 */ /* 0x000fe40000000017 */
[----:B------:R-:W-:-:S02]  /*26d60*/  SHF.R.U64 R11, R110, 0x10, R111 ;  /* 0x000000106e0b7819 */ /* 0x000fc4000000126f */
[----:B------:R-:W-:Y:S01]  /*26d70*/  LOP3.LUT R34, R34, 0xffff0000, RZ, 0xc0, !PT ;  /* 0xffff000022227812 */ /* 0x000fe200078ec0ff */
[----:B------:R-:W-:Y:S01]  /*26d80*/  IMAD.U32 R29, R23, 0x10000, RZ ;  /* 0x00010000171d7824 */ /* 0x000fe200078e00ff */
[----:B------:R-:W-:Y:S02]  /*26d90*/  PRMT R33, R136, 0x5410, R3 ;  /* 0x0000541088217816 */ /* 0x000fe40000000003 */
[----:B------:R-:W-:Y:S02]  /*26da0*/  PRMT R32, R137, 0x5432, R11 ;  /* 0x0000543289207816 */ /* 0x000fe4000000000b */
[--C-:B------:R-:W-:Y:S02]  /*26db0*/  SHF.R.U64 R28, R106, 0x10, R107.reuse ;  /* 0x000000106a1c7819 */ /* 0x100fe4000000126b */
[----:B------:R-:W-:Y:S02]  /*26dc0*/  SHF.R.U32.HI R27, RZ, 0x10, R107 ;  /* 0x00000010ff1b7819 */ /* 0x000fe4000001166b */
[----:B------:R-:W-:-:S02]  /*26dd0*/  SHF.R.U32.HI R20, RZ, 0x10, R111 ;  /* 0x00000010ff147819 */ /* 0x000fc4000001166f */
[C---:B------:R-:W-:Y:S02]  /*26de0*/  PRMT R28, R135.reuse, 0x5432, R28 ;  /* 0x00005432871c7816 */ /* 0x040fe4000000001c */
[----:B------:R-:W-:Y:S02]  /*26df0*/  PRMT R27, R135, 0x5410, R27 ;  /* 0x00005410871b7816 */ /* 0x000fe4000000001b */
[----:B------:R-:W-:Y:S01]  /*26e00*/  PRMT R30, R137, 0x5410, R20 ;  /* 0x00005410891e7816 */ /* 0x000fe20000000014 */
[C---:B--2---:R-:W-:Y:S01]  /*26e10*/  IMAD.U32 R21, R18.reuse, 0x10000, RZ ;  /* 0x0001000012157824 */ /* 0x044fe200078e00ff */
[----:B------:R-:W-:Y:S01]  /*26e20*/  LOP3.LUT R31, R18, 0xffff0000, RZ, 0xc0, !PT ;  /* 0xffff0000121f7812 */ /* 0x000fe200078ec0ff */
[C---:B------:R-:W-:Y:S01]  /*26e30*/  IMAD.U32 R24, R17.reuse, 0x10000, RZ ;  /* 0x0001000011187824 */ /* 0x040fe200078e00ff */
[----:B------:R-:W-:Y:S01]  /*26e40*/  LOP3.LUT R22, R17, 0xffff0000, RZ, 0xc0, !PT ;  /* 0xffff000011167812 */ /* 0x000fe200078ec0ff */
[----:B---3--:R-:W-:Y:S01]  /*26e50*/  IMAD.U32 R18, R12, 0x10000, RZ ;  /* 0x000100000c127824 */ /* 0x008fe200078e00ff */
[C---:B------:R-:W-:Y:S01]  /*26e60*/  LOP3.LUT R25, R16.reuse, 0xffff0000, RZ, 0xc0, !PT ;  /* 0xffff000010197812 */ /* 0x040fe200078ec0ff */
[----:B------:R-:W-:Y:S01]  /*26e70*/  IMAD.U32 R26, R16, 0x10000, RZ ;  /* 0x00010000101a7824 */ /* 0x000fe200078e00ff */
[----:B------:R-:W-:Y:S01]  /*26e80*/  LOP3.LUT R17, R12, 0xffff0000, RZ, 0xc0, !PT ;  /* 0xffff00000c117812 */ /* 0x000fe200078ec0ff */
[C---:B------:R-:W-:Y:S01]  /*26e90*/  IMAD.U32 R16, R13.reuse, 0x10000, RZ ;  /* 0x000100000d107824 */ /* 0x040fe200078e00ff */
[----:B------:R-:W-:Y:S01]  /*26ea0*/  LOP3.LUT R12, R13, 0xffff0000, RZ, 0xc0, !PT ;  /* 0xffff00000d0c7812 */ /* 0x000fe200078ec0ff */
[----:B------:R-:W-:Y:S01]  /*26eb0*/  FMUL.FTZ R13, R18, R40 ;  /* 0x00000028120d7220 */ /* 0x000fe20000410000 */
[----:B------:R-:W-:Y:S01]  /*26ec0*/  LOP3.LUT R3, R14, 0xffff0000, RZ, 0xc0, !PT ;  /* 0xffff00000e037812 */ /* 0x000fe200078ec0ff */
[----:B------:R-:W-:-:S02]  /*26ed0*/  FMUL.FTZ R18, R18, R35 ;  /* 0x0000002312127220 */ /* 0x000fc40000410000 */
[----:B------:R-:W-:Y:S02]  /*26ee0*/  FFMA.FTZ R35, R26, R35, -R13 ;  /* 0x000000231a237223 */ /* 0x000fe4000001080d */
[----:B------:R-:W-:Y:S02]  /*26ef0*/  FMUL.FTZ R13, R17, R41 ;  /* 0x00000029110d7220 */ /* 0x000fe40000410000 */
[----:B------:R-:W-:Y:S01]  /*26f00*/  IMAD.U32 R11, R14, 0x10000, RZ ;  /* 0x000100000e0b7824 */ /* 0x000fe200078e00ff */
[C---:B------:R-:W-:Y:S01]  /*26f10*/  LOP3.LUT R14, R15.reuse, 0xffff0000, RZ, 0xc0, !PT ;  /* 0xffff00000f0e7812 */ /* 0x040fe200078ec0ff */
[----:B------:R-:W-:Y:S02]  /*26f20*/  IMAD.U32 R2, R15, 0x10000, RZ ;  /* 0x000100000f027824 */ /* 0x000fe400078e00ff */
[----:B------:R-:W-:Y:S02]  /*26f30*/  FMUL.FTZ R17, R17, R34 ;  /* 0x0000002211117220 */ /* 0x000fe40000410000 */
[----:B------:R-:W-:Y:S01]  /*26f40*/  FFMA.FTZ R40, R26, R40, R18 ;  /* 0x000000281a287223 */ /* 0x000fe20000010012 */
[----:B------:R-:W-:Y:S01]  /*26f50*/  LOP3.LUT R18, R23, 0xffff0000, RZ, 0xc0, !PT ;  /* 0xffff000017127812 */ /* 0x000fe200078ec0ff */
[C---:B------:R-:W-:Y:S01]  /*26f60*/  IMAD.U32 R15, R33.reuse, 0x10000, RZ ;  /* 0x00010000210f7824 */ /* 0x040fe200078e00ff */
[----:B------:R-:W-:Y:S01]  /*26f70*/  LOP3.LUT R33, R33, 0xffff0000, RZ, 0xc0, !PT ;  /* 0xffff000021217812 */ /* 0x000fe200078ec0ff */
[----:B------:R-:W-:-:S02]  /*26f80*/  FFMA.FTZ R34, R25, R34, -R13 ;  /* 0x0000002219227223 */ /* 0x000fc4000001080d */
[C---:B------:R-:W-:Y:S02]  /*26f90*/  FMUL.FTZ R13, R16.reuse, R29 ;  /* 0x0000001d100d7220 */ /* 0x040fe40000410000 */
[-C--:B------:R-:W-:Y:S02]  /*26fa0*/  FMUL.FTZ R16, R16, R15.reuse ;  /* 0x0000000f10107220 */ /* 0x080fe40000410000 */
[----:B------:R-:W-:Y:S02]  /*26fb0*/  FFMA.FTZ R26, R24, R15, -R13 ;  /* 0x0000000f181a7223 */ /* 0x000fe4000001080d */
[----:B------:R-:W-:Y:S02]  /*26fc0*/  FFMA.FTZ R41, R25, R41, R17 ;  /* 0x0000002919297223 */ /* 0x000fe40000010011 */
[----:B------:R-:W-:Y:S02]  /*26fd0*/  FMUL.FTZ R13, R12, R18 ;  /* 0x000000120c0d7220 */ /* 0x000fe40000410000 */
[C---:B------:R-:W-:Y:S01]  /*26fe0*/  IMAD.U32 R17, R32.reuse, 0x10000, RZ ;  /* 0x0001000020117824 */ /* 0x040fe200078e00ff */
[----:B------:R-:W-:Y:S01]  /*26ff0*/  LOP3.LUT R32, R32, 0xffff0000, RZ, 0xc0, !PT ;  /* 0xffff000020207812 */ /* 0x000fe200078ec0ff */
[C---:B------:R-:W-:Y:S01]  /*27000*/  IMAD.U32 R23, R28.reuse, 0x10000, RZ ;  /* 0x000100001c177824 */ /* 0x040fe200078e00ff */
[----:B------:R-:W-:Y:S01]  /*27010*/  LOP3.LUT R28, R28, 0xffff0000, RZ, 0xc0, !PT ;  /* 0xffff00001c1c7812 */ /* 0x000fe200078ec0ff */
[----:B------:R-:W-:-:S02]  /*27020*/  FFMA.FTZ R29, R24, R29, R16 ;  /* 0x0000001d181d7223 */ /* 0x000fc40000010010 */
[-C--:B------:R-:W-:Y:S02]  /*27030*/  FMUL.FTZ R15, R12, R33.reuse ;  /* 0x000000210c0f7220 */ /* 0x080fe40000410000 */
[----:B------:R-:W-:Y:S02]  /*27040*/  IMAD.U32 R25, R27, 0x10000, RZ ;  /* 0x000100001b197824 */ /* 0x000fe400078e00ff */
[C---:B------:R-:W-:Y:S01]  /*27050*/  IMAD.U32 R16, R30.reuse, 0x10000, RZ ;  /* 0x000100001e107824 */ /* 0x040fe200078e00ff */
[----:B------:R-:W-:Y:S01]  /*27060*/  LOP3.LUT R30, R30, 0xffff0000, RZ, 0xc0, !PT ;  /* 0xffff00001e1e7812 */ /* 0x000fe200078ec0ff */
[----:B------:R-:W-:Y:S02]  /*27070*/  FFMA.FTZ R33, R22, R33, -R13 ;  /* 0x0000002116217223 */ /* 0x000fe4000001080d */
[C---:B------:R-:W-:Y:S02]  /*27080*/  FMUL.FTZ R13, R11.reuse, R23 ;  /* 0x000000170b0d7220 */ /* 0x040fe40000410000 */
[----:B------:R-:W-:-:S02]  /*27090*/  FMUL.FTZ R12, R11, R17 ;  /* 0x000000110b0c7220 */ /* 0x000fc40000410000 */
[C---:B------:R-:W-:Y:S01]  /*270a0*/  IMAD.U32 R20, R19.reuse, 0x10000, RZ ;  /* 0x0001000013147824 */ /* 0x040fe200078e00ff */
[----:B------:R-:W-:Y:S01]  /*270b0*/  LOP3.LUT R19, R19, 0xffff0000, RZ, 0xc0, !PT ;  /* 0xffff000013137812 */ /* 0x000fe200078ec0ff */
[----:B------:R-:W-:Y:S01]  /*270c0*/  FFMA.FTZ R24, R22, R18, R15 ;  /* 0x0000001216187223 */ /* 0x000fe2000001000f */
[----:B------:R-:W-:Y:S01]  /*270d0*/  LOP3.LUT R15, R27, 0xffff0000, RZ, 0xc0, !PT ;  /* 0xffff00001b0f7812 */ /* 0x000fe200078ec0ff */
[C---:B------:R-:W-:Y:S02]  /*270e0*/  FMUL.FTZ R11, R2.reuse, R25 ;  /* 0x00000019020b7220 */ /* 0x040fe40000410000 */
[----:B------:R-:W-:Y:S02]  /*270f0*/  FMUL.FTZ R2, R2, R16 ;  /* 0x0000001002027220 */ /* 0x000fe40000410000 */
[----:B------:R-:W-:Y:S01]  /*27100*/  FFMA.FTZ R18, R21, R17, -R13 ;  /* 0x0000001115127223 */ /* 0x000fe2000001080d */
[----:B------:R-:W-:Y:S01]  /*27110*/  F2FP.BF16.PACK_AB R17, R33, R26 ;  /* 0x0000001a2111723e */ /* 0x000fe200000010ff */
[----:B------:R-:W-:Y:S01]  /*27120*/  FFMA.FTZ R22, R21, R23, R12 ;  /* 0x0000001715167223 */ /* 0x000fe2000001000c */
[----:B------:R-:W-:Y:S01]  /*27130*/  F2FP.BF16.PACK_AB R12, R41, R40 ;  /* 0x00000028290c723e */ /* 0x000fe200000010ff */
[----:B------:R-:W-:Y:S01]  /*27140*/  FFMA.FTZ R21, R20, R16, -R11 ;  /* 0x0000001014157223 */ /* 0x000fe2000001080b */
[----:B------:R-:W-:Y:S01]  /*27150*/  F2FP.BF16.PACK_AB R16, R34, R35 ;  /* 0x000000232210723e */ /* 0x000fe200000010ff */
[----:B------:R-:W-:Y:S01]  /*27160*/  FFMA.FTZ R20, R20, R25, R2 ;  /* 0x0000001914147223 */ /* 0x000fe20000010002 */
[----:B------:R-:W-:Y:S01]  /*27170*/  F2FP.BF16.PACK_AB R13, R24, R29 ;  /* 0x0000001d180d723e */ /* 0x000fe200000010ff */
[----:B------:R-:W-:-:S02]  /*27180*/  FMUL.FTZ R11, R3, R28 ;  /* 0x0000001c030b7220 */ /* 0x000fc40000410000 */
[CC--:B------:R-:W-:Y:S02]  /*27190*/  FMUL.FTZ R2, R14.reuse, R15.reuse ;  /* 0x0000000f0e027220 */ /* 0x0c0fe40000410000 */
[----:B------:R-:W-:Y:S02]  /*271a0*/  FMUL.FTZ R3, R3, R32 ;  /* 0x0000002003037220 */ /* 0x000fe40000410000 */
[----:B------:R-:W-:Y:S02]  /*271b0*/  FMUL.FTZ R14, R14, R30 ;  /* 0x0000001e0e0e7220 */ /* 0x000fe40000410000 */
[----:B------:R-:W-:Y:S02]  /*271c0*/  FFMA.FTZ R11, R31, R32, -R11 ;  /* 0x000000201f0b7223 */ /* 0x000fe4000001080b */
[----:B------:R-:W-:Y:S02]  /*271d0*/  FFMA.FTZ R2, R19, R30, -R2 ;  /* 0x0000001e13027223 */ /* 0x000fe40000010802 */
[----:B------:R-:W-:Y:S01]  /*271e0*/  FFMA.FTZ R3, R31, R28, R3 ;  /* 0x0000001c1f037223 */ /* 0x000fe20000010003 */
[----:B------:R-:W-:Y:S01]  /*271f0*/  F2FP.BF16.PACK_AB R18, R11, R18 ;  /* 0x000000120b12723e */ /* 0x000fe200000010ff */
[----:B------:R-:W-:Y:S01]  /*27200*/  FFMA.FTZ R15, R19, R15, R14 ;  /* 0x0000000f130f7223 */ /* 0x000fe2000001000e */
[----:B------:R-:W-:Y:S01]  /*27210*/  F2FP.BF16.PACK_AB R19, R2, R21 ;  /* 0x000000150213723e */ /* 0x000fe200000010ff */
[----:B------:R-:W-:Y:S01]  /*27220*/  IMAD.MOV.U32 R2, RZ, RZ, R143 ;  /* 0x000000ffff027224 */ /* 0x000fe200078e008f */
[----:B------:R-:W-:Y:S01]  /*27230*/  F2FP.BF16.PACK_AB R14, R3, R22 ;  /* 0x00000016030e723e */ /* 0x000fe200000010ff */
[----:B------:R-:W-:Y:S01]  /*27240*/  IMAD.MOV.U32 R3, RZ, RZ, 0x0 ;  /* 0x00000000ff037424 */ /* 0x000fe200078e00ff */
[----:B------:R-:W-:Y:S01]  /*27250*/  F2FP.BF16.PACK_AB R15, R15, R20 ;  /* 0x000000140f0f723e */ /* 0x000fe200000010ff */
[----:B------:R1:W-:Y:S04]  /*27260*/  ST.E.128 [R38.64], R16 ;  /* 0x0000001026007985 */ /* 0x0003e8000c101d04 */
[----:B------:R1:W-:Y:S01]  /*27270*/  ST.E.128 [R36.64], R12 ;  /* 0x0000000c24007985 */ /* 0x0003e2000c101d04 */
[----:B------:R-:W-:Y:S05]  /*27280*/  RET.REL.NODEC R2 `(_ZN7cutlass13device_kernelIN5flash19enable_sm80_to_sm89INS1_16FlashAttnFwdSm80INS1_25CollectiveMainloopFwdSm80ILi8ELi1ELb0EN4cute5tupleIJNS5_1CILi128EEENS7_ILi48EEENS7_ILi256EEEEEELi256ENS_10bfloat16_tEfNS_4arch4Sm80ELb0ELb1ELb1ELb1ELb1ELb1ELb1ELb0EEENS1_21CollectiveEpilogueFwdINS6_IJS8_SA_S9_EEENS6_IJNS7_ILi1EEESI_SI_EEESC_SE_Li256ELb1ELb1ELb0ELb0EEENS1_19SingleTileSchedulerILb1ELb0ELb1ELi128EEEEEEEEEvNT_6ParamsE) ;  /* 0xfffd8d7002007950 */ /* 0x000fea0003c3ffff */
.L_x_1365:
        /* <DEDUP_REMOVED lines=8> */
.L_x_1366:
[----:B------:R-:W-:Y:S01]  /*27310*/  IMAD.MOV.U32 R188, RZ, RZ, R34 ;  /* 0x000000ffffbc7224 */ /* 0x000fe200078e0022 */
[----:B------:R-:W-:Y:S01]  /*27320*/  MOV R3, 0x181f ;  /* 0x0000181f00037802 */ /* 0x000fe20000000f00 */
[----:B------:R-:W-:Y:S01]  /*27330*/  IMAD.MOV.U32 R189, RZ, RZ, RZ ;  /* 0x000000ffffbd7224 */ /* 0x000fe200078e00ff */
[----:B------:R-:W-:Y:S02]  /*27340*/  MOV R191, 0xffffffff ;  /* 0xffffffff00bf7802 */ /* 0x000fe40000000f00 */
[----:B------:R-:W-:Y:S02]  /*27350*/  MOV R2, 0x27370 ;  /* 0x0002737000027802 */ /* 0x000fe40000000f00 */
[----:B-12---:R-:W-:Y:S05]  /*27360*/  CALL.REL.NOINC `($__internal_6_$__cuda_sm70_shflsync_idx_p) ;  /* 0x00000eb000007944 */ /* 0x006fea0003c00000 */
[----:B------:R-:W-:Y:S01]  /*27370*/  IMAD.MOV.U32 R188, RZ, RZ, R24 ;  /* 0x000000ffffbc7224 */ /* 0x000fe200078e0018 */
[----:B------:R-:W-:Y:S01]  /*27380*/  MOV R3, 0x181f ;  /* 0x0000181f00037802 */ /* 0x000fe20000000f00 */
[----:B------:R-:W-:Y:S01]  /*27390*/  IMAD.MOV.U32 R189, RZ, RZ, RZ ;  /* 0x000000ffffbd7224 */ /* 0x000fe200078e00ff */
[----:B------:R-:W-:Y:S01]  /*273a0*/  MOV R12, R190 ;  /* 0x000000be000c7202 */ /* 0x000fe20000000f00 */
[----:B------:R-:W-:Y:S01]  /*273b0*/  IMAD.MOV.U32 R191, RZ, RZ, -0x1 ;  /* 0xffffffffffbf7424 */ /* 0x000fe200078e00ff */
[----:B------:R-:W-:-:S02]  /*273c0*/  MOV R13, R11 ;  /* 0x0000000b000d7202 */ /* 0x000fc40000000f00 */
[----:B------:R-:W-:Y:S02]  /*273d0*/  MOV R2, 0x273f0 ;  /* 0x000273f000027802 */ /* 0x000fe40000000f00 */
[----:B------:R-:W-:Y:S05]  /*273e0*/  CALL.REL.NOINC `($__internal_6_$__cuda_sm70_shflsync_idx_p) ;  /* 0x00000e3000007944 */ /* 0x000fea0003c00000 */
[----:B------:R-:W-:Y:S01]  /*273f0*/  IMAD.MOV.U32 R14, RZ, RZ, R190 ;  /* 0x000000ffff0e7224 */ /* 0x000fe200078e00be */
[----:B------:R-:W-:Y:S01]  /*27400*/  MOV R188, R37 ;  /* 0x0000002500bc7202 */ /* 0x000fe20000000f00 */
[----:B------:R-:W-:Y:S01]  /*27410*/  IMAD.MOV.U32 R189, RZ, RZ, RZ ;  /* 0x000000ffffbd7224 */ /* 0x000fe200078e00ff */
[----:B------:R-:W-:Y:S01]  /*27420*/  MOV R3, 0x181f ;  /* 0x0000181f00037802 */ /* 0x000fe20000000f00 */
[----:B------:R-:W-:Y:S01]  /*27430*/  IMAD.MOV.U32 R191, RZ, RZ, -0x1 ;  /* 0xffffffffffbf7424 */ /* 0x000fe200078e00ff */
[----:B------:R-:W-:Y:S02]  /*27440*/  MOV R2, 0x27460 ;  /* 0x0002746000027802 */ /* 0x000fe40000000f00 */
[----:B------:R-:W-:Y:S05]  /*27450*/  CALL.REL.NOINC `($__internal_6_$__cuda_sm70_shflsync_idx_p) ;  /* 0x00000dc000007944 */ /* 0x000fea0003c00000 */
[----:B------:R-:W-:Y:S01]  /*27460*/  MOV R3, R190 ;  /* 0x000000be00037202 */ /* 0x000fe20000000f00 */
[----:B------:R-:W-:Y:S05]  /*27470*/  BRA `(.L_x_1440) ;  /* 0xffff62e000007947 */ /* 0x000fea000383ffff */
.L_x_1369:
[----:B------:R-:W-:Y:S01]  /*27480*/  IMAD.MOV.U32 R188, RZ, RZ, R22 ;  /* 0x000000ffffbc7224 */ /* 0x000fe200078e0016 */
[----:B------:R-:W-:Y:S01]  /*27490*/  MOV R3, 0x181f ;  /* 0x0000181f00037802 */ /* 0x000fe20000000f00 */
[----:B------:R-:W-:Y:S01]  /*274a0*/  IMAD.MOV.U32 R189, RZ, RZ, 0x1 ;  /* 0x00000001ffbd7424 */ /* 0x000fe200078e00ff */
[----:B------:R-:W-:Y:S02]  /*274b0*/  MOV R191, 0xffffffff ;  /* 0xffffffff00bf7802 */ /* 0x000fe40000000f00 */
[----:B------:R-:W-:-:S02]  /*274c0*/  MOV R2, 0x274e0 ;  /* 0x000274e000027802 */ /* 0x000fc40000000f00 */
[----:B---3--:R-:W-:Y:S05]  /*274d0*/  CALL.REL.NOINC `($__internal_6_$__cuda_sm70_shflsync_idx_p) ;  /* 0x00000d4000007944 */ /* 0x008fea0003c00000 */
[----:B------:R-:W-:Y:S01]  /*274e0*/  IMAD.MOV.U32 R11, RZ, RZ, R190 ;  /* 0x000000ffff0b7224 */ /* 0x000fe200078e00be */
[----:B------:R-:W-:Y:S01]  /*274f0*/  MOV R188, R34 ;  /* 0x0000002200bc7202 */ /* 0x000fe20000000f00 */
[----:B------:R-:W-:Y:S01]  /*27500*/  IMAD.MOV.U32 R189, RZ, RZ, 0x1 ;  /* 0x00000001ffbd7424 */ /* 0x000fe200078e00ff */
[----:B------:R-:W-:Y:S01]  /*27510*/  MOV R3, 0x181f ;  /* 0x0000181f00037802 */ /* 0x000fe20000000f00 */
[----:B------:R-:W-:Y:S01]  /*27520*/  IMAD.MOV.U32 R191, RZ, RZ, -0x1 ;  /* 0xffffffffffbf7424 */ /* 0x000fe200078e00ff */
[----:B------:R-:W-:-:S02]  /*27530*/  MOV R2, 0x27550 ;  /* 0x0002755000027802 */ /* 0x000fc40000000f00 */
[----:B------:R-:W-:Y:S05]  /*27540*/  CALL.REL.NOINC `($__internal_6_$__cuda_sm70_shflsync_idx_p) ;  /* 0x00000cd000007944 */ /* 0x000fea0003c00000 */
[----:B------:R-:W-:Y:S01]  /*27550*/  IMAD.MOV.U32 R188, RZ, RZ, R24 ;  /* 0x000000ffffbc7224 */ /* 0x000fe200078e0018 */
[----:B------:R-:W-:Y:S01]  /*27560*/  MOV R3, 0x181f ;  /* 0x0000181f00037802 */ /* 0x000fe20000000f00 */
[----:B------:R-:W-:Y:S01]  /*27570*/  IMAD.MOV.U32 R189, RZ, RZ, 0x1 ;  /* 0x00000001ffbd7424 */ /* 0x000fe200078e00ff */
[----:B------:R-:W-:Y:S01]  /*27580*/  MOV R12, R190 ;  /* 0x000000be000c7202 */ /* 0x000fe20000000f00 */
[----:B------:R-:W-:Y:S01]  /*27590*/  IMAD.MOV.U32 R191, RZ, RZ, -0x1 ;  /* 0xffffffffffbf7424 */ /* 0x000fe200078e00ff */
[----:B------:R-:W-:-:S02]  /*275a0*/  MOV R13, R11 ;  /* 0x0000000b000d7202 */ /* 0x000fc40000000f00 */
[----:B------:R-:W-:Y:S02]  /*275b0*/  MOV R2, 0x275d0 ;  /* 0x000275d000027802 */ /* 0x000fe40000000f00 */
[----:B------:R-:W-:Y:S05]  /*275c0*/  CALL.REL.NOINC `($__internal_6_$__cuda_sm70_shflsync_idx_p) ;  /* 0x00000c5000007944 */ /* 0x000fea0003c00000 */
        /* <DEDUP_REMOVED lines=9> */
.L_x_1372:
[----:B------:R-:W-:Y:S01]  /*27660*/  IMAD.MOV.U32 R188, RZ, RZ, R22 ;  /* 0x000000ffffbc7224 */ /* 0x000fe200078e0016 */
[----:B------:R-:W-:Y:S01]  /*27670*/  MOV R3, 0x181f ;  /* 0x0000181f00037802 */ /* 0x000fe20000000f00 */
[----:B------:R-:W-:Y:S01]  /*27680*/  IMAD.MOV.U32 R189, RZ, RZ, 0x2 ;  /* 0x00000002ffbd7424 */ /* 0x000fe200078e00ff */
[----:B------:R-:W-:Y:S02]  /*27690*/  MOV R191, 0xffffffff ;  /* 0xffffffff00bf7802 */ /* 0x000fe40000000f00 */
[----:B------:R-:W-:-:S02]  /*276a0*/  MOV R2, 0x276c0 ;  /* 0x000276c000027802 */ /* 0x000fc40000000f00 */
[----:B--2---:R-:W-:Y:S05]  /*276b0*/  CALL.REL.NOINC `($__internal_6_$__cuda_sm70_shflsync_idx_p) ;  /* 0x00000b6000007944 */ /* 0x004fea0003c00000 */
[----:B------:R-:W-:Y:S01]  /*276c0*/  MOV R11, R190 ;  /* 0x000000be000b7202 */ /* 0x000fe20000000f00 */
[----:B------:R-:W-:Y:S05]  /*276d0*/  BRA `(.L_x_1442) ;  /* 0xffff6b1000007947 */ /* 0x000fea000383ffff */
.L_x_1373:
[----:B------:R-:W-:Y:S01]  /*276e0*/  IMAD.MOV.U32 R188, RZ, RZ, R34 ;  /* 0x000000ffffbc7224 */ /* 0x000fe200078e0022 */
[----:B------:R-:W-:Y:S01]  /*276f0*/  MOV R3, 0x181f ;  /* 0x0000181f00037802 */ /* 0x000fe20000000f00 */
[----:B------:R-:W-:Y:S01]  /*27700*/  IMAD.MOV.U32 R189, RZ, RZ, 0x2 ;  /* 0x00000002ffbd7424 */ /* 0x000fe200078e00ff */
[----:B------:R-:W-:-:S02]  /*27710*/  MOV R191, 0xffffffff ;  /* 0xffffffff00bf7802 */ /* 0x000fc40000000f00 */
[----:B------:R-:W-:Y:S02]  /*27720*/  MOV R2, 0x27740 ;  /* 0x0002774000027802 */ /* 0x000fe40000000f00 */
[----:B-123--:R-:W-:Y:S05]  /*27730*/  CALL.REL.NOINC `($__internal_6_$__cuda_sm70_shflsync_idx_p) ;  /* 0x00000ae000007944 */ /* 0x00efea0003c00000 */
[----:B------:R-:W-:Y:S01]  /*27740*/  IMAD.MOV.U32 R188, RZ, RZ, R24 ;  /* 0x000000ffffbc7224 */ /* 0x000fe200078e0018 */
[----:B------:R-:W-:Y:S01]  /*27750*/  MOV R3, 0x181f ;  /* 0x0000181f00037802 */ /* 0x000fe20000000f00 */
[----:B------:R-:W-:Y:S01]  /*27760*/  IMAD.MOV.U32 R189, RZ, RZ, 0x2 ;  /* 0x00000002ffbd7424 */ /* 0x000fe200078e00ff */
[----:B------:R-:W-:Y:S01]  /*27770*/  MOV R12, R190 ;  /* 0x000000be000c7202 */ /* 0x000fe20000000f00 */
[----:B------:R-:W-:Y:S01]  /*27780*/  IMAD.MOV.U32 R191, RZ, RZ, -0x1 ;  /* 0xffffffffffbf7424 */ /* 0x000fe200078e00ff */
[----:B------:R-:W-:Y:S02]  /*27790*/  MOV R13, R11 ;  /* 0x0000000b000d7202 */ /* 0x000fe40000000f00 */
[----:B------:R-:W-:Y:S02]  /*277a0*/  MOV R2, 0x277c0 ;  /* 0x000277c000027802 */ /* 0x000fe40000000f00 */
[----:B------:R-:W-:Y:S05]  /*277b0*/  CALL.REL.NOINC `($__internal_6_$__cuda_sm70_shflsync_idx_p) ;  /* 0x00000a6000007944 */ /* 0x000fea0003c00000 */
        /* <DEDUP_REMOVED lines=9> */
.L_x_1376:
[----:B------:R-:W-:Y:S01]  /*27850*/  IMAD.MOV.U32 R188, RZ, RZ, R22 ;  /* 0x000000ffffbc7224 */ /* 0x000fe200078e0016 */
[----:B------:R-:W-:Y:S01]  /*27860*/  MOV R3, 0x181f ;  /* 0x0000181f00037802 */ /* 0x000fe20000000f00 */
[----:B------:R-:W-:Y:S01]  /*27870*/  IMAD.MOV.U32 R189, RZ, RZ, 0x3 ;  /* 0x00000003ffbd7424 */ /* 0x000fe200078e00ff */
[----:B------:R-:W-:-:S02]  /*27880*/  MOV R191, 0xffffffff ;  /* 0xffffffff00bf7802 */ /* 0x000fc40000000f00 */
[----:B------:R-:W-:Y:S02]  /*27890*/  MOV R2, 0x278b0 ;  /* 0x000278b000027802 */ /* 0x000fe40000000f00 */
[----:B----4-:R-:W-:Y:S05]  /*278a0*/  CALL.REL.NOINC `($__internal_6_$__cuda_sm70_shflsync_idx_p) ;  /* 0x0000097000007944 */ /* 0x010fea0003c00000 */
[----:B------:R-:W-:Y:S01]  /*278b0*/  MOV R13, R190 ;  /* 0x000000be000d7202 */ /* 0x000fe20000000f00 */
[----:B------:R-:W-:Y:S05]  /*278c0*/  BRA `(.L_x_1444) ;  /* 0xffff6e8000007947 */ /* 0x000fea000383ffff */
.L_x_1377:
[----:B------:R-:W-:Y:S01]  /*278d0*/  IMAD.MOV.U32 R188, RZ, RZ, R34 ;  /* 0x000000ffffbc7224 */ /* 0x000fe200078e0022 */
[----:B------:R-:W-:Y:S01]  /*278e0*/  MOV R3, 0x181f ;  /* 0x0000181f00037802 */ /* 0x000fe20000000f00 */
[----:B------:R-:W-:Y:S01]  /*278f0*/  IMAD.MOV.U32 R189, RZ, RZ, 0x3 ;  /* 0x00000003ffbd7424 */ /* 0x000fe200078e00ff */
[----:B------:R-:W-:Y:S02]  /*27900*/  MOV R191, 0xffffffff ;  /* 0xffffffff00bf7802 */ /* 0x000fe40000000f00 */
[----:B------:R-:W-:Y:S02]  /*27910*/  MOV R2, 0x27930 ;  /* 0x0002793000027802 */ /* 0x000fe40000000f00 */
[----:B-12-4-:R-:W-:Y:S05]  /*27920*/  CALL.REL.NOINC `($__internal_6_$__cuda_sm70_shflsync_idx_p) ;  /* 0x000008f000007944 */ /* 0x016fea0003c00000 */
[----:B------:R-:W-:Y:S01]  /*27930*/  IMAD.MOV.U32 R188, RZ, RZ, R24 ;  /* 0x000000ffffbc7224 */ /* 0x000fe200078e0018 */
[----:B------:R-:W-:Y:S01]  /*27940*/  MOV R189, 0x3 ;  /* 0x0000000300bd7802 */ /* 0x000fe20000000f00 */
[----:B------:R-:W-:Y:S01]  /*27950*/  IMAD.MOV.U32 R3, RZ, RZ, 0x181f ;  /* 0x0000181fff037424 */ /* 0x000fe200078e00ff */
[----:B------:R-:W-:Y:S01]  /*27960*/  MOV R191, 0xffffffff ;  /* 0xffffffff00bf7802 */ /* 0x000fe20000000f00 */
[----:B------:R-:W-:Y:S01]  /*27970*/  IMAD.MOV.U32 R12, RZ, RZ, R190 ;  /* 0x000000ffff0c7224 */ /* 0x000fe200078e00be */
[----:B------:R-:W-:-:S02]  /*27980*/  MOV R2, 0x279a0 ;  /* 0x000279a000027802 */ /* 0x000fc40000000f00 */
        /* <DEDUP_REMOVED lines=10> */
.L_x_1410:
        /* <DEDUP_REMOVED lines=8> */
.L_x_1411:
        /* <DEDUP_REMOVED lines=23> */
.L_x_1414:
        /* <DEDUP_REMOVED lines=29> */
.L_x_1417:
[----:B------:R-:W-:Y:S01]  /*27df0*/  IMAD.MOV.U32 R188, RZ, RZ, R18 ;  /* 0x000000ffffbc7224 */ /* 0x000fe200078e0012 */
[----:B------:R-:W-:Y:S01]  /*27e00*/  MOV R3, 0x181f ;  /* 0x0000181f00037802 */ /* 0x000fe20000000f00 */
[----:B------:R-:W-:Y:S01]  /*27e10*/  IMAD.MOV.U32 R189, RZ, RZ, 0x2 ;  /* 0x00000002ffbd7424 */ /* 0x000fe200078e00ff */
[----:B------:R-:W-:-:S02]  /*27e20*/  MOV R191, 0xffffffff ;  /* 0xffffffff00bf7802 */ /* 0x000fc40000000f00 */
[----:B------:R-:W-:Y:S02]  /*27e30*/  MOV R2, 0x27e50 ;  /* 0x00027e5000027802 */ /* 0x000fe40000000f00 */
[----:B------:R-:W-:Y:S05]  /*27e40*/  CALL.REL.NOINC `($__internal_6_$__cuda_sm70_shflsync_idx_p) ;  /* 0x000003d000007944 */ /* 0x000fea0003c00000 */
[----:B------:R-:W-:Y:S01]  /*27e50*/  MOV R11, R190 ;  /* 0x000000be000b7202 */ /* 0x000fe20000000f00 */
[----:B------:R-:W-:Y:S05]  /*27e60*/  BRA `(.L_x_1449) ;  /* 0xffffae1000007947 */ /* 0x000fea000383ffff */
.L_x_1418:
[----:B------:R-:W-:Y:S01]  /*27e70*/  IMAD.MOV.U32 R188, RZ, RZ, R28 ;  /* 0x000000ffffbc7224 */ /* 0x000fe200078e001c */
[----:B------:R-:W-:Y:S01]  /*27e80*/  MOV R3, 0x181f ;  /* 0x0000181f00037802 */ /* 0x000fe20000000f00 */
[----:B------:R-:W-:Y:S01]  /*27e90*/  IMAD.MOV.U32 R189, RZ, RZ, 0x2 ;  /* 0x00000002ffbd7424 */ /* 0x000fe200078e00ff */
[----:B------:R-:W-:Y:S02]  /*27ea0*/  MOV R191, 0xffffffff ;  /* 0xffffffff00bf7802 */ /* 0x000fe40000000f00 */
[----:B------:R-:W-:Y:S02]  /*27eb0*/  MOV R2, 0x27ed0 ;  /* 0x00027ed000027802 */ /* 0x000fe40000000f00 */
[----:B-12---:R-:W-:Y:S05]  /*27ec0*/  CALL.REL.NOINC `($__internal_6_$__cuda_sm70_shflsync_idx_p) ;  /* 0x0000035000007944 */ /* 0x006fea0003c00000 */
        /* <DEDUP_REMOVED lines=17> */
.L_x_1421:
[----:B------:R-:W-:Y:S01]  /*27fe0*/  IMAD.MOV.U32 R188, RZ, RZ, R18 ;  /* 0x000000ffffbc7224 */ /* 0x000fe200078e0012 */
[----:B------:R-:W-:Y:S01]  /*27ff0*/  MOV R3, 0x181f ;  /* 0x0000181f00037802 */ /* 0x000fe20000000f00 */
[----:B------:R-:W-:Y:S01]  /*28000*/  IMAD.MOV.U32 R189, RZ, RZ, 0x3 ;  /* 0x00000003ffbd7424 */ /* 0x000fe200078e00ff */
[----:B------:R-:W-:Y:S02]  /*28010*/  MOV R191, 0xffffffff ;  /* 0xffffffff00bf7802 */ /* 0x000fe40000000f00 */
[----:B------:R-:W-:-:S02]  /*28020*/  MOV R2, 0x28040 ;  /* 0x0002804000027802 */ /* 0x000fc40000000f00 */
[----:B---3--:R-:W-:Y:S05]  /*28030*/  CALL.REL.NOINC `($__internal_6_$__cuda_sm70_shflsync_idx_p) ;  /* 0x000001e000007944 */ /* 0x008fea0003c00000 */
[----:B------:R-:W-:Y:S01]  /*28040*/  MOV R13, R190 ;  /* 0x000000be000d7202 */ /* 0x000fe20000000f00 */
[----:B------:R-:W-:Y:S05]  /*28050*/  BRA `(.L_x_1451) ;  /* 0xffffb06000007947 */ /* 0x000fea000383ffff */
.L_x_1422:
        /* <DEDUP_REMOVED lines=9> */
[----:B------:R-:W-:Y:S01]  /*280f0*/  MOV R191, 0xffffffff ;  /* 0xffffffff00bf7802 */ /* 0x000fe20000000f00 */
[----:B------:R-:W-:Y:S01]  /*28100*/  IMAD.MOV.U32 R12, RZ, RZ, R190 ;  /* 0x000000ffff0c7224 */ /* 0x000fe200078e00be */
        /* <DEDUP_REMOVED lines=11> */
        .weak           $__internal_5_$__cuda_sm70_shflsync_bfly_p
        .type           $__internal_5_$__cuda_sm70_shflsync_bfly_p,@function
        .size           $__internal_5_$__cuda_sm70_shflsync_bfly_p,($__internal_6_$__cuda_sm70_shflsync_idx_p - $__internal_5_$__cuda_sm70_shflsync_bfly_p)
$__internal_5_$__cuda_sm70_shflsync_bfly_p:
[----:B------:R-:W-:Y:S02]  /*281c0*/  MOV R23, 0xffffffff ;  /* 0xffffffff00177802 */ /* 0x000fe40000000f00 */
[----:B------:R-:W-:-:S02]  /*281d0*/  MOV R3, 0x1f ;  /* 0x0000001f00037802 */ /* 0x000fc40000000f00 */
[----:B------:R-:W-:Y:S04]  /*281e0*/  WARPSYNC R23 ;  /* 0x0000001700007348 */ /* 0x000fe80003800000 */
[----:B------:R1:W2:Y:S02]  /*281f0*/  SHFL.BFLY PT, R0, R4, R0, R3 ;  /* 0x0c00000004007389 */ /* 0x0002a400000e0003 */
[----:B-1----:R-:W-:-:S04]  /*28200*/  MOV R3, 0x0 ;  /* 0x0000000000037802 */ /* 0x002fc80000000f00 */
[----:B--2---:R-:W-:Y:S05]  /*28210*/  RET.REL.NODEC R2 `(_ZN7cutlass13device_kernelIN5flash19enable_sm80_to_sm89INS1_16FlashAttnFwdSm80INS1_25CollectiveMainloopFwdSm80ILi8ELi1ELb0EN4cute5tupleIJNS5_1CILi128EEENS7_ILi48EEENS7_ILi256EEEEEELi256ENS_10bfloat16_tEfNS_4arch4Sm80ELb0ELb1ELb1ELb1ELb1ELb1ELb1ELb0EEENS1_21CollectiveEpilogueFwdINS6_IJS8_SA_S9_EEENS6_IJNS7_ILi1EEESI_SI_EEESC_SE_Li256ELb1ELb1ELb0ELb0EEENS1_19SingleTileSchedulerILb1ELb0ELb1ELi128EEEEEEEEEvNT_6ParamsE) ;  /* 0xfffd7de002007950 */ /* 0x004fea0003c3ffff */
        .weak           $__internal_6_$__cuda_sm70_shflsync_idx_p
        .type           $__internal_6_$__cuda_sm70_shflsync_idx_p,@function
        .size           $__internal_6_$__cuda_sm70_shflsync_idx_p,(.L_x_1785 - $__internal_6_$__cuda_sm70_shflsync_idx_p)
$__internal_6_$__cuda_sm70_shflsync_idx_p:
[----:B------:R-:W-:Y:S04]  /*28220*/  WARPSYNC R191 ;  /* 0x000000bf00007348 */ /* 0x000fe80003800000 */
[----:B------:R1:W2:Y:S02]  /*28230*/  SHFL.IDX PT, R190, R188, R189, R3 ;  /* 0x000000bdbcbe7389 */ /* 0x0002a400000e0003 */
[----:B-1----:R-:W-:-:S04]  /*28240*/  MOV R3, 0x0 ;  /* 0x0000000000037802 */ /* 0x002fc80000000f00 */
[----:B--2---:R-:W-:Y:S05]  /*28250*/  RET.REL.NODEC R2 `(_ZN7cutlass13device_kernelIN5flash19enable_sm80_to_sm89INS1_16FlashAttnFwdSm80INS1_25CollectiveMainloopFwdSm80ILi8ELi1ELb0EN4cute5tupleIJNS5_1CILi128EEENS7_ILi48EEENS7_ILi256EEEEEELi256ENS_10bfloat16_tEfNS_4arch4Sm80ELb0ELb1ELb1ELb1ELb1ELb1ELb1ELb0EEENS1_21CollectiveEpilogueFwdINS6_IJS8_SA_S9_EEENS6_IJNS7_ILi1EEESI_SI_EEESC_SE_Li256ELb1ELb1ELb0ELb0EEENS1_19SingleTileSchedulerILb1ELb0ELb1ELi128EEEEEEEEEvNT_6ParamsE) ;  /* 0xfffd7da002007950 */ /* 0x004fea0003c3ffff */
.L_x_1453:
        /* <DEDUP_REMOVED lines=10> */
.L_x_1785:


//--------------------- .text._ZN7cutlass13device_kernelIN5flash19enable_sm80_to_sm89INS1_16FlashAttnFwdSm80INS1_25CollectiveMainloopFwdSm80ILi8ELi1ELb0EN4cute5tupleIJNS5_1CILi128EEENS7_ILi96EEENS7_ILi256EEEEEELi256ENS_10bfloat16_tEfNS_4arch4Sm80ELb1ELb0ELb1ELb0ELb1ELb0ELb1ELb0EEENS1_21CollectiveEpilogueFwdINS6_IJS8_SA_S9_EEENS6_IJNS7_ILi1EEESI_SI_EEESC_SE_Li256ELb0ELb1ELb0ELb0EEENS1_30DynamicPersistentTileSchedulerILi256ELi256ELb0ELb1ELb0EEEEEEEEEvNT_6ParamsE --------------------------
	.section	.text._ZN7cutlass13device_kernelIN5flash19enable_sm80_to_sm89INS1_16FlashAttnFwdSm80INS1_25CollectiveMainloopFwdSm80ILi8ELi1ELb0EN4cute5tupleIJNS5_1CILi128EEENS7_ILi96EEENS7_ILi256EEEEEELi256ENS_10bfloat16_tEfNS_4arch4Sm80ELb1ELb0ELb1ELb0ELb1ELb0ELb1ELb0EEENS1_21CollectiveEpilogueFwdINS6_IJS8_SA_S9_EEENS6_IJNS7_ILi1EEESI_SI_EEESC_SE_Li256ELb0ELb1ELb0ELb0EEENS1_30DynamicPersistentTileSchedulerILi256ELi256ELb0ELb1ELb0EEEEEEEEEvNT_6ParamsE,"ax",@progbits
	.sectioninfo	@"SHI_REGISTERS=255"
	.align	128
.text._ZN7cutlass13device_kernelIN5flash19enable_sm80_to_sm89INS1_16FlashAttnFwdSm80INS1_25CollectiveMainloopFwdSm80ILi8ELi1ELb0EN4cute5tupleIJNS5_1CILi128EEENS7_ILi96EEENS7_ILi256EEEEEELi256ENS_10bfloat16_tEfNS_4arch4Sm80ELb1ELb0ELb1ELb0ELb1ELb0ELb1ELb0EEENS1_21CollectiveEpilogueFwdINS6_IJS8_SA_S9_EEENS6_IJNS7_ILi1EEESI_SI_EEESC_SE_Li256ELb0ELb1ELb0ELb0EEENS1_30DynamicPersistentTileSchedulerILi256ELi256ELb0ELb1ELb0EEEEEEEEEvNT_6ParamsE:
        .type           _ZN7cutlass13device_kernelIN5flash19enable_sm80_to_sm89INS1_16FlashAttnFwdSm80INS1_25CollectiveMainloopFwdSm80ILi8ELi1ELb0EN4cute5tupleIJNS5_1CILi128EEENS7_ILi96EEENS7_ILi256EEEEEELi256ENS_10bfloat16_tEfNS_4arch4Sm80ELb1ELb0ELb1ELb0ELb1ELb0ELb1ELb0EEENS1_21CollectiveEpilogueFwdINS6_IJS8_SA_S9_EEENS6_IJNS7_ILi1EEESI_SI_EEESC_SE_Li256ELb0ELb1ELb0ELb0EEENS1_30DynamicPersistentTileSchedulerILi256ELi256ELb0ELb1ELb0EEEEEEEEEvNT_6ParamsE,@function
        .size           _ZN7cutlass13device_kernelIN5flash19enable_sm80_to_sm89INS1_16FlashAttnFwdSm80INS1_25CollectiveMainloopFwdSm80ILi8ELi1ELb0EN4cute5tupleIJNS5_1CILi128EEENS7_ILi96EEENS7_ILi256EEEEEELi256ENS_10bfloat16_tEfNS_4arch4Sm80ELb1ELb0ELb1ELb0ELb1ELb0ELb1ELb0EEENS1_21CollectiveEpilogueFwdINS6_IJS8_SA_S9_EEENS6_IJNS7_ILi1EEESI_SI_EEESC_SE_Li256ELb0ELb1ELb0ELb0EEENS1_30DynamicPersistentTileSchedulerILi256ELi256ELb0ELb1ELb0EEEEEEEEEvNT_6ParamsE,(.L_x_1789 - _ZN7cutlass13device_kernelIN5flash19enable_sm80_to_sm89INS1_16FlashAttnFwdSm80INS1_25CollectiveMainloopFwdSm80ILi8ELi1ELb0EN4cute5tupleIJNS5_1CILi128EEENS7_ILi96EEENS7_ILi256EEEEEELi256ENS_10bfloat16_tEfNS_4arch4Sm80ELb1ELb0ELb1ELb0ELb1ELb0ELb1ELb0EEENS1_21CollectiveEpilogueFwdINS6_IJS8_SA_S9_EEENS6_IJNS7_ILi1EEESI_SI_EEESC_SE_Li256ELb0ELb1ELb0ELb0EEENS1_30DynamicPersistentTileSchedulerILi256ELi256ELb0ELb1ELb0EEEEEEEEEvNT_6ParamsE)
        .other          _ZN7cutlass13device_kernelIN5flash19enable_sm80_to_sm89INS1_16FlashAttnFwdSm80INS1_25CollectiveMainloopFwdSm80ILi8ELi1ELb0EN4cute5tupleIJNS5_1CILi128EEENS7_ILi96EEENS7_ILi256EEEEEELi256ENS_10bfloat16_tEfNS_4arch4Sm80ELb1ELb0ELb1ELb0ELb1ELb0ELb1ELb0EEENS1_21CollectiveEpilogueFwdINS6_IJS8_SA_S9_EEENS6_IJNS7_ILi1EEESI_SI_EEESC_SE_Li256ELb0ELb1ELb0ELb0EEENS1_30DynamicPersistentTileSchedulerILi256ELi256ELb0ELb1ELb0EEEEEEEEEvNT_6ParamsE,@"STO_CUDA_ENTRY STV_DEFAULT"
_ZN7cutlass13device_kernelIN5flash19enable_sm80_to_sm89INS1_16FlashAttnFwdSm80INS1_25CollectiveMainloopFwdSm80ILi8ELi1ELb0EN4cute5tupleIJNS5_1CILi128EEENS7_ILi96EEENS7_ILi256EEEEEELi256ENS_10bfloat16_tEfNS_4arch4Sm80ELb1ELb0ELb1ELb0ELb1ELb0ELb1ELb0EEENS1_21CollectiveEpilogueFwdINS6_IJS8_SA_S9_EEENS6_IJNS7_ILi1EEESI_SI_EEESC_SE_Li256ELb0ELb1ELb0ELb0EEENS1_30DynamicPersistentTileSchedulerILi256ELi256ELb0ELb1ELb0EEEEEEEEEvNT_6ParamsE:
        /* <DEDUP_REMOVED lines=13> */
[----:B------:R-:W-:Y:S01]  /*00d0*/  ULDC.64 UR6, c[0x0][0x118] ;  /* 0x0000460000067ab9 */ /* 0x000fe20000000a00 */
[----:B------:R-:W-:Y:S01]  /*00e0*/  IMAD.MOV.U32 R233, RZ, RZ, 0x40 ;  /* 0x00000040ffe97424 */ /* 0x000fe200078e00ff */
[CC--:B------:R-:W-:Y:S02]  /*00f0*/  LEA.HI R2, R13.reuse, R19.reuse, RZ, 0x4 ;  /* 0x000000130d027211 */ /* 0x0c0fe400078f20ff */
[----:B------:R-:W-:Y:S02]  /*0100*/  LEA.HI R8, R13, R19, RZ, 0x3 ;  /* 0x000000130d087211 */ /* 0x000fe400078f18ff */
[----:B------:R-:W-:Y:S02]  /*0110*/  SHF.R.S32.HI R3, RZ, 0x4, R2 ;  /* 0x00000004ff037819 */ /* 0x000fe40000011402 */
[----:B------:R-:W-:-:S02]  /*0120*/  SHF.R.S32.HI R18, RZ, 0x3, R8 ;  /* 0x00000003ff127819 */ /* 0x000fc40000011408 */
[----:B------:R-:W-:Y:S02]  /*0130*/  LEA.HI R0, R2, R3, RZ, 0x1 ;  /* 0x0000000302007211 */ /* 0x000fe400078f08ff */
[----:B------:R-:W-:Y:S01]  /*0140*/  LOP3.LUT R4, R8, 0xfffffff8, RZ, 0xc0, !PT ;  /* 0xfffffff808047812 */ /* 0x000fe200078ec0ff */
[----:B------:R-:W-:Y:S01]  /*0150*/  IMAD.SHL.U32 R5, R18, 0x40, RZ ;  /* 0x0000004012057824 */ /* 0x000fe200078e00ff */
[----:B------:R-:W-:Y:S02]  /*0160*/  LOP3.LUT R0, R0, 0xfffffffe, RZ, 0xc0, !PT ;  /* 0xfffffffe00007812 */ /* 0x000fe400078ec0ff */
[-C--:B------:R-:W-:Y:S01]  /*0170*/  LEA.HI R10, R13, R19.reuse, RZ, 0x2 ;  /* 0x000000130d0a7211 */ /* 0x080fe200078f10ff */
[----:B------:R-:W-:Y:S01]  /*0180*/  IMAD.IADD R17, R19, 0x1, -R4 ;  /* 0x0000000113117824 */ /* 0x000fe200078e0a04 */
[----:B------:R-:W-:Y:S01]  /*0190*/  LEA.HI R9, R13, R19, RZ, 0x5 ;  /* 0x000000130d097211 */ /* 0x000fe200078f28ff */
[----:B------:R-:W-:Y:S01]  /*01a0*/  IMAD.IADD R12, R3, 0x1, -R0 ;  /* 0x00000001030c7824 */ /* 0x000fe200078e0a00 */
[----:B------:R-:W-:Y:S01]  /*01b0*/  LOP3.LUT R0, R2, 0xfffffff0, RZ, 0xc0, !PT ;  /* 0xfffffff002007812 */ /* 0x000fe200078ec0ff */
[----:B------:R-:W-:Y:S01]  /*01c0*/  IMAD.SHL.U32 R245, R17, 0x8, RZ ;  /* 0x0000000811f57824 */ /* 0x000fe200078e00ff */
[----:B------:R-:W-:-:S02]  /*01d0*/  SHF.R.S32.HI R7, RZ, 0x2, R10 ;  /* 0x00000002ff077819 */ /* 0x000fc4000001140a */
[----:B------:R-:W-:Y:S01]  /*01e0*/  SHF.R.S32.HI R3, RZ, 0x1f, R10 ;  /* 0x0000001fff037819 */ /* 0x000fe2000001140a */
[----:B------:R-:W-:Y:S01]  /*01f0*/  IMAD.IADD R2, R19, 0x1, -R0 ;  /* 0x0000000113027824 */ /* 0x000fe200078e0a00 */
[----:B------:R-:W-:Y:S01]  /*0200*/  LOP3.LUT R0, R5, 0x1c0, RZ, 0xc0, !PT ;  /* 0x000001c005007812 */ /* 0x000fe200078ec0ff */
[----:B------:R-:W-:Y:S01]  /*0210*/  IMAD.SHL.U32 R5, R17, 0x40, RZ ;  /* 0x0000004011057824 */ /* 0x000fe200078e00ff */
[----:B------:R-:W-:Y:S02]  /*0220*/  LEA.HI R3, R3, R7, RZ, 0x3 ;  /* 0x0000000703037211 */ /* 0x000fe400078f18ff */
[----:B------:R-:W-:Y:S02]  /*0230*/  SHF.R.U32.HI R4, RZ, 0x3, R0 ;  /* 0x00000003ff047819 */ /* 0x000fe40000011600 */
[----:B------:R-:W-:Y:S02]  /*0240*/  LOP3.LUT R0, R0, 0x38, R245, 0xf8, !PT ;  /* 0x0000003800007812 */ /* 0x000fe400078ef8f5 */
[----:B------:R-:W-:-:S02]  /*0250*/  SHF.R.S32.HI R6, RZ, 0x1f, R2 ;  /* 0x0000001fff067819 */ /* 0x000fc40000011402 */
[----:B------:R-:W-:Y:S02]  /*0260*/  LOP3.LUT R3, R3, 0xfffffff8, RZ, 0xc0, !PT ;  /* 0xfffffff803037812 */ /* 0x000fe400078ec0ff */
[----:B------:R-:W-:Y:S02]  /*0270*/  LOP3.LUT R11, R0, R4, RZ, 0x3c, !PT ;  /* 0x00000004000b7212 */ /* 0x000fe400078e3cff */
[----:B------:R-:W-:Y:S01]  /*0280*/  LOP3.LUT R0, R5, 0x1c0, RZ, 0xc0, !PT ;  /* 0x000001c005007812 */ /* 0x000fe200078ec0ff */
[----:B------:R-:W-:Y:S01]  /*0290*/  IMAD.IADD R7, R7, 0x1, -R3 ;  /* 0x0000000107077824 */ /* 0x000fe200078e0a03 */
[----:B------:R-:W-:Y:S02]  /*02a0*/  LEA.HI R231, R6, R2, RZ, 0x3 ;  /* 0x0000000206e77211 */ /* 0x000fe400078f18ff */
[----:B------:R-:W-:Y:S02]  /*02b0*/  LOP3.LUT R6, R0, 0x8, R8, 0xf8, !PT ;  /* 0x0000000800067812 */ /* 0x000fe400078ef808 */
[----:B------:R-:W-:-:S02]  /*02c0*/  SHF.R.U32.HI R4, RZ, 0x3, R0 ;  /* 0x00000003ff047819 */ /* 0x000fc40000011600 */
[C---:B------:R-:W-:Y:S01]  /*02d0*/  LOP3.LUT R5, R231.reuse, 0xfffffff8, RZ, 0xc0, !PT ;  /* 0xfffffff8e7057812 */ /* 0x040fe200078ec0ff */
[----:B------:R-:W-:Y:S01]  /*02e0*/  IMAD.SHL.U32 R231, R231, 0x40, RZ ;  /* 0x00000040e7e77824 */ /* 0x000fe200078e00ff */
[----:B------:R-:W-:Y:S02]  /*02f0*/  LOP3.LUT R0, R9, 0xffffffe0, RZ, 0xc0, !PT ;  /* 0xffffffe009007812 */ /* 0x000fe400078ec0ff */
[----:B------:R-:W-:Y:S01]  /*0300*/  LOP3.LUT R3, R7, 0x1, RZ, 0xc0, !PT ;  /* 0x0000000107037812 */ /* 0x000fe200078ec0ff */
[----:B------:R-:W-:Y:S01]  /*0310*/  IMAD.IADD R8, R2, 0x1, -R5 ;  /* 0x0000000102087824 */ /* 0x000fe200078e0a05 */
[--C-:B------:R-:W-:Y:S01]  /*0320*/  SHF.R.S32.HI R239, RZ, 0x5, R9.reuse ;  /* 0x00000005ffef7819 */ /* 0x100fe20000011409 */
[----:B------:R-:W-:Y:S01]  /*0330*/  IMAD.IADD R16, R19, 0x1, -R0 ;  /* 0x0000000113107824 */ /* 0x000fe200078e0a00 */
[----:B------:R-:W-:Y:S02]  /*0340*/  SHF.R.S32.HI R2, RZ, 0x1f, R9 ;  /* 0x0000001fff027819 */ /* 0x000fe40000011409 */
[----:B------:R-:W-:-:S02]  /*0350*/  ISETP.NE.U32.AND P0, PT, R3, 0x1, PT ;  /* 0x000000010300780c */ /* 0x000fc40003f05070 */
[----:B------:R-:W-:Y:S02]  /*0360*/  LOP3.LUT R3, R10, 0xfffffffc, RZ, 0xc0, !PT ;  /* 0xfffffffc0a037812 */ /* 0x000fe400078ec0ff */
[----:B------:R-:W-:Y:S01]  /*0370*/  LEA.HI R0, R2, R239, RZ, 0x3 ;  /* 0x000000ef02007211 */ /* 0x000fe200078f18ff */
[----:B------:R-:W-:Y:S01]  /*0380*/  IMAD.SHL.U32 R2, R8, 0x40, RZ ;  /* 0x0000004008027824 */ /* 0x000fe200078e00ff */
[----:B------:R-:W-:Y:S02]  /*0390*/  SHF.R.S32.HI R10, RZ, 0x1f, R16 ;  /* 0x0000001fff0a7819 */ /* 0x000fe40000011410 */
[----:B------:R-:W-:Y:S01]  /*03a0*/  LOP3.LUT R228, R6, R4, RZ, 0x3c, !PT ;  /* 0x0000000406e47212 */ /* 0x000fe200078e3cff */
[----:B------:R-:W-:Y:S01]  /*03b0*/  IMAD.SHL.U32 R6, R12, 0x8, RZ ;  /* 0x000000080c067824 */ /* 0x000fe200078e00ff */
[----:B------:R-:W-:Y:S01]  /*03c0*/  LOP3.LUT R4, R0, 0xffffff8, RZ, 0xc0, !PT ;  /* 0x0ffffff800047812 */ /* 0x000fe200078ec0ff */
[----:B------:R-:W-:Y:S01]  /*03d0*/  IMAD.IADD R0, R19, 0x1, -R3 ;  /* 0x0000000113007824 */ /* 0x000fe200078e0a03 */
[----:B------:R-:W-:Y:S01]  /*03e0*/  LEA.HI R10, R10, R16, RZ, 0x2 ;  /* 0x000000100a0a7211 */ /* 0x000fe200078f10ff */
[----:B------:R-:W-:Y:S01]  /*03f0*/  IMAD R228, R12, 0x200, R228 ;  /* 0x000002000ce47824 */ /* 0x000fe200078e02e4 */
[----:B------:R-:W-:Y:S01]  /*0400*/  LOP3.LUT R2, R2, 0x1c0, RZ, 0xc0, !PT ;  /* 0x000001c002027812 */ /* 0x000fe200078ec0ff */
[C---:B------:R-:W-:Y:S01]  /*0410*/  IMAD.IADD R4, R239.reuse, 0x1, -R4 ;  /* 0x00000001ef047824 */ /* 0x040fe200078e0a04 */
[----:B------:R-:W-:Y:S01]  /*0420*/  SHF.R.S32.HI R3, RZ, 0x2, R10 ;  /* 0x00000002ff037819 */ /* 0x000fe2000001140a */
[----:B------:R-:W-:Y:S01]  /*0430*/  IMAD.SHL.U32 R239, R239, 0x400, RZ ;  /* 0x00000400efef7824 */ /* 0x000fe200078e00ff */
[----:B------:R-:W-:-:S02]  /*0440*/  LOP3.LUT R6, R2, 0x8, R6, 0xf8, !PT ;  /* 0x0000000802067812 */ /* 0x000fc400078ef806 */
[----:B------:R-:W-:Y:S01]  /*0450*/  SHF.R.U32.HI R5, RZ, 0x3, R2 ;  /* 0x00000003ff057819 */ /* 0x000fe20000011602 */
[----:B------:R-:W-:Y:S01]  /*0460*/  IMAD R15, R4, 0x10, R3 ;  /* 0x00000010040f7824 */ /* 0x000fe200078e0203 */
[----:B------:R-:W-:Y:S01]  /*0470*/  LEA.HI R2, R0, R0, RZ, 0x1 ;  /* 0x0000000000027211 */ /* 0x000fe200078f08ff */
[----:B------:R-:W-:Y:S01]  /*0480*/  IMAD.SHL.U32 R3, R7, 0x40, RZ ;  /* 0x0000004007037824 */ /* 0x000fe200078e00ff */
[----:B------:R-:W-:Y:S02]  /*0490*/  LOP3.LUT R5, R6, R5, RZ, 0x3c, !PT ;  /* 0x0000000506057212 */ /* 0x000fe400078e3cff */
[----:B------:R-:W-:Y:S01]  /*04a0*/  LOP3.LUT R2, R2, 0x1ffffffe, RZ, 0xc0, !PT ;  /* 0x1ffffffe02027812 */ /* 0x000fe200078ec0ff */
[----:B------:R-:W-:Y:S01]  /*04b0*/  STL [R1+0x7c], R15 ;  /* 0x00007c0f01007387 */ /* 0x000fe20000100800 */
[----:B------:R-:W-:Y:S02]  /*04c0*/  LOP3.LUT R3, R3, 0x1c0, RZ, 0xc0, !PT ;  /* 0x000001c003037812 */ /* 0x000fe400078ec0ff */
[----:B------:R-:W-:Y:S01]  /*04d0*/  LOP3.LUT R231, R231, 0xfffffe00, RZ, 0xc0, !PT ;  /* 0xfffffe00e7e77812 */ /* 0x000fe200078ec0ff */
[C---:B------:R-:W-:Y:S01]  /*04e0*/  IMAD.IADD R6, R0.reuse, 0x1, -R2 ;  /* 0x0000000100067824 */ /* 0x040fe200078e0a02 */
[----:B------:R-:W-:Y:S01]  /*04f0*/  STL [R1+0x54], R14 ;  /* 0x0000540e01007387 */ /* 0x000fe20000100800 */
[----:B------:R-:W-:Y:S01]  /*0500*/  IMAD R2, R0, 0x2, R239 ;  /* 0x0000000200027824 */ /* 0x000fe200078e02ef */
[----:B------:R-:W-:-:S02]  /*0510*/  LEA.HI R0, R3, R3, RZ, 0x1d ;  /* 0x0000000303007211 */ /* 0x000fc400078fe8ff */
[CC--:B------:R-:W-:Y:S02]  /*0520*/  IADD3 R239, R5.reuse, R231.reuse, R239 ;  /* 0x000000e705ef7210 */ /* 0x0c0fe40007ffe0ef */
[----:B------:R-:W-:Y:S01]  /*0530*/  LOP3.LUT R231, R5, R231, RZ, 0xfc, !PT ;  /* 0x000000e705e77212 */ /* 0x000fe200078efcff */
[----:B------:R-:W-:Y:S01]  /*0540*/  IMAD.IADD R4, R2, 0x1, R0 ;  /* 0x0000000102047824 */ /* 0x000fe200078e0200 */
[----:B------:R-:W-:Y:S02]  /*0550*/  LEA.HI R0, R13, R19, RZ, 0x7 ;  /* 0x000000130d007211 */ /* 0x000fe400078f38ff */
[----:B------:R-:W-:Y:S02]  /*0560*/  IADD3 R5, R245, 0x40, RZ ;  /* 0x00000040f5057810 */ /* 0x000fe40007ffe0ff */
[----:B------:R-:W-:Y:S01]  /*0570*/  SHF.R.S32.HI R2, RZ, 0x7, R0 ;  /* 0x00000007ff027819 */ /* 0x000fe20000011400 */
[----:B------:R-:W-:Y:S01]  /*0580*/  IMAD R0, R17, 0x20, R18 ;  /* 0x0000002011007824 */ /* 0x000fe200078e0212 */
[----:B------:R-:W-:-:S02]  /*0590*/  IADD3 R3, R245, 0x80, RZ ;  /* 0x00000080f5037810 */ /* 0x000fc40007ffe0ff */
[----:B------:R-:W-:Y:S02]  /*05a0*/  R2P PR, R7, 0x6 ;  /* 0x0000000607007804 */ /* 0x000fe40000000000 */
[----:B------:R1:W-:Y:S01]  /*05b0*/  STL [R1+0x10], R0 ;  /* 0x0000100001007387 */ /* 0x0003e20000100800 */
[----:B------:R-:W-:Y:S02]  /*05c0*/  IADD3 R2, R245, 0xc0, RZ ;  /* 0x000000c0f5027810 */ /* 0x000fe40007ffe0ff */
[----:B------:R-:W-:Y:S02]  /*05d0*/  SHF.R.S32.HI R7, RZ, 0x1f, R245 ;  /* 0x0000001fff077819 */ /* 0x000fe400000114f5 */
[----:B------:R-:W-:Y:S02]  /*05e0*/  SHF.R.S32.HI R7, RZ, 0x1f, R5 ;  /* 0x0000001fff077819 */ /* 0x000fe40000011405 */
[----:B------:R-:W-:Y:S02]  /*05f0*/  SHF.R.S32.HI R5, RZ, 0x1f, R3 ;  /* 0x0000001fff057819 */ /* 0x000fe40000011403 */
[----:B------:R-:W-:-:S02]  /*0600*/  SHF.R.S32.HI R3, RZ, 0x1f, R2 ;  /* 0x0000001fff037819 */ /* 0x000fc40000011402 */
[----:B------:R-:W-:Y:S02]  /*0610*/  SEL R2, R232, 0xffffffe0, !P1 ;  /* 0xffffffe0e8027807 */ /* 0x000fe40004800000 */
[----:B------:R-:W-:Y:S02]  /*0620*/  LEA R5, R4, 0x80, 0x1 ;  /* 0x0000008004057811 */ /* 0x000fe400078e08ff */
[----:B------:R-:W-:Y:S02]  /*0630*/  SEL R3, R233, 0xffffffc0, !P2 ;  /* 0xffffffc0e9037807 */ /* 0x000fe40005000000 */
[C---:B------:R-:W-:Y:S02]  /*0640*/  IADD3 R4, R5.reuse, -0x10, RZ ;  /* 0xfffffff005047810 */ /* 0x040fe40007ffe0ff */
[----:B------:R-:W-:Y:S02]  /*0650*/  @P0 IADD3 R4, R5, 0x10, RZ ;  /* 0x0000001005040810 */ /* 0x000fe40007ffe0ff */
[----:B------:R-:W-:-:S02]  /*0660*/  LEA.HI R9, R13, R19, RZ, 0x6 ;  /* 0x000000130d097211 */ /* 0x000fc400078f30ff */
[----:B------:R-:W-:Y:S02]  /*0670*/  LOP3.LUT P4, RZ, R8, 0x2, RZ, 0xc0, !PT ;  /* 0x0000000208ff7812 */ /* 0x000fe4000788c0ff */
[----:B-1----:R-:W-:Y:S01]  /*0680*/  LOP3.LUT R0, R10, 0x7ffffffc, RZ, 0xc0, !PT ;  /* 0x7ffffffc0a007812 */ /* 0x002fe200078ec0ff */
[----:B------:R-:W-:Y:S01]  /*0690*/  IMAD.SHL.U32 R9, R9, 0x8, RZ ;  /* 0x0000000809097824 */ /* 0x000fe200078e00ff */
[----:B------:R-:W-:Y:S02]  /*06a0*/  LOP3.LUT P3, RZ, R8, 0x4, RZ, 0xc0, !PT ;  /* 0x0000000408ff7812 */ /* 0x000fe4000786c0ff */
[----:B------:R-:W-:Y:S01]  /*06b0*/  SEL R232, R232, 0xffffffe0, !P4 ;  /* 0xffffffe0e8e87807 */ /* 0x000fe20006000000 */
[----:B------:R-:W-:Y:S01]  /*06c0*/  IMAD.IADD R0, R16, 0x1, -R0 ;  /* 0x0000000110007824 */ /* 0x000fe200078e0a00 */
[----:B------:R-:W-:Y:S02]  /*06d0*/  LEA R239, R239, 0x18100, 0x1 ;  /* 0x00018100efef7811 */ /* 0x000fe400078e08ff */
[----:B------:R-:W-:Y:S01]  /*06e0*/  LEA R231, R231, 0x100, 0x1 ;  /* 0x00000100e7e77811 */ /* 0x000fe200078e08ff */
[----:B------:R-:W-:Y:S01]  /*06f0*/  IMAD.SHL.U32 R7, R0, 0x2, RZ ;  /* 0x0000000200077824 */ /* 0x000fe200078e00ff */
[----:B------:R-:W-:Y:S01]  /*0700*/  SEL R233, R233, 0xffffffc0, !P3 ;  /* 0xffffffc0e9e97807 */ /* 0x000fe20005800000 */
[----:B------:R-:W-:Y:S01]  /*0710*/  IMAD R0, R6, 0x8, R15 ;  /* 0x0000000806007824 */ /* 0x000fe200078e020f */
[----:B------:R-:W-:Y:S01]  /*0720*/  LOP3.LUT R9, R11, 0x7ffffe00, R9, 0xf8, !PT ;  /* 0x7ffffe000b097812 */ /* 0x000fe200078ef809 */
[----:B------:R-:W-:Y:S01]  /*0730*/  IMAD.IADD R6, R5, 0x1, R3 ;  /* 0x0000000105067824 */ /* 0x000fe200078e0203 */
[----:B------:R-:W-:Y:S01]  /*0740*/  STL [R1+0x50], R7 ;  /* 0x0000500701007387 */ /* 0x000fe20000100800 */
[C---:B------:R-:W-:Y:S01]  /*0750*/  IMAD.IADD R240, R239.reuse, 0x1, R232 ;  /* 0x00000001eff07824 */ /* 0x040fe200078e02e8 */
[----:B------:R-:W-:Y:S01]  /*0760*/  LEA R228, R228, 0xc100, 0x1 ;  /* 0x0000c100e4e47811 */ /* 0x000fe200078e08ff */
[----:B------:R-:W-:Y:S01]  /*0770*/  IMAD.IADD R232, R232, 0x1, R231 ;  /* 0x00000001e8e87824 */ /* 0x000fe200078e02e7 */
[----:B------:R1:W-:Y:S01]  /*0780*/  STL [R1+0x4c], R0 ;  /* 0x00004c0001007387 */ /* 0x0003e20000100800 */
[----:B------:R-:W-:-:S02]  /*0790*/  IMAD.IADD R242, R239, 0x1, R233 ;  /* 0x00000001eff27824 */ /* 0x000fc400078e02e9 */
[----:B------:R-:W-:Y:S01]  /*07a0*/  IMAD.IADD R234, R233, 0x1, R231 ;  /* 0x00000001e9ea7824 */ /* 0x000fe200078e02e7 */
[----:B------:R-:W-:Y:S01]  /*07b0*/  STL [R1+0x58], R5 ;  /* 0x0000580501007387 */ /* 0x000fe20000100800 */
[----:B------:R-:W-:Y:S02]  /*07c0*/  IMAD.IADD R241, R240, 0x1, R233 ;  /* 0x00000001f0f17824 */ /* 0x000fe400078e02e9 */
[----:B------:R-:W-:Y:S02]  /*07d0*/  IMAD.SHL.U32 R243, R9, 0x2, RZ ;  /* 0x0000000209f37824 */ /* 0x000fe400078e00ff */
[----:B------:R-:W-:Y:S02]  /*07e0*/  IMAD.IADD R233, R233, 0x1, R232 ;  /* 0x00000001e9e97824 */ /* 0x000fe400078e02e8 */
[----:B-1----:R-:W-:-:S05]  /*07f0*/  IMAD.IADD R0, R5, 0x1, R2 ;  /* 0x0000000105007824 */ /* 0x002fca00078e0202 */
[----:B------:R1:W-:Y:S04]  /*0800*/  STL [R1+0x64], R0 ;  /* 0x0000640001007387 */ /* 0x0003e80000100800 */
[----:B------:R-:W-:Y:S01]  /*0810*/  STL [R1+0x74], R6 ;  /* 0x0000740601007387 */ /* 0x000fe20000100800 */
[----:B-1----:R-:W-:-:S05]  /*0820*/  IMAD.IADD R0, R0, 0x1, R3 ;  /* 0x0000000100007824 */ /* 0x002fca00078e0203 */
[----:B------:R1:W-:Y:S04]  /*0830*/  STL [R1+0x70], R0 ;  /* 0x0000700001007387 */ /* 0x0003e80000100800 */
[----:B------:R-:W-:Y:S01]  /*0840*/  STL [R1+0x5c], R4 ;  /* 0x00005c0401007387 */ /* 0x000fe20000100800 */
[--C-:B-1----:R-:W-:Y:S02]  /*0850*/  IMAD.IADD R0, R2, 0x1, R4.reuse ;  /* 0x0000000102007824 */ /* 0x102fe400078e0204 */
[----:B------:R-:W-:-:S05]  /*0860*/  IMAD.IADD R2, R3, 0x1, R4 ;  /* 0x0000000103027824 */ /* 0x000fca00078e0204 */
[----:B------:R-:W-:Y:S04]  /*0870*/  STL [R1+0x6c], R2 ;  /* 0x00006c0201007387 */ /* 0x000fe80000100800 */
[----:B------:R1:W-:Y:S02]  /*0880*/  STL [R1+0x60], R0 ;  /* 0x0000600001007387 */ /* 0x0003e40000100800 */
[----:B-1----:R-:W-:-:S05]  /*0890*/  IMAD.IADD R0, R0, 0x1, R3 ;  /* 0x0000000100007824 */ /* 0x002fca00078e0203 */
[----:B------:R1:W-:Y:S02]  /*08a0*/  STL [R1+0x68], R0 ;  /* 0x0000680001007387 */ /* 0x0003e40000100800 */
.L_x_1527:
[----:B------:R-:W2:Y:S01]  /*08b0*/  LDL R4, [R1+0x54] ;  /* 0x0000540001047983 */ /* 0x000ea20000100800 */
[----:B-1----:R-:W-:Y:S01]  /*08c0*/  IMAD.MOV.U32 R0, RZ, RZ, c[0x0][0x560] ;  /* 0x00015800ff007624 */ /* 0x002fe200078e00ff */
        /* <DEDUP_REMOVED lines=17> */
.L_x_1455:
[----:B------:R-:W-:-:S04]  /*09e0*/  MOV R0, c[0x0][0x554] ;  /* 0x0001550000007a02 */ /* 0x000fc80000000f00 */
[----:B------:R-:W-:Y:S02]  /*09f0*/  ISETP.NE.AND P0, PT, R0, 0x1, PT ;  /* 0x000000010000780c */ /* 0x000fe40003f05270 */
[----:B------:R-:W-:-:S11]  /*0a00*/  MOV R0, R2 ;  /* 0x0000000200007202 */ /* 0x000fd60000000f00 */
[----:B------:R-:W-:-:S05]  /*0a10*/  @P0 IMAD.HI.U32 R4, R2, c[0x0][0x558], RZ ;  /* 0x0001560002040a27 */ /* 0x000fca00078e00ff */
[----:B------:R-:W-:-:S05]  /*0a20*/  @P0 SHF.R.U32.HI R0, RZ, c[0x0][0x55c], R4 ;  /* 0x00015700ff000a19 */ /* 0x000fca0000011604 */
[----:B------:R-:W-:Y:S02]  /*0a30*/  IMAD R4, R0, c[0x0][0x554], RZ ;  /* 0x0001550000047a24 */ /* 0x000fe400078e02ff */
.L_x_1456:
[----:B------:R-:W-:Y:S05]  /*0a40*/  BSYNC B0 ;  /* 0x0000000000007941 */ /* 0x000fea0003800000 */
.L_x_1454:
        /* <DEDUP_REMOVED lines=13> */
[----:B------:R-:W-:Y:S04]  /*0b20*/  STL [R1+0x44], R12 ;  /* 0x0000440c01007387 */ /* 0x000fe80000100800 */
[----:B------:R1:W2:Y:S01]  /*0b30*/  @P0 LDG.E R6, [R2.64] ;  /* 0x0000000602060981 */ /* 0x0002a2000c1e1900 */
[----:B------:R-:W-:Y:S01]  /*0b40*/  IMAD.MOV.U32 R4, RZ, RZ, c[0x0][0x2c4] ;  /* 0x0000b100ff047624 */ /* 0x000fe200078e00ff */
[----:B------:R-:W-:Y:S01]  /*0b50*/  IADD3 R0, R0, c[0x0][0x53c], RZ ;  /* 0x00014f0000007a10 */ /* 0x000fe20007ffe0ff */
[----:B------:R-:W-:Y:S01]  /*0b60*/  CS2R R130, SRZ ;  /* 0x0000000000827805 */ /* 0x000fe2000001ff00 */
[----:B------:R-:W-:Y:S01]  /*0b70*/  CS2R R128, SRZ ;  /* 0x0000000000807805 */ /* 0x000fe2000001ff00 */
[----:B------:R-:W-:Y:S01]  /*0b80*/  CS2R R126, SRZ ;  /* 0x00000000007e7805 */ /* 0x000fe2000001ff00 */
[----:B------:R-:W-:Y:S01]  /*0b90*/  ISETP.NE.AND P2, PT, R4, 0x1, PT ;  /* 0x000000010400780c */ /* 0x000fe20003f45270 */
[----:B------:R-:W-:Y:S01]  /*0ba0*/  IMAD.MOV.U32 R4, RZ, RZ, c[0x0][0x168] ;  /* 0x00005a00ff047624 */ /* 0x000fe200078e00ff */
[----:B------:R-:W-:Y:S01]  /*0bb0*/  SHF.L.U32 R55, R0, 0x7, RZ ;  /* 0x0000000700377819 */ /* 0x000fe200000006ff */
[----:B------:R-:W-:Y:S01]  /*0bc0*/  CS2R R124, SRZ ;  /* 0x00000000007c7805 */ /* 0x000fe2000001ff00 */
[----:B------:R-:W-:Y:S01]  /*0bd0*/  IMAD.MOV.U32 R122, RZ, RZ, RZ ;  /* 0x000000ffff7a7224 */ /* 0x000fe200078e00ff */
[----:B------:R-:W-:Y:S01]  /*0be0*/  CS2R R120, SRZ ;  /* 0x0000000000787805 */ /* 0x000fe2000001ff00 */
[----:B------:R-:W-:Y:S01]  /*0bf0*/  IADD3 R0, R55, 0x7f, RZ ;  /* 0x0000007f37007810 */ /* 0x000fe20007ffe0ff */
[----:B------:R-:W-:Y:S01]  /*0c00*/  STL [R1+0x40], R55 ;  /* 0x0000403701007387 */ /* 0x000fe20000100800 */
[----:B------:R-:W-:Y:S01]  /*0c10*/  IADD3 R4, -R4, 0x60, RZ ;  /* 0x0000006004047810 */ /* 0x000fe20007ffe1ff */
[----:B------:R-:W-:Y:S01]  /*0c20*/  CS2R R116, SRZ ;  /* 0x0000000000747805 */ /* 0x000fe2000001ff00 */
[----:B------:R-:W-:Y:S01]  /*0c30*/  MOV R118, RZ ;  /* 0x000000ff00767202 */ /* 0x000fe20000000f00 */
[----:B------:R-:W-:Y:S01]  /*0c40*/  CS2R R8, SRZ ;  /* 0x0000000000087805 */ /* 0x000fe2000001ff00 */
[----:B------:R-:W-:Y:S01]  /*0c50*/  IMAD.MOV.U32 R114, RZ, RZ, RZ ;  /* 0x000000ffff727224 */ /* 0x000fe200078e00ff */
[----:B------:R-:W-:Y:S01]  /*0c60*/  CS2R R10, SRZ ;  /* 0x00000000000a7805 */ /* 0x000fe2000001ff00 */
[----:B------:R-:W-:Y:S01]  /*0c70*/  IMAD.MOV.U32 R112, RZ, RZ, RZ ;  /* 0x000000ffff707224 */ /* 0x000fe200078e00ff */
[----:B------:R-:W-:Y:S01]  /*0c80*/  MOV R110, RZ ;  /* 0x000000ff006e7202 */ /* 0x000fe20000000f00 */
[----:B------:R-:W-:Y:S01]  /*0c90*/  CS2R R108, SRZ ;  /* 0x00000000006c7805 */ /* 0x000fe2000001ff00 */
[----:B------:R-:W-:Y:S01]  /*0ca0*/  IMAD.MOV.U32 R13, RZ, RZ, RZ ;  /* 0x000000ffff0d7224 */ /* 0x000fe200078e00ff */
[----:B------:R-:W-:Y:S01]  /*0cb0*/  CS2R R14, SRZ ;  /* 0x00000000000e7805 */ /* 0x000fe2000001ff00 */
[----:B-1----:R-:W-:Y:S01]  /*0cc0*/  IMAD.MOV.U32 R2, RZ, RZ, c[0x0][0x2ac] ;  /* 0x0000ab00ff027624 */ /* 0x002fe200078e00ff */
[----:B------:R-:W-:Y:S01]  /*0cd0*/  MOV R104, RZ ;  /* 0x000000ff00687202 */ /* 0x000fe20000000f00 */
[----:B------:R-:W-:Y:S01]  /*0ce0*/  @P2 IMAD.HI.U32 R3, R0, c[0x0][0x2c8], RZ ;  /* 0x0000b20000032a27 */ /* 0x000fe200078e00ff */
[----:B------:R-:W-:Y:S01]  /*0cf0*/  CS2R R16, SRZ ;  /* 0x0000000000107805 */ /* 0x000fe2000001ff00 */
[----:B------:R-:W-:Y:S01]  /*0d00*/  MOV R98, RZ ;  /* 0x000000ff00627202 */ /* 0x000fe20000000f00 */
[----:B------:R-:W-:Y:S01]  /*0d10*/  CS2R R18, SRZ ;  /* 0x0000000000127805 */ /* 0x000fe2000001ff00 */
[----:B------:R-:W-:Y:S01]  /*0d20*/  IMAD.MOV.U32 R106, RZ, RZ, RZ ;  /* 0x000000ffff6a7224 */ /* 0x000fe200078e00ff */
[----:B------:R-:W-:Y:S01]  /*0d30*/  @P2 SHF.R.U32.HI R0, RZ, c[0x0][0x2cc], R3 ;  /* 0x0000b300ff002a19 */ /* 0x000fe20000011603 */
[----:B------:R-:W-:Y:S01]  /*0d40*/  IMAD.MOV.U32 R102, RZ, RZ, RZ ;  /* 0x000000ffff667224 */ /* 0x000fe200078e00ff */
[----:B------:R-:W-:Y:S01]  /*0d50*/  MOV R94, RZ ;  /* 0x000000ff005e7202 */ /* 0x000fe20000000f00 */
        /* <DEDUP_REMOVED lines=63> */
[----:B--2---:R1:W-:Y:S02]  /*1150*/  STL [R1+0x18], R6 ;  /* 0x0000180601007387 */ /* 0x0043e40000100800 */
[----:B-1----:R-:W-:-:S02]  /*1160*/  IMAD R6, R2, c[0x0][0x1d0], RZ ;  /* 0x0000740002067a24 */ /* 0x002fc400078e02ff */
[----:B------:R-:W-:-:S03]  /*1170*/  IMAD R2, R2, c[0x0][0x1d0], R4 ;  /* 0x0000740002027a24 */ /* 0x000fc600078e0204 */
[----:B------:R-:W-:Y:S02]  /*1180*/  IADD3 R3, R6, 0x5f, RZ ;  /* 0x0000005f06037810 */ /* 0x000fe40007ffe0ff */
[----:B------:R-:W-:-:S03]  /*1190*/  IADD3 R2, R2, R0, RZ ;  /* 0x0000000002027210 */ /* 0x000fc60007ffe0ff */
[----:B------:R-:W-:-:S04]  /*11a0*/  IMAD.HI R0, R3, 0x2aaaaaab, RZ ;  /* 0x2aaaaaab03007827 */ /* 0x000fc800078e02ff */
[----:B------:R-:W-:Y:S01]  /*11b0*/  IMAD.HI R4, R2, 0x2aaaaaab, RZ ;  /* 0x2aaaaaab02047827 */ /* 0x000fe200078e02ff */
[----:B------:R-:W-:-:S03]  /*11c0*/  SHF.R.U32.HI R2, RZ, 0x1f, R0 ;  /* 0x0000001fff027819 */ /* 0x000fc60000011600 */
[----:B------:R-:W-:Y:S01]  /*11d0*/  IMAD.MOV R3, RZ, RZ, -R12 ;  /* 0x000000ffff037224 */ /* 0x000fe200078e0a0c */
[----:B------:R-:W-:Y:S02]  /*11e0*/  SHF.R.U32.HI R6, RZ, 0x1f, R4 ;  /* 0x0000001fff067819 */ /* 0x000fe40000011604 */
[----:B------:R-:W-:Y:S01]  /*11f0*/  LEA.HI.SX32 R0, R0, R2, 0x1c ;  /* 0x0000000200007211 */ /* 0x000fe200078fe2ff */
[----:B------:R-:W-:Y:S01]  /*1200*/  IMAD R52, R3, c[0x0][0x548], R5 ;  /* 0x0001520003347a24 */ /* 0x000fe200078e0205 */
[----:B------:R-:W-:Y:S01]  /*1210*/  LEA.HI.SX32 R2, R4, R6, 0x1c ;  /* 0x0000000604027211 */ /* 0x000fe200078fe2ff */
[----:B------:R-:W-:Y:S01]  /*1220*/  IMAD.MOV.U32 R6, RZ, RZ, RZ ;  /* 0x000000ffff067224 */ /* 0x000fe200078e00ff */
[----:B------:R-:W-:Y:S02]  /*1230*/  CS2R R4, SRZ ;  /* 0x0000000000047805 */ /* 0x000fe4000001ff00 */
[----:B------:R-:W-:Y:S01]  /*1240*/  IMNMX R54, R0, R2, PT ;  /* 0x0000000200367217 */ /* 0x000fe20003800200 */
[----:B------:R1:W-:Y:S01]  /*1250*/  STL [R1+0x48], R52 ;  /* 0x0000483401007387 */ /* 0x0003e20000100800 */
[----:B------:R-:W-:-:S02]  /*1260*/  PRMT R0, RZ, 0x7610, R0 ;  /* 0x00007610ff007816 */ /* 0x000fc40000000000 */
[----:B------:R-:W-:Y:S01]  /*1270*/  ISETP.GE.AND P0, PT, R54, 0x1, PT ;  /* 0x000000013600780c */ /* 0x000fe20003f06270 */
[----:B------:R1:W-:-:S12]  /*1280*/  STL [R1+0x4], R54 ;  /* 0x0000043601007387 */ /* 0x0003d80000100800 */
[----:B------:R-:W-:Y:S05]  /*1290*/  @!P0 BRA `(.L_x_1457) ;  /* 0x00011dd000008947 */ /* 0x000fea0003800000 */
[----:B-1----:R-:W2:Y:S01]  /*12a0*/  LDL R54, [R1+0x10] ;  /* 0x0000100001367983 */ /* 0x002ea20000100800 */
[----:B------:R-:W-:-:S04]  /*12b0*/  ISETP.NE.U32.AND P0, PT, RZ, c[0x0][0x340], PT ;  /* 0x0000d000ff007a0c */ /* 0x000fc80003f05070 */
[----:B------:R-:W-:-:S13]  /*12c0*/  ISETP.NE.AND.EX P0, PT, RZ, c[0x0][0x344], PT, P0 ;  /* 0x0000d100ff007a0c */ /* 0x000fda0003f05300 */
[----:B------:R-:W-:-:S04]  /*12d0*/  @P0 IMAD.MOV.U32 R2, RZ, RZ, 0x4 ;  /* 0x00000004ff020424 */ /* 0x000fc800078e00ff */
[----:B------:R-:W-:-:S05]  /*12e0*/  @P0 IMAD.WIDE R2, R12, R2, c[0x0][0x340] ;  /* 0x0000d0000c020625 */ /* 0x000fca00078e0202 */
[----:B------:R1:W5:Y:S01]  /*12f0*/  @P0 LDG.E R14, [R2.64] ;  /* 0x00000006020e0981 */ /* 0x000362000c1e1900 */
[----:B------:R-:W-:Y:S02]  /*1300*/  SHF.R.S32.HI R15, RZ, 0x1f, R52 ;  /* 0x0000001fff0f7819 */ /* 0x000fe40000011434 */
[----:B------:R-:W-:Y:S02]  /*1310*/  SHF.R.S32.HI R6, RZ, 0x1f, R12 ;  /* 0x0000001fff067819 */ /* 0x000fe4000001140c */
[----:B------:R-:W-:Y:S01]  /*1320*/  ISETP.GE.AND P6, PT, R245, c[0x0][0x198], PT ;  /* 0x00006600f5007a0c */ /* 0x000fe20003fc6270 */
[----:B------:R-:W-:-:S04]  /*1330*/  IMAD R0, R15, c[0x0][0x1b8], RZ ;  /* 0x00006e000f007a24 */ /* 0x000fc800078e02ff */
[C---:B------:R-:W-:Y:S02]  /*1340*/  IMAD R5, R52.reuse, c[0x0][0x1bc], R0 ;  /* 0x00006f0034057a24 */ /* 0x040fe400078e0200 */
[----:B-1----:R-:W-:Y:S01]  /*1350*/  IMAD.WIDE.U32 R2, R52, c[0x0][0x1b8], RZ ;  /* 0x00006e0034027a25 */ /* 0x002fe200078e00ff */
[----:B------:R-:W-:-:S04]  /*1360*/  IADD3 R52, R245, 0xc0, RZ ;  /* 0x000000c0f5347810 */ /* 0x000fc80007ffe0ff */
[----:B------:R-:W-:Y:S01]  /*1370*/  IADD3 R3, R3, R5, RZ ;  /* 0x0000000503037210 */ /* 0x000fe20007ffe0ff */
[----:B------:R-:W-:Y:S01]  /*1380*/  IMAD R5, R6, c[0x0][0x1c0], RZ ;  /* 0x0000700006057a24 */ /* 0x000fe200078e02ff */
[----:B------:R-:W-:-:S03]  /*1390*/  ISETP.GE.AND P3, PT, R52, c[0x0][0x198], PT ;  /* 0x0000660034007a0c */ /* 0x000fc60003f66270 */
[C---:B------:R-:W-:Y:S02]  /*13a0*/  IMAD R6, R12.reuse, c[0x0][0x1c4], R5 ;  /* 0x000071000c067a24 */ /* 0x040fe400078e0205 */
[----:B------:R-:W-:-:S05]  /*13b0*/  IMAD.WIDE.U32 R2, R12, c[0x0][0x1c0], R2 ;  /* 0x000070000c027a25 */ /* 0x000fca00078e0002 */
[----:B------:R-:W-:Y:S02]  /*13c0*/  IADD3 R3, R3, R6, RZ ;  /* 0x0000000603037210 */ /* 0x000fe40007ffe0ff */
[----:B--2---:R-:W-:Y:S02]  /*13d0*/  IADD3 R4, R54, R55, RZ ;  /* 0x0000003736047210 */ /* 0x004fe40007ffe0ff */
[C---:B------:R-:W-:Y:S02]  /*13e0*/  IADD3 R55, R245.reuse, 0x40, RZ ;  /* 0x00000040f5377810 */ /* 0x040fe40007ffe0ff */
[----:B------:R-:W-:Y:S01]  /*13f0*/  IADD3 R54, R245, 0x80, RZ ;  /* 0x00000080f5367810 */ /* 0x000fe20007ffe0ff */
[----:B------:R-:W-:Y:S01]  /*1400*/  @P2 IMAD.HI.U32 R7, R4, c[0x0][0x2c8], RZ ;  /* 0x0000b20004072a27 */ /* 0x000fe200078e00ff */
[----:B------:R-:W-:Y:S02]  /*1410*/  ISETP.GE.AND P5, PT, R55, c[0x0][0x198], PT ;  /* 0x0000660037007a0c */ /* 0x000fe40003fa6270 */
[----:B------:R-:W-:Y:S01]  /*1420*/  ISETP.GE.AND P4, PT, R54, c[0x0][0x198], PT ;  /* 0x0000660036007a0c */ /* 0x000fe20003f86270 */
[----:B------:R-:W-:Y:S01]  /*1430*/  IMAD.MOV.U32 R0, RZ, RZ, R4 ;  /* 0x000000ffff007224 */ /* 0x000fe200078e0004 */
[----:B------:R-:W-:-:S04]  /*1440*/  @P2 SHF.R.U32.HI R0, RZ, c[0x0][0x2cc], R7 ;  /* 0x0000b300ff002a19 */ /* 0x000fc80000011607 */
[--C-:B------:R-:W-:Y:S01]  /*1450*/  SHF.R.S32.HI R7, RZ, 0x1f, R0.reuse ;  /* 0x0000001fff077819 */ /* 0x100fe20000011400 */
[----:B------:R-:W-:Y:S02]  /*1460*/  IMAD.MOV R5, RZ, RZ, -R0 ;  /* 0x000000ffff057224 */ /* 0x000fe400078e0a00 */
[----:B------:R-:W-:-:S04]  /*1470*/  IMAD.WIDE.U32 R2, R0, c[0x0][0x1b0], R2 ;  /* 0x00006c0000027a25 */ /* 0x000fc800078e0002 */
[----:B------:R-:W-:Y:S02]  /*1480*/  IMAD R4, R5, c[0x0][0x2c4], R4 ;  /* 0x0000b10005047a24 */ /* 0x000fe400078e0204 */
[----:B------:R-:W-:-:S04]  /*1490*/  IMAD R5, R7, c[0x0][0x1b0], RZ ;  /* 0x00006c0007057a24 */ /* 0x000fc800078e02ff */
[----:B------:R-:W-:Y:S01]  /*14a0*/  IMAD R6, R0, c[0x0][0x1b4], R5 ;  /* 0x00006d0000067a24 */ /* 0x000fe200078e0205 */
[----:B------:R-:W-:Y:S01]  /*14b0*/  SHF.R.S32.HI R5, RZ, 0x1f, R4 ;  /* 0x0000001fff057819 */ /* 0x000fe20000011404 */
[----:B------:R-:W-:Y:S02]  /*14c0*/  @!P0 IMAD.MOV.U32 R14, RZ, RZ, R12 ;  /* 0x000000ffff0e8224 */ /* 0x000fe400078e000c */
[----:B------:R-:W-:Y:S02]  /*14d0*/  IMAD.IADD R3, R3, 0x1, R6 ;  /* 0x0000000103037824 */ /* 0x000fe400078e0206 */
[----:B------:R-:W-:Y:S02]  /*14e0*/  IMAD R0, R5, c[0x0][0x1a8], RZ ;  /* 0x00006a0005007a24 */ /* 0x000fe400078e02ff */
[----:B------:R-:W-:-:S04]  /*14f0*/  IMAD.WIDE.U32 R2, R4, c[0x0][0x1a8], R2 ;  /* 0x00006a0004027a25 */ /* 0x000fc800078e0002 */
[----:B------:R-:W-:Y:S01]  /*1500*/  IMAD R0, R4, c[0x0][0x1ac], R0 ;  /* 0x00006b0004007a24 */ /* 0x000fe200078e0200 */
[----:B------:R-:W-:-:S04]  /*1510*/  LEA R13, P1, R2, c[0x0][0x160], 0x1 ;  /* 0x00005800020d7a11 */ /* 0x000fc800078208ff */
[----:B------:R-:W-:-:S04]  /*1520*/  IADD3 R0, R3, R0, RZ ;  /* 0x0000000003007210 */ /* 0x000fc80007ffe0ff */
[----:B------:R-:W-:Y:S01]  /*1530*/  LEA.HI.X R5, R2, c[0x0][0x164], R0, 0x1, P1 ;  /* 0x0000590002057a11 */ /* 0x000fe200008f0c00 */
[----:B------:R-:W-:Y:S05]  /*1540*/  BRA.DIV ~URZ, `(.L_x_1458) ;  /* 0x000141527f007947 */ /* 0x000fea000b800000 */
[----:B------:R1:W2:Y:S02]  /*1550*/  SHFL.IDX PT, R4, R5, RZ, 0x181f ;  /* 0x00181fff05047589 */ /* 0x0002a400000e0000 */
.L_x_1528:
[----:B------:R-:W-:Y:S05]  /*1560*/  BRA.DIV ~URZ, `(.L_x_1459) ;  /* 0x000141a27f007947 */ /* 0x000fea000b800000 */
[----:B------:R3:W4:Y:S02]  /*1570*/  SHFL.IDX PT, R0, R13, RZ, 0x181f ;  /* 0x00181fff0d007589 */ /* 0x00072400000e0000 */
.L_x_1529:
[----:B---3--:R-:W3:Y:S04]  /*1580*/  LDL R3, [R1+0x40] ;  /* 0x0000400001037983 */ /* 0x008ee80000100800 */
[----:B------:R-:W1:Y:S01]  /*1590*/  S2R R6, SR_TID.X ;  /* 0x0000000000067919 */ /* 0x000e620000002100 */
[----:B------:R-:W-:-:S04]  /*15a0*/  IMAD.MOV.U32 R16, RZ, RZ, c[0x0][0x2c4] ;  /* 0x0000b100ff107624 */ /* 0x000fc800078e00ff */
[----:B------:R-:W-:Y:S01]  /*15b0*/  IMAD R16, R16, c[0x0][0x168], RZ ;  /* 0x00005a0010107a24 */ /* 0x000fe200078e02ff */
[----:B-1----:R-:W-:-:S04]  /*15c0*/  SHF.R.S32.HI R2, RZ, 0x1f, R6 ;  /* 0x0000001fff027819 */ /* 0x002fc80000011406 */
[----:B------:R-:W-:-:S04]  /*15d0*/  LEA.HI R2, R2, R6, RZ, 0x3 ;  /* 0x0000000602027211 */ /* 0x000fc800078f18ff */
[----:B------:R-:W-:Y:S01]  /*15e0*/  SHF.R.S32.HI R2, RZ, 0x3, R2 ;  /* 0x00000003ff027819 */ /* 0x000fe20000011402 */
[----:B------:R-:W-:Y:S04]  /*15f0*/  BSSY B0, `(.L_x_1460) ;  /* 0x000001d000007945 */ /* 0x000fe80003800000 */
[----:B---3--:R-:W-:-:S05]  /*1600*/  IMAD.IADD R12, R2, 0x1, R3 ;  /* 0x00000001020c7824 */ /* 0x008fca00078e0203 */
[----:B------:R-:W-:-:S13]  /*1610*/  ISETP.GE.AND P0, PT, R12, R16, PT ;  /* 0x000000100c00720c */ /* 0x000fda0003f06270 */
[----:B------:R-:W-:Y:S05]  /*1620*/  @P0 BRA `(.L_x_1461) ;  /* 0x0000019000000947 */ /* 0x000fea0003800000 */
[C---:B----4-:R-:W-:Y:S02]  /*1630*/  LEA R10, P0, R245.reuse, R0, 0x1 ;  /* 0x00000000f50a7211 */ /* 0x050fe400078008ff */
[----:B------:R-:W-:Y:S02]  /*1640*/  SHF.R.S32.HI R3, RZ, 0x1f, R245 ;  /* 0x0000001fff037819 */ /* 0x000fe400000114f5 */
[C---:B------:R-:W-:Y:S02]  /*1650*/  IADD3 R2, R245.reuse, 0x40, RZ ;  /* 0x00000040f5027810 */ /* 0x040fe40007ffe0ff */
[C---:B--2---:R-:W-:Y:S02]  /*1660*/  LEA.HI.X R11, R245.reuse, R4, R3, 0x1, P0 ;  /* 0x00000004f50b7211 */ /* 0x044fe400000f0c03 */
[C---:B------:R-:W-:Y:S02]  /*1670*/  IADD3 R3, R245.reuse, 0x40, RZ ;  /* 0x00000040f5037810 */ /* 0x040fe40007ffe0ff */
[----:B------:R-:W-:Y:S01]  /*1680*/  IADD3 R19, R245, 0x80, RZ ;  /* 0x00000080f5137810 */ /* 0x000fe20007ffe0ff */
[----:B------:R-:W-:Y:S01]  /*1690*/  @!PT LDS RZ, [RZ] ;  /* 0x00000000fffff984 */ /* 0x000fe20000000800 */
[----:B------:R-:W-:Y:S01]  /*16a0*/  @!PT LDS RZ, [RZ] ;  /* 0x00000000fffff984 */ /* 0x000fe20000000800 */
[----:B------:R-:W-:Y:S01]  /*16b0*/  @!PT LDS RZ, [RZ] ;  /* 0x00000000fffff984 */ /* 0x000fe20000000800 */
[----:B------:R1:W-:Y:S01]  /*16c0*/  LDGSTS.E.BYPASS.LTC128B.128 [R243+0x18100], [R10.64], !P6 ;  /* 0x181000000af37fae */ /* 0x0003e2000f101d46 */
[----:B------:R-:W-:-:S02]  /*16d0*/  LEA R8, P2, R2, R0, 0x1 ;  /* 0x0000000002087211 */ /* 0x000fc400078408ff */
[----:B------:R-:W-:Y:S02]  /*16e0*/  SHF.R.S32.HI R3, RZ, 0x1f, R3 ;  /* 0x0000001fff037819 */ /* 0x000fe40000011403 */
[C---:B------:R-:W-:Y:S02]  /*16f0*/  IADD3 R20, R245.reuse, 0x80, RZ ;  /* 0x00000080f5147810 */ /* 0x040fe40007ffe0ff */
[C---:B------:R-:W-:Y:S02]  /*1700*/  IADD3 R17, R245.reuse, 0xc0, RZ ;  /* 0x000000c0f5117810 */ /* 0x040fe40007ffe0ff */
[----:B------:R-:W-:Y:S02]  /*1710*/  IADD3 R18, R245, 0xc0, RZ ;  /* 0x000000c0f5127810 */ /* 0x000fe40007ffe0ff */
[----:B------:R-:W-:Y:S02]  /*1720*/  LEA R6, P1, R19, R0, 0x1 ;  /* 0x0000000013067211 */ /* 0x000fe400078208ff */
[----:B------:R-:W-:-:S02]  /*1730*/  SHF.R.S32.HI R20, RZ, 0x1f, R20 ;  /* 0x0000001fff147819 */ /* 0x000fc40000011414 */
[----:B------:R-:W-:Y:S02]  /*1740*/  LEA.HI.X R9, R2, R4, R3, 0x1, P2 ;  /* 0x0000000402097211 */ /* 0x000fe400010f0c03 */
[----:B------:R-:W-:Y:S02]  /*1750*/  SHF.R.S32.HI R18, RZ, 0x1f, R18 ;  /* 0x0000001fff127819 */ /* 0x000fe40000011412 */
[----:B------:R-:W-:Y:S01]  /*1760*/  LEA R2, P0, R17, R0, 0x1 ;  /* 0x0000000011027211 */ /* 0x000fe200078008ff */
[----:B------:R1:W-:Y:S01]  /*1770*/  LDGSTS.E.BYPASS.LTC128B.128 [R243+0x1c100], [R8.64], !P5 ;  /* 0x1c10000008f37fae */ /* 0x0003e2000e901d46 */
[-C--:B------:R-:W-:Y:S02]  /*1780*/  LEA.HI.X R7, R19, R4.reuse, R20, 0x1, P1 ;  /* 0x0000000413077211 */ /* 0x080fe400008f0c14 */
[----:B------:R-:W-:-:S03]  /*1790*/  LEA.HI.X R3, R17, R4, R18, 0x1, P0 ;  /* 0x0000000411037211 */ /* 0x000fc600000f0c12 */
[----:B------:R1:W-:Y:S04]  /*17a0*/  LDGSTS.E.BYPASS.LTC128B.128 [R243+0x20100], [R6.64], !P4 ;  /* 0x2010000006f37fae */ /* 0x0003e8000e101d46 */
[----:B------:R1:W-:Y:S02]  /*17b0*/  LDGSTS.E.BYPASS.LTC128B.128 [R243+0x24100], [R2.64], !P3 ;  /* 0x2410000002f37fae */ /* 0x0003e4000d901d46 */
.L_x_1461:
[----:B------:R-:W-:Y:S05]  /*17c0*/  BSYNC B0 ;  /* 0x0000000000007941 */ /* 0x000fea0003800000 */
.L_x_1460:
[----:B------:R-:W-:Y:S05]  /*17d0*/  BRA.DIV ~URZ, `(.L_x_1462) ;  /* 0x00013fa27f007947 */ /* 0x000fea000b800000 */
[----:B--2---:R2:W3:Y:S04]  /*17e0*/  SHFL.IDX PT, R4, R5, 0x1, 0x181f ;  /* 0x00381f0005047f89 */ /* 0x0044e800000e0000 */
[----:B----4-:R2:W4:Y:S02]  /*17f0*/  SHFL.IDX PT, R0, R13, 0x1, 0x181f ;  /* 0x00381f000d007f89 */ /* 0x01052400000e0000 */
.L_x_1530:
[----:B-1----:R-:W-:Y:S01]  /*1800*/  IADD3 R2, R12, 0x20, RZ ;  /* 0x000000200c027810 */ /* 0x002fe20007ffe0ff */
[----:B------:R-:W-:Y:S03]  /*1810*/  BSSY B0, `(.L_x_1463) ;  /* 0x000001c000007945 */ /* 0x000fe60003800000 */
[----:B------:R-:W-:-:S13]  /*1820*/  ISETP.GE.AND P0, PT, R2, R16, PT ;  /* 0x000000100200720c */ /* 0x000fda0003f06270 */
[----:B------:R-:W-:Y:S05]  /*1830*/  @P0 BRA `(.L_x_1464) ;  /* 0x0000019000000947 */ /* 0x000fea0003800000 */
[C---:B------:R-:W-:Y:S02]  /*1840*/  IADD3 R3, R245.reuse, 0x40, RZ ;  /* 0x00000040f5037810 */ /* 0x040fe40007ffe0ff */
[C---:B----4-:R-:W-:Y:S02]  /*1850*/  LEA R10, P0, R245.reuse, R0, 0x1 ;  /* 0x00000000f50a7211 */ /* 0x050fe400078008ff */
[----:B------:R-:W-:Y:S02]  /*1860*/  SHF.R.S32.HI R6, RZ, 0x1f, R245 ;  /* 0x0000001fff067819 */ /* 0x000fe400000114f5 */
[C---:B------:R-:W-:Y:S02]  /*1870*/  IADD3 R21, R245.reuse, 0x40, RZ ;  /* 0x00000040f5157810 */ /* 0x040fe40007ffe0ff */
[C---:B------:R-:W-:Y:S02]  /*1880*/  IADD3 R19, R245.reuse, 0x80, RZ ;  /* 0x00000080f5137810 */ /* 0x040fe40007ffe0ff */
[----:B------:R-:W-:-:S02]  /*1890*/  IADD3 R20, R245, 0x80, RZ ;  /* 0x00000080f5147810 */ /* 0x000fc40007ffe0ff */
[C---:B------:R-:W-:Y:S02]  /*18a0*/  IADD3 R17, R245.reuse, 0xc0, RZ ;  /* 0x000000c0f5117810 */ /* 0x040fe40007ffe0ff */
[----:B------:R-:W-:Y:S02]  /*18b0*/  IADD3 R18, R245, 0xc0, RZ ;  /* 0x000000c0f5127810 */ /* 0x000fe40007ffe0ff */
[----:B------:R-:W-:Y:S02]  /*18c0*/  LEA R8, P2, R3, R0, 0x1 ;  /* 0x0000000003087211 */ /* 0x000fe400078408ff */
[----:B---3--:R-:W-:Y:S02]  /*18d0*/  LEA.HI.X R11, R245, R4, R6, 0x1, P0 ;  /* 0x00000004f50b7211 */ /* 0x008fe400000f0c06 */
[----:B------:R-:W-:Y:S02]  /*18e0*/  SHF.R.S32.HI R21, RZ, 0x1f, R21 ;  /* 0x0000001fff157819 */ /* 0x000fe40000011415 */
[----:B------:R-:W-:Y:S01]  /*18f0*/  LEA R6, P1, R19, R0, 0x1 ;  /* 0x0000000013067211 */ /* 0x000fe200078208ff */
[----:B------:R-:W-:Y:S01]  /*1900*/  @!PT LDS RZ, [RZ] ;  /* 0x00000000fffff984 */ /* 0x000fe20000000800 */
[----:B------:R-:W-:Y:S01]  /*1910*/  @!PT LDS RZ, [RZ] ;  /* 0x00000000fffff984 */ /* 0x000fe20000000800 */
[----:B------:R-:W-:Y:S01]  /*1920*/  @!PT LDS RZ, [RZ] ;  /* 0x00000000fffff984 */ /* 0x000fe20000000800 */
[----:B------:R1:W-:Y:S01]  /*1930*/  LDGSTS.E.BYPASS.LTC128B.128 [R243+0x19100], [R10.64], !P6 ;  /* 0x191000000af37fae */ /* 0x0003e2000f101d46 */
[----:B------:R-:W-:-:S02]  /*1940*/  SHF.R.S32.HI R20, RZ, 0x1f, R20 ;  /* 0x0000001fff147819 */ /* 0x000fc40000011414 */
[----:B------:R-:W-:Y:S02]  /*1950*/  SHF.R.S32.HI R18, RZ, 0x1f, R18 ;  /* 0x0000001fff127819 */ /* 0x000fe40000011412 */
[----:B------:R-:W-:Y:S02]  /*1960*/  LEA R2, P0, R17, R0, 0x1 ;  /* 0x0000000011027211 */ /* 0x000fe400078008ff */
[-C--:B------:R-:W-:Y:S02]  /*1970*/  LEA.HI.X R9, R3, R4.reuse, R21, 0x1, P2 ;  /* 0x0000000403097211 */ /* 0x080fe400010f0c15 */
[-C--:B------:R-:W-:Y:S02]  /*1980*/  LEA.HI.X R7, R19, R4.reuse, R20, 0x1, P1 ;  /* 0x0000000413077211 */ /* 0x080fe400008f0c14 */
[----:B------:R-:W-:Y:S01]  /*1990*/  LEA.HI.X R3, R17, R4, R18, 0x1, P0 ;  /* 0x0000000411037211 */ /* 0x000fe200000f0c12 */
[----:B------:R1:W-:Y:S04]  /*19a0*/  LDGSTS.E.BYPASS.LTC128B.128 [R243+0x1d100], [R8.64], !P5 ;  /* 0x1d10000008f37fae */ /* 0x0003e8000e901d46 */
[----:B------:R1:W-:Y:S04]  /*19b0*/  LDGSTS.E.BYPASS.LTC128B.128 [R243+0x21100], [R6.64], !P4 ;  /* 0x2110000006f37fae */ /* 0x0003e8000e101d46 */
[----:B------:R1:W-:Y:S02]  /*19c0*/  LDGSTS.E.BYPASS.LTC128B.128 [R243+0x25100], [R2.64], !P3 ;  /* 0x2510000002f37fae */ /* 0x0003e4000d901d46 */
.L_x_1464:
[----:B------:R-:W-:Y:S05]  /*19d0*/  BSYNC B0 ;  /* 0x0000000000007941 */ /* 0x000fea0003800000 */
.L_x_1463:
[----:B------:R-:W-:Y:S05]  /*19e0*/  BRA.DIV ~URZ, `(.L_x_1465) ;  /* 0x00013e827f007947 */ /* 0x000fea000b800000 */
[----:B---3--:R3:W1:Y:S02]  /*19f0*/  SHFL.IDX PT, R4, R5, 0x2, 0x181f ;  /* 0x00581f0005047f89 */ /* 0x00866400000e0000 */
.L_x_1531:
[----:B------:R-:W-:Y:S05]  /*1a00*/  BRA.DIV ~URZ, `(.L_x_1466) ;  /* 0x00013ee27f007947 */ /* 0x000fea000b800000 */
[----:B----4-:R4:W2:Y:S02]  /*1a10*/  SHFL.IDX PT, R0, R13, 0x2, 0x181f ;  /* 0x00581f000d007f89 */ /* 0x0108a400000e0000 */
.L_x_1532:
[----:B-1----:R-:W-:Y:S01]  /*1a20*/  IADD3 R2, R12, 0x40, RZ ;  /* 0x000000400c027810 */ /* 0x002fe20007ffe0ff */
[----:B------:R-:W-:Y:S03]  /*1a30*/  BSSY B0, `(.L_x_1467) ;  /* 0x000001c000007945 */ /* 0x000fe60003800000 */
[----:B------:R-:W-:-:S13]  /*1a40*/  ISETP.GE.AND P0, PT, R2, R16, PT ;  /* 0x000000100200720c */ /* 0x000fda0003f06270 */
[----:B------:R-:W-:Y:S05]  /*1a50*/  @P0 BRA `(.L_x_1468) ;  /* 0x0000019000000947 */ /* 0x000fea0003800000 */
[C---:B------:R-:W-:Y:S02]  /*1a60*/  IADD3 R3, R245.reuse, 0x40, RZ ;  /* 0x00000040f5037810 */ /* 0x040fe40007ffe0ff */
[C---:B--2---:R-:W-:Y:S02]  /*1a70*/  LEA R10, P0, R245.reuse, R0, 0x1 ;  /* 0x00000000f50a7211 */ /* 0x044fe400078008ff */
[----:B------:R-:W-:Y:S02]  /*1a80*/  SHF.R.S32.HI R6, RZ, 0x1f, R245 ;  /* 0x0000001fff067819 */ /* 0x000fe400000114f5 */
[C---:B------:R-:W-:Y:S02]  /*1a90*/  IADD3 R21, R245.reuse, 0x40, RZ ;  /* 0x00000040f5157810 */ /* 0x040fe40007ffe0ff */
[C---:B------:R-:W-:Y:S02]  /*1aa0*/  IADD3 R19, R245.reuse, 0x80, RZ ;  /* 0x00000080f5137810 */ /* 0x040fe40007ffe0ff */
[----:B------:R-:W-:-:S02]  /*1ab0*/  IADD3 R20, R245, 0x80, RZ ;  /* 0x00000080f5147810 */ /* 0x000fc40007ffe0ff */
[C---:B------:R-:W-:Y:S02]  /*1ac0*/  IADD3 R17, R245.reuse, 0xc0, RZ ;  /* 0x000000c0f5117810 */ /* 0x040fe40007ffe0ff */
[----:B------:R-:W-:Y:S02]  /*1ad0*/  IADD3 R18, R245, 0xc0, RZ ;  /* 0x000000c0f5127810 */ /* 0x000fe40007ffe0ff */
[----:B------:R-:W-:Y:S02]  /*1ae0*/  LEA R8, P2, R3, R0, 0x1 ;  /* 0x0000000003087211 */ /* 0x000fe400078408ff */
[----:B------:R-:W-:Y:S02]  /*1af0*/  LEA.HI.X R11, R245, R4, R6, 0x1, P0 ;  /* 0x00000004f50b7211 */ /* 0x000fe400000f0c06 */
        /* <DEDUP_REMOVED lines=15> */
.L_x_1468:
[----:B------:R-:W-:Y:S05]  /*1bf0*/  BSYNC B0 ;  /* 0x0000000000007941 */ /* 0x000fea0003800000 */
.L_x_1467:
[----:B------:R-:W-:Y:S05]  /*1c00*/  BRA.DIV ~URZ, `(.L_x_1469) ;  /* 0x00013d627f007947 */ /* 0x000fea000b800000 */
[----:B------:R1:W3:Y:S04]  /*1c10*/  SHFL.IDX PT, R4, R5, 0x3, 0x181f ;  /* 0x00781f0005047f89 */ /* 0x0002e800000e0000 */
[----:B--2---:R1:W2:Y:S02]  /*1c20*/  SHFL.IDX PT, R0, R13, 0x3, 0x181f ;  /* 0x00781f000d007f89 */ /* 0x0042a400000e0000 */
.L_x_1533:
[----:B-1----:R-:W-:Y:S01]  /*1c30*/  IADD3 R2, R12, 0x60, RZ ;  /* 0x000000600c027810 */ /* 0x002fe20007ffe0ff */
[----:B-----5:R-:W-:Y:S01]  /*1c40*/  IMAD.WIDE.U32 R164, R14, c[0x0][0x2b0], RZ ;  /* 0x0000ac000ea47a25 */ /* 0x020fe200078e00ff */
[----:B------:R-:W-:-:S02]  /*1c50*/  SHF.R.S32.HI R20, RZ, 0x1f, R245 ;  /* 0x0000001fff147819 */ /* 0x000fc400000114f5 */
[----:B------:R-:W-:Y:S02]  /*1c60*/  ISETP.GE.AND P0, PT, R2, R16, PT ;  /* 0x000000100200720c */ /* 0x000fe40003f06270 */
[C---:B------:R-:W-:Y:S01]  /*1c70*/  IADD3 R31, R245.reuse, 0x40, RZ ;  /* 0x00000040f51f7810 */ /* 0x040fe20007ffe0ff */
[----:B------:R1:W-:Y:S01]  /*1c80*/  STL.64 [R1+0x28], R164 ;  /* 0x000028a401007387 */ /* 0x0003e20000100a00 */
[C---:B------:R-:W-:Y:S02]  /*1c90*/  IADD3 R19, R245.reuse, 0x40, RZ ;  /* 0x00000040f5137810 */ /* 0x040fe40007ffe0ff */
[C---:B------:R-:W-:Y:S02]  /*1ca0*/  IADD3 R30, R245.reuse, 0x80, RZ ;  /* 0x00000080f51e7810 */ /* 0x040fe40007ffe0ff */
[----:B------:R-:W-:Y:S02]  /*1cb0*/  SHF.R.S32.HI R19, RZ, 0x1f, R19 ;  /* 0x0000001fff137819 */ /* 0x000fe40000011413 */
[----:B------:R-:W-:-:S02]  /*1cc0*/  IADD3 R18, R245, 0x80, RZ ;  /* 0x00000080f5127810 */ /* 0x000fc40007ffe0ff */
[C---:B------:R-:W-:Y:S02]  /*1cd0*/  IADD3 R29, R245.reuse, 0xc0, RZ ;  /* 0x000000c0f51d7810 */ /* 0x040fe40007ffe0ff */
[C---:B--2---:R-:W-:Y:S02]  /*1ce0*/  @!P0 LEA R10, P1, R245.reuse, R0, 0x1 ;  /* 0x00000000f50a8211 */ /* 0x044fe400078208ff */
[----:B------:R-:W-:Y:S02]  /*1cf0*/  SHF.R.S32.HI R18, RZ, 0x1f, R18 ;  /* 0x0000001fff127819 */ /* 0x000fe40000011412 */
[----:B---3--:R-:W-:Y:S02]  /*1d00*/  @!P0 LEA.HI.X R11, R245, R4, R20, 0x1, P1 ;  /* 0x00000004f50b8211 */ /* 0x008fe400008f0c14 */
[----:B------:R-:W-:Y:S02]  /*1d10*/  @!P0 LEA R8, P1, R31, R0, 0x1 ;  /* 0x000000001f088211 */ /* 0x000fe400078208ff */
[----:B------:R-:W-:Y:S01]  /*1d20*/  IADD3 R17, R245, 0xc0, RZ ;  /* 0x000000c0f5117810 */ /* 0x000fe20007ffe0ff */
[----:B------:R-:W-:Y:S01]  /*1d30*/  @!PT LDS RZ, [RZ] ;  /* 0x00000000fffff984 */ /* 0x000fe20000000800 */
[----:B------:R-:W-:Y:S01]  /*1d40*/  @!PT LDS RZ, [RZ] ;  /* 0x00000000fffff984 */ /* 0x000fe20000000800 */
[----:B------:R-:W-:Y:S01]  /*1d50*/  @!PT LDS RZ, [RZ] ;  /* 0x00000000fffff984 */ /* 0x000fe20000000800 */
[----:B------:R1:W-:Y:S01]  /*1d60*/  @!P0 LDGSTS.E.BYPASS.LTC128B.128 [R243+0x1b100], [R10.64], !P6 ;  /* 0x1b1000000af38fae */ /* 0x0003e2000f101d46 */
[----:B------:R-:W-:-:S02]  /*1d70*/  @!P0 LEA.HI.X R9, R31, R4, R19, 0x1, P1 ;  /* 0x000000041f098211 */ /* 0x000fc400008f0c13 */
[C---:B------:R-:W-:Y:S02]  /*1d80*/  @!P0 LEA R6, P1, R30.reuse, R0, 0x1 ;  /* 0x000000001e068211 */ /* 0x040fe400078208ff */
[----:B------:R-:W-:Y:S01]  /*1d90*/  SHF.R.S32.HI R17, RZ, 0x1f, R17 ;  /* 0x0000001fff117819 */ /* 0x000fe20000011411 */
[----:B------:R1:W-:Y:S01]  /*1da0*/  @!P0 LDGSTS.E.BYPASS.LTC128B.128 [R243+0x1f100], [R8.64], !P5 ;  /* 0x1f10000008f38fae */ /* 0x0003e2000e901d46 */
[----:B------:R-:W-:Y:S02]  /*1db0*/  @!P0 LEA.HI.X R7, R30, R4, R18, 0x1, P1 ;  /* 0x000000041e078211 */ /* 0x000fe400008f0c12 */
[C---:B------:R-:W-:Y:S02]  /*1dc0*/  @!P0 LEA R2, P1, R29.reuse, R0, 0x1 ;  /* 0x000000001d028211 */ /* 0x040fe400078208ff */
[----:B------:R-:W-:Y:S01]  /*1dd0*/  SHF.R.S32.HI R0, RZ, 0x1f, R14 ;  /* 0x0000001fff007819 */ /* 0x000fe2000001140e */
[----:B------:R1:W-:Y:S01]  /*1de0*/  @!P0 LDGSTS.E.BYPASS.LTC128B.128 [R243+0x23100], [R6.64], !P4 ;  /* 0x2310000006f38fae */ /* 0x0003e2000e101d46 */
[----:B------:R-:W-:-:S03]  /*1df0*/  @!P0 LEA.HI.X R3, R29, R4, R17, 0x1, P1 ;  /* 0x000000041d038211 */ /* 0x000fc600008f0c11 */
[----:B------:R-:W-:Y:S02]  /*1e00*/  IMAD R0, R0, c[0x0][0x2b0], RZ ;  /* 0x0000ac0000007a24 */ /* 0x000fe400078e02ff */
[----:B------:R1:W-:Y:S02]  /*1e10*/  @!P0 LDGSTS.E.BYPASS.LTC128B.128 [R243+0x27100], [R2.64], !P3 ;  /* 0x2710000002f38fae */ /* 0x0003e4000d901d46 */
[----:B------:R-:W-:Y:S02]  /*1e20*/  IMAD R0, R14, c[0x0][0x2b4], R0 ;  /* 0x0000ad000e007a24 */ /* 0x000fe400078e0200 */
[----:B------:R-:W0:Y:S01]  /*1e30*/  LDGDEPBAR ;  /* 0x00000000000079af */ /* 0x000e220000000000 */
[----:B------:R-:W-:Y:S01]  /*1e40*/  WARPSYNC 0xffffffff ;  /* 0xffffffff00007948 */ /* 0x000fe20003800000 */
[----:B------:R-:W-:-:S05]  /*1e50*/  IMAD.IADD R162, R165, 0x1, R0 ;  /* 0x00000001a5a27824 */ /* 0x000fca00078e0200 */
[----:B------:R1:W-:Y:S02]  /*1e60*/  STL [R1+0x38], R162 ;  /* 0x000038a201007387 */ /* 0x0003e40000100800 */
[----:B------:R-:W2:Y:S04]  /*1e70*/  LDL R168, [R1+0x4] ;  /* 0x0000040001a87983 */ /* 0x000ea80000100800 */
[----:B------:R-:W3:Y:S04]  /*1e80*/  LDL R163, [R1+0x10] ;  /* 0x0000100001a37983 */ /* 0x000ee80000100800 */
[----:B------:R-:W5:Y:S01]  /*1e90*/  LDL R166, [R1+0x18] ;  /* 0x0000180001a67983 */ /* 0x000f620000100800 */
[----:B-1----:R-:W-:Y:S02]  /*1ea0*/  IMAD.MOV.U32 R6, RZ, RZ, 0x60 ;  /* 0x00000060ff067424 */ /* 0x002fe400078e00ff */
[----:B------:R-:W-:Y:S01]  /*1eb0*/  IMAD.MOV.U32 R167, RZ, RZ, c[0x0][0x2b8] ;  /* 0x0000ae00ffa77624 */ /* 0x000fe200078e00ff */
[----:B----4-:R-:W4:Y:S01]  /*1ec0*/  LDL R21, [R1+0x48] ;  /* 0x0000480001157983 */ /* 0x010f220000100800 */
[----:B------:R-:W-:-:S03]  /*1ed0*/  IMAD.MOV.U32 R5, RZ, RZ, c[0x0][0x2ac] ;  /* 0x0000ab00ff057624 */ /* 0x000fc600078e00ff */
[----:B------:R-:W-:Y:S01]  /*1ee0*/  ISETP.NE.AND P1, PT, R167, 0x1, PT ;  /* 0x00000001a700780c */ /* 0x000fe20003f25270 */
[----:B------:R-:W-:Y:S02]  /*1ef0*/  IMAD R5, R5, c[0x0][0x1d0], RZ ;  /* 0x0000740005057a24 */ /* 0x000fe400078e02ff */
[----:B------:R-:W-:Y:S01]  /*1f00*/  IMAD.MOV.U32 R246, RZ, RZ, RZ ;  /* 0x000000fffff67224 */ /* 0x000fe200078e00ff */
[----:B------:R-:W-:Y:S01]  /*1f10*/  BAR.SYNC.DEFER_BLOCKING 0x0 ;  /* 0x0000000000007b1d */ /* 0x000fe20000010000 */
[----:B--2---:R-:W-:-:S04]  /*1f20*/  IMAD R154, R168, R6, -0x60 ;  /* 0xffffffa0a89a7424 */ /* 0x004fc800078e0206 */
[----:B---3--:R-:W-:-:S05]  /*1f30*/  IMAD.IADD R2, R163, 0x1, R154 ;  /* 0x00000001a3027824 */ /* 0x008fca00078e029a */
[C---:B------:R-:W-:Y:S01]  /*1f40*/  ISETP.GE.AND P0, PT, R2.reuse, R5, PT ;  /* 0x000000050200720c */ /* 0x040fe20003f06270 */
[----:B-----5:R-:W-:-:S03]  /*1f50*/  IMAD.IADD R2, R2, 0x1, R166 ;  /* 0x0000000102027824 */ /* 0x020fc600078e02a6 */
        /* <DEDUP_REMOVED lines=9> */
[----:B------:R-:W-:-:S04]  /*1ff0*/  IMAD.MOV R0, RZ, RZ, -R0 ;  /* 0x000000ffff007224 */ /* 0x000fc800078e0a00 */
[----:B------:R-:W-:Y:S01]  /*2000*/  IMAD R252, R0, c[0x0][0x2b8], R2 ;  /* 0x0000ae0000fc7a24 */ /* 0x000fe200078e0202 */
[----:B------:R-:W3:Y:S04]  /*2010*/  S2R R13, SR_TID.X ;  /* 0x00000000000d7919 */ /* 0x000ee80000002100 */
[----:B------:R-:W-:Y:S01]  /*2020*/  SHF.R.S32.HI R10, RZ, 0x1f, R252 ;  /* 0x0000001fff0a7819 */ /* 0x000fe200000114fc */
[----:B------:R-:W-:-:S04]  /*2030*/  IMAD.WIDE.U32 R2, R252, c[0x0][0x1e0], RZ ;  /* 0x00007800fc027a25 */ /* 0x000fc800078e00ff */
[----:B------:R-:W-:-:S04]  /*2040*/  IMAD R0, R10, c[0x0][0x1e0], RZ ;  /* 0x000078000a007a24 */ /* 0x000fc800078e02ff */
[----:B------:R-:W-:-:S04]  /*2050*/  IMAD R0, R252, c[0x0][0x1e4], R0 ;  /* 0x00007900fc007a24 */ /* 0x000fc800078e0200 */
[----:B------:R-:W-:Y:S02]  /*2060*/  IMAD.IADD R3, R3, 0x1, R0 ;  /* 0x0000000103037824 */ /* 0x000fe400078e0200 */
[----:B------:R-:W-:Y:S02]  /*2070*/  IMAD R0, R15, c[0x0][0x1e8], RZ ;  /* 0x00007a000f007a24 */ /* 0x000fe400078e02ff */
[----:B----4-:R-:W-:-:S04]  /*2080*/  IMAD.WIDE.U32 R160, R21, c[0x0][0x1e8], RZ ;  /* 0x00007a0015a07a25 */ /* 0x010fc800078e00ff */
[----:B------:R-:W-:Y:S01]  /*2090*/  IMAD R0, R21, c[0x0][0x1ec], R0 ;  /* 0x00007b0015007a24 */ /* 0x000fe200078e0200 */
[----:B---3--:R-:W-:-:S03]  /*20a0*/  SHF.R.S32.HI R7, RZ, 0x1f, R13 ;  /* 0x0000001fff077819 */ /* 0x008fc6000001140d */
[----:B------:R-:W-:Y:S01]  /*20b0*/  IMAD.IADD R159, R161, 0x1, R0 ;  /* 0x00000001a19f7824 */ /* 0x000fe200078e0200 */
[----:B------:R-:W-:Y:S01]  /*20c0*/  LEA.HI R7, R7, R13, RZ, 0x3 ;  /* 0x0000000d07077211 */ /* 0x000fe200078f18ff */
[----:B------:R-:W-:Y:S02]  /*20d0*/  IMAD.MOV.U32 R153, RZ, RZ, c[0x0][0x2ac] ;  /* 0x0000ab00ff997624 */ /* 0x000fe400078e00ff */
[----:B-1----:R-:W-:Y:S01]  /*20e0*/  IMAD R5, R168, -0x60, R6 ;  /* 0xffffffa0a8057824 */ /* 0x002fe200078e0206 */
[----:B------:R-:W-:-:S03]  /*20f0*/  SHF.R.S32.HI R7, RZ, 0x3, R7 ;  /* 0x00000003ff077819 */ /* 0x000fc60000011407 */
[----:B------:R-:W-:-:S05]  /*2100*/  IMAD R153, R153, c[0x0][0x1d0], R5 ;  /* 0x0000740099997a24 */ /* 0x000fca00078e0205 */
[----:B------:R-:W-:Y:S01]  /*2110*/  IADD3 R26, -R7, R153, RZ ;  /* 0x00000099071a7210 */ /* 0x000fe20007ffe1ff */
[----:B------:R-:W-:Y:S01]  /*2120*/  IMAD.WIDE.U32 R22, R21, c[0x0][0x210], RZ ;  /* 0x0000840015167a25 */ /* 0x000fe200078e00ff */
[----:B------:R-:W-:Y:S04]  /*2130*/  STL.64 [R1+0x20], R160 ;  /* 0x000020a001007387 */ /* 0x000fe80000100a00 */
[----:B------:R-:W-:Y:S04]  /*2140*/  STL [R1+0x1c], R159 ;  /* 0x00001c9f01007387 */ /* 0x000fe80000100800 */
[----:B------:R-:W-:Y:S01]  /*2150*/  STL.64 [R1+0x30], R22 ;  /* 0x0000301601007387 */ /* 0x000fe20000100a00 */
[----:B------:R-:W-:-:S02]  /*2160*/  IMAD.SHL.U32 R156, R31, 0x2, RZ ;  /* 0x000000021f9c7824 */ /* 0x000fc400078e00ff */
[C---:B------:R-:W-:Y:S01]  /*2170*/  IMAD.SHL.U32 R157, R30.reuse, 0x2, RZ ;  /* 0x000000021e9d7824 */ /* 0x040fe200078e00ff */
[C---:B------:R-:W-:Y:S01]  /*2180*/  SHF.L.U64.HI R132, R245.reuse, 0x1, R20 ;  /* 0x00000001f5847819 */ /* 0x040fe20000010214 */
[----:B------:R-:W-:Y:S01]  /*2190*/  IMAD.SHL.U32 R155, R245, 0x2, RZ ;  /* 0x00000002f59b7824 */ /* 0x000fe200078e00ff */
[----:B------:R-:W-:Y:S02]  /*21a0*/  SHF.L.U64.HI R133, R31, 0x1, R19 ;  /* 0x000000011f857819 */ /* 0x000fe40000010213 */
[----:B------:R-:W-:Y:S02]  /*21b0*/  SHF.L.U64.HI R134, R30, 0x1, R18 ;  /* 0x000000011e867819 */ /* 0x000fe40000010212 */
[----:B------:R-:W-:Y:S01]  /*21c0*/  IADD3 R135, R228, 0x20, RZ ;  /* 0x00000020e4877810 */ /* 0x000fe20007ffe0ff */
[C---:B------:R-:W-:Y:S01]  /*21d0*/  IMAD.SHL.U32 R158, R29.reuse, 0x2, RZ ;  /* 0x000000021d9e7824 */ /* 0x040fe200078e00ff */
[----:B------:R-:W-:Y:S02]  /*21e0*/  SHF.L.U64.HI R152, R29, 0x1, R17 ;  /* 0x000000011d987819 */ /* 0x000fe40000010211 */
[----:B--2---:R-:W-:Y:S01]  /*21f0*/  SHF.R.S32.HI R12, RZ, 0x1f, R246 ;  /* 0x0000001fff0c7819 */ /* 0x004fe200000114f6 */
[----:B------:R-:W-:-:S04]  /*2200*/  IMAD.WIDE.U32 R2, R246, c[0x0][0x1f0], R2 ;  /* 0x00007c00f6027a25 */ /* 0x000fc800078e0002 */
[----:B------:R-:W-:Y:S01]  /*2210*/  IMAD R4, R12, c[0x0][0x1f0], RZ ;  /* 0x00007c000c047a24 */ /* 0x000fe200078e02ff */
[----:B------:R-:W-:-:S03]  /*2220*/  IADD3 R0, P0, R2, R160, RZ ;  /* 0x000000a002007210 */ /* 0x000fc60007f1e0ff */
[----:B------:R-:W-:-:S05]  /*2230*/  IMAD R4, R246, c[0x0][0x1f4], R4 ;  /* 0x00007d00f6047a24 */ /* 0x000fca00078e0204 */
[----:B------:R-:W-:Y:S02]  /*2240*/  IADD3.X R2, R159, R3, R4, P0, !PT ;  /* 0x000000039f027210 */ /* 0x000fe400007fe404 */
[----:B------:R-:W-:-:S04]  /*2250*/  LEA R9, P0, R0, c[0x0][0x1c8], 0x1 ;  /* 0x0000720000097a11 */ /* 0x000fc800078008ff */
[----:B------:R-:W-:Y:S02]  /*2260*/  LEA.HI.X R13, R0, c[0x0][0x1cc], R2, 0x1, P0 ;  /* 0x00007300000d7a11 */ /* 0x000fe400000f0c02 */
[----:B------:R-:W1:Y:S01]  /*2270*/  SHFL.IDX PT, R0, R9, RZ, 0x181f ;  /* 0x00181fff09007589 */ /* 0x000e6200000e0000 */
[----:B------:R-:W-:-:S03]  /*2280*/  ISETP.GE.AND P0, PT, R26, 0x1, PT ;  /* 0x000000011a00780c */ /* 0x000fc60003f06270 */
[----:B------:R-:W2:Y:S04]  /*2290*/  SHFL.IDX PT, R2, R13, RZ, 0x181f ;  /* 0x00181fff0d027589 */ /* 0x000ea800000e0000 */
[----:B------:R-:W3:Y:S06]  /*22a0*/  SHFL.IDX PT, R8, R9, 0x1, 0x181f ;  /* 0x00381f0009087f89 */ /* 0x000eec00000e0000 */
[----:B------:R-:W-:-:S02]  /*22b0*/  @P0 ISETP.GE.AND P3, PT, R245, c[0x0][0x1d4], PT ;  /* 0x00007500f5000a0c */ /* 0x000fc40003f66270 */
[----:B------:R-:W-:Y:S01]  /*22c0*/  @P0 ISETP.GE.AND P4, PT, R31, c[0x0][0x1d4], PT ;  /* 0x000075001f000a0c */ /* 0x000fe20003f86270 */
[----:B------:R-:W4:Y:S01]  /*22d0*/  SHFL.IDX PT, R11, R13, 0x1, 0x181f ;  /* 0x00381f000d0b7f89 */ /* 0x000f2200000e0000 */
[-C--:B-1----:R-:W-:Y:S02]  /*22e0*/  @P0 LEA R4, P2, R245, R0.reuse, 0x1 ;  /* 0x00000000f5040211 */ /* 0x082fe400078408ff */
[----:B------:R-:W-:Y:S02]  /*22f0*/  @P0 LEA R6, P1, R31, R0, 0x1 ;  /* 0x000000001f060211 */ /* 0x000fe400078208ff */
[-C--:B--2---:R-:W-:Y:S02]  /*2300*/  @P0 LEA.HI.X R5, R245, R2.reuse, R20, 0x1, P2 ;  /* 0x00000002f5050211 */ /* 0x084fe400010f0c14 */
[----:B------:R-:W-:Y:S02]  /*2310*/  @P0 LEA.HI.X R7, R31, R2, R19, 0x1, P1 ;  /* 0x000000021f070211 */ /* 0x000fe400008f0c13 */
[----:B------:R-:W-:Y:S01]  /*2320*/  ISETP.GE.AND P1, PT, R26, 0x21, PT ;  /* 0x000000211a00780c */ /* 0x000fe20003f26270 */
[----:B------:R1:W-:Y:S01]  /*2330*/  @P0 LDGSTS.E.BYPASS.LTC128B.128 [R243+0xc100], [R4.64], !P3 ;  /* 0x0c10000004f30fae */ /* 0x0003e2000d901d46 */
[----:B------:R-:W-:-:S03]  /*2340*/  @P0 ISETP.GE.AND P5, PT, R30, c[0x0][0x1d4], PT ;  /* 0x000075001e000a0c */ /* 0x000fc60003fa6270 */
[----:B------:R2:W-:Y:S01]  /*2350*/  @P0 LDGSTS.E.BYPASS.LTC128B.128 [R243+0xf100], [R6.64], !P4 ;  /* 0x0f10000006f30fae */ /* 0x0005e2000e101d46 */
[----:B------:R-:W-:Y:S02]  /*2360*/  @P0 ISETP.GE.AND P4, PT, R29, c[0x0][0x1d4], PT ;  /* 0x000075001d000a0c */ /* 0x000fe40003f86270 */
[----:B-1----:R-:W-:-:S04]  /*2370*/  @P0 LEA R4, P2, R30, R0, 0x1 ;  /* 0x000000001e040211 */ /* 0x002fc800078408ff */
[----:B------:R-:W-:Y:S02]  /*2380*/  @P0 LEA.HI.X R5, R30, R2, R18, 0x1, P2 ;  /* 0x000000021e050211 */ /* 0x000fe400010f0c12 */
[----:B--2---:R-:W-:-:S03]  /*2390*/  @P0 LEA R6, P2, R29, R0, 0x1 ;  /* 0x000000001d060211 */ /* 0x004fc600078408ff */
[----:B------:R3:W-:Y:S01]  /*23a0*/  @P0 LDGSTS.E.BYPASS.LTC128B.128 [R243+0x12100], [R4.64], !P5 ;  /* 0x1210000004f30fae */ /* 0x0007e2000e901d46 */
[----:B------:R-:W-:Y:S02]  /*23b0*/  @P0 LEA.HI.X R7, R29, R2, R17, 0x1, P2 ;  /* 0x000000021d070211 */ /* 0x000fe400010f0c11 */
[----:B------:R-:W-:Y:S01]  /*23c0*/  @P1 ISETP.GE.AND P2, PT, R245, c[0x0][0x1d4], PT ;  /* 0x00007500f5001a0c */ /* 0x000fe20003f46270 */
[----:B------:R-:W-:Y:S02]  /*23d0*/  IMAD R0, R10, c[0x0][0x208], RZ ;  /* 0x000082000a007a24 */ /* 0x000fe400078e02ff */
[----:B------:R1:W-:Y:S01]  /*23e0*/  @P0 LDGSTS.E.BYPASS.LTC128B.128 [R243+0x15100], [R6.64], !P4 ;  /* 0x1510000006f30fae */ /* 0x0003e2000e101d46 */
[----:B------:R-:W-:Y:S01]  /*23f0*/  @P1 ISETP.GE.AND P4, PT, R31, c[0x0][0x1d4], PT ;  /* 0x000075001f001a0c */ /* 0x000fe20003f86270 */
[----:B------:R-:W-:Y:S02]  /*2400*/  IMAD.WIDE.U32 R2, R252, c[0x0][0x208], RZ ;  /* 0x00008200fc027a25 */ /* 0x000fe400078e00ff */
[----:B------:R-:W-:Y:S01]  /*2410*/  SHFL.IDX PT, R10, R13, 0x2, 0x181f ;  /* 0x00581f000d0a7f89 */ /* 0x000fe200000e0000 */
[----:B---3--:R-:W-:-:S04]  /*2420*/  @P1 LEA R4, P3, R245, R8, 0x1 ;  /* 0x00000008f5041211 */ /* 0x008fc800078608ff */
[----:B----4-:R-:W-:Y:S01]  /*2430*/  @P1 LEA.HI.X R5, R245, R11, R20, 0x1, P3 ;  /* 0x0000000bf5051211 */ /* 0x010fe200018f0c14 */
[----:B-1----:R-:W-:Y:S02]  /*2440*/  IMAD R7, R252, c[0x0][0x20c], R0 ;  /* 0x00008300fc077a24 */ /* 0x002fe400078e0200 */
[----:B------:R-:W1:Y:S01]  /*2450*/  SHFL.IDX PT, R0, R9, 0x2, 0x181f ;  /* 0x00581f0009007f89 */ /* 0x000e6200000e0000 */
[----:B------:R-:W-:-:S03]  /*2460*/  @P1 LEA R6, P0, R31, R8, 0x1 ;  /* 0x000000081f061211 */ /* 0x000fc600078008ff */
[----:B------:R2:W-:Y:S01]  /*2470*/  @P1 LDGSTS.E.BYPASS.LTC128B.128 [R243+0xd100], [R4.64], !P2 ;  /* 0x0d10000004f31fae */ /* 0x0005e2000d101d46 */
[----:B------:R-:W-:Y:S01]  /*2480*/  @P1 ISETP.GE.AND P2, PT, R30, c[0x0][0x1d4], PT ;  /* 0x000075001e001a0c */ /* 0x000fe20003f46270 */
[----:B------:R-:W-:Y:S01]  /*2490*/  IMAD.IADD R3, R3, 0x1, R7 ;  /* 0x0000000103037824 */ /* 0x000fe200078e0207 */
[----:B------:R-:W-:Y:S02]  /*24a0*/  @P1 LEA.HI.X R7, R31, R11, R19, 0x1, P0 ;  /* 0x0000000b1f071211 */ /* 0x000fe400000f0c13 */
[----:B------:R-:W-:-:S03]  /*24b0*/  ISETP.GE.AND P0, PT, R26, 0x41, PT ;  /* 0x000000411a00780c */ /* 0x000fc60003f06270 */
[----:B------:R3:W-:Y:S01]  /*24c0*/  @P1 LDGSTS.E.BYPASS.LTC128B.128 [R243+0x10100], [R6.64], !P4 ;  /* 0x1010000006f31fae */ /* 0x0007e2000e101d46 */
[----:B------:R-:W-:Y:S01]  /*24d0*/  @P1 ISETP.GE.AND P4, PT, R29, c[0x0][0x1d4], PT ;  /* 0x000075001d001a0c */ /* 0x000fe20003f86270 */
[----:B------:R-:W-:Y:S01]  /*24e0*/  IMAD.WIDE.U32 R2, R246, c[0x0][0x218], R2 ;  /* 0x00008600f6027a25 */ /* 0x000fe200078e0002 */
[----:B--2---:R-:W-:-:S04]  /*24f0*/  @P1 LEA R4, P3, R30, R8, 0x1 ;  /* 0x000000081e041211 */ /* 0x004fc800078608ff */
[----:B------:R-:W-:Y:S01]  /*2500*/  @P1 LEA.HI.X R5, R30, R11, R18, 0x1, P3 ;  /* 0x0000000b1e051211 */ /* 0x000fe200018f0c12 */
[----:B---3--:R-:W-:-:S04]  /*2510*/  IMAD R6, R15, c[0x0][0x210], RZ ;  /* 0x000084000f067a24 */ /* 0x008fc800078e02ff */
[----:B------:R2:W-:Y:S02]  /*2520*/  @P1 LDGSTS.E.BYPASS.LTC128B.128 [R243+0x13100], [R4.64], !P2 ;  /* 0x1310000004f31fae */ /* 0x0005e4000d101d46 */
[----:B--2---:R-:W-:Y:S01]  /*2530*/  IMAD R5, R21, c[0x0][0x214], R6 ;  /* 0x0000850015057a24 */ /* 0x004fe200078e0206 */
[----:B------:R-:W-:Y:S01]  /*2540*/  @P1 LEA R6, P3, R29, R8, 0x1 ;  /* 0x000000081d061211 */ /* 0x000fe200078608ff */
[----:B------:R-:W-:Y:S01]  /*2550*/  IMAD R8, R12, c[0x0][0x218], RZ ;  /* 0x000086000c087a24 */ /* 0x000fe200078e02ff */
[----:B-1----:R-:W-:Y:S02]  /*2560*/  @P0 LEA R4, P2, R245, R0, 0x1 ;  /* 0x00000000f5040211 */ /* 0x002fe400078408ff */
[----:B------:R-:W-:Y:S02]  /*2570*/  @P1 LEA.HI.X R7, R29, R11, R17, 0x1, P3 ;  /* 0x0000000b1d071211 */ /* 0x000fe400018f0c11 */
[----:B------:R-:W-:Y:S01]  /*2580*/  @P0 ISETP.GE.AND P3, PT, R245, c[0x0][0x1d4], PT ;  /* 0x00007500f5000a0c */ /* 0x000fe20003f66270 */
[----:B------:R-:W-:Y:S01]  /*2590*/  IMAD.IADD R9, R23, 0x1, R5 ;  /* 0x0000000117097824 */ /* 0x000fe200078e0205 */
[----:B------:R-:W-:Y:S01]  /*25a0*/  @P0 LEA.HI.X R5, R245, R10, R20, 0x1, P2 ;  /* 0x0000000af5050211 */ /* 0x000fe200010f0c14 */
[----:B------:R-:W-:Y:S01]  /*25b0*/  IMAD R8, R246, c[0x0][0x21c], R8 ;  /* 0x00008700f6087a24 */ /* 0x000fe200078e0208 */
[----:B------:R-:W-:Y:S01]  /*25c0*/  IADD3 R2, P2, R2, R22, RZ ;  /* 0x0000001602027210 */ /* 0x000fe20007f5e0ff */
[----:B------:R-:W1:Y:S03]  /*25d0*/  S2R R21, SR_TID.X ;  /* 0x0000000000157919 */ /* 0x000e660000002100 */
[----:B------:R-:W-:Y:S01]  /*25e0*/  IADD3.X R3, R9, R3, R8, P2, !PT ;  /* 0x0000000309037210 */ /* 0x000fe200017fe408 */
[----:B------:R2:W-:Y:S01]  /*25f0*/  @P1 LDGSTS.E.BYPASS.LTC128B.128 [R243+0x16100], [R6.64], !P4 ;  /* 0x1610000006f31fae */ /* 0x0005e2000e101d46 */
[----:B------:R-:W-:-:S02]  /*2600*/  @P0 LEA R8, P2, R31, R0, 0x1 ;  /* 0x000000001f080211 */ /* 0x000fc400078408ff */
[C---:B------:R-:W-:Y:S01]  /*2610*/  LEA R27, P1, R2.reuse, c[0x0][0x1f8], 0x1 ;  /* 0x00007e00021b7a11 */ /* 0x040fe200078208ff */
[----:B------:R3:W-:Y:S01]  /*2620*/  STL [R1+0x3c], R9 ;  /* 0x00003c0901007387 */ /* 0x0007e20000100800 */
[----:B------:R-:W-:Y:S02]  /*2630*/  @P0 ISETP.GE.AND P4, PT, R31, c[0x0][0x1d4], PT ;  /* 0x000075001f000a0c */ /* 0x000fe40003f86270 */
[----:B------:R-:W-:Y:S01]  /*2640*/  LEA.HI.X R28, R2, c[0x0][0x1fc], R3, 0x1, P1 ;  /* 0x00007f00021c7a11 */ /* 0x000fe200008f0c03 */
[----:B------:R4:W-:Y:S01]  /*2650*/  @P0 LDGSTS.E.BYPASS.LTC128B.128 [R243+0xe100], [R4.64], !P3 ;  /* 0x0e10000004f30fae */ /* 0x0009e2000d901d46 */
[----:B------:R-:W-:Y:S02]  /*2660*/  @P0 ISETP.GE.AND P1, PT, R29, c[0x0][0x1d4], PT ;  /* 0x000075001d000a0c */ /* 0x000fe40003f26270 */
[----:B--2---:R-:W-:Y:S02]  /*2670*/  @P0 LEA R6, P3, R30, R0, 0x1 ;  /* 0x000000001e060211 */ /* 0x004fe400078608ff */
[----:B---3--:R-:W-:-:S02]  /*2680*/  @P0 LEA.HI.X R9, R31, R10, R19, 0x1, P2 ;  /* 0x0000000a1f090211 */ /* 0x008fc400010f0c13 */
[C---:B------:R-:W-:Y:S02]  /*2690*/  @P0 ISETP.GE.AND P2, PT, R30.reuse, c[0x0][0x1d4], PT ;  /* 0x000075001e000a0c */ /* 0x040fe40003f46270 */
[----:B------:R-:W-:Y:S01]  /*26a0*/  @P0 LEA.HI.X R7, R30, R10, R18, 0x1, P3 ;  /* 0x0000000a1e070211 */ /* 0x000fe200018f0c12 */
[----:B------:R2:W-:Y:S01]  /*26b0*/  @P0 LDGSTS.E.BYPASS.LTC128B.128 [R243+0x11100], [R8.64], !P4 ;  /* 0x1110000008f30fae */ /* 0x0005e2000e101d46 */
[----:B----4-:R-:W-:-:S04]  /*26c0*/  @P0 LEA R4, P3, R29, R0, 0x1 ;  /* 0x000000001d040211 */ /* 0x010fc800078608ff */
[----:B------:R-:W-:Y:S02]  /*26d0*/  @P0 LEA.HI.X R5, R29, R10, R17, 0x1, P3 ;  /* 0x0000000a1d050211 */ /* 0x000fe400018f0c11 */
[----:B-1----:R-:W-:-:S03]  /*26e0*/  SHF.R.S32.HI R13, RZ, 0x1f, R21 ;  /* 0x0000001fff0d7819 */ /* 0x002fc60000011415 */
[----:B------:R1:W-:Y:S04]  /*26f0*/  @P0 LDGSTS.E.BYPASS.LTC128B.128 [R243+0x14100], [R6.64], !P2 ;  /* 0x1410000006f30fae */ /* 0x0003e8000d101d46 */
[----:B------:R1:W-:Y:S04]  /*2700*/  @P0 LDGSTS.E.BYPASS.LTC128B.128 [R243+0x17100], [R4.64], !P1 ;  /* 0x1710000004f30fae */ /* 0x0003e8000c901d46 */
[----:B------:R-:W0:Y:S01]  /*2710*/  LDGDEPBAR ;  /* 0x00000000000079af */ /* 0x000e220000000000 */
[----:B------:R-:W-:-:S03]  /*2720*/  LEA.HI R13, R13, R21, RZ, 0x3 ;  /* 0x000000150d0d7211 */ /* 0x000fc600078f18ff */
[----:B------:R-:W3:Y:S01]  /*2730*/  SHFL.IDX PT, R0, R27, RZ, 0x181f ;  /* 0x00181fff1b007589 */ /* 0x000ee200000e0000 */
[----:B------:R-:W-:-:S03]  /*2740*/  LOP3.LUT R13, R13, 0xfffffff8, RZ, 0xc0, !PT ;  /* 0xfffffff80d0d7812 */ /* 0x000fc600078ec0ff */
[----:B------:R-:W4:Y:S04]  /*2750*/  SHFL.IDX PT, R2, R28, RZ, 0x181f ;  /* 0x00181fff1c027589 */ /* 0x000f2800000e0000 */
[----:B--2---:R-:W2:Y:S01]  /*2760*/  SHFL.IDX PT, R8, R27, 0x1, 0x181f ;  /* 0x00381f001b087f89 */ /* 0x004ea200000e0000 */
[----:B------:R-:W-:-:S03]  /*2770*/  IMAD.IADD R13, R21, 0x1, -R13 ;  /* 0x00000001150d7824 */ /* 0x000fc600078e0a0d */
[----:B------:R-:W5:Y:S02]  /*2780*/  SHFL.IDX PT, R3, R28, 0x1, 0x181f ;  /* 0x00381f001c037f89 */ /* 0x000f6400000e0000 */
[----:B------:R-:W-:Y:S01]  /*2790*/  R2P PR, R13, 0x6 ;  /* 0x000000060d007804 */ /* 0x000fe20000000000 */
[----:B------:R-:W-:-:S04]  /*27a0*/  DEPBAR.LE SB0, 0x1 ;  /* 0x000080400000791a */ /* 0x000fc80000000000 */
[----:B------:R-:W-:-:S04]  /*27b0*/  DEPBAR.LE SB0, 0x0 ;  /* 0x000080000000791a */ /* 0x000fc80000000000 */
[----:B------:R-:W-:Y:S01]  /*27c0*/  BAR.SYNC.DEFER_BLOCKING 0x0 ;  /* 0x0000000000007b1d */ /* 0x000fe20000010000 */
[CC--:B---3--:R-:W-:Y:S02]  /*27d0*/  IADD3 R20, P0, R0.reuse, R156.reuse, RZ ;  /* 0x0000009c00147210 */ /* 0x0c8fe40007f1e0ff */
[----:B------:R-:W-:Y:S02]  /*27e0*/  IADD3 R18, P4, R0, R157, RZ ;  /* 0x0000009d00127210 */ /* 0x000fe40007f9e0ff */
[----:B------:R-:W-:Y:S01]  /*27f0*/  @P1 IADD3 R135, R228, -0x20, RZ ;  /* 0xffffffe0e4871810 */ /* 0x000fe20007ffe0ff */
[----:B----4-:R-:W-:Y:S01]  /*2800*/  IMAD.X R21, R2, 0x1, R133, P0 ;  /* 0x0000000102157824 */ /* 0x010fe200000e0685 */
[----:B--2---:R-:W-:Y:S01]  /*2810*/  IADD3 R10, P1, R8, R155, RZ ;  /* 0x0000009b080a7210 */ /* 0x004fe20007f3e0ff */
[----:B------:R-:W-:Y:S01]  /*2820*/  IMAD.X R19, R2, 0x1, R134, P4 ;  /* 0x0000000102137824 */ /* 0x000fe200020e0686 */
[----:B------:R-:W-:Y:S02]  /*2830*/  IADD3 R24, P0, R8, R156, RZ ;  /* 0x0000009c08187210 */ /* 0x000fe40007f1e0ff */
[----:B------:R-:W-:-:S02]  /*2840*/  ISETP.GE.AND P5, PT, R245, c[0x0][0x1d4], PT ;  /* 0x00007500f5007a0c */ /* 0x000fc40003fa6270 */
[----:B------:R-:W-:Y:S01]  /*2850*/  ISETP.GE.AND P4, PT, R31, c[0x0][0x1d4], PT ;  /* 0x000075001f007a0c */ /* 0x000fe20003f86270 */
[C---:B-----5:R-:W-:Y:S01]  /*2860*/  IMAD.X R11, R3.reuse, 0x1, R132, P1 ;  /* 0x00000001030b7824 */ /* 0x060fe200008e0684 */
[----:B------:R-:W-:Y:S01]  /*2870*/  IADD3 R22, P3, R0, R155, RZ ;  /* 0x0000009b00167210 */ /* 0x000fe20007f7e0ff */
[----:B------:R-:W-:Y:S01]  /*2880*/  IMAD.X R25, R3, 0x1, R133, P0 ;  /* 0x0000000103197824 */ /* 0x000fe200000e0685 */
[C---:B------:R-:W-:Y:S02]  /*2890*/  ISETP.LT.OR P1, PT, R26.reuse, 0x1, P5 ;  /* 0x000000011a00780c */ /* 0x040fe40002f21670 */
[----:B------:R-:W-:Y:S02]  /*28a0*/  ISETP.LT.OR P0, PT, R26, 0x1, P4 ;  /* 0x000000011a00780c */ /* 0x000fe40002701670 */
[----:B------:R-:W-:Y:S02]  /*28b0*/  IADD3.X R23, R2, R132, RZ, P3, !PT ;  /* 0x0000008402177210 */ /* 0x000fe40001ffe4ff */
[----:B------:R-:W-:Y:S01]  /*28c0*/  IADD3 R16, P3, R0, R158, RZ ;  /* 0x0000009e00107210 */ /* 0x000fe20007f7e0ff */
[----:B-1----:R-:W-:Y:S04]  /*28d0*/  LDSM.16.M88.4 R4, [R239] ;  /* 0x00000000ef04783b */ /* 0x002fe80000000200 */
[----:B------:R-:W-:Y:S01]  /*28e0*/  IMAD.X R17, R2, 0x1, R152, P3 ;  /* 0x0000000102117824 */ /* 0x000fe200018e0698 */
[----:B------:R-:W-:Y:S01]  /*28f0*/  ISETP.GE.AND P3, PT, R30, c[0x0][0x1d4], PT ;  /* 0x000075001e007a0c */ /* 0x000fe20003f66270 */
[----:B------:R-:W-:Y:S04]  /*2900*/  LDSM.16.M88.4 R40, [R228] ;  /* 0x00000000e428783b */ /* 0x000fe80000000200 */
[----:B------:R-:W-:Y:S04]  /*2910*/  LDSM.16.M88.4 R32, [R228+0x800] ;  /* 0x00080000e420783b */ /* 0x000fe80000000200 */
[----:B------:R-:W-:Y:S04]  /*2920*/  LDSM.16.M88.4 R44, [R228+0x1000] ;  /* 0x00100000e42c783b */ /* 0x000fe80000000200 */
[----:B------:R-:W-:Y:S04]  /*2930*/  LDSM.16.M88.4 R52, [R228+0x1800] ;  /* 0x00180000e434783b */ /* 0x000fe80000000200 */
[----:B------:R-:W-:Y:S04]  /*2940*/  LDSM.16.M88.4 R60, [R228+0x2000] ;  /* 0x00200000e43c783b */ /* 0x000fe80000000200 */
[----:B------:R-:W-:Y:S04]  /*2950*/  LDSM.16.M88.4 R72, [R228+0x2800] ;  /* 0x00280000e448783b */ /* 0x000fe80000000200 */
[----:B------:R-:W-:Y:S04]  /*2960*/  LDSM.16.M88.4 R12, [R240] ;  /* 0x00000000f00c783b */ /* 0x000fe80000000200 */
[----:B------:R-:W-:Y:S04]  /*2970*/  LDSM.16.M88.4 R64, [R135] ;  /* 0x000000008740783b */ /* 0x000fe80000000200 */
[----:B------:R-:W-:Y:S04]  /*2980*/  LDSM.16.M88.4 R68, [R135+0x800] ;  /* 0x000800008744783b */ /* 0x000fe80000000200 */
[----:B------:R-:W-:Y:S04]  /*2990*/  LDSM.16.M88.4 R76, [R135+0x1000] ;  /* 0x00100000874c783b */ /* 0x000fe80000000200 */
[----:B------:R-:W-:Y:S04]  /*29a0*/  LDSM.16.M88.4 R92, [R135+0x1800] ;  /* 0x00180000875c783b */ /* 0x000fe80000000200 */
[----:B------:R-:W-:Y:S04]  /*29b0*/  LDSM.16.M88.4 R96, [R135+0x2000] ;  /* 0x002000008760783b */ /* 0x000fe80000000200 */
[----:B------:R-:W-:Y:S04]  /*29c0*/  LDSM.16.M88.4 R112, [R135+0x2800] ;  /* 0x002800008770783b */ /* 0x000fe80000000200 */
[----:B------:R-:W-:Y:S01]  /*29d0*/  @!PT LDS RZ, [RZ] ;  /* 0x00000000fffff984 */ /* 0x000fe20000000800 */
[----:B------:R-:W-:Y:S01]  /*29e0*/  @!PT LDS RZ, [RZ] ;  /* 0x00000000fffff984 */ /* 0x000fe20000000800 */
[----:B------:R-:W-:Y:S01]  /*29f0*/  @!PT LDS RZ, [RZ] ;  /* 0x00000000fffff984 */ /* 0x000fe20000000800 */
[----:B------:R1:W-:Y:S04]  /*2a00*/  LDGSTS.E.BYPASS.LTC128B.128 [R243+0x100], [R22.64], !P1 ;  /* 0x0010000016f37fae */ /* 0x0003e8000c901d46 */
[----:B------:R1:W-:Y:S01]  /*2a10*/  LDGSTS.E.BYPASS.LTC128B.128 [R243+0x3100], [R20.64], !P0 ;  /* 0x0310000014f37fae */ /* 0x0003e2000c101d46 */
[----:B------:R-:W-:-:S02]  /*2a20*/  ISETP.LT.OR P0, PT, R26, 0x1, P3 ;  /* 0x000000011a00780c */ /* 0x000fc40001f01670 */
[----:B------:R-:W-:-:S11]  /*2a30*/  ISETP.GE.AND P1, PT, R29, c[0x0][0x1d4], PT ;  /* 0x000075001d007a0c */ /* 0x000fd60003f26270 */
[----:B------:R2:W-:Y:S01]  /*2a40*/  LDGSTS.E.BYPASS.LTC128B.128 [R243+0x6100], [R18.64], !P0 ;  /* 0x0610000012f37fae */ /* 0x0005e2000c101d46 */
[----:B------:R-:W-:-:S13]  /*2a50*/  ISETP.LT.OR P0, PT, R26, 0x1, P1 ;  /* 0x000000011a00780c */ /* 0x000fda0000f01670 */
[----:B------:R3:W-:Y:S04]  /*2a60*/  LDGSTS.E.BYPASS.LTC128B.128 [R243+0x9100], [R16.64], !P0 ;  /* 0x0910000010f37fae */ /* 0x0007e8000c101d46 */
[----:B------:R-:W4:Y:S01]  /*2a70*/  SHFL.IDX PT, R0, R27, 0x2, 0x181f ;  /* 0x00581f001b007f89 */ /* 0x000f2200000e0000 */
[----:B---3--:R-:W-:-:S05]  /*2a80*/  IADD3 R16, P0, R8, R157, RZ ;  /* 0x0000009d08107210 */ /* 0x008fca0007f1e0ff */
[----:B------:R-:W-:Y:S01]  /*2a90*/  IMAD.X R17, R3, 0x1, R134, P0 ;  /* 0x0000000103117824 */ /* 0x000fe200000e0686 */
[----:B------:R-:W-:Y:S01]  /*2aa0*/  ISETP.LT.OR P0, PT, R26, 0x21, P5 ;  /* 0x000000211a00780c */ /* 0x000fe20002f01670 */
[----:B------:R-:W3:-:S12]  /*2ab0*/  SHFL.IDX PT, R2, R28, 0x2, 0x181f ;  /* 0x00581f001c027f89 */ /* 0x000ed800000e0000 */
[----:B------:R5:W-:Y:S02]  /*2ac0*/  LDGSTS.E.BYPASS.LTC128B.128 [R243+0x1100], [R10.64], !P0 ;  /* 0x011000000af37fae */ /* 0x000be4000c101d46 */
[----:B-----5:R-:W-:-:S05]  /*2ad0*/  IADD3 R10, P0, R8, R158, RZ ;  /* 0x0000009e080a7210 */ /* 0x020fca0007f1e0ff */
[----:B------:R-:W-:Y:S01]  /*2ae0*/  IMAD.X R11, R3, 0x1, R152, P0 ;  /* 0x00000001030b7824 */ /* 0x000fe200000e0698 */
[----:B------:R-:W-:-:S13]  /*2af0*/  ISETP.LT.OR P0, PT, R26, 0x21, P4 ;  /* 0x000000211a00780c */ /* 0x000fda0002701670 */
[----:B------:R5:W-:Y:S01]  /*2b00*/  LDGSTS.E.BYPASS.LTC128B.128 [R243+0x4100], [R24.64], !P0 ;  /* 0x0410000018f37fae */ /* 0x000be2000c101d46 */
[----:B----4-:R-:W-:-:S04]  /*2b10*/  IADD3 R8, P0, R0, R155, RZ ;  /* 0x0000009b00087210 */ /* 0x010fc80007f1e0ff */
[----:B---3--:R-:W-:Y:S02]  /*2b20*/  IADD3.X R9, R2, R132, RZ, P0, !PT ;  /* 0x0000008402097210 */ /* 0x008fe400007fe4ff */
[----:B------:R-:W-:-:S13]  /*2b30*/  ISETP.LT.OR P0, PT, R26, 0x21, P3 ;  /* 0x000000211a00780c */ /* 0x000fda0001f01670 */
[----:B------:R3:W-:Y:S01]  /*2b40*/  LDGSTS.E.BYPASS.LTC128B.128 [R243+0x7100], [R16.64], !P0 ;  /* 0x0710000010f37fae */ /* 0x0007e2000c101d46 */
[----:B------:R-:W-:Y:S01]  /*2b50*/  HMMA.16816.F32.BF16 R48, R4, R40, RZ ;  /* 0x000000280430723c */ /* 0x000fe200000418ff */
[----:B---3--:R-:W-:-:S05]  /*2b60*/  IADD3 R16, P0, R0, R156, RZ ;  /* 0x0000009c00107210 */ /* 0x008fca0007f1e0ff */
[----:B------:R-:W-:Y:S01]  /*2b70*/  IMAD.X R17, R2, 0x1, R133, P0 ;  /* 0x0000000102117824 */ /* 0x000fe200000e0685 */
[----:B------:R-:W-:Y:S01]  /*2b80*/  ISETP.LT.OR P0, PT, R26, 0x21, P1 ;  /* 0x000000211a00780c */ /* 0x000fe20000f01670 */
[C---:B------:R-:W-:Y:S11]  /*2b90*/  HMMA.16816.F32.BF16 R40, R4.reuse, R42, RZ ;  /* 0x0000002a0428723c */ /* 0x040ff600000418ff */
[----:B------:R-:W-:Y:S01]  /*2ba0*/  @!UPT UIADD3 URZ, URZ, URZ, URZ ;  /* 0x0000003f3f3ff290 */ /* 0x000fe2000fffe03f */
[----:B------:R3:W-:Y:S01]  /*2bb0*/  LDGSTS.E.BYPASS.LTC128B.128 [R243+0xa100], [R10.64], !P0 ;  /* 0x0a1000000af37fae */ /* 0x0007e2000c101d46 */
[C---:B------:R-:W-:Y:S08]  /*2bc0*/  HMMA.16816.F32.BF16 R28, R4.reuse, R44, RZ ;  /* 0x0000002c041c723c */ /* 0x040ff000000418ff */
[C---:B-1----:R-:W-:Y:S08]  /*2bd0*/  HMMA.16816.F32.BF16 R20, R4.reuse, R46, RZ ;  /* 0x0000002e0414723c */ /* 0x042ff000000418ff */
[----:B------:R-:W-:Y:S01]  /*2be0*/  HMMA.16816.F32.BF16 R36, R4, R32, RZ ;  /* 0x000000200424723c */ /* 0x000fe200000418ff */
[----:B---3--:R-:W-:-:S07]  /*2bf0*/  IADD3 R10, P0, R0, R157, RZ ;  /* 0x0000009d000a7210 */ /* 0x008fce0007f1e0ff */
[----:B------:R-:W-:Y:S01]  /*2c00*/  HMMA.16816.F32.BF16 R44, R4, R52, RZ ;  /* 0x00000034042c723c */ /* 0x000fe200000418ff */
[----:B------:R-:W-:Y:S01]  /*2c10*/  IMAD.X R11, R2, 0x1, R134, P0 ;  /* 0x00000001020b7824 */ /* 0x000fe200000e0686 */
[----:B------:R-:W-:-:S06]  /*2c20*/  ISETP.LT.OR P0, PT, R26, 0x41, P5 ;  /* 0x000000411a00780c */ /* 0x000fcc0002f01670 */
[----:B------:R-:W-:Y:S01]  /*2c30*/  HMMA.16816.F32.BF16 R32, R4, R34, RZ ;  /* 0x000000220420723c */ /* 0x000fe200000418ff */
[C---:B------:R-:W-:Y:S01]  /*2c40*/  ISETP.LT.OR P4, PT, R26.reuse, 0x41, P4 ;  /* 0x000000411a00780c */ /* 0x040fe20002781670 */
[----:B------:R-:W-:Y:S01]  /*2c50*/  IMAD.MOV.U32 R3, RZ, RZ, 0x40 ;  /* 0x00000040ff037424 */ /* 0x000fe200078e00ff */
[C---:B------:R-:W-:Y:S02]  /*2c60*/  ISETP.LT.OR P3, PT, R26.reuse, 0x41, P3 ;  /* 0x000000411a00780c */ /* 0x040fe40001f61670 */
[----:B------:R-:W-:-:S03]  /*2c70*/  ISETP.LT.OR P1, PT, R26, 0x41, P1 ;  /* 0x000000411a00780c */ /* 0x000fc60000f21670 */
[C---:B------:R-:W-:Y:S01]  /*2c80*/  HMMA.16816.F32.BF16 R84, R4.reuse, R72, RZ ;  /* 0x000000480454723c */ /* 0x040fe200000418ff */
[----:B------:R1:W-:Y:S05]  /*2c90*/  LDGSTS.E.BYPASS.LTC128B.128 [R243+0x2100], [R8.64], !P0 ;  /* 0x0210000008f37fae */ /* 0x0003ea000c101d46 */
[----:B------:R2:W-:Y:S02]  /*2ca0*/  LDGSTS.E.BYPASS.LTC128B.128 [R243+0x5100], [R16.64], !P4 ;  /* 0x0510000010f37fae */ /* 0x0005e4000e101d46 */
[C---:B------:R-:W-:Y:S02]  /*2cb0*/  HMMA.16816.F32.BF16 R52, R4.reuse, R54, RZ ;  /* 0x000000360434723c */ /* 0x040fe400000418ff */
[----:B------:R1:W-:Y:S06]  /*2cc0*/  LDGSTS.E.BYPASS.LTC128B.128 [R243+0x8100], [R10.64], !P3 ;  /* 0x081000000af37fae */ /* 0x0003ec000d901d46 */
[C---:B------:R-:W-:Y:S08]  /*2cd0*/  HMMA.16816.F32.BF16 R56, R4.reuse, R60, RZ ;  /* 0x0000003c0438723c */ /* 0x040ff000000418ff */
[C---:B------:R-:W-:Y:S08]  /*2ce0*/  HMMA.16816.F32.BF16 R80, R4.reuse, R62, RZ ;  /* 0x0000003e0450723c */ /* 0x040ff000000418ff */
[----:B------:R-:W-:Y:S07]  /*2cf0*/  HMMA.16816.F32.BF16 R72, R4, R74, RZ ;  /* 0x0000004a0448723c */ /* 0x000fee00000418ff */
[----:B------:R-:W-:-:S02]  /*2d00*/  IADD3 R4, P0, R0, R158, RZ ;  /* 0x0000009e00047210 */ /* 0x000fc40007f1e0ff */
[----:B------:R-:W-:-:S03]  /*2d10*/  SEL R0, R3, 0xffffffc0, !P2 ;  /* 0xffffffc003007807 */ /* 0x000fc60005000000 */
[----:B------:R-:W-:Y:S02]  /*2d20*/  IMAD.X R5, R2, 0x1, R152, P0 ;  /* 0x0000000102057824 */ /* 0x000fe400000e0698 */
[----:B------:R-:W-:Y:S01]  /*2d30*/  IMAD.IADD R230, R228, 0x1, R0 ;  /* 0x00000001e4e67824 */ /* 0x000fe200078e0200 */
[C---:B------:R-:W-:Y:S02]  /*2d40*/  HMMA.16816.F32.BF16 R108, R12.reuse, R64, R48 ;  /* 0x000000400c6c723c */ /* 0x040fe40000041830 */
[----:B------:R3:W-:Y:S04]  /*2d50*/  LDGSTS.E.BYPASS.LTC128B.128 [R243+0xb100], [R4.64], !P1 ;  /* 0x0b10000004f37fae */ /* 0x0007e8000c901d46 */
[----:B-1----:R-:W-:Y:S02]  /*2d60*/  LDSM.16.M88.4 R8, [R242] ;  /* 0x00000000f208783b */ /* 0x002fe40000000200 */
[C---:B------:R-:W-:Y:S02]  /*2d70*/  HMMA.16816.F32.BF16 R104, R12.reuse, R66, R40 ;  /* 0x000000420c68723c */ /* 0x040fe40000041828 */
[----:B------:R-:W1:Y:S04]  /*2d80*/  LDSM.16.M88.4 R40, [R230+0x800] ;  /* 0x00080000e628783b */ /* 0x000e680000000200 */
[----:B------:R-:W-:Y:S02]  /*2d90*/  LDSM.16.M88.4 R100, [R230+0x2800] ;  /* 0x00280000e664783b */ /* 0x000fe40000000200 */
[----:B------:R-:W-:Y:S02]  /*2da0*/  HMMA.16816.F32.BF16 R88, R12, R68, R36 ;  /* 0x000000440c58723c */ /* 0x000fe40000041824 */
[----:B------:R-:W-:Y:S01]  /*2db0*/  LDSM.16.M88.4 R36, [R230+0x1000] ;  /* 0x00100000e624783b */ /* 0x000fe20000000200 */
[----:B------:R-:W-:-:S03]  /*2dc0*/  IADD3 R2, R135, 0x9000, RZ ;  /* 0x0000900087027810 */ /* 0x000fc60007ffe0ff */
[----:B------:R-:W-:Y:S02]  /*2dd0*/  LDSM.16.M88.4 R120, [R228+0x4000] ;  /* 0x00400000e478783b */ /* 0x000fe40000000200 */
[C---:B------:R-:W-:Y:S02]  /*2de0*/  HMMA.16816.F32.BF16 R48, R12.reuse, R92, R44 ;  /* 0x0000005c0c30723c */ /* 0x040fe4000004182c */
[----:B------:R-:W4:Y:S04]  /*2df0*/  LDSM.16.M88.4 R44, [R230] ;  /* 0x00000000e62c783b */ /* 0x000f280000000200 */
[----:B---3--:R-:W-:Y:S02]  /*2e00*/  LDSM.16.M88.4 R4, [R241] ;  /* 0x00000000f104783b */ /* 0x008fe40000000200 */
[C---:B------:R-:W-:Y:S02]  /*2e10*/  HMMA.16816.F32.BF16 R68, R12.reuse, R70, R32 ;  /* 0x000000460c44723c */ /* 0x040fe40000041820 */
[----:B------:R-:W3:Y:S04]  /*2e20*/  LDSM.16.M88.4 R32, [R230+0x1800] ;  /* 0x00180000e620783b */ /* 0x000ee80000000200 */
[----:B------:R-:W-:Y:S02]  /*2e30*/  LDSM.16.M88.4 R144, [R135+0x9000] ;  /* 0x009000008790783b */ /* 0x000fe40000000200 */
[----:B------:R-:W-:Y:S02]  /*2e40*/  HMMA.16816.F32.BF16 R64, R12, R76, R28 ;  /* 0x0000004c0c40723c */ /* 0x000fe4000004181c */
[----:B------:R-:W1:Y:S01]  /*2e50*/  LDSM.16.M88.4 R28, [R230+0x2000] ;  /* 0x00200000e61c783b */ /* 0x000e620000000200 */
[----:B------:R-:W-:-:S03]  /*2e60*/  IMAD.IADD R229, R2, 0x1, R0 ;  /* 0x0000000102e57824 */ /* 0x000fc600078e0200 */
[----:B------:R-:W-:Y:S02]  /*2e70*/  LDSM.16.M88.4 R148, [R230+0x9000] ;  /* 0x00900000e694783b */ /* 0x000fe40000000200 */
[C---:B------:R-:W-:Y:S02]  /*2e80*/  HMMA.16816.F32.BF16 R60, R12.reuse, R78, R20 ;  /* 0x0000004e0c3c723c */ /* 0x040fe40000041814 */
[----:B------:R-:W1:Y:S04]  /*2e90*/  LDSM.16.M88.4 R116, [R229+-0x8800] ;  /* 0xff780000e574783b */ /* 0x000e680000000200 */
[----:B------:R-:W-:Y:S02]  /*2ea0*/  LDSM.16.M88.4 R124, [R229+-0x8000] ;  /* 0xff800000e57c783b */ /* 0x000fe40000000200 */
[C---:B------:R-:W-:Y:S02]  /*2eb0*/  HMMA.16816.F32.BF16 R20, R12.reuse, R96, R56 ;  /* 0x000000600c14723c */ /* 0x040fe40000041838 */
[----:B------:R-:W-:Y:S04]  /*2ec0*/  LDSM.16.M88.4 R136, [R229+-0x2800] ;  /* 0xffd80000e588783b */ /* 0x000fe80000000200 */
[----:B------:R-:W-:Y:S02]  /*2ed0*/  LDSM.16.M88.4 R128, [R135+0x9800] ;  /* 0x009800008780783b */ /* 0x000fe40000000200 */
[C---:B--2---:R-:W-:Y:S02]  /*2ee0*/  HMMA.16816.F32.BF16 R16, R12.reuse, R98, R80 ;  /* 0x000000620c10723c */ /* 0x044fe40000041850 */
[----:B------:R-:W-:Y:S04]  /*2ef0*/  LDSM.16.M88.4 R140, [R229] ;  /* 0x00000000e58c783b */ /* 0x000fe80000000200 */
[----:B------:R-:W0:Y:S02]  /*2f00*/  LDGDEPBAR ;  /* 0x00000000000079af */ /* 0x000e240000000000 */
[C---:B-----5:R-:W-:Y:S02]  /*2f10*/  HMMA.16816.F32.BF16 R24, R12.reuse, R94, R52 ;  /* 0x0000005e0c18723c */ /* 0x060fe40000041834 */
[----:B------:R-:W2:Y:S04]  /*2f20*/  LDSM.16.M88.4 R92, [R229+-0x9000] ;  /* 0xff700000e55c783b */ /* 0x000ea80000000200 */
[----:B------:R-:W-:Y:S02]  /*2f30*/  LDSM.16.M88.4 R52, [R229+-0x7000] ;  /* 0xff900000e534783b */ /* 0x000fe40000000200 */
[C---:B------:R-:W-:Y:S08]  /*2f40*/  HMMA.16816.F32.BF16 R96, R12.reuse, R112, R84 ;  /* 0x000000700c60723c */ /* 0x040ff00000041854 */
[----:B------:R-:W-:Y:S01]  /*2f50*/  HMMA.16816.F32.BF16 R12, R12, R114, R72 ;  /* 0x000000720c0c723c */ /* 0x000fe20000041848 */
[----:B------:R-:W-:Y:S07]  /*2f60*/  LDSM.16.M88.4 R112, [R228+0x3800] ;  /* 0x00380000e470783b */ /* 0x000fee0000000200 */
[C---:B-1----:R-:W-:Y:S08]  /*2f70*/  HMMA.16816.F32.BF16 R80, R8.reuse, R42, R68 ;  /* 0x0000002a0850723c */ /* 0x042ff00000041844 */
[C---:B----4-:R-:W-:Y:S01]  /*2f80*/  HMMA.16816.F32.BF16 R76, R8.reuse, R44, R108 ;  /* 0x0000002c084c723c */ /* 0x050fe2000004186c */
[----:B------:R-:W1:Y:S07]  /*2f90*/  LDSM.16.M88.4 R108, [R229+-0x7800] ;  /* 0xff880000e56c783b */ /* 0x000e6e0000000200 */
[C---:B------:R-:W-:Y:S08]  /*2fa0*/  HMMA.16816.F32.BF16 R68, R8.reuse, R36, R64 ;  /* 0x000000240844723c */ /* 0x040ff00000041840 */
[C---:B---3--:R-:W-:Y:S01]  /*2fb0*/  HMMA.16816.F32.BF16 R64, R8.reuse, R32, R48 ;  /* 0x000000200840723c */ /* 0x048fe20000041830 */
[----:B------:R-:W3:Y:S07]  /*2fc0*/  LDSM.16.M88.4 R48, [R229+-0x6800] ;  /* 0xff980000e530783b */ /* 0x000eee0000000200 */
[C---:B------:R-:W-:Y:S08]  /*2fd0*/  HMMA.16816.F32.BF16 R84, R8.reuse, R46, R104 ;  /* 0x0000002e0854723c */ /* 0x040ff00000041868 */
[C---:B------:R-:W-:Y:S01]  /*2fe0*/  HMMA.16816.F32.BF16 R72, R8.reuse, R38, R60 ;  /* 0x000000260848723c */ /* 0x040fe2000004183c */
[----:B------:R-:W-:Y:S07]  /*2ff0*/  LDSM.16.M88.4 R36, [R228+0x3000] ;  /* 0x00300000e424783b */ /* 0x000fee0000000200 */
[C---:B------:R-:W-:Y:S08]  /*3000*/  HMMA.16816.F32.BF16 R88, R8.reuse, R40, R88 ;  /* 0x000000280858723c */ /* 0x040ff00000041858 */
[C---:B------:R-:W-:Y:S08]  /*3010*/  HMMA.16816.F32.BF16 R60, R8.reuse, R34, R24 ;  /* 0x00000022083c723c */ /* 0x040ff00000041818 */
[C---:B------:R-:W-:Y:S08]  /*3020*/  HMMA.16816.F32.BF16 R56, R8.reuse, R28, R20 ;  /* 0x0000001c0838723c */ /* 0x040ff00000041814 */
[C---:B------:R-:W-:Y:S01]  /*3030*/  HMMA.16816.F32.BF16 R44, R8.reuse, R30, R16 ;  /* 0x0000001e082c723c */ /* 0x040fe20000041810 */
[----:B------:R-:W4:Y:S07]  /*3040*/  LDSM.16.M88.4 R16, [R239+0x4000] ;  /* 0x00400000ef10783b */ /* 0x000f2e0000000200 */
[C---:B------:R-:W-:Y:S08]  /*3050*/  HMMA.16816.F32.BF16 R40, R8.reuse, R100, R96 ;  /* 0x000000640828723c */ /* 0x040ff00000041860 */
[----:B------:R-:W-:Y:S08]  /*3060*/  HMMA.16816.F32.BF16 R32, R8, R102, R12 ;  /* 0x000000660820723c */ /* 0x000ff0000004180c */
[C---:B------:R-:W-:Y:S08]  /*3070*/  HMMA.16816.F32.BF16 R12, R4.reuse, R118, R80 ;  /* 0x00000076040c723c */ /* 0x040ff00000041850 */
[C---:B--2---:R-:W-:Y:S08]  /*3080*/  HMMA.16816.F32.BF16 R28, R4.reuse, R92, R76 ;  /* 0x0000005c041c723c */ /* 0x044ff0000004184c */
[C---:B------:R-:W-:Y:S01]  /*3090*/  HMMA.16816.F32.BF16 R24, R4.reuse, R94, R84 ;  /* 0x0000005e0418723c */ /* 0x040fe20000041854 */
[----:B------:R-:W-:Y:S07]  /*30a0*/  LDSM.16.M88.4 R92, [R228+0x4800] ;  /* 0x00480000e45c783b */ /* 0x000fee0000000200 */
[C---:B------:R-:W-:Y:S01]  /*30b0*/  HMMA.16816.F32.BF16 R20, R4.reuse, R116, R88 ;  /* 0x000000740414723c */ /* 0x040fe20000041858 */
[----:B------:R-:W2:Y:S07]  /*30c0*/  LDSM.16.M88.4 R116, [R228+0x5000] ;  /* 0x00500000e474783b */ /* 0x000eae0000000200 */
[C---:B-1----:R-:W-:Y:S08]  /*30d0*/  HMMA.16816.F32.BF16 R84, R4.reuse, R108, R64 ;  /* 0x0000006c0454723c */ /* 0x042ff00000041840 */
[C---:B------:R-:W-:Y:S01]  /*30e0*/  HMMA.16816.F32.BF16 R76, R4.reuse, R110, R60 ;  /* 0x0000006e044c723c */ /* 0x040fe2000004183c */
[----:B------:R-:W1:Y:S07]  /*30f0*/  LDSM.16.M88.4 R60, [R228+0x5800] ;  /* 0x00580000e43c783b */ /* 0x000e6e0000000200 */
[C---:B------:R-:W-:Y:S08]  /*3100*/  HMMA.16816.F32.BF16 R8, R4.reuse, R124, R68 ;  /* 0x0000007c0408723c */ /* 0x040ff00000041844 */
[C---:B------:R-:W-:Y:S08]  /*3110*/  HMMA.16816.F32.BF16 R72, R4.reuse, R126, R72 ;  /* 0x0000007e0448723c */ /* 0x040ff00000041848 */
[C---:B------:R-:W-:Y:S01]  /*3120*/  HMMA.16816.F32.BF16 R108, R4.reuse, R52, R56 ;  /* 0x00000034046c723c */ /* 0x040fe20000041838 */
[----:B------:R-:W-:Y:S07]  /*3130*/  LDSM.16.M88.4 R56, [R135+0x3000] ;  /* 0x003000008738783b */ /* 0x000fee0000000200 */
[C---:B------:R-:W-:Y:S01]  /*3140*/  HMMA.16816.F32.BF16 R100, R4.reuse, R54, R44 ;  /* 0x000000360464723c */ /* 0x040fe2000004182c */
[----:B------:R-:W-:Y:S04]  /*3150*/  LDSM.16.M88.4 R52, [R135+0x3800] ;  /* 0x003800008734783b */ /* 0x000fe80000000200 */
[----:B------:R-:W-:Y:S03]  /*3160*/  LDSM.16.M88.4 R44, [R135+0x4800] ;  /* 0x00480000872c783b */ /* 0x000fe60000000200 */
[C---:B---3--:R-:W-:Y:S01]  /*3170*/  HMMA.16816.F32.BF16 R104, R4.reuse, R48, R40 ;  /* 0x000000300468723c */ /* 0x048fe20000041828 */
[----:B------:R-:W-:Y:S07]  /*3180*/  LDSM.16.M88.4 R40, [R135+0x5000] ;  /* 0x005000008728783b */ /* 0x000fee0000000200 */
[----:B------:R-:W-:Y:S01]  /*3190*/  HMMA.16816.F32.BF16 R96, R4, R50, R32 ;  /* 0x000000320460723c */ /* 0x000fe20000041820 */
[----:B------:R-:W3:Y:S04]  /*31a0*/  LDSM.16.M88.4 R4, [R240+0x4000] ;  /* 0x00400000f004783b */ /* 0x000ee80000000200 */
[----:B------:R-:W5:Y:S03]  /*31b0*/  LDSM.16.M88.4 R48, [R135+0x4000] ;  /* 0x004000008730783b */ /* 0x000f660000000200 */
[C---:B----4-:R-:W-:Y:S01]  /*31c0*/  HMMA.16816.F32.BF16 R64, R16.reuse, R114, R12 ;  /* 0x000000721040723c */ /* 0x050fe2000004180c */
[----:B------:R-:W-:Y:S07]  /*31d0*/  LDSM.16.M88.4 R12, [R242+0x4000] ;  /* 0x00400000f20c783b */ /* 0x000fee0000000200 */
[C---:B------:R-:W-:Y:S01]  /*31e0*/  HMMA.16816.F32.BF16 R68, R16.reuse, R112, R20 ;  /* 0x000000701044723c */ /* 0x040fe20000041814 */
[----:B------:R-:W-:Y:S07]  /*31f0*/  LDSM.16.M88.4 R112, [R230+0x3000] ;  /* 0x00300000e670783b */ /* 0x000fee0000000200 */
[C---:B------:R-:W-:Y:S08]  /*3200*/  HMMA.16816.F32.BF16 R80, R16.reuse, R38, R24 ;  /* 0x000000261050723c */ /* 0x040ff00000041818 */
[C---:B------:R-:W-:Y:S08]  /*3210*/  HMMA.16816.F32.BF16 R88, R16.reuse, R36, R28 ;  /* 0x000000241058723c */ /* 0x040ff0000004181c */
[C---:B------:R-:W-:Y:S08]  /*3220*/  HMMA.16816.F32.BF16 R32, R16.reuse, R122, R72 ;  /* 0x0000007a1020723c */ /* 0x040ff00000041848 */
[C---:B------:R-:W-:Y:S08]  /*3230*/  HMMA.16816.F32.BF16 R36, R16.reuse, R120, R8 ;  /* 0x000000781024723c */ /* 0x040ff00000041808 */
[C---:B--2---:R-:W-:Y:S01]  /*3240*/  HMMA.16816.F32.BF16 R20, R16.reuse, R116, R108 ;  /* 0x000000741014723c */ /* 0x044fe2000004186c */
[----:B------:R-:W2:Y:S07]  /*3250*/  LDSM.16.M88.4 R108, [R135+0x5800] ;  /* 0x00580000876c783b */ /* 0x000eae0000000200 */
[C---:B-1----:R-:W-:Y:S08]  /*3260*/  HMMA.16816.F32.BF16 R72, R16.reuse, R60, R104 ;  /* 0x0000003c1048723c */ /* 0x042ff00000041868 */
[C---:B------:R-:W-:Y:S08]  /*3270*/  HMMA.16816.F32.BF16 R28, R16.reuse, R92, R84 ;  /* 0x0000005c101c723c */ /* 0x040ff00000041854 */
[C---:B------:R-:W-:Y:S08]  /*3280*/  HMMA.16816.F32.BF16 R24, R16.reuse, R94, R76 ;  /* 0x0000005e1018723c */ /* 0x040ff0000004184c */
[----:B------:R-:W-:Y:S08]  /*3290*/  HMMA.16816.F32.BF16 R8, R16, R118, R100 ;  /* 0x000000761008723c */ /* 0x000ff00000041864 */
[----:B---3--:R-:W-:Y:S01]  /*32a0*/  HMMA.16816.F32.BF16 R104, R4, R54, R64 ;  /* 0x000000360468723c */ /* 0x008fe20000041840 */
[----:B------:R-:W1:Y:S07]  /*32b0*/  LDSM.16.M88.4 R64, [R230+0x3800] ;  /* 0x00380000e640783b */ /* 0x000e6e0000000200 */
[----:B------:R-:W-:Y:S01]  /*32c0*/  HMMA.16816.F32.BF16 R16, R16, R62, R96 ;  /* 0x0000003e1010723c */ /* 0x000fe20000041860 */
[----:B------:R-:W3:Y:S07]  /*32d0*/  LDSM.16.M88.4 R60, [R230+0x4000] ;  /* 0x00400000e63c783b */ /* 0x000eee0000000200 */
[C---:B------:R-:W-:Y:S08]  /*32e0*/  HMMA.16816.F32.BF16 R100, R4.reuse, R52, R68 ;  /* 0x000000340464723c */ /* 0x040ff00000041844 */
[C---:B------:R-:W-:Y:S08]  /*32f0*/  HMMA.16816.F32.BF16 R92, R4.reuse, R58, R80 ;  /* 0x0000003a045c723c */ /* 0x040ff00000041850 */
[C---:B------:R-:W-:Y:S01]  /*3300*/  HMMA.16816.F32.BF16 R84, R4.reuse, R44, R28 ;  /* 0x0000002c0454723c */ /* 0x040fe2000004181c */
[----:B------:R-:W-:Y:S07]  /*3310*/  LDSM.16.M88.4 R28, [R229+-0x5800] ;  /* 0xffa80000e51c783b */ /* 0x000fee0000000200 */
[C---:B------:R-:W-:Y:S01]  /*3320*/  HMMA.16816.F32.BF16 R80, R4.reuse, R46, R24 ;  /* 0x0000002e0450723c */ /* 0x040fe20000041818 */
[----:B------:R-:W4:Y:S07]  /*3330*/  LDSM.16.M88.4 R44, [R230+0x5000] ;  /* 0x00500000e62c783b */ /* 0x000f2e0000000200 */
[C---:B------:R-:W-:Y:S01]  /*3340*/  HMMA.16816.F32.BF16 R52, R4.reuse, R42, R8 ;  /* 0x0000002a0434723c */ /* 0x040fe20000041808 */
[----:B------:R-:W1:Y:S07]  /*3350*/  LDSM.16.M88.4 R8, [R241+0x4000] ;  /* 0x00400000f108783b */ /* 0x000e6e0000000200 */
[C---:B------:R-:W-:Y:S01]  /*3360*/  HMMA.16816.F32.BF16 R76, R4.reuse, R56, R88 ;  /* 0x00000038044c723c */ /* 0x040fe20000041858 */
[----:B------:R-:W3:Y:S07]  /*3370*/  LDSM.16.M88.4 R56, [R230+0x4800] ;  /* 0x00480000e638783b */ /* 0x000eee0000000200 */
[C---:B------:R-:W-:Y:S01]  /*3380*/  HMMA.16816.F32.BF16 R68, R4.reuse, R40, R20 ;  /* 0x000000280444723c */ /* 0x040fe20000041814 */
[----:B------:R-:W3:Y:S07]  /*3390*/  LDSM.16.M88.4 R40, [R230+0x5800] ;  /* 0x00580000e628783b */ /* 0x000eee0000000200 */
[C---:B-----5:R-:W-:Y:S01]  /*33a0*/  HMMA.16816.F32.BF16 R88, R4.reuse, R50, R32 ;  /* 0x000000320458723c */ /* 0x060fe20000041820 */
[----:B------:R-:W5:Y:S07]  /*33b0*/  LDSM.16.M88.4 R32, [R229+-0x6000] ;  /* 0xffa00000e520783b */ /* 0x000f6e0000000200 */
[C---:B------:R-:W-:Y:S08]  /*33c0*/  HMMA.16816.F32.BF16 R96, R4.reuse, R48, R36 ;  /* 0x000000300460723c */ /* 0x040ff00000041824 */
[----:B--2---:R-:W-:Y:S08]  /*33d0*/  HMMA.16816.F32.BF16 R36, R4, R110, R16 ;  /* 0x0000006e0424723c */ /* 0x004ff00000041810 */
[----:B-1----:R-:W-:Y:S01]  /*33e0*/  HMMA.16816.F32.BF16 R16, R12, R64, R100 ;  /* 0x000000400c10723c */ /* 0x002fe20000041864 */
[----:B------:R-:W1:Y:S07]  /*33f0*/  LDSM.16.M88.4 R100, [R229+-0x4800] ;  /* 0xffb80000e564783b */ /* 0x000e6e0000000200 */
[----:B------:R-:W-:Y:S01]  /*3400*/  HMMA.16816.F32.BF16 R48, R4, R108, R72 ;  /* 0x0000006c0430723c */ /* 0x000fe20000041848 */
[----:B------:R-:W2:Y:S07]  /*3410*/  LDSM.16.M88.4 R72, [R229+-0x5000] ;  /* 0xffb00000e548783b */ /* 0x000eae0000000200 */
[C---:B------:R-:W-:Y:S08]  /*3420*/  HMMA.16816.F32.BF16 R20, R12.reuse, R114, R92 ;  /* 0x000000720c14723c */ /* 0x040ff0000004185c */
[C---:B------:R-:W-:Y:S08]  /*3430*/  HMMA.16816.F32.BF16 R4, R12.reuse, R66, R104 ;  /* 0x000000420c04723c */ /* 0x040ff00000041868 */
[C---:B------:R-:W-:Y:S08]  /*3440*/  HMMA.16816.F32.BF16 R24, R12.reuse, R112, R76 ;  /* 0x000000700c18723c */ /* 0x040ff0000004184c */
[C---:B---3--:R-:W-:Y:S08]  /*3450*/  HMMA.16816.F32.BF16 R64, R12.reuse, R60, R96 ;  /* 0x0000003c0c40723c */ /* 0x048ff00000041860 */
[C---:B------:R-:W-:Y:S08]  /*3460*/  HMMA.16816.F32.BF16 R60, R12.reuse, R62, R88 ;  /* 0x0000003e0c3c723c */ /* 0x040ff00000041858 */
[----:B----4-:R-:W-:Y:S08]  /*3470*/  HMMA.16816.F32.BF16 R108, R12, R44, R68 ;  /* 0x0000002c0c6c723c */ /* 0x010ff00000041844 */
[----:B------:R-:W-:Y:S01]  /*3480*/  HMMA.16816.F32.BF16 R76, R8, R28, R16 ;  /* 0x0000001c084c723c */ /* 0x000fe20000041810 */
[----:B------:R-:W3:Y:S07]  /*3490*/  LDSM.16.M88.4 R16, [R229+-0x4000] ;  /* 0xffc00000e510783b */ /* 0x000eee0000000200 */
[C---:B------:R-:W-:Y:S08]  /*34a0*/  HMMA.16816.F32.BF16 R88, R12.reuse, R56, R84 ;  /* 0x000000380c58723c */ /* 0x040ff00000041854 */
[C---:B------:R-:W-:Y:S01]  /*34b0*/  HMMA.16816.F32.BF16 R80, R12.reuse, R58, R80 ;  /* 0x0000003a0c50723c */ /* 0x040fe20000041850 */
[----:B------:R-:W-:Y:S07]  /*34c0*/  LDSM.16.M88.4 R56, [R228+0x6800] ;  /* 0x00680000e438783b */ /* 0x000fee0000000200 */
[C---:B------:R-:W-:Y:S01]  /*34d0*/  HMMA.16816.F32.BF16 R68, R12.reuse, R46, R52 ;  /* 0x0000002e0c44723c */ /* 0x040fe20000041834 */
[----:B------:R-:W-:Y:S07]  /*34e0*/  LDSM.16.M88.4 R52, [R228+0x7000] ;  /* 0x00700000e434783b */ /* 0x000fee0000000200 */
[C---:B------:R-:W-:Y:S01]  /*34f0*/  HMMA.16816.F32.BF16 R104, R12.reuse, R40, R48 ;  /* 0x000000280c68723c */ /* 0x040fe20000041830 */
[----:B------:R-:W-:Y:S07]  /*3500*/  LDSM.16.M88.4 R48, [R228+0x7800] ;  /* 0x00780000e430783b */ /* 0x000fee0000000200 */
[----:B------:R-:W-:Y:S01]  /*3510*/  HMMA.16816.F32.BF16 R96, R12, R42, R36 ;  /* 0x0000002a0c60723c */ /* 0x000fe20000041824 */
[----:B------:R-:W4:Y:S07]  /*3520*/  LDSM.16.M88.4 R12, [R229+-0x3800] ;  /* 0xffc80000e50c783b */ /* 0x000f2e0000000200 */
[C---:B-----5:R-:W-:Y:S01]  /*3530*/  HMMA.16816.F32.BF16 R84, R8.reuse, R34, R20 ;  /* 0x000000220854723c */ /* 0x060fe20000041814 */
[----:B------:R-:W-:Y:S07]  /*3540*/  LDSM.16.M88.4 R20, [R228+0x6000] ;  /* 0x00600000e414783b */ /* 0x000fee0000000200 */
[C---:B------:R-:W-:Y:S01]  /*3550*/  HMMA.16816.F32.BF16 R44, R8.reuse, R30, R4 ;  /* 0x0000001e082c723c */ /* 0x040fe20000041804 */
[----:B------:R-:W5:Y:S04]  /*3560*/  LDSM.16.M88.4 R4, [R239+0x8000] ;  /* 0x00800000ef04783b */ /* 0x000f680000000200 */
[----:B------:R-:W-:Y:S03]  /*3570*/  LDSM.16.M88.4 R28, [R240+0x8000] ;  /* 0x00800000f01c783b */ /* 0x000fe60000000200 */
[C---:B------:R-:W-:Y:S08]  /*3580*/  HMMA.16816.F32.BF16 R92, R8.reuse, R32, R24 ;  /* 0x00000020085c723c */ /* 0x040ff00000041818 */
[C---:B-1----:R-:W-:Y:S01]  /*3590*/  HMMA.16816.F32.BF16 R32, R8.reuse, R100, R88 ;  /* 0x000000640820723c */ /* 0x042fe20000041858 */
[----:B------:R-:W1:Y:S07]  /*35a0*/  LDSM.16.M88.4 R88, [R135+0x6000] ;  /* 0x006000008758783b */ /* 0x000e6e0000000200 */
[C---:B------:R-:W-:Y:S01]  /*35b0*/  HMMA.16816.F32.BF16 R24, R8.reuse, R102, R80 ;  /* 0x000000660818723c */ /* 0x040fe20000041850 */
[----:B------:R-:W1:Y:S07]  /*35c0*/  LDSM.16.M88.4 R80, [R228+0x8800] ;  /* 0x00880000e450783b */ /* 0x000e6e0000000200 */
[C---:B--2---:R-:W-:Y:S08]  /*35d0*/  HMMA.16816.F32.BF16 R36, R8.reuse, R74, R60 ;  /* 0x0000004a0824723c */ /* 0x044ff0000004183c */
[C---:B---3--:R-:W-:Y:S08]  /*35e0*/  HMMA.16816.F32.BF16 R60, R8.reuse, R16, R108 ;  /* 0x00000010083c723c */ /* 0x048ff0000004186c */
[C---:B------:R-:W-:Y:S08]  /*35f0*/  HMMA.16816.F32.BF16 R68, R8.reuse, R18, R68 ;  /* 0x000000120844723c */ /* 0x040ff00000041844 */
[C---:B----4-:R-:W-:Y:S08]  /*3600*/  HMMA.16816.F32.BF16 R16, R8.reuse, R12, R104 ;  /* 0x0000000c0810723c */ /* 0x050ff00000041868 */
[C---:B------:R-:W-:Y:S01]  /*3610*/  HMMA.16816.F32.BF16 R40, R8.reuse, R72, R64 ;  /* 0x000000480828723c */ /* 0x040fe20000041840 */
[----:B------:R-:W2:Y:S07]  /*3620*/  LDSM.16.M88.4 R72, [R228+0x8000] ;  /* 0x00800000e448783b */ /* 0x000eae0000000200 */
[----:B------:R-:W-:Y:S08]  /*3630*/  HMMA.16816.F32.BF16 R12, R8, R14, R96 ;  /* 0x0000000e080c723c */ /* 0x000ff00000041860 */
[C---:B-----5:R-:W-:Y:S08]  /*3640*/  HMMA.16816.F32.BF16 R8, R4.reuse, R20, R92 ;  /* 0x000000140408723c */ /* 0x060ff0000004185c */
[C---:B------:R-:W-:Y:S01]  /*3650*/  HMMA.16816.F32.BF16 R104, R4.reuse, R48, R32 ;  /* 0x000000300468723c */ /* 0x040fe20000041820 */
[----:B------:R-:W-:Y:S07]  /*3660*/  LDSM.16.M88.4 R32, [R230+0x6000] ;  /* 0x00600000e620783b */ /* 0x000fee0000000200 */
[C---:B------:R-:W-:Y:S01]  /*3670*/  HMMA.16816.F32.BF16 R96, R4.reuse, R50, R24 ;  /* 0x000000320460723c */ /* 0x040fe20000041818 */
[----:B------:R-:W3:Y:S04]  /*3680*/  LDSM.16.M88.4 R24, [R242+0x8000] ;  /* 0x00800000f218783b */ /* 0x000ee80000000200 */
[----:B------:R-:W-:Y:S03]  /*3690*/  LDSM.16.M88.4 R48, [R135+0x7000] ;  /* 0x007000008730783b */ /* 0x000fe60000000200 */
[----:B------:R-:W-:Y:S01]  /*36a0*/  HMMA.16816.F32.BF16 R64, R4, R22, R84 ;  /* 0x000000160440723c */ /* 0x000fe20000041854 */
[----:B------:R-:W-:Y:S07]  /*36b0*/  LDSM.16.M88.4 R20, [R241+0x8000] ;  /* 0x00800000f114783b */ /* 0x000fee0000000200 */
[----:B-1----:R-:W-:Y:S08]  /*36c0*/  HMMA.16816.F32.BF16 R8, R28, R88, R8 ;  /* 0x000000581c08723c */ /* 0x002ff00000041808 */
[C---:B------:R-:W-:Y:S01]  /*36d0*/  HMMA.16816.F32.BF16 R112, R4.reuse, R52, R40 ;  /* 0x000000340470723c */ /* 0x040fe20000041828 */
[----:B------:R-:W-:Y:S07]  /*36e0*/  LDSM.16.M88.4 R40, [R135+0x8000] ;  /* 0x008000008728783b */ /* 0x000fee0000000200 */
[C---:B------:R-:W-:Y:S01]  /*36f0*/  HMMA.16816.F32.BF16 R108, R4.reuse, R54, R36 ;  /* 0x00000036046c723c */ /* 0x040fe20000041824 */
[----:B------:R-:W1:Y:S07]  /*3700*/  LDSM.16.M88.4 R52, [R135+0x6800] ;  /* 0x006800008734783b */ /* 0x000e6e0000000200 */
[C---:B------:R-:W-:Y:S08]  /*3710*/  HMMA.16816.F32.BF16 R76, R4.reuse, R56, R76 ;  /* 0x00000038044c723c */ /* 0x040ff0000004184c */
[C---:B------:R-:W-:Y:S01]  /*3720*/  HMMA.16816.F32.BF16 R100, R4.reuse, R58, R44 ;  /* 0x0000003a0464723c */ /* 0x040fe2000004182c */
[----:B------:R-:W4:Y:S04]  /*3730*/  LDSM.16.M88.4 R56, [R229+-0x3000] ;  /* 0xffd00000e538783b */ /* 0x000f280000000200 */
[----:B------:R-:W-:Y:S03]  /*3740*/  LDSM.16.M88.4 R44, [R135+0x7800] ;  /* 0x00780000872c783b */ /* 0x000fe60000000200 */
[C---:B------:R-:W-:Y:S08]  /*3750*/  HMMA.16816.F32.BF16 R120, R4.reuse, R82, R12 ;  /* 0x000000520478723c */ /* 0x040ff0000004180c */
[C---:B--2---:R-:W-:Y:S08]  /*3760*/  HMMA.16816.F32.BF16 R92, R4.reuse, R72, R60 ;  /* 0x00000048045c723c */ /* 0x044ff0000004183c */
[C---:B------:R-:W-:Y:S01]  /*3770*/  HMMA.16816.F32.BF16 R84, R4.reuse, R74, R68 ;  /* 0x0000004a0454723c */ /* 0x040fe20000041844 */
[----:B------:R-:W-:Y:S04]  /*3780*/  LDSM.16.M88.4 R72, [R228+0x9000] ;  /* 0x00900000e448783b */ /* 0x000fe80000000200 */
[----:B------:R-:W-:Y:S03]  /*3790*/  LDSM.16.M88.4 R68, [R135+0x8800] ;  /* 0x008800008744783b */ /* 0x000fe60000000200 */
[----:B------:R-:W-:Y:S01]  /*37a0*/  HMMA.16816.F32.BF16 R124, R4, R80, R16 ;  /* 0x00000050047c723c */ /* 0x000fe20000041810 */
[----:B------:R-:W-:Y:S07]  /*37b0*/  LDSM.16.M88.4 R16, [R239+0xc000] ;  /* 0x00c00000ef10783b */ /* 0x000fee0000000200 */
[----:B------:R-:W-:Y:S01]  /*37c0*/  HMMA.16816.F32.BF16 R12, R28, R90, R64 ;  /* 0x0000005a1c0c723c */ /* 0x000fe20000041840 */
[----:B------:R-:W2:Y:S07]  /*37d0*/  LDSM.16.M88.4 R64, [R230+0x6800] ;  /* 0x00680000e640783b */ /* 0x000eae0000000200 */
[----:B---3--:R-:W-:Y:S08]  /*37e0*/  HMMA.16816.F32.BF16 R4, R24, R32, R8 ;  /* 0x000000201804723c */ /* 0x008ff00000041808 */
[----:B-1----:R-:W-:Y:S01]  /*37f0*/  HMMA.16816.F32.BF16 R36, R28, R52, R76 ;  /* 0x000000341c24723c */ /* 0x002fe2000004184c */
[----:B------:R-:W-:Y:S07]  /*3800*/  LDSM.16.M88.4 R76, [R230+0x7000] ;  /* 0x00700000e64c783b */ /* 0x000fee0000000200 */
[----:B------:R-:W-:Y:S01]  /*3810*/  HMMA.16816.F32.BF16 R8, R24, R34, R12 ;  /* 0x000000221808723c */ /* 0x000fe2000004180c */
[----:B------:R-:W1:Y:S07]  /*3820*/  LDSM.16.M88.4 R12, [R240+0xc000] ;  /* 0x00c00000f00c783b */ /* 0x000e6e0000000200 */
[----:B----4-:R-:W-:Y:S08]  /*3830*/  HMMA.16816.F32.BF16 R4, R20, R56, R4 ;  /* 0x000000381404723c */ /* 0x010ff00000041804 */
[----:B------:R-:W-:Y:S08]  /*3840*/  HMMA.16816.F32.BF16 R52, R28, R54, R100 ;  /* 0x000000361c34723c */ /* 0x000ff00000041864 */
[----:B--2---:R-:W-:Y:S08]  /*3850*/  HMMA.16816.F32.BF16 R36, R24, R64, R36 ;  /* 0x000000401824723c */ /* 0x004ff00000041824 */
[----:B------:R-:W-:Y:S08]  /*3860*/  HMMA.16816.F32.BF16 R80, R28, R50, R108 ;  /* 0x000000321c50723c */ /* 0x000ff0000004186c */
[----:B------:R-:W-:Y:S01]  /*3870*/  HMMA.16816.F32.BF16 R32, R20, R58, R8 ;  /* 0x0000003a1420723c */ /* 0x000fe20000041808 */
[----:B------:R-:W-:Y:S07]  /*3880*/  LDSM.16.M88.4 R8, [R242+0xc000] ;  /* 0x00c00000f208783b */ /* 0x000fee0000000200 */
[C---:B------:R-:W-:Y:S08]  /*3890*/  HMMA.16816.F32.BF16 R116, R28.reuse, R44, R104 ;  /* 0x0000002c1c74723c */ /* 0x040ff00000041868 */
[----:B------:R-:W-:Y:S01]  /*38a0*/  HMMA.16816.F32.BF16 R108, R28, R46, R96 ;  /* 0x0000002e1c6c723c */ /* 0x000fe20000041860 */
[----:B------:R-:W2:Y:S04]  /*38b0*/  LDSM.16.M88.4 R44, [R230+0x8000] ;  /* 0x00800000e62c783b */ /* 0x000ea80000000200 */
[----:B------:R-:W-:Y:S03]  /*38c0*/  LDSM.16.M88.4 R96, [R230+0x8800] ;  /* 0x00880000e660783b */ /* 0x000fe60000000200 */
[----:B------:R-:W-:Y:S08]  /*38d0*/  HMMA.16816.F32.BF16 R4, R16, R72, R4 ;  /* 0x000000481004723c */ /* 0x000ff00000041804 */
[C---:B------:R-:W-:Y:S01]  /*38e0*/  HMMA.16816.F32.BF16 R60, R28.reuse, R48, R112 ;  /* 0x000000301c3c723c */ /* 0x040fe20000041870 */
[----:B------:R-:W3:Y:S07]  /*38f0*/  LDSM.16.M88.4 R48, [R230+0x7800] ;  /* 0x00780000e630783b */ /* 0x000eee0000000200 */
[C---:B------:R-:W-:Y:S01]  /*3900*/  HMMA.16816.F32.BF16 R56, R28.reuse, R68, R124 ;  /* 0x000000441c38723c */ /* 0x040fe2000004187c */
[----:B------:R-:W4:Y:S07]  /*3910*/  LDSM.16.M88.4 R124, [R228+0x9800] ;  /* 0x00980000e47c783b */ /* 0x000f2e0000000200 */
[C---:B------:R-:W-:Y:S01]  /*3920*/  HMMA.16816.F32.BF16 R104, R28.reuse, R40, R92 ;  /* 0x000000281c68723c */ /* 0x040fe2000004185c */
[----:B------:R-:W-:Y:S07]  /*3930*/  LDSM.16.M88.4 R92, [R229+-0x1000] ;  /* 0xfff00000e55c783b */ /* 0x000fee0000000200 */
[----:B------:R-:W-:Y:S01]  /*3940*/  HMMA.16816.F32.BF16 R100, R28, R42, R84 ;  /* 0x0000002a1c64723c */ /* 0x000fe20000041854 */
[----:B------:R-:W-:Y:S07]  /*3950*/  LDSM.16.M88.4 R84, [R229+-0x1800] ;  /* 0xffe80000e554783b */ /* 0x000fee0000000200 */
[----:B------:R-:W-:Y:S08]  /*3960*/  HMMA.16816.F32.BF16 R36, R20, R136, R36 ;  /* 0x000000881424723c */ /* 0x000ff00000041824 */
[----:B------:R-:W-:Y:S01]  /*3970*/  HMMA.16816.F32.BF16 R40, R24, R66, R52 ;  /* 0x000000421828723c */ /* 0x000fe20000041834 */
[----:B------:R-:W5:Y:S07]  /*3980*/  LDSM.16.M88.4 R52, [R229+-0x2000] ;  /* 0xffe00000e534783b */ /* 0x000f6e0000000200 */
[----:B------:R-:W-:Y:S01]  /*3990*/  HMMA.16816.F32.BF16 R112, R28, R70, R120 ;  /* 0x000000461c70723c */ /* 0x000fe20000041878 */
[----:B------:R-:W3:Y:S07]  /*39a0*/  LDSM.16.M88.4 R120, [R229+-0x800] ;  /* 0xfff80000e578783b */ /* 0x000eee0000000200 */
[----:B------:R-:W-:Y:S08]  /*39b0*/  HMMA.16816.F32.BF16 R32, R16, R74, R32 ;  /* 0x0000004a1020723c */ /* 0x000ff00000041820 */
[----:B-1----:R-:W-:Y:S01]  /*39c0*/  HMMA.16816.F32.BF16 R28, R12, R144, R4 ;  /* 0x000000900c1c723c */ /* 0x002fe20000041804 */
[----:B------:R-:W1:Y:S07]  /*39d0*/  LDSM.16.M88.4 R4, [R241+0xc000] ;  /* 0x00c00000f104783b */ /* 0x000e6e0000000200 */
[C---:B------:R-:W-:Y:S08]  /*39e0*/  HMMA.16816.F32.BF16 R88, R24.reuse, R76, R60 ;  /* 0x0000004c1858723c */ /* 0x040ff0000004183c */
[C---:B------:R-:W-:Y:S01]  /*39f0*/  HMMA.16816.F32.BF16 R64, R24.reuse, R78, R80 ;  /* 0x0000004e1840723c */ /* 0x040fe20000041850 */
[----:B------:R-:W1:Y:S07]  /*3a00*/  LDSM.16.M88.4 R80, [R228+0xa000] ;  /* 0x00a00000e450783b */ /* 0x000e6e0000000200 */
[C---:B--2---:R-:W-:Y:S08]  /*3a10*/  HMMA.16816.F32.BF16 R68, R24.reuse, R44, R104 ;  /* 0x0000002c1844723c */ /* 0x044ff00000041868 */
[C---:B------:R-:W-:Y:S01]  /*3a20*/  HMMA.16816.F32.BF16 R60, R24.reuse, R46, R100 ;  /* 0x0000002e183c723c */ /* 0x040fe20000041864 */
[----:B------:R-:W-:Y:S07]  /*3a30*/  LDSM.16.M88.4 R100, [R228+0xa800] ;  /* 0x00a80000e464783b */ /* 0x000fee0000000200 */
[C---:B---3--:R-:W-:Y:S08]  /*3a40*/  HMMA.16816.F32.BF16 R72, R24.reuse, R48, R116 ;  /* 0x000000301848723c */ /* 0x048ff00000041874 */
[----:B------:R-:W-:Y:S08]  /*3a50*/  HMMA.16816.F32.BF16 R76, R24, R50, R108 ;  /* 0x00000032184c723c */ /* 0x000ff0000004186c */
[----:B----4-:R-:W-:Y:S08]  /*3a60*/  HMMA.16816.F32.BF16 R44, R16, R124, R36 ;  /* 0x0000007c102c723c */ /* 0x010ff00000041824 */
[----:B------:R-:W-:Y:S08]  /*3a70*/  HMMA.16816.F32.BF16 R48, R20, R138, R40 ;  /* 0x0000008a1430723c */ /* 0x000ff00000041828 */
[----:B------:R-:W-:Y:S08]  /*3a80*/  HMMA.16816.F32.BF16 R56, R24, R96, R56 ;  /* 0x000000601838723c */ /* 0x000ff00000041838 */
[----:B------:R-:W-:Y:S08]  /*3a90*/  HMMA.16816.F32.BF16 R40, R12, R146, R32 ;  /* 0x000000920c28723c */ /* 0x000ff00000041820 */
[----:B------:R-:W-:Y:S08]  /*3aa0*/  HMMA.16816.F32.BF16 R32, R8, R148, R28 ;  /* 0x000000940820723c */ /* 0x000ff0000004181c */
[----:B------:R-:W-:Y:S01]  /*3ab0*/  HMMA.16816.F32.BF16 R28, R24, R98, R112 ;  /* 0x00000062181c723c */ /* 0x000fe20000041870 */
[----:B------:R-:W2:Y:S07]  /*3ac0*/  LDSM.16.M88.4 R96, [R230+0x9800] ;  /* 0x00980000e660783b */ /* 0x000eae0000000200 */
[----:B-----5:R-:W-:Y:S08]  /*3ad0*/  HMMA.16816.F32.BF16 R24, R20, R52, R88 ;  /* 0x000000341418723c */ /* 0x020ff00000041858 */
[----:B------:R-:W-:Y:S08]  /*3ae0*/  HMMA.16816.F32.BF16 R44, R12, R128, R44 ;  /* 0x000000800c2c723c */ /* 0x000ff0000004182c */
[----:B------:R-:W-:Y:S08]  /*3af0*/  HMMA.16816.F32.BF16 R48, R16, R126, R48 ;  /* 0x0000007e1030723c */ /* 0x000ff00000041830 */
[C---:B------:R-:W-:Y:S01]  /*3b00*/  HMMA.16816.F32.BF16 R36, R20.reuse, R54, R64 ;  /* 0x000000361424723c */ /* 0x040fe20000041840 */
[----:B------:R-:W-:Y:S07]  /*3b10*/  LDSM.16.M88.4 R64, [R229+0x800] ;  /* 0x00080000e540783b */ /* 0x000fee0000000200 */
[C---:B------:R-:W-:Y:S08]  /*3b20*/  HMMA.16816.F32.BF16 R52, R20.reuse, R84, R72 ;  /* 0x000000541434723c */ /* 0x040ff00000041848 */
[C---:B------:R-:W-:Y:S08]  /*3b30*/  HMMA.16816.F32.BF16 R76, R20.reuse, R86, R76 ;  /* 0x00000056144c723c */ /* 0x040ff0000004184c */
[C---:B------:R-:W-:Y:S08]  /*3b40*/  HMMA.16816.F32.BF16 R88, R20.reuse, R120, R56 ;  /* 0x000000781458723c */ /* 0x040ff00000041838 */
[----:B------:R-:W-:Y:S01]  /*3b50*/  HMMA.16816.F32.BF16 R84, R20, R92, R68 ;  /* 0x0000005c1454723c */ /* 0x000fe20000041844 */
[----:B------:R-:W3:Y:S07]  /*3b60*/  LDSM.16.M88.4 R68, [R135+0xa000] ;  /* 0x00a000008744783b */ /* 0x000eee0000000200 */
[----:B-1----:R-:W-:Y:S08]  /*3b70*/  HMMA.16816.F32.BF16 R56, R4, R140, R32 ;  /* 0x0000008c0438723c */ /* 0x002ff00000041820 */
[----:B------:R-:W-:Y:S08]  /*3b80*/  HMMA.16816.F32.BF16 R32, R8, R150, R40 ;  /* 0x000000960820723c */ /* 0x000ff00000041828 */
[C---:B------:R-:W-:Y:S01]  /*3b90*/  HMMA.16816.F32.BF16 R92, R20.reuse, R94, R60 ;  /* 0x0000005e145c723c */ /* 0x040fe2000004183c */
[----:B------:R-:W-:Y:S07]  /*3ba0*/  LDSM.16.M88.4 R60, [R229+0x1000] ;  /* 0x00100000e53c783b */ /* 0x000fee0000000200 */
[----:B------:R-:W-:Y:S08]  /*3bb0*/  HMMA.16816.F32.BF16 R120, R20, R122, R28 ;  /* 0x0000007a1478723c */ /* 0x000ff0000004181c */
[----:B------:R-:W-:Y:S08]  /*3bc0*/  HMMA.16816.F32.BF16 R24, R16, R80, R24 ;  /* 0x000000501018723c */ /* 0x000ff00000041818 */
[----:B--2---:R-:W-:Y:S01]  /*3bd0*/  HMMA.16816.F32.BF16 R20, R8, R96, R44 ;  /* 0x000000600814723c */ /* 0x004fe2000004182c */
[----:B------:R-:W-:Y:S07]  /*3be0*/  LDSM.16.M88.4 R44, [R230+0xa000] ;  /* 0x00a00000e62c783b */ /* 0x000fee0000000200 */
[----:B------:R-:W-:Y:S01]  /*3bf0*/  HMMA.16816.F32.BF16 R28, R12, R130, R48 ;  /* 0x000000820c1c723c */ /* 0x000fe20000041830 */
[----:B------:R-:W-:Y:S01]  /*3c00*/  FMUL.FTZ R0, R56, c[0x0][0x320] ;  /* 0x0000c80038007a20 */ /* 0x000fe20000410000 */
[----:B------:R-:W1:Y:S06]  /*3c10*/  LDSM.16.M88.4 R48, [R228+0xb000] ;  /* 0x00b00000e430783b */ /* 0x000e6c0000000200 */
[----:B------:R-:W-:Y:S01]  /*3c20*/  HMMA.16816.F32.BF16 R32, R4, R142, R32 ;  /* 0x0000008e0420723c */ /* 0x000fe20000041820 */
[----:B------:R2:W4:Y:S07]  /*3c30*/  MUFU.TANH R105, R0 ;  /* 0x0000000000697308 */ /* 0x00052e0000002400 */
[----:B------:R-:W-:Y:S01]  /*3c40*/  HMMA.16816.F32.BF16 R36, R16, R82, R36 ;  /* 0x000000521024723c */ /* 0x000fe20000041824 */
[----:B--2---:R-:W-:-:S07]  /*3c50*/  FMUL.FTZ R0, R57, c[0x0][0x320] ;  /* 0x0000c80039007a20 */ /* 0x004fce0000410000 */
[----:B------:R-:W-:Y:S01]  /*3c60*/  HMMA.16816.F32.BF16 R72, R16, R100, R52 ;  /* 0x000000641048723c */ /* 0x000fe20000041834 */
[----:B------:R-:W2:Y:S01]  /*3c70*/  LDSM.16.M88.4 R52, [R135+0xa800] ;  /* 0x00a800008734783b */ /* 0x000ea20000000200 */
[----:B------:R5:W1:Y:S06]  /*3c80*/  MUFU.TANH R104, R0 ;  /* 0x0000000000687308 */ /* 0x000a6c0000002400 */
[----:B---3--:R-:W-:Y:S08]  /*3c90*/  HMMA.16816.F32.BF16 R24, R12, R68, R24 ;  /* 0x000000440c18723c */ /* 0x008ff00000041818 */
[----:B------:R-:W-:Y:S01]  /*3ca0*/  HMMA.16816.F32.BF16 R76, R16, R102, R76 ;  /* 0x00000066104c723c */ /* 0x000fe2000004184c */
[----:B-----5:R-:W-:-:S04]  /*3cb0*/  FMUL.FTZ R0, R58, c[0x0][0x320] ;  /* 0x0000c8003a007a20 */ /* 0x020fc80000410000 */
[----:B------:R3:W1:Y:S03]  /*3cc0*/  MUFU.TANH R103, R0 ;  /* 0x0000000000677308 */ /* 0x0006660000002400 */
[----:B------:R-:W-:Y:S08]  /*3cd0*/  HMMA.16816.F32.BF16 R40, R4, R64, R20 ;  /* 0x000000400428723c */ /* 0x000ff00000041814 */
[----:B------:R-:W-:Y:S01]  /*3ce0*/  HMMA.16816.F32.BF16 R20, R8, R98, R28 ;  /* 0x000000620814723c */ /* 0x000fe2000004181c */
[----:B---3--:R-:W-:-:S07]  /*3cf0*/  FMUL.FTZ R0, R59, c[0x0][0x320] ;  /* 0x0000c8003b007a20 */ /* 0x008fce0000410000 */
[----:B------:R-:W-:Y:S01]  /*3d00*/  HMMA.16816.F32.BF16 R36, R12, R70, R36 ;  /* 0x000000460c24723c */ /* 0x000fe20000041824 */
[----:B------:R-:W3:Y:S01]  /*3d10*/  LDSM.16.M88.4 R56, [R230+0xa800] ;  /* 0x00a80000e638783b */ /* 0x000ee20000000200 */
[----:B------:R5:W1:Y:S03]  /*3d20*/  MUFU.TANH R102, R0 ;  /* 0x0000000000667308 */ /* 0x000a660000002400 */
[----:B------:R-:W2:Y:S01]  /*3d30*/  LDSM.16.M88.4 R68, [R228+0xb800] ;  /* 0x00b80000e444783b */ /* 0x000ea20000000200 */
[----:B-----5:R-:W-:-:S04]  /*3d40*/  FMUL.FTZ R0, R32, c[0x0][0x320] ;  /* 0x0000c80020007a20 */ /* 0x020fc80000410000 */
[----:B------:R5:W1:Y:S06]  /*3d50*/  MUFU.TANH R100, R0 ;  /* 0x0000000000647308 */ /* 0x000a6c0000002400 */
[----:B------:R-:W-:Y:S01]  /*3d60*/  HMMA.16816.F32.BF16 R20, R4, R66, R20 ;  /* 0x000000420414723c */ /* 0x000fe20000041814 */
[----:B-----5:R-:W-:-:S04]  /*3d70*/  FMUL.FTZ R0, R33, c[0x0][0x320] ;  /* 0x0000c80021007a20 */ /* 0x020fc80000410000 */
[----:B------:R5:W2:Y:S03]  /*3d80*/  MUFU.TANH R98, R0 ;  /* 0x0000000000627308 */ /* 0x000aa60000002400 */
[----:B-1----:R-:W-:Y:S01]  /*3d90*/  HMMA.16816.F32.BF16 R80, R16, R48, R84 ;  /* 0x000000301050723c */ /* 0x002fe20000041854 */
[----:B-----5:R-:W-:-:S04]  /*3da0*/  FMUL.FTZ R0, R34, c[0x0][0x320] ;  /* 0x0000c80022007a20 */ /* 0x020fc80000410000 */
[----:B------:R1:W1:Y:S03]  /*3db0*/  MUFU.TANH R101, R0 ;  /* 0x0000000000657308 */ /* 0x0002660000002400 */
[----:B--2---:R-:W-:Y:S01]  /*3dc0*/  HMMA.16816.F32.BF16 R28, R12, R52, R72 ;  /* 0x000000340c1c723c */ /* 0x004fe20000041848 */
[----:B-1----:R-:W-:-:S07]  /*3dd0*/  FMUL.FTZ R0, R35, c[0x0][0x320] ;  /* 0x0000c80023007a20 */ /* 0x002fce0000410000 */
[----:B------:R-:W-:Y:S01]  /*3de0*/  HMMA.16816.F32.BF16 R32, R8, R44, R24 ;  /* 0x0000002c0820723c */ /* 0x000fe20000041818 */
[----:B------:R1:W2:Y:S02]  /*3df0*/  MUFU.TANH R99, R0 ;  /* 0x0000000000637308 */ /* 0x0002a40000002400 */
[----:B-1----:R-:W-:-:S06]  /*3e00*/  FMUL.FTZ R0, R40, c[0x0][0x320] ;  /* 0x0000c80028007a20 */ /* 0x002fcc0000410000 */
[----:B------:R1:W1:Y:S01]  /*3e10*/  MUFU.TANH R85, R0 ;  /* 0x0000000000557308 */ /* 0x0002620000002400 */
[----:B------:R-:W-:Y:S01]  /*3e20*/  HMMA.16816.F32.BF16 R24, R8, R46, R36 ;  /* 0x0000002e0818723c */ /* 0x000fe20000041824 */
[----:B------:R-:W5:Y:S01]  /*3e30*/  LDSM.16.M88.4 R44, [R135+0xb000] ;  /* 0x00b00000872c783b */ /* 0x000f620000000200 */
[----:B-1----:R-:W-:-:S05]  /*3e40*/  FMUL.FTZ R0, R41, c[0x0][0x320] ;  /* 0x0000c80029007a20 */ /* 0x002fca0000410000 */
[----:B------:R1:W1:Y:S01]  /*3e50*/  MUFU.TANH R84, R0 ;  /* 0x0000000000547308 */ /* 0x0002620000002400 */
[----:B------:R-:W-:Y:S01]  /*3e60*/  HMMA.16816.F32.BF16 R36, R12, R54, R76 ;  /* 0x000000360c24723c */ /* 0x000fe2000004184c */
[----:B------:R-:W2:Y:S01]  /*3e70*/  LDSM.16.M88.4 R52, [R229+0x1800] ;  /* 0x00180000e534783b */ /* 0x000ea20000000200 */
[----:B-1----:R-:W-:-:S05]  /*3e80*/  FMUL.FTZ R0, R42, c[0x0][0x320] ;  /* 0x0000c8002a007a20 */ /* 0x002fca0000410000 */
[----:B------:R1:W1:Y:S02]  /*3e90*/  MUFU.TANH R97, R0 ;  /* 0x0000000000617308 */ /* 0x0002640000002400 */
[----:B-1----:R-:W-:Y:S02]  /*3ea0*/  FMUL.FTZ R0, R43, c[0x0][0x320] ;  /* 0x0000c8002b007a20 */ /* 0x002fe40000410000 */
[----:B------:R-:W-:Y:S04]  /*3eb0*/  HMMA.16816.F32.BF16 R40, R4, R60, R32 ;  /* 0x0000003c0428723c */ /* 0x000fe80000041820 */
[----:B------:R1:W1:Y:S02]  /*3ec0*/  MUFU.TANH R96, R0 ;  /* 0x0000000000607308 */ /* 0x0002640000002400 */
[----:B-1----:R-:W-:-:S06]  /*3ed0*/  FMUL.FTZ R0, R20, c[0x0][0x320] ;  /* 0x0000c80014007a20 */ /* 0x002fcc0000410000 */
[----:B------:R1:W1:Y:S01]  /*3ee0*/  MUFU.TANH R75, R0 ;  /* 0x00000000004b7308 */ /* 0x0002620000002400 */
[----:B---3--:R-:W-:Y:S01]  /*3ef0*/  HMMA.16816.F32.BF16 R32, R8, R56, R28 ;  /* 0x000000380820723c */ /* 0x008fe2000004181c */
[----:B-1----:R-:W-:-:S06]  /*3f00*/  FMUL.FTZ R0, R21, c[0x0][0x320] ;  /* 0x0000c80015007a20 */ /* 0x002fcc0000410000 */
[----:B------:R1:W3:Y:S02]  /*3f10*/  MUFU.TANH R74, R0 ;  /* 0x00000000004a7308 */ /* 0x0002e40000002400 */
[----:B-1----:R-:W-:-:S06]  /*3f20*/  FMUL.FTZ R0, R22, c[0x0][0x320] ;  /* 0x0000c80016007a20 */ /* 0x002fcc0000410000 */
[----:B------:R1:W1:Y:S02]  /*3f30*/  MUFU.TANH R77, R0 ;  /* 0x00000000004d7308 */ /* 0x0002640000002400 */
[----:B-1----:R-:W-:Y:S02]  /*3f40*/  FMUL.FTZ R0, R23, c[0x0][0x320] ;  /* 0x0000c80017007a20 */ /* 0x002fe40000410000 */
[----:B------:R-:W-:Y:S01]  /*3f50*/  HMMA.16816.F32.BF16 R20, R4, R62, R24 ;  /* 0x0000003e0414723c */ /* 0x000fe20000041818 */
[----:B------:R-:W-:Y:S03]  /*3f60*/  LDSM.16.M88.4 R60, [R230+0xb000] ;  /* 0x00b00000e63c783b */ /* 0x000fe60000000200 */
[----:B------:R1:W1:Y:S04]  /*3f70*/  MUFU.TANH R76, R0 ;  /* 0x00000000004c7308 */ /* 0x0002680000002400 */
[----:B------:R-:W-:Y:S01]  /*3f80*/  HMMA.16816.F32.BF16 R24, R8, R58, R36 ;  /* 0x0000003a0818723c */ /* 0x000fe20000041824 */
[----:B------:R-:W2:Y:S01]  /*3f90*/  LDSM.16.M88.4 R56, [R135+0xb800] ;  /* 0x00b800008738783b */ /* 0x000ea20000000200 */
[----:B-1----:R-:W-:-:S04]  /*3fa0*/  FMUL.FTZ R0, R40, c[0x0][0x320] ;  /* 0x0000c80028007a20 */ /* 0x002fc80000410000 */
[----:B------:R1:W1:Y:S02]  /*3fb0*/  MUFU.TANH R73, R0 ;  /* 0x0000000000497308 */ /* 0x0002640000002400 */
[C---:B------:R-:W-:Y:S08]  /*3fc0*/  HMMA.16816.F32.BF16 R48, R16.reuse, R50, R92 ;  /* 0x000000321030723c */ /* 0x040ff0000004185c */
[----:B------:R-:W-:Y:S01]  /*3fd0*/  HMMA.16816.F32.BF16 R64, R16, R68, R88 ;  /* 0x000000441040723c */ /* 0x000fe20000041858 */
[----:B-1----:R-:W-:-:S04]  /*3fe0*/  FMUL.FTZ R0, R41, c[0x0][0x320] ;  /* 0x0000c80029007a20 */ /* 0x002fc80000410000 */
[----:B------:R1:W1:Y:S03]  /*3ff0*/  MUFU.TANH R72, R0 ;  /* 0x0000000000487308 */ /* 0x0002660000002400 */
[----:B-----5:R-:W-:Y:S08]  /*4000*/  HMMA.16816.F32.BF16 R28, R12, R44, R80 ;  /* 0x0000002c0c1c723c */ /* 0x020ff00000041850 */
[----:B------:R-:W-:Y:S01]  /*4010*/  HMMA.16816.F32.BF16 R16, R16, R70, R120 ;  /* 0x000000461010723c */ /* 0x000fe20000041878 */
[----:B-1----:R-:W-:-:S07]  /*4020*/  FMUL.FTZ R0, R42, c[0x0][0x320] ;  /* 0x0000c8002a007a20 */ /* 0x002fce0000410000 */
[----:B--2---:R-:W-:Y:S01]  /*4030*/  HMMA.16816.F32.BF16 R36, R4, R52, R32 ;  /* 0x000000340424723c */ /* 0x004fe20000041820 */
[----:B------:R1:W2:Y:S02]  /*4040*/  MUFU.TANH R81, R0 ;  /* 0x0000000000517308 */ /* 0x0002a40000002400 */
[----:B-1----:R-:W-:Y:S02]  /*4050*/  FMUL.FTZ R0, R43, c[0x0][0x320] ;  /* 0x0000c8002b007a20 */ /* 0x002fe40000410000 */
[----:B------:R-:W1:Y:S04]  /*4060*/  LDSM.16.M88.4 R40, [R230+0xb800] ;  /* 0x00b80000e628783b */ /* 0x000e680000000200 */
[----:B------:R5:W1:Y:S02]  /*4070*/  MUFU.TANH R80, R0 ;  /* 0x0000000000507308 */ /* 0x000a640000002400 */
[----:B-----5:R-:W-:-:S06]  /*4080*/  FMUL.FTZ R0, R20, c[0x0][0x320] ;  /* 0x0000c80014007a20 */ /* 0x020fcc0000410000 */
[----:B------:R5:W1:Y:S01]  /*4090*/  MUFU.TANH R69, R0 ;  /* 0x0000000000457308 */ /* 0x000a620000002400 */
[----:B------:R-:W-:Y:S06]  /*40a0*/  HMMA.16816.F32.BF16 R32, R12, R46, R48 ;  /* 0x0000002e0c20723c */ /* 0x000fec0000041830 */
[----:B------:R-:W-:Y:S01]  /*40b0*/  FMUL.FTZ R37, R37, c[0x0][0x320] ;  /* 0x0000c80025257a20 */ /* 0x000fe20000410000 */
[----:B------:R-:W1:Y:S01]  /*40c0*/  LDSM.16.M88.4 R44, [R229+0x2000] ;  /* 0x00200000e52c783b */ /* 0x000e620000000200 */
[----:B-----5:R-:W-:-:S04]  /*40d0*/  FMUL.FTZ R0, R21, c[0x0][0x320] ;  /* 0x0000c80015007a20 */ /* 0x020fc80000410000 */
[----:B------:R5:W1:Y:S01]  /*40e0*/  MUFU.TANH R68, R0 ;  /* 0x0000000000447308 */ /* 0x000a620000002400 */
[----:B------:R-:W-:Y:S02]  /*40f0*/  FMUL.FTZ R38, R38, c[0x0][0x320] ;  /* 0x0000c80026267a20 */ /* 0x000fe40000410000 */
[----:B------:R-:W-:Y:S01]  /*4100*/  FMUL.FTZ R39, R39, c[0x0][0x320] ;  /* 0x0000c80027277a20 */ /* 0x000fe20000410000 */
[----:B------:R-:W-:Y:S01]  /*4110*/  HMMA.16816.F32.BF16 R24, R4, R54, R24 ;  /* 0x000000360418723c */ /* 0x000fe20000041818 */
[----:B-----5:R-:W-:-:S04]  /*4120*/  FMUL.FTZ R0, R22, c[0x0][0x320] ;  /* 0x0000c80016007a20 */ /* 0x020fc80000410000 */
[----:B------:R5:W1:Y:S08]  /*4130*/  MUFU.TANH R83, R0 ;  /* 0x0000000000537308 */ /* 0x000a700000002400 */
[----:B------:R-:W1:Y:S01]  /*4140*/  MUFU.TANH R51, R37 ;  /* 0x0000002500337308 */ /* 0x000e620000002400 */
[----:B-----5:R-:W-:Y:S02]  /*4150*/  FMUL.FTZ R0, R23, c[0x0][0x320] ;  /* 0x0000c80017007a20 */ /* 0x020fe40000410000 */
[C---:B------:R-:W-:Y:S05]  /*4160*/  HMMA.16816.F32.BF16 R20, R12.reuse, R56, R64 ;  /* 0x000000380c14723c */ /* 0x040fea0000041840 */
[----:B------:R-:W1:Y:S03]  /*4170*/  MUFU.TANH R54, R38 ;  /* 0x0000002600367308 */ /* 0x000e660000002400 */
[----:B------:R-:W-:Y:S05]  /*4180*/  HMMA.16816.F32.BF16 R12, R12, R58, R16 ;  /* 0x0000003a0c0c723c */ /* 0x000fea0000041810 */
[----:B------:R5:W1:Y:S08]  /*4190*/  MUFU.TANH R82, R0 ;  /* 0x0000000000527308 */ /* 0x000a700000002400 */
[----:B------:R1:W1:Y:S01]  /*41a0*/  MUFU.TANH R53, R39 ;  /* 0x0000002700357308 */ /* 0x0002620000002400 */
[----:B-----5:R-:W-:-:S02]  /*41b0*/  FMUL.FTZ R0, R36, c[0x0][0x320] ;  /* 0x0000c80024007a20 */ /* 0x020fc40000410000 */
[----:B-1----:R-:W1:Y:S01]  /*41c0*/  LDSM.16.M88.4 R36, [R229+0x2800] ;  /* 0x00280000e524783b */ /* 0x002e620000000200 */
[C---:B------:R-:W-:Y:S08]  /*41d0*/  HMMA.16816.F32.BF16 R28, R8.reuse, R60, R28 ;  /* 0x0000003c081c723c */ /* 0x040ff0000004181c */
[C---:B------:R-:W-:Y:S08]  /*41e0*/  HMMA.16816.F32.BF16 R32, R8.reuse, R62, R32 ;  /* 0x0000003e0820723c */ /* 0x040ff00000041820 */
[----:B------:R-:W-:Y:S01]  /*41f0*/  HMMA.16816.F32.BF16 R16, R8, R40, R20 ;  /* 0x000000280810723c */ /* 0x000fe20000041814 */
[----:B------:R-:W-:Y:S01]  /*4200*/  FMUL.FTZ R24, R24, c[0x0][0x320] ;  /* 0x0000c80018187a20 */ /* 0x000fe20000410000 */
[----:B------:R5:W1:Y:S01]  /*4210*/  MUFU.TANH R52, R0 ;  /* 0x0000000000347308 */ /* 0x000a620000002400 */
[----:B------:R-:W-:Y:S01]  /*4220*/  FMUL.FTZ R25, R25, c[0x0][0x320] ;  /* 0x0000c80019197a20 */ /* 0x000fe20000410000 */
[----:B------:R-:W-:Y:S01]  /*4230*/  ISETP.GE.AND P0, PT, R168, 0x2, PT ;  /* 0x00000002a800780c */ /* 0x000fe20003f06270 */
[----:B------:R-:W-:Y:S01]  /*4240*/  FMUL.FTZ R26, R26, c[0x0][0x320] ;  /* 0x0000c8001a1a7a20 */ /* 0x000fe20000410000 */
[----:B------:R-:W-:-:S04]  /*4250*/  DEPBAR.LE SB0, 0x0 ;  /* 0x000080000000791a */ /* 0x000fc80000000000 */
[----:B------:R-:W-:Y:S08]  /*4260*/  HMMA.16816.F32.BF16 R8, R8, R42, R12 ;  /* 0x0000002a0808723c */ /* 0x000ff0000004180c */
[C---:B------:R-:W-:Y:S08]  /*4270*/  HMMA.16816.F32.BF16 R28, R4.reuse, R44, R28 ;  /* 0x0000002c041c723c */ /* 0x040ff0000004181c */
[C---:B------:R-:W-:Y:S08]  /*4280*/  HMMA.16816.F32.BF16 R20, R4.reuse, R46, R32 ;  /* 0x0000002e0414723c */ /* 0x040ff00000041820 */
[C---:B-1----:R-:W-:Y:S08]  /*4290*/  HMMA.16816.F32.BF16 R12, R4.reuse, R36, R16 ;  /* 0x00000024040c723c */ /* 0x042ff00000041810 */
[----:B------:R-:W-:Y:S01]  /*42a0*/  HMMA.16816.F32.BF16 R4, R4, R38, R8 ;  /* 0x000000260404723c */ /* 0x000fe20000041808 */
[----:B------:R-:W-:-:S02]  /*42b0*/  FMUL.FTZ R27, R27, c[0x0][0x320] ;  /* 0x0000c8001b1b7a20 */ /* 0x000fc40000410000 */
[----:B------:R-:W-:Y:S02]  /*42c0*/  FMUL.FTZ R28, R28, c[0x0][0x320] ;  /* 0x0000c8001c1c7a20 */ /* 0x000fe40000410000 */
[----:B------:R-:W-:Y:S02]  /*42d0*/  FMUL.FTZ R29, R29, c[0x0][0x320] ;  /* 0x0000c8001d1d7a20 */ /* 0x000fe40000410000 */
[----:B------:R-:W-:Y:S02]  /*42e0*/  FMUL.FTZ R30, R30, c[0x0][0x320] ;  /* 0x0000c8001e1e7a20 */ /* 0x000fe40000410000 */
[----:B-----5:R-:W-:Y:S02]  /*42f0*/  FMUL.FTZ R0, R31, c[0x0][0x320] ;  /* 0x0000c8001f007a20 */ /* 0x020fe40000410000 */
        /* <DEDUP_REMOVED lines=37> */
[----:B------:R-:W-:Y:S01]  /*4550*/  IMAD.MOV.U32 R246, RZ, RZ, RZ ;  /* 0x000000fffff67224 */ /* 0x000fe200078e00ff */
[----:B------:R-:W-:-:S04]  /*4560*/  IADD3 R2, R163, R154, R166 ;  /* 0x0000009aa3027210 */ /* 0x000fc80007ffe0a6 */
[----:B------:R-:W-:-:S05]  /*4570*/  IADD3 R2, R2, -0x60, RZ ;  /* 0xffffffa002027810 */ /* 0x000fca0007ffe0ff */
[----:B-1----:R-:W-:Y:S02]  /*4580*/  IMAD.MOV.U32 R0, RZ, RZ, R2 ;  /* 0x000000ffff007224 */ /* 0x002fe400078e0002 */
        /* <DEDUP_REMOVED lines=23> */
[----:B------:R1:W2:Y:S02]  /*4700*/  SHFL.IDX PT, R4, R22, RZ, 0x181f ;  /* 0x00181fff16047589 */ /* 0x0002a400000e0000 */
.L_x_1534:
[----:B------:R-:W-:Y:S05]  /*4710*/  BRA.DIV ~URZ, `(.L_x_1473) ;  /* 0x000113b27f007947 */ /* 0x000fea000b800000 */
[----:B------:R-:W3:Y:S01]  /*4720*/  SHFL.IDX PT, R3, R23, RZ, 0x181f ;  /* 0x00181fff17037589 */ /* 0x000ee200000e0000 */
[C---:B------:R-:W-:Y:S02]  /*4730*/  IADD3 R38, R245.reuse, 0x40, RZ ;  /* 0x00000040f5267810 */ /* 0x040fe40007ffe0ff */
[C---:B------:R-:W-:Y:S01]  /*4740*/  IADD3 R39, R245.reuse, 0x80, RZ ;  /* 0x00000080f5277810 */ /* 0x040fe20007ffe0ff */
[----:B------:R-:W4:Y:S01]  /*4750*/  SHFL.IDX PT, R0, R23, 0x1, 0x181f ;  /* 0x00381f0017007f89 */ /* 0x000f2200000e0000 */
[----:B------:R-:W-:-:S03]  /*4760*/  ISETP.GE.AND P3, PT, R245, c[0x0][0x1d4], PT ;  /* 0x00007500f5007a0c */ /* 0x000fc60003f66270 */
[----:B------:R-:W5:Y:S01]  /*4770*/  SHFL.IDX PT, R2, R22, 0x1, 0x181f ;  /* 0x00381f0016027f89 */ /* 0x000f6200000e0000 */
[----:B------:R-:W-:Y:S02]  /*4780*/  SEL R5, RZ, 0x10, P3 ;  /* 0x00000010ff057807 */ /* 0x000fe40001800000 */
[CC--:B---3--:R-:W-:Y:S02]  /*4790*/  IADD3 R20, P0, R3.reuse, R155.reuse, RZ ;  /* 0x0000009b03147210 */ /* 0x0c8fe40007f1e0ff */
[C---:B------:R-:W-:Y:S02]  /*47a0*/  IADD3 R18, P2, R3.reuse, R156, RZ ;  /* 0x0000009c03127210 */ /* 0x040fe40007f5e0ff */
[----:B------:R-:W-:Y:S01]  /*47b0*/  IADD3 R14, P1, R3, R158, RZ ;  /* 0x0000009e030e7210 */ /* 0x000fe20007f3e0ff */
[----:B--2---:R-:W-:Y:S01]  /*47c0*/  IMAD.X R21, R4, 0x1, R132, P0 ;  /* 0x0000000104157824 */ /* 0x004fe200000e0684 */
[----:B----4-:R-:W-:Y:S01]  /*47d0*/  IADD3 R12, P0, R0, R155, RZ ;  /* 0x0000009b000c7210 */ /* 0x010fe20007f1e0ff */
[--C-:B------:R-:W-:Y:S01]  /*47e0*/  IMAD.X R19, R4, 0x1, R133.reuse, P2 ;  /* 0x0000000104137824 */ /* 0x100fe200010e0685 */
[----:B------:R-:W-:Y:S01]  /*47f0*/  IADD3 R10, P2, R0, R156, RZ ;  /* 0x0000009c000a7210 */ /* 0x000fe20007f5e0ff */
[----:B------:R-:W-:Y:S01]  /*4800*/  IMAD.X R15, R4, 0x1, R152, P1 ;  /* 0x00000001040f7824 */ /* 0x000fe200008e0698 */
[----:B------:R-:W-:Y:S01]  /*4810*/  IADD3 R8, P1, R0, R157, RZ ;  /* 0x0000009d00087210 */ /* 0x000fe20007f3e0ff */
[----:B-----5:R-:W-:Y:S01]  /*4820*/  IMAD.X R13, R2, 0x1, R132, P0 ;  /* 0x00000001020d7824 */ /* 0x020fe200000e0684 */
[----:B------:R-:W-:Y:S01]  /*4830*/  IADD3 R6, P0, R0, R158, RZ ;  /* 0x0000009e00067210 */ /* 0x000fe20007f1e0ff */
[----:B------:R-:W-:Y:S01]  /*4840*/  IMAD.X R11, R2, 0x1, R133, P2 ;  /* 0x00000001020b7824 */ /* 0x000fe200010e0685 */
[----:B------:R-:W-:Y:S01]  /*4850*/  ISETP.GE.AND P2, PT, R38, c[0x0][0x1d4], PT ;  /* 0x0000750026007a0c */ /* 0x000fe20003f46270 */
[C---:B------:R-:W-:Y:S01]  /*4860*/  IMAD.X R9, R2.reuse, 0x1, R134, P1 ;  /* 0x0000000102097824 */ /* 0x040fe200008e0686 */
[----:B------:R-:W-:Y:S01]  /*4870*/  IADD3 R38, R245, 0xc0, RZ ;  /* 0x000000c0f5267810 */ /* 0x000fe20007ffe0ff */
[----:B------:R-:W-:Y:S01]  /*4880*/  IMAD.X R7, R2, 0x1, R152, P0 ;  /* 0x0000000102077824 */ /* 0x000fe200000e0698 */
[----:B------:R-:W-:Y:S01]  /*4890*/  ISETP.GE.AND P1, PT, R39, c[0x0][0x1d4], PT ;  /* 0x0000750027007a0c */ /* 0x000fe20003f26270 */
[----:B------:R2:W-:Y:S01]  /*48a0*/  LDGSTS.E.BYPASS.LTC128B.128 [R243+0xc100], [R20.64], !P3 ;  /* 0x0c10000014f37fae */ /* 0x0005e2000d901d46 */
[----:B------:R-:W-:-:S02]  /*48b0*/  ISETP.GE.AND P0, PT, R38, c[0x0][0x1d4], PT ;  /* 0x0000750026007a0c */ /* 0x000fc40003f06270 */
[----:B------:R-:W-:Y:S01]  /*48c0*/  IADD3 R16, P4, R3, R157, RZ ;  /* 0x0000009d03107210 */ /* 0x000fe20007f9e0ff */
[----:B------:R2:W3:Y:S04]  /*48d0*/  SHFL.IDX PT, R0, R23, 0x2, 0x181f ;  /* 0x00581f0017007f89 */ /* 0x0004e800000e0000 */
[----:B------:R-:W-:Y:S01]  /*48e0*/  IMAD.X R17, R4, 0x1, R134, P4 ;  /* 0x0000000104117824 */ /* 0x000fe200020e0686 */
[----:B------:R2:W-:Y:S04]  /*48f0*/  LDGSTS.E.BYPASS.LTC128B.128 [R243+0xf100], [R18.64], !P2 ;  /* 0x0f10000012f37fae */ /* 0x0005e8000d101d46 */
[----:B------:R2:W-:Y:S04]  /*4900*/  LDGSTS.E.BYPASS.LTC128B.128 [R243+0x12100], [R16.64], !P1 ;  /* 0x1210000010f37fae */ /* 0x0005e8000c901d46 */
[----:B------:R4:W-:Y:S04]  /*4910*/  LDGSTS.E.BYPASS.LTC128B.128 [R243+0x15100], [R14.64], !P0 ;  /* 0x151000000ef37fae */ /* 0x0009e8000c101d46 */
[----:B------:R5:W-:Y:S04]  /*4920*/  LDGSTS.E.BYPASS.LTC128B.128 [R243+0xd100], [R12.64], !P3 ;  /* 0x0d1000000cf37fae */ /* 0x000be8000d901d46 */
[----:B------:R2:W-:Y:S04]  /*4930*/  LDGSTS.E.BYPASS.LTC128B.128 [R243+0x10100], [R10.64], !P2 ;  /* 0x101000000af37fae */ /* 0x0005e8000d101d46 */
[----:B------:R2:W-:Y:S04]  /*4940*/  LDGSTS.E.BYPASS.LTC128B.128 [R243+0x13100], [R8.64], !P1 ;  /* 0x1310000008f37fae */ /* 0x0005e8000c901d46 */
[----:B------:R2:W1:Y:S04]  /*4950*/  SHFL.IDX PT, R4, R22, 0x2, 0x181f ;  /* 0x00581f0016047f89 */ /* 0x00046800000e0000 */
[----:B------:R2:W-:Y:S01]  /*4960*/  LDGSTS.E.BYPASS.LTC128B.128 [R243+0x16100], [R6.64], !P0 ;  /* 0x1610000006f37fae */ /* 0x0005e2000c101d46 */
[----:B----4-:R-:W-:-:S02]  /*4970*/  SEL R14, RZ, 0x10, P2 ;  /* 0x00000010ff0e7807 */ /* 0x010fc40001000000 */
[----:B-----5:R-:W-:Y:S02]  /*4980*/  SEL R13, RZ, 0x10, P1 ;  /* 0x00000010ff0d7807 */ /* 0x020fe40000800000 */
[----:B------:R-:W-:Y:S02]  /*4990*/  SEL R12, RZ, 0x10, P0 ;  /* 0x00000010ff0c7807 */ /* 0x000fe40000000000 */
.L_x_1535:
[----:B--23--:R-:W-:Y:S02]  /*49a0*/  IADD3 R10, -R5, 0x10, RZ ;  /* 0x00000010050a7810 */ /* 0x00cfe40007ffe1ff */
[----:B------:R-:W-:Y:S02]  /*49b0*/  IADD3 R2, -R14, 0x10, RZ ;  /* 0x000000100e027810 */ /* 0x000fe40007ffe1ff */
[----:B------:R-:W-:Y:S02]  /*49c0*/  LOP3.LUT R10, R10, 0xf, RZ, 0xc0, !PT ;  /* 0x0000000f0a0a7812 */ /* 0x000fe400078ec0ff */
[----:B------:R-:W-:Y:S02]  /*49d0*/  IADD3 R6, -R13, 0x10, RZ ;  /* 0x000000100d067810 */ /* 0x000fe40007ffe1ff */
[----:B------:R-:W-:-:S02]  /*49e0*/  IADD3 R10, P1, P0, R10, R0, R155 ;  /* 0x000000000a0a7210 */ /* 0x000fc4000783e09b */
[----:B------:R-:W-:Y:S02]  /*49f0*/  LOP3.LUT R2, R2, 0xf, RZ, 0xc0, !PT ;  /* 0x0000000f02027812 */ /* 0x000fe400078ec0ff */
[----:B------:R-:W-:Y:S02]  /*4a00*/  LOP3.LUT R6, R6, 0xf, RZ, 0xc0, !PT ;  /* 0x0000000f06067812 */ /* 0x000fe400078ec0ff */
[----:B------:R-:W-:Y:S02]  /*4a10*/  IADD3 R3, -R12, 0x10, RZ ;  /* 0x000000100c037810 */ /* 0x000fe40007ffe1ff */
[----:B-1----:R-:W-:Y:S02]  /*4a20*/  IADD3.X R11, RZ, R4, R132, P1, P0 ;  /* 0x00000004ff0b7210 */ /* 0x002fe40000fe0484 */
[-C--:B------:R-:W-:Y:S02]  /*4a30*/  IADD3 R8, P3, P2, R2, R0.reuse, R156 ;  /* 0x0000000002087210 */ /* 0x080fe40007a7e09c */
[----:B------:R-:W-:-:S02]  /*4a40*/  IADD3 R6, P1, P0, R6, R0, R157 ;  /* 0x0000000006067210 */ /* 0x000fc4000783e09d */
[----:B------:R-:W-:Y:S02]  /*4a50*/  LOP3.LUT R2, R3, 0xf, RZ, 0xc0, !PT ;  /* 0x0000000f03027812 */ /* 0x000fe400078ec0ff */
[----:B------:R-:W-:Y:S02]  /*4a60*/  IADD3.X R7, RZ, R4, R134, P1, P0 ;  /* 0x00000004ff077210 */ /* 0x000fe40000fe0486 */
[----:B------:R-:W-:Y:S02]  /*4a70*/  IADD3 R2, P1, P0, R2, R0, R158 ;  /* 0x0000000002027210 */ /* 0x000fe4000783e09e */
[----:B------:R-:W-:Y:S02]  /*4a80*/  IADD3.X R9, RZ, R4, R133, P3, P2 ;  /* 0x00000004ff097210 */ /* 0x000fe40001fe4485 */
[----:B------:R-:W-:Y:S02]  /*4a90*/  ISETP.NE.U32.AND P3, PT, R5, RZ, PT ;  /* 0x000000ff0500720c */ /* 0x000fe40003f65070 */
[----:B------:R-:W-:-:S02]  /*4aa0*/  ISETP.NE.U32.AND P2, PT, R14, RZ, PT ;  /* 0x000000ff0e00720c */ /* 0x000fc40003f45070 */
[----:B------:R-:W-:Y:S02]  /*4ab0*/  IADD3.X R3, RZ, R4, R152, P1, P0 ;  /* 0x00000004ff037210 */ /* 0x000fe40000fe0498 */
[----:B------:R-:W-:Y:S02]  /*4ac0*/  ISETP.NE.U32.AND P1, PT, R13, RZ, PT ;  /* 0x000000ff0d00720c */ /* 0x000fe40003f25070 */
[----:B------:R-:W-:-:S05]  /*4ad0*/  ISETP.NE.U32.AND P0, PT, R12, RZ, PT ;  /* 0x000000ff0c00720c */ /* 0x000fca0003f05070 */
[----:B------:R-:W-:Y:S01]  /*4ae0*/  @!PT LDS RZ, [RZ] ;  /* 0x00000000fffff984 */ /* 0x000fe20000000800 */
[----:B------:R-:W-:Y:S01]  /*4af0*/  @!PT LDS RZ, [RZ] ;  /* 0x00000000fffff984 */ /* 0x000fe20000000800 */
[----:B------:R-:W-:Y:S01]  /*4b00*/  @!PT LDS RZ, [RZ] ;  /* 0x00000000fffff984 */ /* 0x000fe20000000800 */
[----:B------:R1:W-:Y:S04]  /*4b10*/  LDGSTS.E.BYPASS.LTC128B.128.ZFILL [R243+0xe100], [R10.64], P3 ;  /* 0x0e1000000af37fae */ /* 0x0003e80009941d46 */
[----:B------:R1:W-:Y:S04]  /*4b20*/  LDGSTS.E.BYPASS.LTC128B.128.ZFILL [R243+0x11100], [R8.64], P2 ;  /* 0x1110000008f37fae */ /* 0x0003e80009141d46 */
[----:B------:R1:W-:Y:S04]  /*4b30*/  LDGSTS.E.BYPASS.LTC128B.128.ZFILL [R243+0x14100], [R6.64], P1 ;  /* 0x1410000006f37fae */ /* 0x0003e80008941d46 */
[----:B------:R1:W-:Y:S02]  /*4b40*/  LDGSTS.E.BYPASS.LTC128B.128.ZFILL [R243+0x17100], [R2.64], P0 ;  /* 0x1710000002f37fae */ /* 0x0003e40008141d46 */
.L_x_1471:
[----:B--234-:R-:W-:Y:S05]  /*4b50*/  BSYNC B0 ;  /* 0x0000000000007941 */ /* 0x01cfea0003800000 */
.L_x_1470:
[----:B-1----:R-:W2:Y:S01]  /*4b60*/  LDL R3, [R1+0x40] ;  /* 0x0000400001037983 */ /* 0x002ea20000100800 */
[----:B------:R-:W-:-:S03]  /*4b70*/  IMAD.MOV.U32 R4, RZ, RZ, c[0x0][0x2c4] ;  /* 0x0000b100ff047624 */ /* 0x000fc600078e00ff */
[----:B------:R-:W2:Y:S04]  /*4b80*/  LDL R0, [R1+0x4c] ;  /* 0x00004c0001007983 */ /* 0x000ea80000100800 */
[----:B------:R-:W3:Y:S01]  /*4b90*/  LDL R2, [R1+0x50] ;  /* 0x0000500001027983 */ /* 0x000ee20000100800 */
[----:B------:R-:W-:-:S03]  /*4ba0*/  ISETP.NE.AND P0, PT, R4, 0x1, PT ;  /* 0x000000010400780c */ /* 0x000fc60003f05270 */
[----:B------:R-:W0:Y:S01]  /*4bb0*/  LDGDEPBAR ;  /* 0x00000000000079af */ /* 0x000e220000000000 */
[----:B--2---:R-:W-:-:S09]  /*4bc0*/  IMAD.IADD R4, R0, 0x1, R3 ;  /* 0x0000000100047824 */ /* 0x004fd200078e0203 */
[----:B------:R-:W-:Y:S01]  /*4bd0*/  @P0 IMAD.HI.U32 R0, R4, c[0x0][0x2c8], RZ ;  /* 0x0000b20004000a27 */ /* 0x000fe200078e00ff */
[----:B---3--:R-:W-:-:S03]  /*4be0*/  IADD3 R5, -R2, 0x1, R153 ;  /* 0x0000000102057810 */ /* 0x008fc60007ffe199 */
[----:B------:R-:W-:Y:S01]  /*4bf0*/  IMAD.IADD R6, R153, 0x1, -R2 ;  /* 0x0000000199067824 */ /* 0x000fe200078e0a02 */
[----:B------:R-:W-:Y:S02]  /*4c00*/  @P0 SHF.R.U32.HI R4, RZ, c[0x0][0x2cc], R0 ;  /* 0x0000b300ff040a19 */ /* 0x000fe40000011600 */
[----:B------:R-:W-:Y:S01]  /*4c10*/  IADD3 R5, R5, -c[0x0][0x168], RZ ;  /* 0x80005a0005057a10 */ /* 0x000fe20007ffe0ff */
[----:B------:R-:W-:Y:S05]  /*4c20*/  BRA.DIV ~URZ, `(.L_x_1474) ;  /* 0x000114027f007947 */ /* 0x000fea000b800000 */
[----:B------:R1:W2:Y:S02]  /*4c30*/  SHFL.IDX PT, R0, R4, RZ, 0x1c1f ;  /* 0x001c1fff04007589 */ /* 0x0002a400000e0000 */
.L_x_1536:
[----:B--2---:R-:W-:-:S05]  /*4c40*/  IMAD.IADD R0, R5, 0x1, R0 ;  /* 0x0000000105007824 */ /* 0x004fca00078e0200 */
[----:B------:R-:W-:-:S04]  /*4c50*/  IMNMX R0, R6, R0, PT ;  /* 0x0000000006007217 */ /* 0x000fc80003800200 */
[C---:B------:R-:W-:Y:S02]  /*4c60*/  ISETP.GT.AND P0, PT, R0.reuse, RZ, PT ;  /* 0x000000ff0000720c */ /* 0x040fe40003f04270 */
[C---:B------:R-:W-:Y:S02]  /*4c70*/  ISETP.GT.AND P1, PT, R0.reuse, 0x1, PT ;  /* 0x000000010000780c */ /* 0x040fe40003f24270 */
[----:B------:R-:W-:Y:S02]  /*4c80*/  FSEL R8, R105, -INF , P0 ;  /* 0xff80000069087808 */ /* 0x000fe40000000000 */
[C---:B------:R-:W-:Y:S02]  /*4c90*/  ISETP.GT.AND P4, PT, R0.reuse, 0x9, PT ;  /* 0x000000090000780c */ /* 0x040fe40003f84270 */
[----:B------:R-:W-:Y:S02]  /*4ca0*/  ISETP.GT.AND P0, PT, R0, 0x10, PT ;  /* 0x000000100000780c */ /* 0x000fe40003f04270 */
[----:B------:R-:W-:-:S02]  /*4cb0*/  FSEL R9, R104, -INF , P1 ;  /* 0xff80000068097808 */ /* 0x000fc40000800000 */
[----:B------:R-:W-:Y:S02]  /*4cc0*/  FSEL R17, R98, -INF , P4 ;  /* 0xff80000062117808 */ /* 0x000fe40002000000 */
[----:B------:R-:W-:Y:S02]  /*4cd0*/  FSEL R18, R85, -INF , P0 ;  /* 0xff80000055127808 */ /* 0x000fe40000000000 */
[C---:B------:R-:W-:Y:S02]  /*4ce0*/  ISETP.GT.AND P2, PT, R0.reuse, 0x8, PT ;  /* 0x000000080000780c */ /* 0x040fe40003f44270 */
        /* <DEDUP_REMOVED lines=38> */
[----:B------:R-:W-:Y:S01]  /*4f50*/  FSEL R237, R24, -INF , P0 ;  /* 0xff80000018ed7808 */ /* 0x000fe20000000000 */
[----:B------:R-:W-:Y:S05]  /*4f60*/  BRA.DIV ~URZ, `(.L_x_1475) ;  /* 0x000111327f007947 */ /* 0x000fea000b800000 */
[----:B-1----:R-:W1:Y:S01]  /*4f70*/  SHFL.IDX PT, R4, R4, 0x1, 0x1c1f ;  /* 0x003c1f0004047f89 */ /* 0x002e6200000e0000 */
[----:B------:R-:W-:-:S04]  /*4f80*/  FMNMX.FTZ R0, R8, R9, !PT ;  /* 0x0000000908007209 */ /* 0x000fc80007810000 */
[----:B------:R-:W-:-:S04]  /*4f90*/  FMNMX.FTZ R0, R16, R0, !PT ;  /* 0x0000000010007209 */ /* 0x000fc80007810000 */
[----:B------:R-:W-:-:S04]  /*4fa0*/  FMNMX.FTZ R0, R17, R0, !PT ;  /* 0x0000000011007209 */ /* 0x000fc80007810000 */
[----:B------:R-:W-:-:S04]  /*4fb0*/  FMNMX.FTZ R0, R18, R0, !PT ;  /* 0x0000000012007209 */ /* 0x000fc80007810000 */
[----:B------:R-:W-:-:S04]  /*4fc0*/  FMNMX.FTZ R0, R19, R0, !PT ;  /* 0x0000000013007209 */ /* 0x000fc80007810000 */
[----:B------:R-:W-:Y:S01]  /*4fd0*/  FMNMX.FTZ R0, R20, R0, !PT ;  /* 0x0000000014007209 */ /* 0x000fe20007810000 */
[----:B-1----:R-:W-:-:S03]  /*4fe0*/  IMAD.IADD R5, R5, 0x1, R4 ;  /* 0x0000000105057824 */ /* 0x002fc600078e0204 */
        /* <DEDUP_REMOVED lines=42> */
[C---:B------:R-:W-:Y:S02]  /*5290*/  ISETP.GT.AND P0, PT, R5.reuse, 0x31, PT ;  /* 0x000000310500780c */ /* 0x040fe40003f04270 */
        /* <DEDUP_REMOVED lines=43> */
[----:B------:R-:W-:Y:S02]  /*5550*/  FSEL R248, R30, -INF , P0 ;  /* 0xff8000001ef87808 */ /* 0x000fe40000000000 */
[----:B------:R-:W-:Y:S01]  /*5560*/  FMNMX.FTZ R2, R249, R2, !PT ;  /* 0x00000002f9027209 */ /* 0x000fe20007810000 */
[----:B------:R-:W1:Y:S03]  /*5570*/  SHFL.BFLY PT, R3, R0, 0x2, 0x1f ;  /* 0x0c401f0000037f89 */ /* 0x000e6600000e0000 */
[----:B------:R-:W-:-:S05]  /*5580*/  FMNMX.FTZ R2, R248, R2, !PT ;  /* 0x00000002f8027209 */ /* 0x000fca0007810000 */
[----:B------:R-:W2:Y:S01]  /*5590*/  SHFL.BFLY PT, R4, R2, 0x2, 0x1f ;  /* 0x0c401f0002047f89 */ /* 0x000ea200000e0000 */
[----:B-1----:R-:W-:-:S05]  /*55a0*/  FMNMX.FTZ R0, R3, R0, !PT ;  /* 0x0000000003007209 */ /* 0x002fca0007810000 */
[----:B------:R-:W1:Y:S01]  /*55b0*/  SHFL.BFLY PT, R132, R0, 0x1, 0x1f ;  /* 0x0c201f0000847f89 */ /* 0x000e6200000e0000 */
[----:B--2---:R-:W-:-:S05]  /*55c0*/  FMNMX.FTZ R4, R2, R4, !PT ;  /* 0x0000000402047209 */ /* 0x004fca0007810000 */
[----:B------:R2:W3:Y:S01]  /*55d0*/  SHFL.BFLY PT, R12, R4, 0x1, 0x1f ;  /* 0x0c201f00040c7f89 */ /* 0x0004e200000e0000 */
[----:B-1----:R-:W-:-:S05]  /*55e0*/  FMNMX.FTZ R132, R0, R132, !PT ;  /* 0x0000008400847209 */ /* 0x002fca0007810000 */
.L_x_1537:
[C---:B------:R-:W-:Y:S01]  /*55f0*/  FMUL.FTZ R0, R132.reuse, c[0x0][0x2d0] ;  /* 0x0000b40084007a20 */ /* 0x040fe20000410000 */
[----:B------:R-:W-:Y:S01]  /*5600*/  FSETP.NEU.FTZ.AND P0, PT, R132, -INF , PT ;  /* 0xff8000008400780b */ /* 0x000fe20003f1d000 */
[----:B------:R-:W-:Y:S01]  /*5610*/  WARPSYNC 0xffffffff ;  /* 0xffffffff00007948 */ /* 0x000fe20003800000 */
[----:B---3--:R-:W-:Y:S01]  /*5620*/  FMNMX.FTZ R12, R12, R4, !PT ;  /* 0x000000040c0c7209 */ /* 0x008fe20007810000 */
[----:B------:R-:W-:Y:S01]  /*5630*/  LDSM.16.MT88.4 R36, [R232] ;  /* 0x00000000e824783b */ /* 0x000fe20000004200 */
[----:B------:R-:W-:Y:S02]  /*5640*/  FSEL R0, R0, RZ, P0 ;  /* 0x000000ff00007208 */ /* 0x000fe40000000000 */
[----:B------:R-:W-:Y:S01]  /*5650*/  FSETP.NEU.FTZ.AND P0, PT, R12, -INF , PT ;  /* 0xff8000000c00780b */ /* 0x000fe20003f1d000 */
[----:B------:R-:W-:Y:S02]  /*5660*/  LDSM.16.MT88.4 R32, [R231+0x800] ;  /* 0x00080000e720783b */ /* 0x000fe40000004200 */
[----:B------:R-:W-:-:S02]  /*5670*/  FFMA.FTZ R2, R8, c[0x0][0x2d0], -R0 ;  /* 0x0000b40008027a23 */ /* 0x000fc40000010800 */
[--C-:B------:R-:W-:Y:S01]  /*5680*/  FFMA.FTZ R3, R20, c[0x0][0x2d0], -R0.reuse ;  /* 0x0000b40014037a23 */ /* 0x100fe20000010800 */
[----:B------:R-:W-:Y:S01]  /*5690*/  LDSM.16.MT88.4 R40, [R232+0x800] ;  /* 0x00080000e828783b */ /* 0x000fe20000004200 */
[----:B------:R1:W-:Y:S03]  /*56a0*/  MUFU.EX2 R103, R2 ;  /* 0x0000000200677308 */ /* 0x0003e60000000800 */
[----:B------:R-:W-:Y:S04]  /*56b0*/  LDSM.16.MT88.4 R60, [R231+0x3000] ;  /* 0x00300000e73c783b */ /* 0x000fe80000004200 */
[----:B------:R-:W-:Y:S01]  /*56c0*/  LDSM.16.MT88.4 R52, [R233] ;  /* 0x00000000e934783b */ /* 0x000fe20000004200 */
[----:B------:R3:W-:Y:S03]  /*56d0*/  MUFU.EX2 R5, R3 ;  /* 0x0000000300057308 */ /* 0x0007e60000000800 */
[----:B------:R-:W-:Y:S04]  /*56e0*/  LDSM.16.MT88.4 R64, [R232+0x3000] ;  /* 0x00300000e840783b */ /* 0x000fe80000004200 */
[----:B------:R-:W-:Y:S01]  /*56f0*/  LDSM.16.MT88.4 R56, [R234+0x800] ;  /* 0x00080000ea38783b */ /* 0x000fe20000004200 */
[----:B-1----:R-:W-:-:S03]  /*5700*/  FFMA.FTZ R2, R9, c[0x0][0x2d0], -R0 ;  /* 0x0000b40009027a23 */ /* 0x002fc60000010800 */
[----:B------:R-:W-:Y:S01]  /*5710*/  LDSM.16.MT88.4 R44, [R233+0x800] ;  /* 0x00080000e92c783b */ /* 0x000fe20000004200 */
[----:B------:R1:W4:Y:S03]  /*5720*/  MUFU.EX2 R97, R2 ;  /* 0x0000000200617308 */ /* 0x0003260000000800 */
[----:B------:R-:W-:Y:S01]  /*5730*/  LDSM.16.MT88.4 R72, [R232+0x3800] ;  /* 0x00380000e848783b */ /* 0x000fe20000004200 */
[----:B---3--:R-:W-:-:S03]  /*5740*/  FFMA.FTZ R3, R21, c[0x0][0x2d0], -R0 ;  /* 0x0000b40015037a23 */ /* 0x008fc60000010800 */
[----:B------:R-:W3:Y:S01]  /*5750*/  LDSM.16.MT88.4 R20, [R231] ;  /* 0x00000000e714783b */ /* 0x000ee20000004200 */
[----:B------:R-:W-:Y:S03]  /*5760*/  MUFU.EX2 R102, R3 ;  /* 0x0000000300667308 */ /* 0x000fe60000000800 */
[----:B------:R-:W-:Y:S04]  /*5770*/  LDSM.16.MT88.4 R76, [R231+0x6000] ;  /* 0x00600000e74c783b */ /* 0x000fe80000004200 */
[----:B------:R-:W-:Y:S01]  /*5780*/  LDSM.16.MT88.4 R68, [R233+0x3000] ;  /* 0x00300000e944783b */ /* 0x000fe20000004200 */
[----:B-1----:R-:W-:Y:S01]  /*5790*/  FFMA.FTZ R2, R16, c[0x0][0x2d0], -R0 ;  /* 0x0000b40010027a23 */ /* 0x002fe20000010800 */
[----:B----4-:R-:W-:-:S03]  /*57a0*/  F2FP.BF16.PACK_AB R8, R97, R103 ;  /* 0x000000676108723e */ /* 0x010fc600000010ff */
[----:B------:R1:W-:Y:S02]  /*57b0*/  MUFU.EX2 R94, R2 ;  /* 0x00000002005e7308 */ /* 0x0003e40000000800 */
[----:B-1----:R-:W-:-:S06]  /*57c0*/  FFMA.FTZ R2, R17, c[0x0][0x2d0], -R0 ;  /* 0x0000b40011027a23 */ /* 0x002fcc0000010800 */
[----:B------:R1:W-:Y:S02]  /*57d0*/  MUFU.EX2 R98, R2 ;  /* 0x0000000200627308 */ /* 0x0003e40000000800 */
[----:B-1----:R-:W-:-:S06]  /*57e0*/  FFMA.FTZ R2, R18, c[0x0][0x2d0], -R0 ;  /* 0x0000b40012027a23 */ /* 0x002fcc0000010800 */
[----:B------:R1:W-:Y:S02]  /*57f0*/  MUFU.EX2 R92, R2 ;  /* 0x00000002005c7308 */ /* 0x0003e40000000800 */
[----:B-1----:R-:W-:-:S06]  /*5800*/  FFMA.FTZ R2, R19, c[0x0][0x2d0], -R0 ;  /* 0x0000b40013027a23 */ /* 0x002fcc0000010800 */
[----:B------:R1:W4:Y:S02]  /*5810*/  MUFU.EX2 R25, R2 ;  /* 0x0000000200197308 */ /* 0x0003240000000800 */
[----:B-1----:R-:W-:-:S05]  /*5820*/  FMUL.FTZ R2, R12, c[0x0][0x2d0] ;  /* 0x0000b4000c027a20 */ /* 0x002fca0000410000 */
[----:B------:R-:W-:-:S05]  /*5830*/  FSEL R2, R2, RZ, P0 ;  /* 0x000000ff02027208 */ /* 0x000fca0000000000 */
[----:B------:R-:W-:-:S04]  /*5840*/  FFMA.FTZ R3, R6, c[0x0][0x2d0], -R2 ;  /* 0x0000b40006037a23 */ /* 0x000fc80000010802 */
[----:B------:R1:W-:Y:S02]  /*5850*/  MUFU.EX2 R104, R3 ;  /* 0x0000000300687308 */ /* 0x0003e40000000800 */
[----:B-1----:R-:W-:-:S06]  /*5860*/  FFMA.FTZ R3, R7, c[0x0][0x2d0], -R2 ;  /* 0x0000b40007037a23 */ /* 0x002fcc0000010802 */
[----:B------:R1:W5:Y:S02]  /*5870*/  MUFU.EX2 R93, R3 ;  /* 0x00000003005d7308 */ /* 0x0003640000000800 */
[----:B-1----:R-:W-:Y:S01]  /*5880*/  FFMA.FTZ R3, R14, c[0x0][0x2d0], -R2 ;  /* 0x0000b4000e037a23 */ /* 0x002fe20000010802 */
[----:B----4-:R-:W-:Y:S02]  /*5890*/  MOV R14, R25 ;  /* 0x00000019000e7202 */ /* 0x010fe40000000f00 */
[----:B-----5:R-:W-:-:S03]  /*58a0*/  F2FP.BF16.PACK_AB R9, R93, R104 ;  /* 0x000000685d09723e */ /* 0x020fc600000010ff */
[----:B------:R1:W-:Y:S01]  /*58b0*/  MUFU.EX2 R101, R3 ;  /* 0x0000000300657308 */ /* 0x0003e20000000800 */
[----:B--2---:R-:W-:Y:S01]  /*58c0*/  F2FP.BF16.PACK_AB R4, R14, R92 ;  /* 0x0000005c0e04723e */ /* 0x004fe200000010ff */
[----:B-1----:R-:W-:-:S06]  /*58d0*/  FFMA.FTZ R3, R13, c[0x0][0x2d0], -R2 ;  /* 0x0000b4000d037a23 */ /* 0x002fcc0000010802 */
[----:B------:R1:W2:Y:S02]  /*58e0*/  MUFU.EX2 R99, R3 ;  /* 0x0000000300637308 */ /* 0x0002a40000000800 */
[----:B-1----:R-:W-:Y:S01]  /*58f0*/  FFMA.FTZ R3, R11, c[0x0][0x2d0], -R2 ;  /* 0x0000b4000b037a23 */ /* 0x002fe20000010802 */
[----:B--2---:R-:W-:-:S05]  /*5900*/  F2FP.BF16.PACK_AB R11, R99, R101 ;  /* 0x00000065630b723e */ /* 0x004fca00000010ff */
[----:B------:R1:W-:Y:S02]  /*5910*/  MUFU.EX2 R13, R3 ;  /* 0x00000003000d7308 */ /* 0x0003e40000000800 */
[----:B-1----:R-:W-:Y:S01]  /*5920*/  FFMA.FTZ R3, R10, c[0x0][0x2d0], -R2 ;  /* 0x0000b4000a037a23 */ /* 0x002fe20000010802 */
[----:B------:R-:W-:-:S05]  /*5930*/  F2FP.BF16.PACK_AB R10, R98, R94 ;  /* 0x0000005e620a723e */ /* 0x000fca00000010ff */
[----:B------:R1:W2:Y:S02]  /*5940*/  MUFU.EX2 R100, R3 ;  /* 0x0000000300647308 */ /* 0x0002a40000000800 */
[C---:B---3--:R-:W-:Y:S08]  /*5950*/  HMMA.16816.F32.BF16 R16, R8.reuse, R20, RZ ;  /* 0x000000140810723c */ /* 0x048ff000000418ff */
[----:B------:R-:W-:Y:S01]  /*5960*/  HMMA.16816.F32.BF16 R28, R8, R22, RZ ;  /* 0x00000016081c723c */ /* 0x000fe200000418ff */
[----:B-1----:R-:W-:Y:S01]  /*5970*/  FFMA.FTZ R3, R15, c[0x0][0x2d0], -R2 ;  /* 0x0000b4000f037a23 */ /* 0x002fe20000010802 */
[----:B------:R-:W-:-:S02]  /*5980*/  MOV R15, R5 ;  /* 0x00000005000f7202 */ /* 0x000fc40000000f00 */
[----:B--2---:R-:W-:Y:S01]  /*5990*/  F2FP.BF16.PACK_AB R5, R100, R13 ;  /* 0x0000000d6405723e */ /* 0x004fe200000010ff */
[----:B------:R1:W-:Y:S03]  /*59a0*/  MUFU.EX2 R95, R3 ;  /* 0x00000003005f7308 */ /* 0x0003e60000000800 */
[----:B------:R-:W-:Y:S01]  /*59b0*/  HMMA.16816.F32.BF16 R20, R8, R36, RZ ;  /* 0x000000240814723c */ /* 0x000fe200000418ff */
[----:B------:R-:W-:Y:S01]  /*59c0*/  F2FP.BF16.PACK_AB R6, R102, R15 ;  /* 0x0000000f6606723e */ /* 0x000fe200000010ff */
[----:B-1----:R-:W-:Y:S02]  /*59d0*/  FFMA.FTZ R3, R24, c[0x0][0x2d0], -R2 ;  /* 0x0000b40018037a23 */ /* 0x002fe40000010802 */
[----:B------:R-:W1:Y:S02]  /*59e0*/  LDSM.16.MT88.4 R24, [R234] ;  /* 0x00000000ea18783b */ /* 0x000e640000004200 */
[----:B------:R-:W2:Y:S02]  /*59f0*/  MUFU.EX2 R96, R3 ;  /* 0x0000000300607308 */ /* 0x000ea40000000800 */
[----:B--2---:R-:W-:Y:S01]  /*5a00*/  F2FP.BF16.PACK_AB R7, R96, R95 ;  /* 0x0000005f6007723e */ /* 0x004fe200000010ff */
[----:B------:R-:W-:-:S06]  /*5a10*/  FFMA.FTZ R3, R87, c[0x0][0x2d0], -R0 ;  /* 0x0000b40057037a23 */ /* 0x000fcc0000010800 */
[----:B------:R-:W-:Y:S08]  /*5a20*/  HMMA.16816.F32.BF16 R88, R4, R32, R16 ;  /* 0x000000200458723c */ /* 0x000ff00000041810 */
[----:B------:R-:W-:Y:S08]  /*5a30*/  HMMA.16816.F32.BF16 R16, R8, R38, RZ ;  /* 0x000000260810723c */ /* 0x000ff000000418ff */
[----:B------:R-:W-:Y:S08]  /*5a40*/  HMMA.16816.F32.BF16 R212, R4, R40, R20 ;  /* 0x0000002804d4723c */ /* 0x000ff00000041814 */
[C---:B-1----:R-:W-:Y:S08]  /*5a50*/  HMMA.16816.F32.BF16 R48, R8.reuse, R24, RZ ;  /* 0x000000180830723c */ /* 0x042ff000000418ff */
[C---:B------:R-:W-:Y:S08]  /*5a60*/  HMMA.16816.F32.BF16 R36, R8.reuse, R26, RZ ;  /* 0x0000001a0824723c */ /* 0x040ff000000418ff */
[C---:B------:R-:W-:Y:S08]  /*5a70*/  HMMA.16816.F32.BF16 R24, R8.reuse, R60, RZ ;  /* 0x0000003c0818723c */ /* 0x040ff000000418ff */
[----:B------:R-:W-:Y:S01]  /*5a80*/  HMMA.16816.F32.BF16 R20, R8, R62, RZ ;  /* 0x0000003e0814723c */ /* 0x000fe200000418ff */
[----:B------:R-:W1:Y:S07]  /*5a90*/  LDSM.16.MT88.4 R60, [R234+0x3000] ;  /* 0x00300000ea3c783b */ /* 0x000e6e0000004200 */
[C---:B------:R-:W-:Y:S08]  /*5aa0*/  HMMA.16816.F32.BF16 R208, R4.reuse, R34, R28 ;  /* 0x0000002204d0723c */ /* 0x040ff0000004181c */
[----:B------:R-:W-:Y:S01]  /*5ab0*/  HMMA.16816.F32.BF16 R204, R4, R42, R16 ;  /* 0x0000002a04cc723c */ /* 0x000fe20000041810 */
[----:B------:R-:W2:Y:S07]  /*5ac0*/  LDSM.16.MT88.4 R40, [R231+0x3800] ;  /* 0x00380000e728783b */ /* 0x000eae0000004200 */
[C---:B------:R-:W-:Y:S08]  /*5ad0*/  HMMA.16816.F32.BF16 R32, R8.reuse, R52, RZ ;  /* 0x000000340820723c */ /* 0x040ff000000418ff */
[C---:B------:R-:W-:Y:S01]  /*5ae0*/  HMMA.16816.F32.BF16 R28, R8.reuse, R54, RZ ;  /* 0x00000036081c723c */ /* 0x040fe200000418ff */
[----:B------:R-:W3:Y:S07]  /*5af0*/  LDSM.16.MT88.4 R52, [R234+0x3800] ;  /* 0x00380000ea34783b */ /* 0x000eee0000004200 */
[----:B------:R-:W-:Y:S08]  /*5b00*/  HMMA.16816.F32.BF16 R16, R8, R64, RZ ;  /* 0x000000400810723c */ /* 0x000ff000000418ff */
[C---:B------:R-:W-:Y:S08]  /*5b10*/  HMMA.16816.F32.BF16 R184, R4.reuse, R58, R36 ;  /* 0x0000003a04b8723c */ /* 0x040ff00000041824 */
[C---:B------:R-:W-:Y:S08]  /*5b20*/  HMMA.16816.F32.BF16 R196, R4.reuse, R44, R32 ;  /* 0x0000002c04c4723c */ /* 0x040ff00000041820 */
[C---:B------:R-:W-:Y:S01]  /*5b30*/  HMMA.16816.F32.BF16 R180, R4.reuse, R46, R28 ;  /* 0x0000002e04b4723c */ /* 0x040fe2000004181c */
[----:B------:R-:W4:Y:S07]  /*5b40*/  LDSM.16.MT88.4 R44, [R231+0x6800] ;  /* 0x00680000e72c783b */ /* 0x000f2e0000004200 */
[----:B------:R-:W-:Y:S01]  /*5b50*/  HMMA.16816.F32.BF16 R200, R4, R56, R48 ;  /* 0x0000003804c8723c */ /* 0x000fe20000041830 */
[----:B------:R-:W5:Y:S04]  /*5b60*/  LDSM.16.MT88.4 R56, [R232+0x6000] ;  /* 0x00600000e838783b */ /* 0x000f680000004200 */
[----:B------:R-:W3:Y:S03]  /*5b70*/  LDSM.16.MT88.4 R48, [R233+0x3800] ;  /* 0x00380000e930783b */ /* 0x000ee60000004200 */
[C---:B-1----:R-:W-:Y:S08]  /*5b80*/  HMMA.16816.F32.BF16 R36, R8.reuse, R60, RZ ;  /* 0x0000003c0824723c */ /* 0x042ff000000418ff */
[----:B------:R-:W-:Y:S01]  /*5b90*/  HMMA.16816.F32.BF16 R32, R8, R62, RZ ;  /* 0x0000003e0820723c */ /* 0x000fe200000418ff */
[----:B------:R-:W-:Y:S07]  /*5ba0*/  LDSM.16.MT88.4 R60, [R233+0x6000] ;  /* 0x00600000e93c783b */ /* 0x000fee0000004200 */
[C---:B--2---:R-:W-:Y:S08]  /*5bb0*/  HMMA.16816.F32.BF16 R176, R4.reuse, R42, R20 ;  /* 0x0000002a04b0723c */ /* 0x044ff00000041814 */
[C---:B------:R-:W-:Y:S08]  /*5bc0*/  HMMA.16816.F32.BF16 R188, R4.reuse, R72, R16 ;  /* 0x0000004804bc723c */ /* 0x040ff00000041810 */
[----:B------:R-:W-:Y:S08]  /*5bd0*/  HMMA.16816.F32.BF16 R192, R4, R40, R24 ;  /* 0x0000002804c0723c */ /* 0x000ff00000041818 */
[C---:B------:R-:W-:Y:S07]  /*5be0*/  HMMA.16816.F32.BF16 R20, R8.reuse, R76, RZ ;  /* 0x0000004c0814723c */ /* 0x040fee00000418ff */
[----:B------:R-:W-:Y:S01]  /*5bf0*/  MOV R77, R98 ;  /* 0x00000062004d7202 */ /* 0x000fe20000000f00 */
[C---:B------:R-:W-:Y:S08]  /*5c00*/  HMMA.16816.F32.BF16 R16, R8.reuse, R78, RZ ;  /* 0x0000004e0810723c */ /* 0x040ff000000418ff */
[----:B------:R-:W-:Y:S01]  /*5c10*/  HMMA.16816.F32.BF16 R40, R8, R66, RZ ;  /* 0x000000420828723c */ /* 0x000fe200000418ff */
[----:B------:R-:W-:Y:S07]  /*5c20*/  LDSM.16.MT88.4 R64, [R234+0x6000] ;  /* 0x00600000ea40783b */ /* 0x000fee0000004200 */
[C---:B---3--:R-:W-:Y:S01]  /*5c30*/  HMMA.16816.F32.BF16 R172, R4.reuse, R52, R36 ;  /* 0x0000003404ac723c */ /* 0x048fe20000041824 */
[----:B------:R-:W-:Y:S07]  /*5c40*/  LDSM.16.MT88.4 R36, [R234+0x6800] ;  /* 0x00680000ea24783b */ /* 0x000fee0000004200 */
[C---:B------:R-:W-:Y:S01]  /*5c50*/  HMMA.16816.F32.BF16 R156, R4.reuse, R54, R32 ;  /* 0x00000036049c723c */ /* 0x040fe20000041820 */
[----:B------:R-:W1:Y:S07]  /*5c60*/  LDSM.16.MT88.4 R52, [R232+0x6800] ;  /* 0x00680000e834783b */ /* 0x000e6e0000004200 */
[C---:B----4-:R-:W-:Y:S08]  /*5c70*/  HMMA.16816.F32.BF16 R164, R4.reuse, R44, R20 ;  /* 0x0000002c04a4723c */ /* 0x050ff00000041814 */
[----:B------:R-:W-:Y:S01]  /*5c80*/  HMMA.16816.F32.BF16 R144, R4, R46, R16 ;  /* 0x0000002e0490723c */ /* 0x000fe20000041810 */
[----:B------:R-:W-:Y:S07]  /*5c90*/  LDSM.16.MT88.4 R44, [R233+0x6800] ;  /* 0x00680000e92c783b */ /* 0x000fee0000004200 */
[----:B------:R-:W-:Y:S07]  /*5ca0*/  HMMA.16816.F32.BF16 R28, R8, R68, RZ ;  /* 0x00000044081c723c */ /* 0x000fee00000418ff */
[----:B------:R-:W-:Y:S01]  /*5cb0*/  MOV R69, R104 ;  /* 0x0000006800457202 */ /* 0x000fe20000000f00 */
[----:B------:R-:W-:Y:S01]  /*5cc0*/  HMMA.16816.F32.BF16 R160, R4, R74, R40 ;  /* 0x0000004a04a0723c */ /* 0x000fe20000041828 */
[----:B------:R-:W2:Y:S01]  /*5cd0*/  LDSM.16.MT88.4 R40, [R231+0x9000] ;  /* 0x00900000e728783b */ /* 0x000ea20000004200 */
[----:B------:R-:W-:-:S05]  /*5ce0*/  IMAD.MOV.U32 R68, RZ, RZ, R103 ;  /* 0x000000ffff447224 */ /* 0x000fca00078e0067 */
[----:B------:R-:W-:Y:S01]  /*5cf0*/  IMAD.MOV.U32 R75, RZ, RZ, R99 ;  /* 0x000000ffff4b7224 */ /* 0x000fe200078e0063 */
[C---:B-----5:R-:W-:Y:S07]  /*5d00*/  HMMA.16816.F32.BF16 R20, R8.reuse, R56, RZ ;  /* 0x000000380814723c */ /* 0x060fee00000418ff */
[----:B------:R-:W-:Y:S01]  /*5d10*/  IMAD.MOV.U32 R57, RZ, RZ, R95 ;  /* 0x000000ffff397224 */ /* 0x000fe200078e005f */
[----:B------:R-:W-:Y:S01]  /*5d20*/  HMMA.16816.F32.BF16 R16, R8, R58, RZ ;  /* 0x0000003a0810723c */ /* 0x000fe200000418ff */
[----:B------:R-:W-:-:S06]  /*5d30*/  MOV R56, R94 ;  /* 0x0000005e00387202 */ /* 0x000fcc0000000f00 */
[----:B------:R-:W-:Y:S01]  /*5d40*/  MOV R58, R100 ;  /* 0x00000064003a7202 */ /* 0x000fe20000000f00 */
[----:B------:R-:W-:Y:S01]  /*5d50*/  HMMA.16816.F32.BF16 R24, R8, R70, RZ ;  /* 0x000000460818723c */ /* 0x000fe200000418ff */
[----:B------:R-:W-:-:S06]  /*5d60*/  MOV R59, R93 ;  /* 0x0000005d003b7202 */ /* 0x000fcc0000000f00 */
[----:B------:R-:W-:Y:S01]  /*5d70*/  MOV R71, R102 ;  /* 0x0000006600477202 */ /* 0x000fe20000000f00 */
[----:B------:R-:W-:Y:S01]  /*5d80*/  HMMA.16816.F32.BF16 R168, R4, R48, R28 ;  /* 0x0000003004a8723c */ /* 0x000fe2000004181c */
[----:B------:R-:W-:-:S07]  /*5d90*/  MOV R70, R101 ;  /* 0x0000006500467202 */ /* 0x000fce0000000f00 */
[C---:B-1----:R-:W-:Y:S08]  /*5da0*/  HMMA.16816.F32.BF16 R100, R4.reuse, R52, R20 ;  /* 0x000000340464723c */ /* 0x042ff00000041814 */
[C---:B------:R-:W-:Y:S01]  /*5db0*/  HMMA.16816.F32.BF16 R104, R4.reuse, R54, R16 ;  /* 0x000000360468723c */ /* 0x040fe20000041810 */
[----:B------:R-:W1:Y:S07]  /*5dc0*/  LDSM.16.MT88.4 R52, [R231+0x9800] ;  /* 0x00980000e734783b */ /* 0x000e6e0000004200 */
[----:B------:R-:W-:Y:S01]  /*5dd0*/  HMMA.16816.F32.BF16 R148, R4, R50, R24 ;  /* 0x000000320494723c */ /* 0x000fe20000041818 */
[----:B------:R-:W3:Y:S07]  /*5de0*/  LDSM.16.MT88.4 R48, [R232+0x9000] ;  /* 0x00900000e830783b */ /* 0x000eee0000004200 */
[C---:B------:R-:W-:Y:S01]  /*5df0*/  HMMA.16816.F32.BF16 R28, R8.reuse, R66, RZ ;  /* 0x00000042081c723c */ /* 0x040fe200000418ff */
[----:B------:R4:W-:Y:S06]  /*5e00*/  MUFU.EX2 R67, R3 ;  /* 0x0000000300437308 */ /* 0x0009ec0000000800 */
[----:B------:R-:W-:Y:S01]  /*5e10*/  MOV R66, R96 ;  /* 0x0000006000427202 */ /* 0x000fe20000000f00 */
[C---:B--2---:R-:W-:Y:S08]  /*5e20*/  HMMA.16816.F32.BF16 R16, R8.reuse, R40, RZ ;  /* 0x000000280810723c */ /* 0x044ff000000418ff */
[----:B------:R-:W-:Y:S01]  /*5e30*/  HMMA.16816.F32.BF16 R32, R8, R64, RZ ;  /* 0x000000400820723c */ /* 0x000fe200000418ff */
[----:B----4-:R-:W-:-:S04]  /*5e40*/  FFMA.FTZ R3, R86, c[0x0][0x2d0], -R0 ;  /* 0x0000b40056037a23 */ /* 0x010fc80000010800 */
[----:B------:R2:W4:Y:S02]  /*5e50*/  MUFU.EX2 R79, R3 ;  /* 0x00000003004f7308 */ /* 0x0005240000000800 */
[----:B------:R-:W-:Y:S01]  /*5e60*/  MOV R64, R97 ;  /* 0x0000006100407202 */ /* 0x000fe20000000f00 */
[C---:B------:R-:W-:Y:S01]  /*5e70*/  HMMA.16816.F32.BF16 R112, R4.reuse, R38, R28 ;  /* 0x000000260470723c */ /* 0x040fe2000004181c */
[----:B------:R-:W5:Y:S07]  /*5e80*/  LDSM.16.MT88.4 R28, [R232+0x9800] ;  /* 0x00980000e81c783b */ /* 0x000f6e0000004200 */
[----:B-1----:R-:W-:Y:S01]  /*5e90*/  HMMA.16816.F32.BF16 R136, R4, R52, R16 ;  /* 0x000000340488723c */ /* 0x002fe20000041810 */
[----:B--2---:R-:W-:-:S07]  /*5ea0*/  FFMA.FTZ R3, R85, c[0x0][0x2d0], -R0 ;  /* 0x0000b40055037a23 */ /* 0x004fce0000010800 */
[C---:B---3--:R-:W-:Y:S01]  /*5eb0*/  HMMA.16816.F32.BF16 R16, R8.reuse, R50, RZ ;  /* 0x000000320810723c */ /* 0x048fe200000418ff */
[----:B------:R1:W-:Y:S07]  /*5ec0*/  MUFU.EX2 R76, R3 ;  /* 0x00000003004c7308 */ /* 0x0003ee0000000800 */
[C---:B------:R-:W-:Y:S07]  /*5ed0*/  HMMA.16816.F32.BF16 R24, R8.reuse, R60, RZ ;  /* 0x0000003c0818723c */ /* 0x040fee00000418ff */
[----:B------:R-:W-:Y:S01]  /*5ee0*/  MOV R61, R92 ;  /* 0x0000005c003d7202 */ /* 0x000fe20000000f00 */
[----:B------:R-:W-:Y:S01]  /*5ef0*/  HMMA.16816.F32.BF16 R20, R8, R62, RZ ;  /* 0x0000003e0814723c */ /* 0x000fe200000418ff */
[----:B-1----:R-:W-:-:S04]  /*5f00*/  FFMA.FTZ R3, R84, c[0x0][0x2d0], -R0 ;  /* 0x0000b40054037a23 */ /* 0x002fc80000010800 */
[----:B------:R1:W2:Y:S03]  /*5f10*/  MUFU.EX2 R73, R3 ;  /* 0x0000000300497308 */ /* 0x0002a60000000800 */
[C---:B------:R-:W-:Y:S01]  /*5f20*/  HMMA.16816.F32.BF16 R152, R4.reuse, R36, R32 ;  /* 0x000000240498723c */ /* 0x040fe20000041820 */
[----:B------:R-:W3:Y:S07]  /*5f30*/  LDSM.16.MT88.4 R32, [R234+0x9000] ;  /* 0x00900000ea20783b */ /* 0x000eee0000004200 */
[----:B-----5:R-:W-:Y:S01]  /*5f40*/  HMMA.16816.F32.BF16 R120, R4, R30, R16 ;  /* 0x0000001e0478723c */ /* 0x020fe20000041810 */
[----:B------:R-:W5:Y:S01]  /*5f50*/  LDSM.16.MT88.4 R16, [R233+0x9000] ;  /* 0x00900000e910783b */ /* 0x000f620000004200 */
[----:B-1----:R-:W-:-:S06]  /*5f60*/  FFMA.FTZ R3, R81, c[0x0][0x2d0], -R2 ;  /* 0x0000b40051037a23 */ /* 0x002fcc0000010802 */
[C---:B------:R-:W-:Y:S01]  /*5f70*/  HMMA.16816.F32.BF16 R140, R4.reuse, R44, R24 ;  /* 0x0000002c048c723c */ /* 0x040fe20000041818 */
[----:B------:R1:W-:Y:S07]  /*5f80*/  MUFU.EX2 R65, R3 ;  /* 0x0000000300417308 */ /* 0x0003ee0000000800 */
[----:B------:R-:W-:Y:S08]  /*5f90*/  HMMA.16816.F32.BF16 R116, R4, R46, R20 ;  /* 0x0000002e0474723c */ /* 0x000ff00000041814 */
[----:B------:R-:W-:Y:S01]  /*5fa0*/  HMMA.16816.F32.BF16 R24, R8, R42, RZ ;  /* 0x0000002a0818723c */ /* 0x000fe200000418ff */
[----:B-1----:R-:W-:-:S04]  /*5fb0*/  FFMA.FTZ R3, R80, c[0x0][0x2d0], -R2 ;  /* 0x0000b40050037a23 */ /* 0x002fc80000010802 */
[----:B------:R1:W1:Y:S03]  /*5fc0*/  MUFU.EX2 R78, R3 ;  /* 0x00000003004e7308 */ /* 0x0002660000000800 */
[----:B------:R-:W-:Y:S01]  /*5fd0*/  HMMA.16816.F32.BF16 R20, R8, R48, RZ ;  /* 0x000000300814723c */ /* 0x000fe200000418ff */
[--C-:B-1----:R-:W-:Y:S11]  /*5fe0*/  FFMA.FTZ R3, R83, c[0x0][0x2d0], -R2.reuse ;  /* 0x0000b40053037a23 */ /* 0x102ff60000010802 */
[----:B------:R-:W-:Y:S04]  /*5ff0*/  @!UPT UIADD3 URZ, URZ, URZ, URZ ;  /* 0x0000003f3f3ff290 */ /* 0x000fe8000fffe03f */
[C---:B------:R-:W-:Y:S01]  /*6000*/  HMMA.16816.F32.BF16 R128, R4.reuse, R54, R24 ;  /* 0x000000360480723c */ /* 0x040fe20000041818 */
[----:B------:R1:W-:Y:S07]  /*6010*/  MUFU.EX2 R74, R3 ;  /* 0x00000003004a7308 */ /* 0x0003ee0000000800 */
[----:B------:R-:W-:Y:S01]  /*6020*/  HMMA.16816.F32.BF16 R124, R4, R28, R20 ;  /* 0x0000001c047c723c */ /* 0x000fe20000041814 */
[----:B------:R-:W2:Y:S07]  /*6030*/  LDSM.16.MT88.4 R28, [R234+0x9800] ;  /* 0x00980000ea1c783b */ /* 0x000eae0000004200 */
[----:B---3--:R-:W-:Y:S01]  /*6040*/  HMMA.16816.F32.BF16 R24, R8, R32, RZ ;  /* 0x000000200818723c */ /* 0x008fe200000418ff */
[----:B-1----:R-:W-:-:S04]  /*6050*/  FFMA.FTZ R3, R82, c[0x0][0x2d0], -R2 ;  /* 0x0000b40052037a23 */ /* 0x002fc80000010802 */
[----:B------:R1:W3:Y:S03]  /*6060*/  MUFU.EX2 R72, R3 ;  /* 0x0000000300487308 */ /* 0x0002e60000000800 */
[C---:B------:R-:W-:Y:S08]  /*6070*/  HMMA.16816.F32.BF16 R20, R8.reuse, R34, RZ ;  /* 0x000000220814723c */ /* 0x040ff000000418ff */
[----:B-----5:R-:W-:Y:S01]  /*6080*/  HMMA.16816.F32.BF16 R32, R8, R16, RZ ;  /* 0x000000100820723c */ /* 0x020fe200000418ff */
[----:B-1----:R-:W-:-:S07]  /*6090*/  FFMA.FTZ R3, R221, c[0x0][0x2d0], -R0 ;  /* 0x0000b400dd037a23 */ /* 0x002fce0000010800 */
[----:B------:R-:W-:Y:S01]  /*60a0*/  HMMA.16816.F32.BF16 R8, R8, R18, RZ ;  /* 0x000000120808723c */ /* 0x000fe200000418ff */
[----:B------:R-:W1:Y:S07]  /*60b0*/  LDSM.16.MT88.4 R16, [R233+0x9800] ;  /* 0x00980000e910783b */ /* 0x000e6e0000004200 */
[C---:B--2---:R-:W-:Y:S08]  /*60c0*/  HMMA.16816.F32.BF16 R108, R4.reuse, R28, R24 ;  /* 0x0000001c046c723c */ /* 0x044ff00000041818 */
[C---:B------:R-:W-:Y:S08]  /*60d0*/  HMMA.16816.F32.BF16 R96, R4.reuse, R30, R20 ;  /* 0x0000001e0460723c */ /* 0x040ff00000041814 */
[C---:B-1----:R-:W-:Y:S08]  /*60e0*/  HMMA.16816.F32.BF16 R92, R4.reuse, R16, R32 ;  /* 0x00000010045c723c */ /* 0x042ff00000041820 */
[----:B------:R-:W-:Y:S01]  /*60f0*/  HMMA.16816.F32.BF16 R16, R4, R18, R8 ;  /* 0x000000120410723c */ /* 0x000fe20000041808 */
[----:B------:R-:W1:Y:S06]  /*6100*/  LDSM.16.MT88.4 R8, [R231+0x1000] ;  /* 0x00100000e708783b */ /* 0x000e6c0000004200 */
[----:B----4-:R-:W-:-:S02]  /*6110*/  F2FP.BF16.PACK_AB R4, R79, R67 ;  /* 0x000000434f04723e */ /* 0x010fc400000010ff */
[----:B------:R-:W-:Y:S02]  /*6120*/  F2FP.BF16.PACK_AB R6, R73, R76 ;  /* 0x0000004c4906723e */ /* 0x000fe400000010ff */
[----:B------:R-:W-:Y:S02]  /*6130*/  F2FP.BF16.PACK_AB R5, R78, R65 ;  /* 0x000000414e05723e */ /* 0x000fe400000010ff */
[----:B---3--:R-:W-:-:S07]  /*6140*/  F2FP.BF16.PACK_AB R7, R72, R74 ;  /* 0x0000004a4807723e */ /* 0x008fce00000010ff */
[C---:B-1----:R-:W-:Y:S08]  /*6150*/  HMMA.16816.F32.BF16 R88, R4.reuse, R8, R88 ;  /* 0x000000080458723c */ /* 0x042ff00000041858 */
[C---:B------:R-:W-:Y:S01]  /*6160*/  HMMA.16816.F32.BF16 R52, R4.reuse, R10, R208 ;  /* 0x0000000a0434723c */ /* 0x040fe200000418d0 */
[----:B------:R-:W1:Y:S07]  /*6170*/  LDSM.16.MT88.4 R8, [R232+0x1000] ;  /* 0x00100000e808783b */ /* 0x000e6e0000004200 */
[C---:B-1----:R-:W-:Y:S07]  /*6180*/  HMMA.16816.F32.BF16 R84, R4.reuse, R8, R212 ;  /* 0x000000080454723c */ /* 0x042fee00000418d4 */
[----:B------:R-:W-:Y:S01]  /*6190*/  MOV R212, R71 ;  /* 0x0000004700d47202 */ /* 0x000fe20000000f00 */
[----:B------:R-:W-:Y:S01]  /*61a0*/  HMMA.16816.F32.BF16 R48, R4, R10, R204 ;  /* 0x0000000a0430723c */ /* 0x000fe200000418cc */
[----:B------:R-:W1:Y:S01]  /*61b0*/  LDSM.16.MT88.4 R8, [R234+0x1000] ;  /* 0x00100000ea08783b */ /* 0x000e620000004200 */
[----:B------:R-:W-:Y:S01]  /*61c0*/  IMAD.MOV.U32 R213, RZ, RZ, R68 ;  /* 0x000000ffffd57224 */ /* 0x000fe200078e0044 */
[----:B------:R-:W-:-:S02]  /*61d0*/  MOV R214, R64 ;  /* 0x0000004000d67202 */ /* 0x000fc40000000f00 */
[----:B------:R-:W-:Y:S02]  /*61e0*/  MOV R215, R56 ;  /* 0x0000003800d77202 */ /* 0x000fe40000000f00 */
[----:B------:R-:W-:Y:S01]  /*61f0*/  MOV R206, R66 ;  /* 0x0000004200ce7202 */ /* 0x000fe20000000f00 */
[----:B------:R-:W-:Y:S01]  /*6200*/  IMAD.MOV.U32 R204, RZ, RZ, R65 ;  /* 0x000000ffffcc7224 */ /* 0x000fe200078e0041 */
[----:B------:R-:W-:Y:S01]  /*6210*/  MOV R205, R67 ;  /* 0x0000004300cd7202 */ /* 0x000fe20000000f00 */
[----:B------:R-:W-:Y:S01]  /*6220*/  IMAD.MOV.U32 R207, RZ, RZ, R61 ;  /* 0x000000ffffcf7224 */ /* 0x000fe200078e003d */
[C---:B-1----:R-:W-:Y:S08]  /*6230*/  HMMA.16816.F32.BF16 R80, R4.reuse, R8, R200 ;  /* 0x000000080450723c */ /* 0x042ff000000418c8 */
[----:B------:R-:W-:Y:S01]  /*6240*/  HMMA.16816.F32.BF16 R44, R4, R10, R184 ;  /* 0x0000000a042c723c */ /* 0x000fe200000418b8 */
[----:B------:R-:W1:Y:S06]  /*6250*/  LDSM.16.MT88.4 R8, [R233+0x1000] ;  /* 0x00100000e908783b */ /* 0x000e6c0000004200 */
[----:B------:R-:W-:Y:S01]  /*6260*/  MOV R187, R79 ;  /* 0x0000004f00bb7202 */ /* 0x000fe20000000f00 */
[----:B------:R-:W-:Y:S01]  /*6270*/  IMAD.MOV.U32 R184, RZ, RZ, R77 ;  /* 0x000000ffffb87224 */ /* 0x000fe200078e004d */
[----:B------:R-:W-:-:S02]  /*6280*/  MOV R186, R78 ;  /* 0x0000004e00ba7202 */ /* 0x000fc40000000f00 */
[----:B------:R-:W-:Y:S02]  /*6290*/  MOV R185, R76 ;  /* 0x0000004c00b97202 */ /* 0x000fe40000000f00 */
[C---:B-1----:R-:W-:Y:S07]  /*62a0*/  HMMA.16816.F32.BF16 R76, R4.reuse, R8, R196 ;  /* 0x00000008044c723c */ /* 0x042fee00000418c4 */
[----:B------:R-:W-:Y:S01]  /*62b0*/  MOV R199, R75 ;  /* 0x0000004b00c77202 */ /* 0x000fe20000000f00 */
[----:B------:R-:W-:Y:S01]  /*62c0*/  HMMA.16816.F32.BF16 R40, R4, R10, R180 ;  /* 0x0000000a0428723c */ /* 0x000fe200000418b4 */
[----:B------:R-:W1:Y:S01]  /*62d0*/  LDSM.16.MT88.4 R8, [R231+0x4000] ;  /* 0x00400000e708783b */ /* 0x000e620000004200 */
[----:B------:R-:W-:Y:S01]  /*62e0*/  MOV R198, R74 ;  /* 0x0000004a00c67202 */ /* 0x000fe20000000f00 */
[----:B------:R-:W-:Y:S01]  /*62f0*/  IMAD.MOV.U32 R196, RZ, RZ, R72 ;  /* 0x000000ffffc47224 */ /* 0x000fe200078e0048 */
[----:B------:R-:W-:-:S04]  /*6300*/  MOV R197, R73 ;  /* 0x0000004900c57202 */ /* 0x000fc80000000f00 */
[C---:B-1----:R-:W-:Y:S08]  /*6310*/  HMMA.16816.F32.BF16 R72, R4.reuse, R8, R192 ;  /* 0x000000080448723c */ /* 0x042ff000000418c0 */
[----:B------:R-:W-:Y:S01]  /*6320*/  HMMA.16816.F32.BF16 R36, R4, R10, R176 ;  /* 0x0000000a0424723c */ /* 0x000fe200000418b0 */
[----:B------:R-:W1:Y:S01]  /*6330*/  LDSM.16.MT88.4 R8, [R232+0x4000] ;  /* 0x00400000e808783b */ /* 0x000e620000004200 */
[----:B------:R2:W-:Y:S05]  /*6340*/  MUFU.EX2 R179, R3 ;  /* 0x0000000300b37308 */ /* 0x0005ea0000000800 */
[----:B------:R-:W-:-:S02]  /*6350*/  MOV R177, R70 ;  /* 0x0000004600b17202 */ /* 0x000fc40000000f00 */
[----:B------:R-:W-:Y:S02]  /*6360*/  MOV R176, R69 ;  /* 0x0000004500b07202 */ /* 0x000fe40000000f00 */
[----:B------:R-:W-:Y:S01]  /*6370*/  MOV R178, R58 ;  /* 0x0000003a00b27202 */ /* 0x000fe20000000f00 */
[----:B--2---:R-:W-:-:S04]  /*6380*/  FFMA.FTZ R3, R220, c[0x0][0x2d0], -R0 ;  /* 0x0000b400dc037a23 */ /* 0x004fc80000010800 */
[----:B------:R2:W3:Y:S02]  /*6390*/  MUFU.EX2 R192, R3 ;  /* 0x0000000300c07308 */ /* 0x0004e40000000800 */
[----:B--2---:R-:W-:Y:S01]  /*63a0*/  FFMA.FTZ R3, R219, c[0x0][0x2d0], -R0 ;  /* 0x0000b400db037a23 */ /* 0x004fe20000010800 */
[C---:B-1----:R-:W-:Y:S07]  /*63b0*/  HMMA.16816.F32.BF16 R68, R4.reuse, R8, R188 ;  /* 0x000000080444723c */ /* 0x042fee00000418bc */
[----:B------:R-:W-:Y:S01]  /*63c0*/  MOV R191, R59 ;  /* 0x0000003b00bf7202 */ /* 0x000fe20000000f00 */
[----:B------:R-:W-:Y:S01]  /*63d0*/  HMMA.16816.F32.BF16 R32, R4, R10, R160 ;  /* 0x0000000a0420723c */ /* 0x000fe200000418a0 */
[----:B------:R-:W1:Y:S01]  /*63e0*/  LDSM.16.MT88.4 R8, [R234+0x4000] ;  /* 0x00400000ea08783b */ /* 0x000e620000004200 */
[----:B------:R-:W-:-:S06]  /*63f0*/  IMAD.MOV.U32 R190, RZ, RZ, R57 ;  /* 0x000000ffffbe7224 */ /* 0x000fcc00078e0039 */
[C---:B-1----:R-:W-:Y:S01]  /*6400*/  HMMA.16816.F32.BF16 R64, R4.reuse, R8, R172 ;  /* 0x000000080440723c */ /* 0x042fe200000418ac */
[----:B------:R1:W-:Y:S07]  /*6410*/  MUFU.EX2 R175, R3 ;  /* 0x0000000300af7308 */ /* 0x0003ee0000000800 */
[----:B------:R-:W-:Y:S01]  /*6420*/  HMMA.16816.F32.BF16 R28, R4, R10, R156 ;  /* 0x0000000a041c723c */ /* 0x000fe2000004189c */
[----:B------:R-:W2:Y:S01]  /*6430*/  LDSM.16.MT88.4 R8, [R233+0x4000] ;  /* 0x00400000e908783b */ /* 0x000ea20000004200 */
[----:B-1----:R-:W-:-:S02]  /*6440*/  FFMA.FTZ R3, R218, c[0x0][0x2d0], -R0 ;  /* 0x0000b400da037a23 */ /* 0x002fc40000010800 */
[----:B------:R-:W-:Y:S02]  /*6450*/  IMAD.MOV.U32 R218, RZ, RZ, R177 ;  /* 0x000000ffffda7224 */ /* 0x000fe400078e00b1 */
[----:B------:R1:W4:Y:S02]  /*6460*/  MUFU.EX2 R189, R3 ;  /* 0x0000000300bd7308 */ /* 0x0003240000000800 */
[----:B-1----:R-:W-:Y:S01]  /*6470*/  FFMA.FTZ R3, R217, c[0x0][0x2d0], -R2 ;  /* 0x0000b400d9037a23 */ /* 0x002fe20000010802 */
[----:B------:R-:W-:-:S05]  /*6480*/  MOV R217, R207 ;  /* 0x000000cf00d97202 */ /* 0x000fca0000000f00 */
[----:B------:R1:W-:Y:S01]  /*6490*/  MUFU.EX2 R219, R3 ;  /* 0x0000000300db7308 */ /* 0x0003e20000000800 */
[C---:B--2---:R-:W-:Y:S08]  /*64a0*/  HMMA.16816.F32.BF16 R60, R4.reuse, R8, R168 ;  /* 0x00000008043c723c */ /* 0x044ff000000418a8 */
[----:B------:R-:W-:Y:S01]  /*64b0*/  HMMA.16816.F32.BF16 R24, R4, R10, R148 ;  /* 0x0000000a0418723c */ /* 0x000fe20000041894 */
[----:B------:R-:W2:Y:S01]  /*64c0*/  LDSM.16.MT88.4 R8, [R231+0x7000] ;  /* 0x00700000e708783b */ /* 0x000ea20000004200 */
[----:B-1----:R-:W-:Y:S01]  /*64d0*/  FFMA.FTZ R3, R134, c[0x0][0x2d0], -R2 ;  /* 0x0000b40086037a23 */ /* 0x002fe20000010802 */
[----:B------:R-:W-:-:S03]  /*64e0*/  MOV R134, R206 ;  /* 0x000000ce00867202 */ /* 0x000fc60000000f00 */
[----:B------:R1:W5:Y:S02]  /*64f0*/  MUFU.EX2 R220, R3 ;  /* 0x0000000300dc7308 */ /* 0x0003640000000800 */
[----:B-1----:R-:W-:Y:S02]  /*6500*/  FFMA.FTZ R3, R216, c[0x0][0x2d0], -R2 ;  /* 0x0000b400d8037a23 */ /* 0x002fe40000010802 */
[----:B------:R-:W-:-:S04]  /*6510*/  IMAD.MOV.U32 R216, RZ, RZ, R205 ;  /* 0x000000ffffd87224 */ /* 0x000fc800078e00cd */
[----:B------:R1:W-:Y:S01]  /*6520*/  MUFU.EX2 R221, R3 ;  /* 0x0000000300dd7308 */ /* 0x0003e20000000800 */
[----:B--2---:R-:W-:Y:S01]  /*6530*/  HMMA.16816.F32.BF16 R56, R4, R8, R164 ;  /* 0x000000080438723c */ /* 0x004fe200000418a4 */
[----:B-1----:R-:W-:Y:S01]  /*6540*/  FFMA.FTZ R3, R133, c[0x0][0x2d0], -R2 ;  /* 0x0000b40085037a23 */ /* 0x002fe20000010802 */
[----:B------:R-:W-:-:S05]  /*6550*/  MOV R133, R199 ;  /* 0x000000c700857202 */ /* 0x000fca0000000f00 */
[----:B------:R1:W2:Y:S01]  /*6560*/  MUFU.EX2 R188, R3 ;  /* 0x0000000300bc7308 */ /* 0x0002a20000000800 */
[----:B------:R-:W-:Y:S01]  /*6570*/  HMMA.16816.F32.BF16 R20, R4, R10, R144 ;  /* 0x0000000a0414723c */ /* 0x000fe20000041890 */
[----:B------:R-:W2:Y:S01]  /*6580*/  LDSM.16.MT88.4 R8, [R232+0x7000] ;  /* 0x00700000e808783b */ /* 0x000ea20000004200 */
[----:B-1----:R-:W-:-:S06]  /*6590*/  MOV R3, R204 ;  /* 0x000000cc00037202 */ /* 0x002fcc0000000f00 */
        /* <DEDUP_REMOVED lines=20> */
[----:B------:R-:W1:Y:S06]  /*66e0*/  LDSM.16.MT88.4 R8, [R231+0x1800] ;  /* 0x00180000e708783b */ /* 0x000e6c0000004200 */
[----:B---3--:R-:W-:-:S02]  /*66f0*/  F2FP.BF16.PACK_AB R4, R192, R179 ;  /* 0x000000b3c004723e */ /* 0x008fc400000010ff */
[----:B----4-:R-:W-:Y:S02]  /*6700*/  F2FP.BF16.PACK_AB R6, R189, R175 ;  /* 0x000000afbd06723e */ /* 0x010fe400000010ff */
[----:B-----5:R-:W-:Y:S02]  /*6710*/  F2FP.BF16.PACK_AB R5, R220, R219 ;  /* 0x000000dbdc05723e */ /* 0x020fe400000010ff */
[----:B------:R-:W-:-:S07]  /*6720*/  F2FP.BF16.PACK_AB R7, R188, R221 ;  /* 0x000000ddbc07723e */ /* 0x000fce00000010ff */
        /* <DEDUP_REMOVED lines=9> */
[----:B------:R-:W-:Y:S02]  /*67c0*/  MOV R53, R196 ;  /* 0x000000c400357202 */ /* 0x000fe40000000f00 */
[----:B------:R-:W-:Y:S01]  /*67d0*/  MOV R55, R198 ;  /* 0x000000c600377202 */ /* 0x000fe20000000f00 */
[C---:B-1----:R-:W-:Y:S07]  /*67e0*/  HMMA.16816.F32.BF16 R208, R4.reuse, R8, R84 ;  /* 0x0000000804d0723c */ /* 0x042fee0000041854 */
[----:B------:R-:W-:Y:S01]  /*67f0*/  MOV R84, R192 ;  /* 0x000000c000547202 */ /* 0x000fe20000000f00 */
[----:B------:R-:W-:Y:S01]  /*6800*/  HMMA.16816.F32.BF16 R200, R4, R10, R48 ;  /* 0x0000000a04c8723c */ /* 0x000fe20000041830 */
[----:B------:R-:W1:Y:S01]  /*6810*/  LDSM.16.MT88.4 R8, [R234+0x1800] ;  /* 0x00180000ea08783b */ /* 0x000e620000004200 */
[----:B------:R-:W-:Y:S01]  /*6820*/  MOV R87, R178 ;  /* 0x000000b200577202 */ /* 0x000fe20000000f00 */
[----:B------:R-:W-:Y:S01]  /*6830*/  IMAD.MOV.U32 R85, RZ, RZ, R52 ;  /* 0x000000ffff557224 */ /* 0x000fe200078e0034 */
[----:B------:R-:W-:-:S02]  /*6840*/  MOV R86, R53 ;  /* 0x0000003500567202 */ /* 0x000fc40000000f00 */
[----:B------:R-:W-:Y:S02]  /*6850*/  MOV R52, R55 ;  /* 0x0000003700347202 */ /* 0x000fe40000000f00 */
[----:B------:R-:W-:Y:S02]  /*6860*/  MOV R49, R176 ;  /* 0x000000b000317202 */ /* 0x000fe40000000f00 */
[----:B------:R-:W-:Y:S02]  /*6870*/  MOV R51, R190 ;  /* 0x000000be00337202 */ /* 0x000fe40000000f00 */
[----:B------:R-:W-:Y:S02]  /*6880*/  MOV R50, R191 ;  /* 0x000000bf00327202 */ /* 0x000fe40000000f00 */
[----:B------:R-:W-:Y:S02]  /*6890*/  MOV R53, R89 ;  /* 0x0000005900357202 */ /* 0x000fe40000000f00 */
[----:B------:R-:W-:Y:S01]  /*68a0*/  MOV R55, R91 ;  /* 0x0000005b00377202 */ /* 0x000fe20000000f00 */
[C---:B-1----:R-:W-:Y:S07]  /*68b0*/  HMMA.16816.F32.BF16 R192, R4.reuse, R8, R80 ;  /* 0x0000000804c0723c */ /* 0x042fee0000041850 */
[----:B------:R-:W-:Y:S01]  /*68c0*/  MOV R83, R175 ;  /* 0x000000af00537202 */ /* 0x000fe20000000f00 */
[----:B------:R-:W-:Y:S01]  /*68d0*/  HMMA.16816.F32.BF16 R184, R4, R10, R44 ;  /* 0x0000000a04b8723c */ /* 0x000fe2000004182c */
[----:B------:R-:W1:Y:S01]  /*68e0*/  LDSM.16.MT88.4 R8, [R233+0x1800] ;  /* 0x00180000e908783b */ /* 0x000e620000004200 */
[----:B------:R-:W-:Y:S01]  /*68f0*/  MOV R82, R189 ;  /* 0x000000bd00527202 */ /* 0x000fe20000000f00 */
[----:B------:R-:W-:-:S05]  /*6900*/  IMAD.MOV.U32 R81, RZ, RZ, R188 ;  /* 0x000000ffff517224 */ /* 0x000fca00078e00bc */
        /* <DEDUP_REMOVED lines=15> */
[----:B------:R-:W-:Y:S01]  /*6a00*/  MOV R27, R87 ;  /* 0x00000057001b7202 */ /* 0x000fe20000000f00 */
[----:B------:R-:W-:Y:S01]  /*6a10*/  IMAD.MOV.U32 R26, RZ, RZ, R88 ;  /* 0x000000ffff1a7224 */ /* 0x000fe200078e0058 */
[----:B------:R-:W-:-:S02]  /*6a20*/  MOV R87, R54 ;  /* 0x0000003600577202 */ /* 0x000fc40000000f00 */
[----:B------:R-:W-:Y:S02]  /*6a30*/  MOV R54, R90 ;  /* 0x0000005a00367202 */ /* 0x000fe40000000f00 */
[----:B------:R-:W-:Y:S02]  /*6a40*/  MOV R24, R217 ;  /* 0x000000d900187202 */ /* 0x000fe40000000f00 */
[----:B------:R-:W-:Y:S01]  /*6a50*/  MOV R25, R218 ;  /* 0x000000da00197202 */ /* 0x000fe20000000f00 */
[C---:B-1----:R-:W-:Y:S08]  /*6a60*/  HMMA.16816.F32.BF16 R88, R4.reuse, R8, R56 ;  /* 0x000000080458723c */ /* 0x042ff00000041838 */
[----:B------:R-:W-:Y:S01]  /*6a70*/  HMMA.16816.F32.BF16 R60, R4, R10, R20 ;  /* 0x0000000a043c723c */ /* 0x000fe20000041814 */
[----:B------:R-:W1:Y:S06]  /*6a80*/  LDSM.16.MT88.4 R8, [R232+0x7800] ;  /* 0x00780000e808783b */ /* 0x000e6c0000004200 */
[----:B------:R-:W-:Y:S01]  /*6a90*/  IMAD.MOV.U32 R23, RZ, RZ, R49 ;  /* 0x000000ffff177224 */ /* 0x000fe200078e0031 */
[----:B------:R-:W-:-:S02]  /*6aa0*/  MOV R22, R50 ;  /* 0x0000003200167202 */ /* 0x000fc40000000f00 */
        /* <DEDUP_REMOVED lines=8> */
[----:B------:R-:W-:-:S03]  /*6b30*/  MOV R101, R83 ;  /* 0x0000005300657202 */ /* 0x000fc60000000f00 */
        /* <DEDUP_REMOVED lines=8> */
[----:B------:R-:W-:Y:S01]  /*6bc0*/  IMAD.MOV.U32 R154, RZ, RZ, R54 ;  /* 0x000000ffff9a7224 */ /* 0x000fe200078e0036 */
[----:B------:R-:W-:-:S02]  /*6bd0*/  MOV R153, R55 ;  /* 0x0000003700997202 */ /* 0x000fc40000000f00 */
[----:B------:R-:W-:Y:S01]  /*6be0*/  MOV R152, R3 ;  /* 0x0000000300987202 */ /* 0x000fe20000000f00 */
[----:B------:R-:W-:Y:S01]  /*6bf0*/  FFMA.FTZ R3, R236, c[0x0][0x2d0], -R0 ;  /* 0x0000b400ec037a23 */ /* 0x000fe20000010800 */
[----:B------:R-:W-:Y:S01]  /*6c00*/  MOV R112, R214 ;  /* 0x000000d600707202 */ /* 0x000fe20000000f00 */
[----:B------:R-:W-:Y:S01]  /*6c10*/  IMAD.MOV.U32 R114, RZ, RZ, R134 ;  /* 0x000000ffff727224 */ /* 0x000fe200078e0086 */
[----:B------:R-:W-:Y:S01]  /*6c20*/  MOV R115, R216 ;  /* 0x000000d800737202 */ /* 0x000fe20000000f00 */
[----:B------:R2:W-:Y:S01]  /*6c30*/  MUFU.EX2 R214, R3 ;  /* 0x0000000300d67308 */ /* 0x0005e20000000800 */
[----:B------:R-:W-:Y:S01]  /*6c40*/  IMAD.MOV.U32 R113, RZ, RZ, R213 ;  /* 0x000000ffff717224 */ /* 0x000fe200078e00d5 */
[----:B------:R-:W-:Y:S01]  /*6c50*/  MOV R236, R103 ;  /* 0x0000006700ec7202 */ /* 0x000fe20000000f00 */
[----:B--2---:R-:W-:Y:S01]  /*6c60*/  FFMA.FTZ R3, R235, c[0x0][0x2d0], -R0 ;  /* 0x0000b400eb037a23 */ /* 0x004fe20000010800 */
[----:B------:R-:W-:-:S04]  /*6c70*/  MOV R235, R102 ;  /* 0x0000006600eb7202 */ /* 0x000fc80000000f00 */
[----:B------:R2:W-:Y:S01]  /*6c80*/  MUFU.EX2 R216, R3 ;  /* 0x0000000300d87308 */ /* 0x0005e20000000800 */
[----:B-1----:R-:W-:Y:S01]  /*6c90*/  HMMA.16816.F32.BF16 R68, R4, R8, R148 ;  /* 0x000000080444723c */ /* 0x002fe20000041894 */
[----:B--2---:R-:W-:Y:S01]  /*6ca0*/  FFMA.FTZ R3, R227, c[0x0][0x2d0], -R0 ;  /* 0x0000b400e3037a23 */ /* 0x004fe20000010800 */
[----:B------:R-:W-:-:S06]  /*6cb0*/  MOV R227, R101 ;  /* 0x0000006500e37202 */ /* 0x000fcc0000000f00 */
[----:B------:R-:W-:Y:S01]  /*6cc0*/  HMMA.16816.F32.BF16 R56, R4, R10, R116 ;  /* 0x0000000a0438723c */ /* 0x000fe20000041874 */
[----:B------:R-:W1:Y:S01]  /*6cd0*/  LDSM.16.MT88.4 R8, [R231+0xa800] ;  /* 0x00a80000e708783b */ /* 0x000e620000004200 */
[----:B------:R2:W-:Y:S01]  /*6ce0*/  MUFU.EX2 R217, R3 ;  /* 0x0000000300d97308 */ /* 0x0005e20000000800 */
[----:B------:R-:W-:Y:S01]  /*6cf0*/  MOV R149, R133 ;  /* 0x0000008500957202 */ /* 0x000fe20000000f00 */
[----:B--2---:R-:W-:Y:S02]  /*6d00*/  FFMA.FTZ R3, R226, c[0x0][0x2d0], -R0 ;  /* 0x0000b400e2037a23 */ /* 0x004fe40000010800 */
[----:B------:R-:W-:-:S04]  /*6d10*/  IMAD.MOV.U32 R226, RZ, RZ, R100 ;  /* 0x000000ffffe27224 */ /* 0x000fc800078e0064 */
[----:B------:R2:W3:Y:S02]  /*6d20*/  MUFU.EX2 R218, R3 ;  /* 0x0000000300da7308 */ /* 0x0004e40000000800 */
[--C-:B--2---:R-:W-:Y:S01]  /*6d30*/  FFMA.FTZ R3, R225, c[0x0][0x2d0], -R2.reuse ;  /* 0x0000b400e1037a23 */ /* 0x104fe20000010802 */
[----:B------:R-:W-:Y:S01]  /*6d40*/  MOV R225, R107 ;  /* 0x0000006b00e17202 */ /* 0x000fe20000000f00 */
[C---:B-1----:R-:W-:Y:S04]  /*6d50*/  HMMA.16816.F32.BF16 R44, R4.reuse, R8, R144 ;  /* 0x00000008042c723c */ /* 0x042fe80000041890 */
[----:B------:R1:W-:Y:S04]  /*6d60*/  MUFU.EX2 R134, R3 ;  /* 0x0000000300867308 */ /* 0x0003e80000000800 */
[----:B------:R-:W-:Y:S01]  /*6d70*/  HMMA.16816.F32.BF16 R32, R4, R10, R136 ;  /* 0x0000000a0420723c */ /* 0x000fe20000041888 */
[----:B------:R-:W2:Y:S01]  /*6d80*/  LDSM.16.MT88.4 R8, [R232+0xa800] ;  /* 0x00a80000e808783b */ /* 0x000ea20000004200 */
[----:B-1----:R-:W-:Y:S01]  /*6d90*/  FFMA.FTZ R3, R222, c[0x0][0x2d0], -R2 ;  /* 0x0000b400de037a23 */ /* 0x002fe20000010802 */
[----:B------:R-:W-:-:S03]  /*6da0*/  MOV R222, R105 ;  /* 0x0000006900de7202 */ /* 0x000fc60000000f00 */
[----:B------:R1:W-:Y:S02]  /*6db0*/  MUFU.EX2 R213, R3 ;  /* 0x0000000300d57308 */ /* 0x0003e40000000800 */
[----:B-1----:R-:W-:Y:S02]  /*6dc0*/  FFMA.FTZ R3, R224, c[0x0][0x2d0], -R2 ;  /* 0x0000b400e0037a23 */ /* 0x002fe40000010802 */
[----:B------:R-:W-:Y:S01]  /*6dd0*/  IMAD.MOV.U32 R224, RZ, RZ, R104 ;  /* 0x000000ffffe07224 */ /* 0x000fe200078e0068 */
[C---:B--2---:R-:W-:Y:S01]  /*6de0*/  HMMA.16816.F32.BF16 R80, R4.reuse, R8, R140 ;  /* 0x000000080450723c */ /* 0x044fe2000004188c */
[----:B------:R-:W-:Y:S07]  /*6df0*/  LDSM.16.MT88.4 R140, [R231+0x2800] ;  /* 0x00280000e78c783b */ /* 0x000fee0000004200 */
[----:B------:R-:W-:Y:S01]  /*6e00*/  HMMA.16816.F32.BF16 R72, R4, R10, R128 ;  /* 0x0000000a0448723c */ /* 0x000fe20000041880 */
[----:B------:R-:W1:Y:S06]  /*6e10*/  LDSM.16.MT88.4 R8, [R234+0xa800] ;  /* 0x00a80000ea08783b */ /* 0x000e6c0000004200 */
[----:B------:R-:W-:Y:S01]  /*6e20*/  IMAD.MOV.U32 R129, RZ, RZ, R152 ;  /* 0x000000ffff817224 */ /* 0x000fe200078e0098 */
[----:B------:R-:W-:-:S02]  /*6e30*/  MOV R128, R153 ;  /* 0x0000009900807202 */ /* 0x000fc40000000f00 */
[----:B------:R-:W-:Y:S02]  /*6e40*/  MOV R131, R114 ;  /* 0x0000007200837202 */ /* 0x000fe40000000f00 */
[----:B------:R-:W-:Y:S01]  /*6e50*/  MOV R130, R115 ;  /* 0x0000007300827202 */ /* 0x000fe20000000f00 */
[C---:B-1----:R-:W-:Y:S08]  /*6e60*/  HMMA.16816.F32.BF16 R64, R4.reuse, R8, R108 ;  /* 0x000000080440723c */ /* 0x042ff0000004186c */
[C---:B------:R-:W-:Y:S01]  /*6e70*/  HMMA.16816.F32.BF16 R52, R4.reuse, R10, R96 ;  /* 0x0000000a0434723c */ /* 0x040fe20000041860 */
[----:B------:R-:W1:Y:S07]  /*6e80*/  LDSM.16.MT88.4 R8, [R233+0xa800] ;  /* 0x00a80000e908783b */ /* 0x000e6e0000004200 */
[C---:B-1----:R-:W-:Y:S08]  /*6e90*/  HMMA.16816.F32.BF16 R40, R4.reuse, R8, R92 ;  /* 0x000000080428723c */ /* 0x042ff0000004185c */
[----:B------:R-:W-:Y:S01]  /*6ea0*/  HMMA.16816.F32.BF16 R28, R4, R10, R16 ;  /* 0x0000000a041c723c */ /* 0x000fe20000041810 */
[----:B------:R-:W1:Y:S04]  /*6eb0*/  LDSM.16.MT88.4 R8, [R231+0x2000] ;  /* 0x00200000e708783b */ /* 0x000e680000004200 */
[----:B------:R-:W2:Y:S02]  /*6ec0*/  LDSM.16.MT88.4 R16, [R234+0x2000] ;  /* 0x00200000ea10783b */ /* 0x000ea40000004200 */
[----:B------:R-:W-:Y:S01]  /*6ed0*/  FFMA.FTZ R4, R223, c[0x0][0x2d0], -R2 ;  /* 0x0000b400df047a23 */ /* 0x000fe20000010802 */
[----:B---3--:R-:W-:Y:S01]  /*6ee0*/  F2FP.BF16.PACK_AB R6, R218, R217 ;  /* 0x000000d9da06723e */ /* 0x008fe200000010ff */
[----:B------:R-:W-:Y:S01]  /*6ef0*/  FADD.FTZ R5, R23, R22 ;  /* 0x0000001617057221 */ /* 0x000fe20000010000 */
[----:B------:R-:W-:Y:S01]  /*6f00*/  MOV R22, R27 ;  /* 0x0000001b00167202 */ /* 0x000fe20000000f00 */
[----:B------:R3:W4:Y:S01]  /*6f10*/  MUFU.EX2 R212, R4 ;  /* 0x0000000400d47308 */ /* 0x0007220000000800 */
[----:B------:R-:W-:Y:S01]  /*6f20*/  MOV R23, R15 ;  /* 0x0000000f00177202 */ /* 0x000fe20000000f00 */
[----:B------:R-:W-:Y:S01]  /*6f30*/  FADD.FTZ R25, R25, R5 ;  /* 0x0000000519197221 */ /* 0x000fe20000010000 */
[----:B------:R-:W-:Y:S01]  /*6f40*/  MOV R27, R14 ;  /* 0x0000000e001b7202 */ /* 0x000fe20000000f00 */
[--C-:B------:R-:W-:Y:S01]  /*6f50*/  FFMA.FTZ R15, R247, c[0x0][0x2d0], -R0.reuse ;  /* 0x0000b400f70f7a23 */ /* 0x100fe20000010800 */
[----:B------:R-:W-:Y:S01]  /*6f60*/  MOV R247, R155 ;  /* 0x0000009b00f77202 */ /* 0x000fe20000000f00 */
[----:B------:R-:W-:Y:S01]  /*6f70*/  FFMA.FTZ R14, R244, c[0x0][0x2d0], -R0 ;  /* 0x0000b400f40e7a23 */ /* 0x000fe20000010800 */
[----:B------:R-:W-:-:S02]  /*6f80*/  MOV R244, R154 ;  /* 0x0000009a00f47202 */ /* 0x000fc40000000f00 */
[----:B------:R-:W-:Y:S01]  /*6f90*/  MOV R223, R106 ;  /* 0x0000006a00df7202 */ /* 0x000fe20000000f00 */
[----:B------:R-:W-:Y:S01]  /*6fa0*/  MUFU.EX2 R15, R15 ;  /* 0x0000000f000f7308 */ /* 0x000fe20000000800 */
[----:B------:R-:W-:Y:S01]  /*6fb0*/  MOV R150, R27 ;  /* 0x0000001b00967202 */ /* 0x000fe20000000f00 */
[----:B---3--:R-:W-:Y:S01]  /*6fc0*/  FADD.FTZ R4, R113, R112 ;  /* 0x0000007071047221 */ /* 0x008fe20000010000 */
[----:B----4-:R-:W-:-:S03]  /*6fd0*/  F2FP.BF16.PACK_AB R5, R212, R134 ;  /* 0x00000086d405723e */ /* 0x010fc600000010ff */
[----:B------:R-:W-:Y:S02]  /*6fe0*/  FADD.FTZ R4, R215, R4 ;  /* 0x00000004d7047221 */ /* 0x000fe40000010000 */
[----:B------:R3:W4:Y:S02]  /*6ff0*/  MUFU.EX2 R215, R3 ;  /* 0x0000000300d77308 */ /* 0x0007240000000800 */
[----:B---3--:R-:W-:Y:S01]  /*7000*/  FADD.FTZ R3, R26, R4 ;  /* 0x000000041a037221 */ /* 0x008fe20000010000 */
[----:B------:R-:W-:Y:S01]  /*7010*/  F2FP.BF16.PACK_AB R4, R216, R214 ;  /* 0x000000d6d804723e */ /* 0x000fe200000010ff */
[----:B------:R-:W-:Y:S01]  /*7020*/  IMAD.MOV.U32 R26, RZ, RZ, R13 ;  /* 0x000000ffff1a7224 */ /* 0x000fe200078e000d */
[----:B----4-:R-:W-:Y:S01]  /*7030*/  F2FP.BF16.PACK_AB R7, R215, R213 ;  /* 0x000000d5d707723e */ /* 0x010fe200000010ff */
[--C-:B------:R-:W-:Y:S02]  /*7040*/  FFMA.FTZ R13, R238, c[0x0][0x2d0], -R0.reuse ;  /* 0x0000b400ee0d7a23 */ /* 0x100fe40000010800 */
[----:B------:R-:W-:Y:S01]  /*7050*/  FFMA.FTZ R0, R237, c[0x0][0x2d0], -R0 ;  /* 0x0000b400ed007a23 */ /* 0x000fe20000010800 */
[----:B------:R-:W-:Y:S01]  /*7060*/  MOV R237, R21 ;  /* 0x0000001500ed7202 */ /* 0x000fe20000000f00 */
[----:B------:R-:W-:Y:S01]  /*7070*/  IMAD.MOV.U32 R238, RZ, RZ, R20 ;  /* 0x000000ffffee7224 */ /* 0x000fe200078e0014 */
[----:B------:R-:W-:Y:S01]  /*7080*/  MUFU.EX2 R27, R13 ;  /* 0x0000000d001b7308 */ /* 0x000fe20000000800 */
[----:B-1----:R-:W-:Y:S01]  /*7090*/  HMMA.16816.F32.BF16 R136, R4, R8, R180 ;  /* 0x000000080488723c */ /* 0x002fe200000418b4 */
[----:B------:R-:W-:-:S02]  /*70a0*/  FADD.FTZ R24, R24, R3 ;  /* 0x0000000318187221 */ /* 0x000fc40000010000 */
[----:B------:R-:W-:Y:S02]  /*70b0*/  FFMA.FTZ R3, R249, c[0x0][0x2d0], -R2 ;  /* 0x0000b400f9037a23 */ /* 0x000fe40000010802 */
[----:B------:R-:W-:Y:S02]  /*70c0*/  IMAD.MOV.U32 R151, RZ, RZ, R26 ;  /* 0x000000ffff977224 */ /* 0x000fe400078e001a */
[----:B------:R-:W-:Y:S01]  /*70d0*/  MOV R183, R22 ;  /* 0x0000001600b77202 */ /* 0x000fe20000000f00 */
[C---:B------:R-:W-:Y:S01]  /*70e0*/  HMMA.16816.F32.BF16 R92, R4.reuse, R10, R160 ;  /* 0x0000000a045c723c */ /* 0x040fe200000418a0 */
[----:B------:R-:W-:Y:S01]  /*70f0*/  MOV R182, R23 ;  /* 0x0000001700b67202 */ /* 0x000fe20000000f00 */
[----:B------:R-:W1:Y:S01]  /*7100*/  LDSM.16.MT88.4 R8, [R233+0x2000] ;  /* 0x00200000e908783b */ /* 0x000e620000004200 */
[----:B------:R3:W4:Y:S03]  /*7110*/  MUFU.EX2 R133, R0 ;  /* 0x0000000000857308 */ /* 0x0007260000000800 */
[----:B------:R-:W5:Y:S02]  /*7120*/  LDSM.16.MT88.4 R20, [R232+0x2000] ;  /* 0x00200000e814783b */ /* 0x000f640000004200 */
[C---:B--2---:R-:W-:Y:S03]  /*7130*/  HMMA.16816.F32.BF16 R152, R4.reuse, R16, R192 ;  /* 0x000000100498723c */ /* 0x044fe600000418c0 */
[----:B------:R-:W2:Y:S05]  /*7140*/  MUFU.EX2 R26, R14 ;  /* 0x0000000e001a7308 */ /* 0x000eaa0000000800 */
[----:B------:R-:W-:Y:S01]  /*7150*/  HMMA.16816.F32.BF16 R100, R4, R18, R184 ;  /* 0x000000120464723c */ /* 0x000fe200000418b8 */
[----:B------:R-:W2:Y:S01]  /*7160*/  LDSM.16.MT88.4 R16, [R232+0x5000] ;  /* 0x00500000e810783b */ /* 0x000ea20000004200 */
[----:B---3--:R-:W-:-:S06]  /*7170*/  FFMA.FTZ R0, R251, c[0x0][0x2d0], -R2 ;  /* 0x0000b400fb007a23 */ /* 0x008fcc0000010802 */
[C---:B-1----:R-:W-:Y:S08]  /*7180*/  HMMA.16816.F32.BF16 R160, R4.reuse, R8, R176 ;  /* 0x0000000804a0723c */ /* 0x042ff000000418b0 */
[C---:B-----5:R-:W-:Y:S08]  /*7190*/  HMMA.16816.F32.BF16 R144, R4.reuse, R20, R208 ;  /* 0x000000140490723c */ /* 0x060ff000000418d0 */
[C---:B------:R-:W-:Y:S01]  /*71a0*/  HMMA.16816.F32.BF16 R96, R4.reuse, R22, R200 ;  /* 0x000000160460723c */ /* 0x040fe200000418c8 */
[----:B------:R-:W1:Y:S07]  /*71b0*/  LDSM.16.MT88.4 R20, [R231+0x5000] ;  /* 0x00500000e714783b */ /* 0x000e6e0000004200 */
[C---:B------:R-:W-:Y:S01]  /*71c0*/  HMMA.16816.F32.BF16 R104, R4.reuse, R10, R168 ;  /* 0x0000000a0468723c */ /* 0x040fe200000418a8 */
[----:B------:R-:W3:Y:S07]  /*71d0*/  LDSM.16.MT88.4 R8, [R234+0x5000] ;  /* 0x00500000ea08783b */ /* 0x000eee0000004200 */
[C---:B--2---:R-:W-:Y:S08]  /*71e0*/  HMMA.16816.F32.BF16 R176, R4.reuse, R16, R188 ;  /* 0x0000001004b0723c */ /* 0x044ff000000418bc */
[C---:B-1----:R-:W-:Y:S08]  /*71f0*/  HMMA.16816.F32.BF16 R168, R4.reuse, R20, R204 ;  /* 0x0000001404a8723c */ /* 0x042ff000000418cc */
[C---:B------:R-:W-:Y:S01]  /*7200*/  HMMA.16816.F32.BF16 R108, R4.reuse, R22, R196 ;  /* 0x00000016046c723c */ /* 0x040fe200000418c4 */
[----:B------:R-:W1:Y:S07]  /*7210*/  LDSM.16.MT88.4 R20, [R233+0x5000] ;  /* 0x00500000e914783b */ /* 0x000e6e0000004200 */
[C---:B------:R-:W-:Y:S01]  /*7220*/  HMMA.16816.F32.BF16 R204, R4.reuse, R18, R172 ;  /* 0x0000001204cc723c */ /* 0x040fe200000418ac */
[----:B------:R-:W2:Y:S04]  /*7230*/  LDSM.16.MT88.4 R16, [R231+0x8000] ;  /* 0x00800000e710783b */ /* 0x000ea80000004200 */
[----:B------:R-:W-:Y:S03]  /*7240*/  LDSM.16.MT88.4 R172, [R231+0x5800] ;  /* 0x00580000e7ac783b */ /* 0x000fe60000004200 */
[C---:B---3--:R-:W-:Y:S01]  /*7250*/  HMMA.16816.F32.BF16 R200, R4.reuse, R8, R164 ;  /* 0x0000000804c8723c */ /* 0x048fe200000418a4 */
[----:B------:R-:W-:Y:S07]  /*7260*/  LDSM.16.MT88.4 R164, [R233+0x2800] ;  /* 0x00280000e9a4783b */ /* 0x000fee0000004200 */
[C---:B------:R-:W-:Y:S01]  /*7270*/  HMMA.16816.F32.BF16 R196, R4.reuse, R10, R124 ;  /* 0x0000000a04c4723c */ /* 0x040fe2000004187c */
[----:B------:R-:W3:Y:S07]  /*7280*/  LDSM.16.MT88.4 R8, [R232+0x8000] ;  /* 0x00800000e808783b */ /* 0x000eee0000004200 */
[C---:B-1----:R-:W-:Y:S01]  /*7290*/  HMMA.16816.F32.BF16 R184, R4.reuse, R20, R156 ;  /* 0x0000001404b8723c */ /* 0x042fe2000004189c */
[----:B------:R-:W-:Y:S07]  /*72a0*/  LDSM.16.MT88.4 R156, [R234+0x2800] ;  /* 0x00280000ea9c783b */ /* 0x000fee0000004200 */
        /* <DEDUP_REMOVED lines=13> */
[----:B------:R-:W2:Y:S04]  /*7380*/  LDSM.16.MT88.4 R16, [R234+0xb000] ;  /* 0x00b00000ea10783b */ /* 0x000ea80000004200 */
[----:B------:R-:W-:Y:S03]  /*7390*/  LDSM.16.MT88.4 R56, [R234+0x5800] ;  /* 0x00580000ea38783b */ /* 0x000fe60000004200 */
[C---:B---3--:R-:W-:Y:S08]  /*73a0*/  HMMA.16816.F32.BF16 R44, R4.reuse, R8, R44 ;  /* 0x00000008042c723c */ /* 0x048ff0000004182c */
[C---:B------:R-:W-:Y:S01]  /*73b0*/  HMMA.16816.F32.BF16 R32, R4.reuse, R10, R32 ;  /* 0x0000000a0420723c */ /* 0x040fe20000041820 */
[----:B------:R-:W3:Y:S07]  /*73c0*/  LDSM.16.MT88.4 R8, [R233+0xb000] ;  /* 0x00b00000e908783b */ /* 0x000eee0000004200 */
[C---:B-1----:R-:W-:Y:S01]  /*73d0*/  HMMA.16816.F32.BF16 R36, R4.reuse, R20, R80 ;  /* 0x000000140424723c */ /* 0x042fe20000041850 */
[----:B------:R-:W-:Y:S07]  /*73e0*/  LDSM.16.MT88.4 R80, [R232+0x8800] ;  /* 0x00880000e850783b */ /* 0x000fee0000004200 */
[C---:B------:R-:W-:Y:S01]  /*73f0*/  HMMA.16816.F32.BF16 R20, R4.reuse, R22, R72 ;  /* 0x000000160414723c */ /* 0x040fe20000041848 */
[----:B------:R-:W1:Y:S07]  /*7400*/  LDSM.16.MT88.4 R72, [R231+0x8800] ;  /* 0x00880000e748783b */ /* 0x000e6e0000004200 */
[C---:B--2---:R-:W-:Y:S01]  /*7410*/  HMMA.16816.F32.BF16 R208, R4.reuse, R16, R64 ;  /* 0x0000001004d0723c */ /* 0x044fe20000041840 */
[----:B------:R-:W-:Y:S07]  /*7420*/  LDSM.16.MT88.4 R64, [R233+0x5800] ;  /* 0x00580000e940783b */ /* 0x000fee0000004200 */
[C---:B------:R-:W-:Y:S08]  /*7430*/  HMMA.16816.F32.BF16 R16, R4.reuse, R18, R52 ;  /* 0x000000120410723c */ /* 0x040ff00000041834 */
[C---:B---3--:R-:W-:Y:S07]  /*7440*/  HMMA.16816.F32.BF16 R40, R4.reuse, R8, R40 ;  /* 0x000000080428723c */ /* 0x048fee0000041828 */
[----:B------:R-:W-:Y:S01]  /*7450*/  IMAD.MOV.U32 R9, RZ, RZ, R130 ;  /* 0x000000ffff097224 */ /* 0x000fe200078e0082 */
[----:B------:R-:W-:Y:S01]  /*7460*/  HMMA.16816.F32.BF16 R28, R4, R10, R28 ;  /* 0x0000000a041c723c */ /* 0x000fe2000004181c */
[----:B------:R2:W-:Y:S01]  /*7470*/  MUFU.EX2 R7, R0 ;  /* 0x0000000000077308 */ /* 0x0005e20000000800 */
[----:B------:R-:W-:Y:S01]  /*7480*/  MOV R8, R131 ;  /* 0x0000008300087202 */ /* 0x000fe20000000f00 */
[----:B------:R-:W3:Y:S04]  /*7490*/  LDL R5, [R1+0x40] ;  /* 0x0000400001057983 */ /* 0x000ee80000100800 */
[----:B------:R-:W-:-:S02]  /*74a0*/  FADD.FTZ R4, R149, R25 ;  /* 0x0000001995047221 */ /* 0x000fc40000010000 */
[----:B------:R-:W-:Y:S02]  /*74b0*/  MUFU.EX2 R6, R3 ;  /* 0x0000000300067308 */ /* 0x000fe40000000800 */
[----:B------:R-:W-:Y:S02]  /*74c0*/  FADD.FTZ R4, R151, R4 ;  /* 0x0000000497047221 */ /* 0x000fe40000010000 */
[--C-:B--2---:R-:W-:Y:S02]  /*74d0*/  FFMA.FTZ R0, R250, c[0x0][0x2d0], -R2.reuse ;  /* 0x0000b400fa007a23 */ /* 0x104fe40000010802 */
[----:B------:R-:W-:Y:S02]  /*74e0*/  FFMA.FTZ R2, R248, c[0x0][0x2d0], -R2 ;  /* 0x0000b400f8027a23 */ /* 0x000fe40000010802 */
[----:B------:R2:W5:Y:S08]  /*74f0*/  MUFU.EX2 R14, R0 ;  /* 0x00000000000e7308 */ /* 0x0005700000000800 */
[----:B------:R1:W1:Y:S01]  /*7500*/  MUFU.EX2 R13, R2 ;  /* 0x00000002000d7308 */ /* 0x0002620000000800 */
[----:B--2---:R-:W-:Y:S01]  /*7510*/  FADD.FTZ R0, R150, R24 ;  /* 0x0000001896007221 */ /* 0x004fe20000010000 */
[----:B----4-:R-:W-:Y:S01]  /*7520*/  F2FP.BF16.PACK_AB R130, R133, R27 ;  /* 0x0000001b8582723e */ /* 0x010fe200000010ff */
[----:B------:R-:W-:Y:S02]  /*7530*/  LDSM.16.MT88.4 R148, [R232+0x2800] ;  /* 0x00280000e894783b */ /* 0x000fe40000004200 */
[----:B------:R-:W-:-:S02]  /*7540*/  FADD.FTZ R0, R182, R0 ;  /* 0x00000000b6007221 */ /* 0x000fc40000010000 */
[----:B-1----:R-:W-:Y:S02]  /*7550*/  FADD.FTZ R2, R183, R4 ;  /* 0x00000004b7027221 */ /* 0x002fe40000010000 */
[----:B------:R-:W-:Y:S01]  /*7560*/  FADD.FTZ R3, R237, R0 ;  /* 0x00000000ed037221 */ /* 0x000fe20000010000 */
[----:B------:R-:W-:Y:S01]  /*7570*/  MOV R237, R129 ;  /* 0x0000008100ed7202 */ /* 0x000fe20000000f00 */
[----:B------:R-:W-:Y:S01]  /*7580*/  FADD.FTZ R0, R238, R2 ;  /* 0x00000002ee007221 */ /* 0x000fe20000010000 */
[----:B------:R-:W-:Y:S01]  /*7590*/  MOV R238, R128 ;  /* 0x0000008000ee7202 */ /* 0x000fe20000000f00 */
[----:B------:R-:W-:Y:S01]  /*75a0*/  LDSM.16.MT88.4 R180, [R232+0x5800] ;  /* 0x00580000e8b4783b */ /* 0x000fe20000004200 */
[----:B------:R-:W-:Y:S02]  /*75b0*/  F2FP.BF16.PACK_AB R128, R26, R15 ;  /* 0x0000000f1a80723e */ /* 0x000fe400000010ff */
[----:B-----5:R-:W-:Y:S02]  /*75c0*/  F2FP.BF16.PACK_AB R129, R14, R7 ;  /* 0x000000070e81723e */ /* 0x020fe400000010ff */
[----:B------:R-:W-:-:S07]  /*75d0*/  F2FP.BF16.PACK_AB R131, R13, R6 ;  /* 0x000000060d83723e */ /* 0x000fce00000010ff */
[C---:B------:R-:W-:Y:S01]  /*75e0*/  HMMA.16816.F32.BF16 R68, R128.reuse, R72, R112 ;  /* 0x000000488044723c */ /* 0x040fe20000041870 */
[----:B------:R-:W1:Y:S07]  /*75f0*/  LDSM.16.MT88.4 R112, [R232+0xb800] ;  /* 0x00b80000e870783b */ /* 0x000e6e0000004200 */
[C---:B------:R-:W-:Y:S08]  /*7600*/  HMMA.16816.F32.BF16 R168, R128.reuse, R172, R168 ;  /* 0x000000ac80a8723c */ /* 0x040ff000000418a8 */
[C---:B------:R-:W-:Y:S08]  /*7610*/  HMMA.16816.F32.BF16 R172, R128.reuse, R174, R108 ;  /* 0x000000ae80ac723c */ /* 0x040ff0000004186c */
[C---:B-1----:R-:W-:Y:S08]  /*7620*/  HMMA.16816.F32.BF16 R108, R128.reuse, R112, R36 ;  /* 0x00000070806c723c */ /* 0x042ff00000041824 */
[----:B------:R-:W-:Y:S01]  /*7630*/  HMMA.16816.F32.BF16 R112, R128, R114, R20 ;  /* 0x000000728070723c */ /* 0x000fe20000041814 */
[----:B------:R-:W2:Y:S01]  /*7640*/  LDL.LU R20, [R1+0x4] ;  /* 0x0000040001147983 */ /* 0x000ea20000300800 */
[----:B------:R-:W-:-:S02]  /*7650*/  FADD.FTZ R0, R8, R0 ;  /* 0x0000000008007221 */ /* 0x000fc40000010000 */
[----:B------:R-:W-:Y:S02]  /*7660*/  FADD.FTZ R2, R9, R3 ;  /* 0x0000000309027221 */ /* 0x000fe40000010000 */
[----:B------:R-:W-:Y:S01]  /*7670*/  FADD.FTZ R0, R237, R0 ;  /* 0x00000000ed007221 */ /* 0x000fe20000010000 */
[----:B------:R-:W-:Y:S01]  /*7680*/  MOV R4, c[0x0][0x2c4] ;  /* 0x0000b10000047a02 */ /* 0x000fe20000000f00 */
[----:B------:R-:W-:Y:S01]  /*7690*/  FADD.FTZ R2, R238, R2 ;  /* 0x00000002ee027221 */ /* 0x000fe20000010000 */
[----:B------:R-:W-:Y:S01]  /*76a0*/  MOV R24, c[0x0][0x2ac] ;  /* 0x0000ab0000187a02 */ /* 0x000fe20000000f00 */
[----:B------:R-:W-:Y:S01]  /*76b0*/  FADD.FTZ R0, R244, R0 ;  /* 0x00000000f4007221 */ /* 0x000fe20000010000 */
[----:B------:R-:W-:Y:S01]  /*76c0*/  HMMA.16816.F32.BF16 R144, R128, R148, R144 ;  /* 0x000000948090723c */ /* 0x000fe20000041890 */
[----:B------:R-:W-:Y:S01]  /*76d0*/  FADD.FTZ R2, R247, R2 ;  /* 0x00000002f7027221 */ /* 0x000fe20000010000 */
[----:B------:R-:W-:Y:S01]  /*76e0*/  ISETP.NE.AND P1, PT, R4, 0x1, PT ;  /* 0x000000010400780c */ /* 0x000fe20003f25270 */
[----:B------:R-:W-:Y:S01]  /*76f0*/  FADD.FTZ R0, R224, R0 ;  /* 0x00000000e0007221 */ /* 0x000fe20000010000 */
[----:B------:R-:W-:Y:S01]  /*7700*/  LDSM.16.MT88.4 R8, [R233+0xb800] ;  /* 0x00b80000e908783b */ /* 0x000fe20000004200 */
[----:B------:R-:W-:-:S02]  /*7710*/  FADD.FTZ R2, R222, R2 ;  /* 0x00000002de027221 */ /* 0x000fc40000010000 */
[----:B------:R-:W-:Y:S02]  /*7720*/  FADD.FTZ R0, R223, R0 ;  /* 0x00000000df007221 */ /* 0x000fe40000010000 */
[----:B------:R-:W-:Y:S02]  /*7730*/  FADD.FTZ R2, R225, R2 ;  /* 0x00000002e1027221 */ /* 0x000fe40000010000 */
[----:B------:R-:W-:Y:S02]  /*7740*/  FADD.FTZ R0, R219, R0 ;  /* 0x00000000db007221 */ /* 0x000fe40000010000 */
[----:B------:R-:W-:Y:S02]  /*7750*/  FADD.FTZ R4, R226, R2 ;  /* 0x00000002e2047221 */ /* 0x000fe40000010000 */
[----:B------:R-:W-:Y:S02]  /*7760*/  FADD.FTZ R3, R220, R0 ;  /* 0x00000000dc037221 */ /* 0x000fe40000010000 */
[----:B------:R-:W-:Y:S01]  /*7770*/  IMAD R24, R24, c[0x0][0x1d0], RZ ;  /* 0x0000740018187a24 */ /* 0x000fe200078e02ff */
[C---:B------:R-:W-:Y:S01]  /*7780*/  HMMA.16816.F32.BF16 R148, R128.reuse, R150, R96 ;  /* 0x000000968094723c */ /* 0x040fe20000041860 */
[----:B------:R-:W1:Y:S07]  /*7790*/  LDSM.16.MT88.4 R96, [R233+0x8800] ;  /* 0x00880000e960783b */ /* 0x000e6e0000004200 */
[C---:B------:R-:W-:Y:S08]  /*77a0*/  HMMA.16816.F32.BF16 R160, R128.reuse, R164, R160 ;  /* 0x000000a480a0723c */ /* 0x040ff000000418a0 */
[C---:B------:R-:W-:Y:S08]  /*77b0*/  HMMA.16816.F32.BF16 R60, R128.reuse, R64, R184 ;  /* 0x00000040803c723c */ /* 0x040ff000000418b8 */
[C---:B------:R-:W-:Y:S01]  /*77c0*/  HMMA.16816.F32.BF16 R164, R128.reuse, R166, R104 ;  /* 0x000000a680a4723c */ /* 0x040fe20000041868 */
[----:B------:R-:W-:Y:S07]  /*77d0*/  LDSM.16.MT88.4 R104, [R231+0xb800] ;  /* 0x00b80000e768783b */ /* 0x000fee0000004200 */
[C---:B------:R-:W-:Y:S01]  /*77e0*/  HMMA.16816.F32.BF16 R64, R128.reuse, R66, R120 ;  /* 0x000000428040723c */ /* 0x040fe20000041878 */
[----:B------:R-:W-:Y:S07]  /*77f0*/  LDSM.16.MT88.4 R120, [R234+0xb800] ;  /* 0x00b80000ea78783b */ /* 0x000fee0000004200 */
[C---:B------:R-:W-:Y:S01]  /*7800*/  HMMA.16816.F32.BF16 R72, R128.reuse, R74, R88 ;  /* 0x0000004a8048723c */ /* 0x040fe20000041858 */
[----:B------:R-:W4:Y:S07]  /*7810*/  LDSM.16.MT88.4 R88, [R234+0x8800] ;  /* 0x00880000ea58783b */ /* 0x000f2e0000004200 */
[C---:B------:R-:W-:Y:S08]  /*7820*/  HMMA.16816.F32.BF16 R136, R128.reuse, R140, R136 ;  /* 0x0000008c8088723c */ /* 0x040ff00000041888 */
[C---:B------:R-:W-:Y:S08]  /*7830*/  HMMA.16816.F32.BF16 R140, R128.reuse, R142, R92 ;  /* 0x0000008e808c723c */ /* 0x040ff0000004185c */
[C---:B------:R-:W-:Y:S08]  /*7840*/  HMMA.16816.F32.BF16 R152, R128.reuse, R156, R152 ;  /* 0x0000009c8098723c */ /* 0x040ff00000041898 */
[C---:B-1----:R-:W-:Y:S08]  /*7850*/  HMMA.16816.F32.BF16 R92, R128.reuse, R96, R124 ;  /* 0x00000060805c723c */ /* 0x042ff0000004187c */
[C---:B------:R-:W-:Y:S08]  /*7860*/  HMMA.16816.F32.BF16 R156, R128.reuse, R158, R100 ;  /* 0x0000009e809c723c */ /* 0x040ff00000041864 */
[C---:B------:R-:W-:Y:S08]  /*7870*/  HMMA.16816.F32.BF16 R96, R128.reuse, R98, R116 ;  /* 0x000000628060723c */ /* 0x040ff00000041874 */
[----:B------:R-:W-:Y:S01]  /*7880*/  HMMA.16816.F32.BF16 R176, R128, R180, R176 ;  /* 0x000000b480b0723c */ /* 0x000fe200000418b0 */
[----:B---3--:R-:W-:Y:S01]  /*7890*/  @P1 IMAD.HI.U32 R2, R5, c[0x0][0x2c8], RZ ;  /* 0x0000b20005021a27 */ /* 0x008fe200078e00ff */
[----:B------:R-:W-:-:S03]  /*78a0*/  MOV R0, R5 ;  /* 0x0000000500007202 */ /* 0x000fc60000000f00 */
[----:B------:R-:W-:Y:S02]  /*78b0*/  FADD.FTZ R5, R227, R4 ;  /* 0x00000004e3057221 */ /* 0x000fe40000010000 */
[----:B------:R-:W-:Y:S01]  /*78c0*/  FADD.FTZ R4, R221, R3 ;  /* 0x00000003dd047221 */ /* 0x000fe20000010000 */
[----:B------:R-:W-:Y:S01]  /*78d0*/  @P1 SHF.R.U32.HI R0, RZ, c[0x0][0x2cc], R2 ;  /* 0x0000b300ff001a19 */ /* 0x000fe20000011602 */
[----:B------:R-:W-:Y:S02]  /*78e0*/  FADD.FTZ R3, R235, R5 ;  /* 0x00000005eb037221 */ /* 0x000fe40000010000 */
[----:B------:R-:W-:Y:S01]  /*78f0*/  FADD.FTZ R2, R236, R4 ;  /* 0x00000004ec027221 */ /* 0x000fe20000010000 */
[----:B------:R-:W-:Y:S01]  /*7900*/  IADD3 R4, R0, -c[0x0][0x168], R24 ;  /* 0x80005a0000047a10 */ /* 0x000fe20007ffe018 */
[----:B------:R-:W-:Y:S02]  /*7910*/  FADD.FTZ R3, R214, R3 ;  /* 0x00000003d6037221 */ /* 0x000fe40000010000 */
[----:B------:R-:W-:-:S02]  /*7920*/  FADD.FTZ R0, R134, R2 ;  /* 0x0000000286007221 */ /* 0x000fc40000010000 */
[----:B------:R-:W-:Y:S02]  /*7930*/  FADD.FTZ R2, R216, R3 ;  /* 0x00000003d8027221 */ /* 0x000fe40000010000 */
[----:B------:R-:W-:Y:S02]  /*7940*/  FADD.FTZ R0, R212, R0 ;  /* 0x00000000d4007221 */ /* 0x000fe40000010000 */
[----:B------:R-:W-:Y:S02]  /*7950*/  FADD.FTZ R2, R217, R2 ;  /* 0x00000002d9027221 */ /* 0x000fe40000010000 */
[----:B------:R-:W-:Y:S02]  /*7960*/  FADD.FTZ R0, R213, R0 ;  /* 0x00000000d5007221 */ /* 0x000fe40000010000 */
[----:B------:R-:W-:Y:S02]  /*7970*/  FADD.FTZ R2, R218, R2 ;  /* 0x00000002da027221 */ /* 0x000fe40000010000 */
[----:B------:R-:W-:-:S02]  /*7980*/  FADD.FTZ R0, R215, R0 ;  /* 0x00000000d7007221 */ /* 0x000fc40000010000 */
[----:B------:R-:W-:-:S04]  /*7990*/  IMAD.HI R3, R4, 0x2aaaaaab, RZ ;  /* 0x2aaaaaab04037827 */ /* 0x000fc800078e02ff */
[----:B------:R-:W-:Y:S02]  /*79a0*/  FADD.FTZ R0, R7, R0 ;  /* 0x0000000007007221 */ /* 0x000fe40000010000 */
[----:B------:R-:W-:Y:S01]  /*79b0*/  FADD.FTZ R2, R15, R2 ;  /* 0x000000020f027221 */ /* 0x000fe20000010000 */
[----:B------:R-:W-:Y:S01]  /*79c0*/  SHF.R.U32.HI R4, RZ, 0x1f, R3 ;  /* 0x0000001fff047819 */ /* 0x000fe20000011603 */
[----:B------:R-:W-:Y:S02]  /*79d0*/  FADD.FTZ R0, R14, R0 ;  /* 0x000000000e007221 */ /* 0x000fe40000010000 */
[----:B------:R-:W-:Y:S01]  /*79e0*/  FADD.FTZ R2, R26, R2 ;  /* 0x000000021a027221 */ /* 0x000fe20000010000 */
[----:B------:R-:W-:Y:S01]  /*79f0*/  LEA.HI.SX32 R3, R3, R4, 0x1c ;  /* 0x0000000403037211 */ /* 0x000fe200078fe2ff */
[----:B------:R-:W-:Y:S02]  /*7a00*/  FADD.FTZ R0, R6, R0 ;  /* 0x0000000006007221 */ /* 0x000fe40000010000 */
[----:B------:R-:W-:Y:S01]  /*7a10*/  FADD.FTZ R2, R27, R2 ;  /* 0x000000021b027221 */ /* 0x000fe20000010000 */
[----:B------:R-:W-:Y:S01]  /*7a20*/  IMNMX R3, RZ, R3, !PT ;  /* 0x00000003ff037217 */ /* 0x000fe20007800200 */
[----:B------:R-:W-:-:S02]  /*7a30*/  FADD.FTZ R0, R13, R0 ;  /* 0x000000000d007221 */ /* 0x000fc40000010000 */
[----:B------:R-:W-:Y:S02]  /*7a40*/  FADD.FTZ R2, R133, R2 ;  /* 0x0000000285027221 */ /* 0x000fe40000010000 */
[----:B------:R1:W-:Y:S04]  /*7a50*/  STL [R1+0x14], R3 ;  /* 0x0000140301007387 */ /* 0x0003e80000100800 */
[----:B------:R1:W-:Y:S04]  /*7a60*/  STL [R1+0xc], R0 ;  /* 0x00000c0001007387 */ /* 0x0003e80000100800 */
[----:B------:R1:W-:Y:S01]  /*7a70*/  STL [R1+0x8], R2 ;  /* 0x0000080201007387 */ /* 0x0003e20000100800 */
[C---:B------:R-:W-:Y:S08]  /*7a80*/  HMMA.16816.F32.BF16 R52, R128.reuse, R56, R200 ;  /* 0x000000388034723c */ /* 0x040ff000000418c8 */
[C---:B------:R-:W-:Y:S08]  /*7a90*/  HMMA.16816.F32.BF16 R76, R128.reuse, R80, R48 ;  /* 0x00000050804c723c */ /* 0x040ff00000041830 */
[C---:B----4-:R-:W-:Y:S08]  /*7aa0*/  HMMA.16816.F32.BF16 R84, R128.reuse, R88, R84 ;  /* 0x000000588054723c */ /* 0x050ff00000041854 */
[C---:B------:R-:W-:Y:S08]  /*7ab0*/  HMMA.16816.F32.BF16 R100, R128.reuse, R104, R44 ;  /* 0x000000688064723c */ /* 0x040ff0000004182c */
[----:B------:R-:W-:Y:S01]  /*7ac0*/  HMMA.16816.F32.BF16 R116, R128, R120, R208 ;  /* 0x000000788074723c */ /* 0x000fe200000418d0 */
[----:B--2---:R-:W-:-:S04]  /*7ad0*/  IADD3 R247, R20, -0x2, RZ ;  /* 0xfffffffe14f77810 */ /* 0x004fc80007ffe0ff */
[----:B------:R-:W-:-:S03]  /*7ae0*/  ISETP.GE.AND P0, PT, R247, R3, PT ;  /* 0x00000003f700720c */ /* 0x000fc60003f06270 */
        /* <DEDUP_REMOVED lines=8> */
[----:B------:R-:W-:Y:S03]  /*7b70*/  @!UPT UIADD3 URZ, URZ, URZ, URZ ;  /* 0x0000003f3f3ff290 */ /* 0x000fe6000fffe03f */
[----:B------:R-:W-:Y:S11]  /*7b80*/  @!P0 BRA `(.L_x_1476) ;  /* 0x0000595000008947 */ /* 0x000ff60003800000 */
[----:B-1----:R-:W-:Y:S02]  /*7b90*/  MOV R134, R12 ;  /* 0x0000000c00867202 */ /* 0x002fe40000000f00 */
[----:B------:R-:W-:-:S07]  /*7ba0*/  MOV R133, R132 ;  /* 0x0000008400857202 */ /* 0x000fce0000000f00 */
.L_x_1487:
[----:B------:R-:W-:Y:S04]  /*7bb0*/  DEPBAR.LE SB0, 0x0 ;  /* 0x000080000000791a */ /* 0x000fe80000000000 */
[----:B------:R-:W-:Y:S01]  /*7bc0*/  WARPSYNC 0xffffffff ;  /* 0xffffffff00007948 */ /* 0x000fe20003800000 */
[----:B------:R-:W-:Y:S01]  /*7bd0*/  BAR.SYNC.DEFER_BLOCKING 0x0 ;  /* 0x0000000000007b1d */ /* 0x000fe20000010000 */
[----:B------:R-:W-:Y:S05]  /*7be0*/  ISETP.GE.AND P0, PT, R247, RZ, PT ;  /* 0x000000fff700720c */ /* 0x000fea0003f06270 */
[----:B------:R1:W2:Y:S01]  /*7bf0*/  LDSM.16.M88.4 R48, [R239] ;  /* 0x00000000ef30783b */ /* 0x0002a20000000200 */
[----:B------:R-:W-:Y:S03]  /*7c00*/  BSSY B0, `(.L_x_1477) ;  /* 0x0000077000007945 */ /* 0x000fe60003800000 */
[----:B------:R1:W3:Y:S04]  /*7c10*/  LDSM.16.M88.4 R8, [R228] ;  /* 0x00000000e408783b */ /* 0x0002e80000000200 */
[----:B------:R1:W4:Y:S04]  /*7c20*/  LDSM.16.M88.4 R16, [R228+0x800] ;  /* 0x00080000e410783b */ /* 0x0003280000000200 */
[----:B------:R1:W1:Y:S04]  /*7c30*/  LDSM.16.M88.4 R24, [R228+0x1000] ;  /* 0x00100000e418783b */ /* 0x0002680000000200 */
[----:B------:R1:W1:Y:S04]  /*7c40*/  LDSM.16.M88.4 R32, [R228+0x1800] ;  /* 0x00180000e420783b */ /* 0x0002680000000200 */
[----:B------:R1:W1:Y:S04]  /*7c50*/  LDSM.16.M88.4 R40, [R228+0x2000] ;  /* 0x00200000e428783b */ /* 0x0002680000000200 */
[----:B------:R1:W1:Y:S04]  /*7c60*/  LDSM.16.M88.4 R184, [R228+0x2800] ;  /* 0x00280000e4b8783b */ /* 0x0002680000000200 */
[----:B------:R1:W1:Y:S04]  /*7c70*/  LDSM.16.M88.4 R188, [R240] ;  /* 0x00000000f0bc783b */ /* 0x0002680000000200 */
[----:B------:R1:W1:Y:S04]  /*7c80*/  LDSM.16.M88.4 R192, [R135] ;  /* 0x0000000087c0783b */ /* 0x0002680000000200 */
[----:B------:R1:W1:Y:S04]  /*7c90*/  LDSM.16.M88.4 R196, [R135+0x800] ;  /* 0x0008000087c4783b */ /* 0x0002680000000200 */
[----:B------:R1:W1:Y:S04]  /*7ca0*/  LDSM.16.M88.4 R200, [R135+0x1000] ;  /* 0x0010000087c8783b */ /* 0x0002680000000200 */
[----:B------:R1:W1:Y:S04]  /*7cb0*/  LDSM.16.M88.4 R204, [R135+0x1800] ;  /* 0x0018000087cc783b */ /* 0x0002680000000200 */
[----:B------:R1:W1:Y:S04]  /*7cc0*/  LDSM.16.M88.4 R208, [R135+0x2000] ;  /* 0x0020000087d0783b */ /* 0x0002680000000200 */
[----:B------:R1:W1:Y:S01]  /*7cd0*/  LDSM.16.M88.4 R212, [R135+0x2800] ;  /* 0x0028000087d4783b */ /* 0x0002620000000200 */
[----:B------:R-:W-:-:S05]  /*7ce0*/  @!P0 BRA `(.L_x_1478) ;  /* 0x0000068000008947 */ /* 0x000fca0003800000 */
[----:B--234-:R-:W-:Y:S01]  /*7cf0*/  SHF.R.S32.HI R0, RZ, 0x1f, R252 ;  /* 0x0000001fff007819 */ /* 0x01cfe200000114fc */
[----:B------:R-:W2:Y:S01]  /*7d00*/  LDL.64 R14, [R1+0x30] ;  /* 0x00003000010e7983 */ /* 0x000ea20000100a00 */
[C---:B------:R-:W-:Y:S01]  /*7d10*/  IADD3 R12, R245.reuse, 0xc0, RZ ;  /* 0x000000c0f50c7810 */ /* 0x040fe20007ffe0ff */
[----:B------:R-:W-:Y:S01]  /*7d20*/  IMAD.WIDE.U32 R2, R252, c[0x0][0x208], RZ ;  /* 0x00008200fc027a25 */ /* 0x000fe200078e00ff */
[----:B------:R-:W-:Y:S02]  /*7d30*/  SHF.R.S32.HI R4, RZ, 0x1f, R246 ;  /* 0x0000001fff047819 */ /* 0x000fe400000114f6 */
[C---:B------:R-:W-:Y:S01]  /*7d40*/  IADD3 R7, R245.reuse, 0xc0, RZ ;  /* 0x000000c0f5077810 */ /* 0x040fe20007ffe0ff */
[----:B------:R-:W3:Y:S01]  /*7d50*/  LDL R6, [R1+0x3c] ;  /* 0x00003c0001067983 */ /* 0x000ee20000100800 */
[----:B------:R-:W-:Y:S01]  /*7d60*/  SHF.R.S32.HI R12, RZ, 0x1f, R12 ;  /* 0x0000001fff0c7819 */ /* 0x000fe2000001140c */
[----:B------:R-:W-:Y:S01]  /*7d70*/  IMAD R0, R0, c[0x0][0x208], RZ ;  /* 0x0000820000007a24 */ /* 0x000fe200078e02ff */
[----:B------:R-:W-:Y:S01]  /*7d80*/  IADD3 R20, R245, 0x80, RZ ;  /* 0x00000080f5147810 */ /* 0x000fe20007ffe0ff */
[----:B------:R-:W-:Y:S02]  /*7d90*/  IMAD.SHL.U32 R31, R7, 0x2, RZ ;  /* 0x00000002071f7824 */ /* 0x000fe400078e00ff */
[----:B------:R-:W-:Y:S02]  /*7da0*/  IMAD R0, R252, c[0x0][0x20c], R0 ;  /* 0x00008300fc007a24 */ /* 0x000fe400078e0200 */
[----:B------:R-:W-:Y:S02]  /*7db0*/  IMAD.SHL.U32 R30, R20, 0x2, RZ ;  /* 0x00000002141e7824 */ /* 0x000fe400078e00ff */
[----:B------:R-:W-:Y:S02]  /*7dc0*/  IMAD.IADD R3, R3, 0x1, R0 ;  /* 0x0000000103037824 */ /* 0x000fe400078e0200 */
[----:B------:R-:W-:Y:S02]  /*7dd0*/  IMAD R0, R4, c[0x0][0x218], RZ ;  /* 0x0000860004007a24 */ /* 0x000fe400078e02ff */
[C---:B------:R-:W-:Y:S04]  /*7de0*/  IMAD.WIDE.U32 R2, R246.reuse, c[0x0][0x218], R2 ;  /* 0x00008600f6027a25 */ /* 0x040fe800078e0002 */
[----:B------:R-:W-:Y:S02]  /*7df0*/  IMAD R0, R246, c[0x0][0x21c], R0 ;  /* 0x00008700f6007a24 */ /* 0x000fe400078e0200 */
[----:B------:R-:W-:Y:S01]  /*7e00*/  IMAD.SHL.U32 R28, R245, 0x2, RZ ;  /* 0x00000002f51c7824 */ /* 0x000fe200078e00ff */
[----:B--2---:R-:W-:Y:S02]  /*7e10*/  IADD3 R5, P0, R14, R2, RZ ;  /* 0x000000020e057210 */ /* 0x004fe40007f1e0ff */
[----:B------:R-:W-:Y:S02]  /*7e20*/  SHF.L.U64.HI R14, R7, 0x1, R12 ;  /* 0x00000001070e7819 */ /* 0x000fe4000001020c */
[C---:B------:R-:W-:Y:S02]  /*7e30*/  IADD3 R7, R245.reuse, 0x80, RZ ;  /* 0x00000080f5077810 */ /* 0x040fe40007ffe0ff */
[C---:B------:R-:W-:Y:S02]  /*7e40*/  IADD3 R12, R245.reuse, 0x40, RZ ;  /* 0x00000040f50c7810 */ /* 0x040fe40007ffe0ff */
[----:B------:R-:W-:Y:S02]  /*7e50*/  SHF.R.S32.HI R7, RZ, 0x1f, R7 ;  /* 0x0000001fff077819 */ /* 0x000fe40000011407 */
[----:B------:R-:W-:Y:S02]  /*7e60*/  IADD3 R15, R245, 0x40, RZ ;  /* 0x00000040f50f7810 */ /* 0x000fe40007ffe0ff */
[----:B---3--:R-:W-:Y:S02]  /*7e70*/  IADD3.X R0, R6, R3, R0, P0, !PT ;  /* 0x0000000306007210 */ /* 0x008fe400007fe400 */
[----:B------:R-:W-:Y:S01]  /*7e80*/  LEA R6, P0, R5, c[0x0][0x1f8], 0x1 ;  /* 0x00007e0005067a11 */ /* 0x000fe200078008ff */
[----:B------:R-:W-:Y:S01]  /*7e90*/  IMAD.SHL.U32 R29, R15, 0x2, RZ ;  /* 0x000000020f1d7824 */ /* 0x000fe200078e00ff */
[----:B------:R-:W-:Y:S02]  /*7ea0*/  SHF.R.S32.HI R12, RZ, 0x1f, R12 ;  /* 0x0000001fff0c7819 */ /* 0x000fe4000001140c */
[----:B------:R-:W-:Y:S02]  /*7eb0*/  SHF.L.U64.HI R13, R20, 0x1, R7 ;  /* 0x00000001140d7819 */ /* 0x000fe40000010207 */
[----:B------:R-:W-:Y:S02]  /*7ec0*/  SHF.R.S32.HI R7, RZ, 0x1f, R245 ;  /* 0x0000001fff077819 */ /* 0x000fe400000114f5 */
[----:B------:R-:W-:Y:S02]  /*7ed0*/  LEA.HI.X R5, R5, c[0x0][0x1fc], R0, 0x1, P0 ;  /* 0x00007f0005057a11 */ /* 0x000fe400000f0c00 */
[----:B------:R-:W-:Y:S02]  /*7ee0*/  SHF.L.U64.HI R12, R15, 0x1, R12 ;  /* 0x000000010f0c7819 */ /* 0x000fe4000001020c */
[----:B------:R-:W-:Y:S01]  /*7ef0*/  SHF.L.U64.HI R7, R245, 0x1, R7 ;  /* 0x00000001f5077819 */ /* 0x000fe20000010207 */
[----:B------:R-:W-:-:S05]  /*7f00*/  BRA.DIV ~URZ, `(.L_x_1479) ;  /* 0x0000e9327f007947 */ /* 0x000fca000b800000 */
[----:B------:R2:W3:Y:S02]  /*7f10*/  SHFL.IDX PT, R4, R5, RZ, 0x181f ;  /* 0x00181fff05047589 */ /* 0x0004e400000e0000 */
.L_x_1538:
[----:B------:R-:W-:-:S05]  /*7f20*/  BRA.DIV ~URZ, `(.L_x_1480) ;  /* 0x0000e9827f007947 */ /* 0x000fca000b800000 */
[----:B------:R-:W4:Y:S01]  /*7f30*/  SHFL.IDX PT, R3, R6, RZ, 0x181f ;  /* 0x00181fff06037589 */ /* 0x000f2200000e0000 */
[C---:B------:R-:W-:Y:S02]  /*7f40*/  ISETP.GE.AND P4, PT, R245.reuse, c[0x0][0x1d4], PT ;  /* 0x00007500f5007a0c */ /* 0x040fe40003f86270 */
[C---:B------:R-:W-:Y:S01]  /*7f50*/  IADD3 R2, R245.reuse, 0x40, RZ ;  /* 0x00000040f5027810 */ /* 0x040fe20007ffe0ff */
[----:B------:R-:W5:Y:S01]  /*7f60*/  SHFL.IDX PT, R0, R6, 0x1, 0x181f ;  /* 0x00381f0006007f89 */ /* 0x000f6200000e0000 */
[C---:B------:R-:W-:Y:S02]  /*7f70*/  IADD3 R36, R245.reuse, 0xc0, RZ ;  /* 0x000000c0f5247810 */ /* 0x040fe40007ffe0ff */
[----:B------:R-:W-:Y:S02]  /*7f80*/  ISETP.GE.AND P3, PT, R2, c[0x0][0x1d4], PT ;  /* 0x0000750002007a0c */ /* 0x000fe40003f66270 */
[----:B------:R-:W-:Y:S02]  /*7f90*/  IADD3 R2, R245, 0x80, RZ ;  /* 0x00000080f5027810 */ /* 0x000fe40007ffe0ff */
[----:B------:R-:W-:Y:S02]  /*7fa0*/  ISETP.GE.AND P1, PT, R36, c[0x0][0x1d4], PT ;  /* 0x0000750024007a0c */ /* 0x000fe40003f26270 */
[----:B------:R-:W-:Y:S02]  /*7fb0*/  ISETP.GE.AND P2, PT, R2, c[0x0][0x1d4], PT ;  /* 0x0000750002007a0c */ /* 0x000fe40003f46270 */
[----:B------:R-:W2:Y:S01]  /*7fc0*/  SHFL.IDX PT, R2, R5, 0x1, 0x181f ;  /* 0x00381f0005027f89 */ /* 0x000ea200000e0000 */
[----:B------:R-:W-:Y:S02]  /*7fd0*/  SEL R15, RZ, 0x10, P4 ;  /* 0x00000010ff0f7807 */ /* 0x000fe40002000000 */
[C---:B----4-:R-:W-:Y:S05]  /*7fe0*/  IADD3 R20, P0, R3.reuse, R28, RZ ;  /* 0x0000001c03147210 */ /* 0x050fea0007f1e0ff */
[C---:B---3--:R-:W-:Y:S05]  /*7ff0*/  IMAD.X R21, R4.reuse, 0x1, R7, P0 ;  /* 0x0000000104157824 */ /* 0x048fea00000e0607 */
[----:B------:R3:W-:Y:S02]  /*8000*/  LDGSTS.E.BYPASS.LTC128B.128 [R243+0x100], [R20.64], !P4 ;  /* 0x0010000014f37fae */ /* 0x0007e4000e101d46 */
[C---:B---3--:R-:W-:Y:S05]  /*8010*/  IADD3 R20, P0, R3.reuse, R29, RZ ;  /* 0x0000001d03147210 */ /* 0x048fea0007f1e0ff */
[C---:B------:R-:W-:Y:S05]  /*8020*/  IMAD.X R21, R4.reuse, 0x1, R12, P0 ;  /* 0x0000000104157824 */ /* 0x040fea00000e060c */
[----:B------:R3:W-:Y:S02]  /*8030*/  LDGSTS.E.BYPASS.LTC128B.128 [R243+0x3100], [R20.64], !P3 ;  /* 0x0310000014f37fae */ /* 0x0007e4000d901d46 */
[C---:B---3--:R-:W-:Y:S05]  /*8040*/  IADD3 R20, P0, R3.reuse, R30, RZ ;  /* 0x0000001e03147210 */ /* 0x048fea0007f1e0ff */
[C---:B------:R-:W-:Y:S01]  /*8050*/  IMAD.X R21, R4.reuse, 0x1, R13, P0 ;  /* 0x0000000104157824 */ /* 0x040fe200000e060d */
[----:B------:R-:W-:Y:S04]  /*8060*/  IADD3 R22, P0, R3, R31, RZ ;  /* 0x0000001f03167210 */ /* 0x000fe80007f1e0ff */
[----:B------:R5:W-:Y:S01]  /*8070*/  LDGSTS.E.BYPASS.LTC128B.128 [R243+0x6100], [R20.64], !P2 ;  /* 0x0610000014f37fae */ /* 0x000be2000d101d46 */
[----:B------:R-:W-:Y:S03]  /*8080*/  IMAD.X R23, R4, 0x1, R14, P0 ;  /* 0x0000000104177824 */ /* 0x000fe600000e060e */
[----:B------:R3:W4:Y:S04]  /*8090*/  SHFL.IDX PT, R4, R5, 0x2, 0x181f ;  /* 0x00581f0005047f89 */ /* 0x00072800000e0000 */
[----:B------:R1:W-:Y:S01]  /*80a0*/  LDGSTS.E.BYPASS.LTC128B.128 [R243+0x9100], [R22.64], !P1 ;  /* 0x0910000016f37fae */ /* 0x0003e2000c901d46 */
[----:B-----5:R-:W-:Y:S05]  /*80b0*/  IADD3 R20, P0, R0, R28, RZ ;  /* 0x0000001c00147210 */ /* 0x020fea0007f1e0ff */
[----:B--2---:R-:W-:Y:S05]  /*80c0*/  IMAD.X R21, R2, 0x1, R7, P0 ;  /* 0x0000000102157824 */ /* 0x004fea00000e0607 */
[----:B------:R2:W-:Y:S02]  /*80d0*/  LDGSTS.E.BYPASS.LTC128B.128 [R243+0x1100], [R20.64], !P4 ;  /* 0x0110000014f37fae */ /* 0x0005e4000e101d46 */
[----:B--2---:R-:W-:Y:S05]  /*80e0*/  IADD3 R20, P0, R0, R29, RZ ;  /* 0x0000001d00147210 */ /* 0x004fea0007f1e0ff */
[----:B------:R-:W-:Y:S01]  /*80f0*/  IMAD.X R21, R2, 0x1, R12, P0 ;  /* 0x0000000102157824 */ /* 0x000fe200000e060c */
[----:B-1----:R-:W-:Y:S04]  /*8100*/  IADD3 R22, P0, R0, R30, RZ ;  /* 0x0000001e00167210 */ /* 0x002fe80007f1e0ff */
[----:B------:R1:W-:Y:S01]  /*8110*/  LDGSTS.E.BYPASS.LTC128B.128 [R243+0x4100], [R20.64], !P3 ;  /* 0x0410000014f37fae */ /* 0x0003e2000d901d46 */
[----:B------:R-:W-:Y:S05]  /*8120*/  IMAD.X R23, R2, 0x1, R13, P0 ;  /* 0x0000000102177824 */ /* 0x000fea00000e060d */
[----:B------:R2:W-:Y:S01]  /*8130*/  LDGSTS.E.BYPASS.LTC128B.128 [R243+0x7100], [R22.64], !P2 ;  /* 0x0710000016f37fae */ /* 0x0005e2000d101d46 */
[----:B-1----:R-:W-:Y:S03]  /*8140*/  IADD3 R20, P0, R0, R31, RZ ;  /* 0x0000001f00147210 */ /* 0x002fe60007f1e0ff */
[----:B------:R3:W1:Y:S02]  /*8150*/  SHFL.IDX PT, R0, R6, 0x2, 0x181f ;  /* 0x00581f0006007f89 */ /* 0x00066400000e0000 */
[----:B------:R-:W-:Y:S01]  /*8160*/  IMAD.X R21, R2, 0x1, R14, P0 ;  /* 0x0000000102157824 */ /* 0x000fe200000e060e */
[----:B--2---:R-:W-:Y:S02]  /*8170*/  SEL R23, RZ, 0x10, P2 ;  /* 0x00000010ff177807 */ /* 0x004fe40001000000 */
[----:B------:R-:W-:Y:S02]  /*8180*/  SEL R22, RZ, 0x10, P1 ;  /* 0x00000010ff167807 */ /* 0x000fe40000800000 */
[----:B------:R2:W-:Y:S02]  /*8190*/  LDGSTS.E.BYPASS.LTC128B.128 [R243+0xa100], [R20.64], !P1 ;  /* 0x0a10000014f37fae */ /* 0x0005e4000c901d46 */
[----:B--2---:R-:W-:Y:S02]  /*81a0*/  SEL R20, RZ, 0x10, P3 ;  /* 0x00000010ff147807 */ /* 0x004fe40001800000 */
.L_x_1539:
[C---:B-1-34-:R-:W-:Y:S02]  /*81b0*/  ISETP.NE.U32.AND P2, PT, R15.reuse, RZ, PT ;  /* 0x000000ff0f00720c */ /* 0x05afe40003f45070 */
[----:B------:R-:W-:Y:S02]  /*81c0*/  IADD3 R15, -R15, 0x10, RZ ;  /* 0x000000100f0f7810 */ /* 0x000fe40007ffe1ff */
[C---:B------:R-:W-:Y:S02]  /*81d0*/  ISETP.NE.U32.AND P3, PT, R20.reuse, RZ, PT ;  /* 0x000000ff1400720c */ /* 0x040fe40003f65070 */
[----:B------:R-:W-:Y:S02]  /*81e0*/  LOP3.LUT R15, R15, 0xf, RZ, 0xc0, !PT ;  /* 0x0000000f0f0f7812 */ /* 0x000fe400078ec0ff */
[----:B------:R-:W-:Y:S02]  /*81f0*/  IADD3 R20, -R20, 0x10, RZ ;  /* 0x0000001014147810 */ /* 0x000fe40007ffe1ff */
[----:B------:R-:W-:Y:S02]  /*8200*/  IADD3 R2, P1, P0, R15, R0, R28 ;  /* 0x000000000f027210 */ /* 0x000fe4000783e01c */
[----:B------:R-:W-:Y:S02]  /*8210*/  LOP3.LUT R20, R20, 0xf, RZ, 0xc0, !PT ;  /* 0x0000000f14147812 */ /* 0x000fe400078ec0ff */
[----:B------:R-:W-:Y:S02]  /*8220*/  IADD3.X R3, RZ, R4, R7, P1, P0 ;  /* 0x00000004ff037210 */ /* 0x000fe40000fe0407 */
[C---:B------:R-:W-:Y:S02]  /*8230*/  IADD3 R6, -R23.reuse, 0x10, RZ ;  /* 0x0000001017067810 */ /* 0x040fe40007ffe1ff */
[----:B------:R-:W-:Y:S01]  /*8240*/  IADD3 R20, P1, P0, R20, R0, R29 ;  /* 0x0000000014147210 */ /* 0x000fe2000783e01d */
[----:B------:R-:W-:Y:S01]  /*8250*/  @!PT LDS RZ, [RZ] ;  /* 0x00000000fffff984 */ /* 0x000fe20000000800 */
[----:B------:R-:W-:Y:S01]  /*8260*/  @!PT LDS RZ, [RZ] ;  /* 0x00000000fffff984 */ /* 0x000fe20000000800 */
[----:B------:R-:W-:Y:S01]  /*8270*/  @!PT LDS RZ, [RZ] ;  /* 0x00000000fffff984 */ /* 0x000fe20000000800 */
[----:B------:R1:W-:Y:S01]  /*8280*/  LDGSTS.E.BYPASS.LTC128B.128.ZFILL [R243+0x2100], [R2.64], P2 ;  /* 0x0210000002f37fae */ /* 0x0003e20009141d46 */
[----:B------:R-:W-:Y:S02]  /*8290*/  LOP3.LUT R6, R6, 0xf, RZ, 0xc0, !PT ;  /* 0x0000000f06067812 */ /* 0x000fe400078ec0ff */
[----:B------:R-:W-:Y:S02]  /*82a0*/  IADD3.X R21, RZ, R4, R12, P1, P0 ;  /* 0x00000004ff157210 */ /* 0x000fe40000fe040c */
[----:B------:R-:W-:Y:S02]  /*82b0*/  IADD3 R6, P1, P0, R6, R0, R30 ;  /* 0x0000000006067210 */ /* 0x000fe4000783e01e */
[----:B------:R-:W-:Y:S01]  /*82c0*/  ISETP.NE.U32.AND P2, PT, R23, RZ, PT ;  /* 0x000000ff1700720c */ /* 0x000fe20003f45070 */
[----:B------:R2:W-:Y:S01]  /*82d0*/  LDGSTS.E.BYPASS.LTC128B.128.ZFILL [R243+0x5100], [R20.64], P3 ;  /* 0x0510000014f37fae */ /* 0x0005e20009941d46 */
[----:B------:R-:W-:Y:S11]  /*82e0*/  IADD3.X R7, RZ, R4, R13, P1, P0 ;  /* 0x00000004ff077210 */ /* 0x000ff60000fe040d */
        /* <DEDUP_REMOVED lines=8> */
.L_x_1478:
[----:B--234-:R-:W-:Y:S05]  /*8370*/  BSYNC B0 ;  /* 0x0000000000007941 */ /* 0x01cfea0003800000 */
.L_x_1477:
[----:B------:R-:W0:Y:S01]  /*8380*/  LDGDEPBAR ;  /* 0x00000000000079af */ /* 0x000e220000000000 */
[----:B------:R-:W-:Y:S01]  /*8390*/  WARPSYNC 0xffffffff ;  /* 0xffffffff00007948 */ /* 0x000fe20003800000 */
[C---:B------:R-:W-:Y:S01]  /*83a0*/  HMMA.16816.F32.BF16 R4, R48.reuse, R8, RZ ;  /* 0x000000083004723c */ /* 0x040fe200000418ff */
[----:B------:R-:W-:Y:S02]  /*83b0*/  BSSY B0, `(.L_x_1481) ;  /* 0x0000201000007945 */ /* 0x000fe40003800000 */
[----:B------:R-:W-:Y:S05]  /*83c0*/  ISETP.GE.AND P0, PT, R247, 0x1, PT ;  /* 0x00000001f700780c */ /* 0x000fea0003f06270 */
[C---:B------:R-:W-:Y:S08]  /*83d0*/  HMMA.16816.F32.BF16 R8, R48.reuse, R10, RZ ;  /* 0x0000000a3008723c */ /* 0x040ff000000418ff */
[C---:B------:R-:W-:Y:S08]  /*83e0*/  HMMA.16816.F32.BF16 R12, R48.reuse, R16, RZ ;  /* 0x00000010300c723c */ /* 0x040ff000000418ff */
[C---:B------:R-:W-:Y:S08]  /*83f0*/  HMMA.16816.F32.BF16 R16, R48.reuse, R18, RZ ;  /* 0x000000123010723c */ /* 0x040ff000000418ff */
[C---:B-1----:R-:W-:Y:S08]  /*8400*/  HMMA.16816.F32.BF16 R20, R48.reuse, R24, RZ ;  /* 0x000000183014723c */ /* 0x042ff000000418ff */
[C---:B------:R-:W-:Y:S08]  /*8410*/  HMMA.16816.F32.BF16 R24, R48.reuse, R26, RZ ;  /* 0x0000001a3018723c */ /* 0x040ff000000418ff */
[C---:B------:R-:W-:Y:S08]  /*8420*/  HMMA.16816.F32.BF16 R28, R48.reuse, R32, RZ ;  /* 0x00000020301c723c */ /* 0x040ff000000418ff */
[C---:B------:R-:W-:Y:S08]  /*8430*/  HMMA.16816.F32.BF16 R32, R48.reuse, R34, RZ ;  /* 0x000000223020723c */ /* 0x040ff000000418ff */
[C---:B------:R-:W-:Y:S08]  /*8440*/  HMMA.16816.F32.BF16 R36, R48.reuse, R40, RZ ;  /* 0x000000283024723c */ /* 0x040ff000000418ff */
[C---:B------:R-:W-:Y:S08]  /*8450*/  HMMA.16816.F32.BF16 R40, R48.reuse, R42, RZ ;  /* 0x0000002a3028723c */ /* 0x040ff000000418ff */
[C---:B------:R-:W-:Y:S08]  /*8460*/  HMMA.16816.F32.BF16 R44, R48.reuse, R184, RZ ;  /* 0x000000b8302c723c */ /* 0x040ff000000418ff */
[----:B------:R-:W-:Y:S01]  /*8470*/  HMMA.16816.F32.BF16 R48, R48, R186, RZ ;  /* 0x000000ba3030723c */ /* 0x000fe200000418ff */
[----:B------:R-:W-:Y:S07]  /*8480*/  LDSM.16.M88.4 R184, [R242] ;  /* 0x00000000f2b8783b */ /* 0x000fee0000000200 */
[C---:B------:R-:W-:Y:S08]  /*8490*/  HMMA.16816.F32.BF16 R4, R188.reuse, R192, R4 ;  /* 0x000000c0bc04723c */ /* 0x040ff00000041804 */
        /* <DEDUP_REMOVED lines=19> */
[----:B------:R-:W-:Y:S07]  /*85d0*/  LDSM.16.M88.4 R192, [R229+-0x9000] ;  /* 0xff700000e5c0783b */ /* 0x000fee0000000200 */
[C---:B--2---:R-:W-:Y:S08]  /*85e0*/  HMMA.16816.F32.BF16 R12, R184.reuse, R196, R12 ;  /* 0x000000c4b80c723c */ /* 0x044ff0000004180c */
[C---:B------:R-:W-:Y:S01]  /*85f0*/  HMMA.16816.F32.BF16 R16, R184.reuse, R198, R16 ;  /* 0x000000c6b810723c */ /* 0x040fe20000041810 */
[----:B------:R-:W-:Y:S07]  /*8600*/  LDSM.16.M88.4 R196, [R229+-0x8800] ;  /* 0xff780000e5c4783b */ /* 0x000fee0000000200 */
[C---:B---3--:R-:W-:Y:S08]  /*8610*/  HMMA.16816.F32.BF16 R20, R184.reuse, R200, R20 ;  /* 0x000000c8b814723c */ /* 0x048ff00000041814 */
[C---:B------:R-:W-:Y:S01]  /*8620*/  HMMA.16816.F32.BF16 R24, R184.reuse, R202, R24 ;  /* 0x000000cab818723c */ /* 0x040fe20000041818 */
[----:B------:R-:W-:Y:S07]  /*8630*/  LDSM.16.M88.4 R200, [R229+-0x8000] ;  /* 0xff800000e5c8783b */ /* 0x000fee0000000200 */
[C---:B----4-:R-:W-:Y:S08]  /*8640*/  HMMA.16816.F32.BF16 R28, R184.reuse, R204, R28 ;  /* 0x000000ccb81c723c */ /* 0x050ff0000004181c */
[C---:B------:R-:W-:Y:S01]  /*8650*/  HMMA.16816.F32.BF16 R32, R184.reuse, R206, R32 ;  /* 0x000000ceb820723c */ /* 0x040fe20000041820 */
[----:B------:R-:W-:Y:S07]  /*8660*/  LDSM.16.M88.4 R204, [R229+-0x7800] ;  /* 0xff880000e5cc783b */ /* 0x000fee0000000200 */
[C---:B-----5:R-:W-:Y:S08]  /*8670*/  HMMA.16816.F32.BF16 R36, R184.reuse, R188, R36 ;  /* 0x000000bcb824723c */ /* 0x060ff00000041824 */
[C---:B------:R-:W-:Y:S01]  /*8680*/  HMMA.16816.F32.BF16 R40, R184.reuse, R190, R40 ;  /* 0x000000beb828723c */ /* 0x040fe20000041828 */
[----:B------:R-:W1:Y:S07]  /*8690*/  LDSM.16.M88.4 R188, [R241] ;  /* 0x00000000f1bc783b */ /* 0x000e6e0000000200 */
[C---:B------:R-:W-:Y:S08]  /*86a0*/  HMMA.16816.F32.BF16 R44, R184.reuse, R208, R44 ;  /* 0x000000d0b82c723c */ /* 0x040ff0000004182c */
[----:B------:R-:W-:Y:S01]  /*86b0*/  HMMA.16816.F32.BF16 R48, R184, R210, R48 ;  /* 0x000000d2b830723c */ /* 0x000fe20000041830 */
[----:B------:R-:W2:Y:S08]  /*86c0*/  LDSM.16.M88.4 R184, [R229+-0x7000] ;  /* 0xff900000e5b8783b */ /* 0x000eb00000000200 */
[----:B------:R-:W3:Y:S01]  /*86d0*/  LDSM.16.M88.4 R208, [R229+-0x6800] ;  /* 0xff980000e5d0783b */ /* 0x000ee20000000200 */
        /* <DEDUP_REMOVED lines=17> */
[----:B------:R-:W2:Y:S08]  /*87f0*/  LDSM.16.M88.4 R188, [R228+0x5000] ;  /* 0x00500000e4bc783b */ /* 0x000eb00000000200 */
[----:B------:R-:W3:Y:S01]  /*8800*/  LDSM.16.M88.4 R208, [R228+0x5800] ;  /* 0x00580000e4d0783b */ /* 0x000ee20000000200 */
        /* <DEDUP_REMOVED lines=40> */
[----:B------:R-:W-:Y:S07]  /*8a90*/  LDSM.16.M88.4 R192, [R229+-0x6000] ;  /* 0xffa00000e5c0783b */ /* 0x000fee0000000200 */
[C---:B------:R-:W-:Y:S08]  /*8aa0*/  HMMA.16816.F32.BF16 R12, R184.reuse, R196, R12 ;  /* 0x000000c4b80c723c */ /* 0x040ff0000004180c */
        /* <DEDUP_REMOVED lines=8> */
[C---:B--2---:R-:W-:Y:S08]  /*8b30*/  HMMA.16816.F32.BF16 R36, R184.reuse, R188, R36 ;  /* 0x000000bcb824723c */ /* 0x044ff00000041824 */
[C---:B------:R-:W-:Y:S01]  /*8b40*/  HMMA.16816.F32.BF16 R40, R184.reuse, R190, R40 ;  /* 0x000000beb828723c */ /* 0x040fe20000041828 */
[----:B------:R-:W1:Y:S07]  /*8b50*/  LDSM.16.M88.4 R188, [R241+0x4000] ;  /* 0x00400000f1bc783b */ /* 0x000e6e0000000200 */
[C---:B---3--:R-:W-:Y:S08]  /*8b60*/  HMMA.16816.F32.BF16 R44, R184.reuse, R208, R44 ;  /* 0x000000d0b82c723c */ /* 0x048ff0000004182c */
        /* <DEDUP_REMOVED lines=116> */
[----:B------:R-:W-:Y:S01]  /*92b0*/  LDSM.16.M88.4 R208, [R230+0xa000] ;  /* 0x00a00000e6d0783b */ /* 0x000fe20000000200 */
        /* <DEDUP_REMOVED lines=17> */
[----:B------:R-:W1:Y:S07]  /*93d0*/  LDSM.16.M88.4 R188, [R230+0xb000] ;  /* 0x00b00000e6bc783b */ /* 0x000e6e0000000200 */
[C---:B---3--:R-:W-:Y:S01]  /*93e0*/  HMMA.16816.F32.BF16 R4, R196.reuse, R200, R4 ;  /* 0x000000c8c404723c */ /* 0x048fe20000041804 */
[----:B------:R-:W3:Y:S07]  /*93f0*/  LDSM.16.M88.4 R192, [R230+0xb800] ;  /* 0x00b80000e6c0783b */ /* 0x000eee0000000200 */
[C---:B------:R-:W-:Y:S01]  /*9400*/  HMMA.16816.F32.BF16 R8, R196.reuse, R202, R8 ;  /* 0x000000cac408723c */ /* 0x040fe20000041808 */
[----:B------:R-:W-:Y:S07]  /*9410*/  LDSM.16.M88.4 R200, [R241+0xc000] ;  /* 0x00c00000f1c8783b */ /* 0x000fee0000000200 */
[C---:B----4-:R-:W-:Y:S08]  /*9420*/  HMMA.16816.F32.BF16 R12, R196.reuse, R204, R12 ;  /* 0x000000ccc40c723c */ /* 0x050ff0000004180c */
[C---:B------:R-:W-:Y:S01]  /*9430*/  HMMA.16816.F32.BF16 R16, R196.reuse, R206, R16 ;  /* 0x000000cec410723c */ /* 0x040fe20000041810 */
[----:B------:R-:W4:Y:S07]  /*9440*/  LDSM.16.M88.4 R204, [R229] ;  /* 0x00000000e5cc783b */ /* 0x000f2e0000000200 */
[C---:B------:R-:W-:Y:S08]  /*9450*/  HMMA.16816.F32.BF16 R20, R196.reuse, R208, R20 ;  /* 0x000000d0c414723c */ /* 0x040ff00000041814 */
[C---:B------:R-:W-:Y:S08]  /*9460*/  HMMA.16816.F32.BF16 R24, R196.reuse, R210, R24 ;  /* 0x000000d2c418723c */ /* 0x040ff00000041818 */
[C---:B--2---:R-:W-:Y:S08]  /*9470*/  HMMA.16816.F32.BF16 R28, R196.reuse, R184, R28 ;  /* 0x000000b8c41c723c */ /* 0x044ff0000004181c */
[C---:B------:R-:W-:Y:S01]  /*9480*/  HMMA.16816.F32.BF16 R32, R196.reuse, R186, R32 ;  /* 0x000000bac420723c */ /* 0x040fe20000041820 */
[----:B------:R-:W2:Y:S07]  /*9490*/  LDSM.16.M88.4 R184, [R229+0x800] ;  /* 0x00080000e5b8783b */ /* 0x000eae0000000200 */
[C---:B-1----:R-:W-:Y:S08]  /*94a0*/  HMMA.16816.F32.BF16 R36, R196.reuse, R188, R36 ;  /* 0x000000bcc424723c */ /* 0x042ff00000041824 */
[C---:B------:R-:W-:Y:S08]  /*94b0*/  HMMA.16816.F32.BF16 R40, R196.reuse, R190, R40 ;  /* 0x000000bec428723c */ /* 0x040ff00000041828 */
[C---:B---3--:R-:W-:Y:S08]  /*94c0*/  HMMA.16816.F32.BF16 R44, R196.reuse, R192, R44 ;  /* 0x000000c0c42c723c */ /* 0x048ff0000004182c */
[----:B------:R-:W-:Y:S08]  /*94d0*/  HMMA.16816.F32.BF16 R48, R196, R194, R48 ;  /* 0x000000c2c430723c */ /* 0x000ff00000041830 */
[C---:B----4-:R-:W-:Y:S08]  /*94e0*/  HMMA.16816.F32.BF16 R4, R200.reuse, R204, R4 ;  /* 0x000000ccc804723c */ /* 0x050ff00000041804 */
[C---:B------:R-:W-:Y:S08]  /*94f0*/  HMMA.16816.F32.BF16 R8, R200.reuse, R206, R8 ;  /* 0x000000cec808723c */ /* 0x040ff00000041808 */
[C---:B--2---:R-:W-:Y:S08]  /*9500*/  HMMA.16816.F32.BF16 R12, R200.reuse, R184, R12 ;  /* 0x000000b8c80c723c */ /* 0x044ff0000004180c */
        /* <DEDUP_REMOVED lines=26> */
[----:B------:R-:W1:Y:S10]  /*96b0*/  MUFU.TANH R186, R16 ;  /* 0x0000001000ba7308 */ /* 0x000e740000002400 */
[----:B------:R-:W1:Y:S01]  /*96c0*/  MUFU.TANH R185, R17 ;  /* 0x0000001100b97308 */ /* 0x000e620000002400 */
[----:B-----5:R-:W5:Y:S01]  /*96d0*/  LDSM.16.M88.4 R8, [R229+0x1800] ;  /* 0x00180000e508783b */ /* 0x020f620000000200 */
[C---:B----4-:R-:W-:Y:S08]  /*96e0*/  HMMA.16816.F32.BF16 R20, R200.reuse, R4, R20 ;  /* 0x00000004c814723c */ /* 0x050ff00000041814 */
[----:B------:R-:W4:Y:S01]  /*96f0*/  MUFU.TANH R192, R18 ;  /* 0x0000001200c07308 */ /* 0x000f220000002400 */
[C---:B------:R-:W-:Y:S01]  /*9700*/  HMMA.16816.F32.BF16 R24, R200.reuse, R6, R24 ;  /* 0x00000006c818723c */ /* 0x040fe20000041818 */
[----:B------:R-:W1:Y:S08]  /*9710*/  LDSM.16.M88.4 R4, [R229+0x2000] ;  /* 0x00200000e504783b */ /* 0x000e700000000200 */
[----:B------:R-:W1:Y:S06]  /*9720*/  MUFU.TANH R193, R19 ;  /* 0x0000001300c17308 */ /* 0x000e6c0000002400 */
[----:B------:R-:W-:Y:S04]  /*9730*/  FMUL.FTZ R20, R20, c[0x0][0x320] ;  /* 0x0000c80014147a20 */ /* 0x000fe80000410000 */
[----:B------:R-:W1:Y:S01]  /*9740*/  MUFU.TANH R190, R12 ;  /* 0x0000000c00be7308 */ /* 0x000e620000002400 */
[----:B------:R-:W-:Y:S02]  /*9750*/  FMUL.FTZ R21, R21, c[0x0][0x320] ;  /* 0x0000c80015157a20 */ /* 0x000fe40000410000 */
[----:B------:R-:W-:Y:S02]  /*9760*/  FMUL.FTZ R22, R22, c[0x0][0x320] ;  /* 0x0000c80016167a20 */ /* 0x000fe40000410000 */
[----:B------:R-:W-:Y:S02]  /*9770*/  FMUL.FTZ R23, R23, c[0x0][0x320] ;  /* 0x0000c80017177a20 */ /* 0x000fe40000410000 */
[----:B------:R-:W-:Y:S02]  /*9780*/  FMUL.FTZ R24, R24, c[0x0][0x320] ;  /* 0x0000c80018187a20 */ /* 0x000fe40000410000 */
[----:B------:R-:W-:Y:S01]  /*9790*/  FMUL.FTZ R25, R25, c[0x0][0x320] ;  /* 0x0000c80019197a20 */ /* 0x000fe20000410000 */
[----:B------:R-:W2:Y:S01]  /*97a0*/  MUFU.TANH R184, R20 ;  /* 0x0000001400b87308 */ /* 0x000ea20000002400 */
[----:B------:R-:W-:Y:S02]  /*97b0*/  FMUL.FTZ R26, R26, c[0x0][0x320] ;  /* 0x0000c8001a1a7a20 */ /* 0x000fe40000410000 */
[----:B------:R-:W-:Y:S01]  /*97c0*/  FMUL.FTZ R27, R27, c[0x0][0x320] ;  /* 0x0000c8001b1b7a20 */ /* 0x000fe20000410000 */
[C---:B-----5:R-:W-:Y:S06]  /*97d0*/  HMMA.16816.F32.BF16 R28, R200.reuse, R8, R28 ;  /* 0x00000008c81c723c */ /* 0x060fec000004181c */
[----:B------:R-:W2:Y:S02]  /*97e0*/  MUFU.TANH R132, R21 ;  /* 0x0000001500847308 */ /* 0x000ea40000002400 */
[C---:B------:R-:W-:Y:S01]  /*97f0*/  HMMA.16816.F32.BF16 R32, R200.reuse, R10, R32 ;  /* 0x0000000ac820723c */ /* 0x040fe20000041820 */
[----:B------:R-:W5:Y:S01]  /*9800*/  LDSM.16.M88.4 R8, [R229+0x2800] ;  /* 0x00280000e508783b */ /* 0x000f620000000200 */
[----:B------:R-:W-:Y:S06]  /*9810*/  DEPBAR.LE SB0, 0x0 ;  /* 0x000080000000791a */ /* 0x000fec0000000000 */
[----:B------:R2:W2:Y:S01]  /*9820*/  MUFU.TANH R188, R22 ;  /* 0x0000001600bc7308 */ /* 0x0004a20000002400 */
[----:B------:R-:W-:Y:S01]  /*9830*/  BAR.SYNC.DEFER_BLOCKING 0x0 ;  /* 0x0000000000007b1d */ /* 0x000fe20000010000 */
[C---:B-1----:R-:W-:Y:S06]  /*9840*/  HMMA.16816.F32.BF16 R36, R200.reuse, R4, R36 ;  /* 0x00000004c824723c */ /* 0x042fec0000041824 */
[----:B------:R-:W-:Y:S02]  /*9850*/  FMUL.FTZ R28, R28, c[0x0][0x320] ;  /* 0x0000c8001c1c7a20 */ /* 0x000fe40000410000 */
[----:B------:R1:W1:Y:S01]  /*9860*/  MUFU.TANH R187, R23 ;  /* 0x0000001700bb7308 */ /* 0x0002620000002400 */
[C---:B------:R-:W-:Y:S03]  /*9870*/  HMMA.16816.F32.BF16 R40, R200.reuse, R6, R40 ;  /* 0x00000006c828723c */ /* 0x040fe60000041828 */
[----:B------:R-:W-:Y:S02]  /*9880*/  FMUL.FTZ R29, R29, c[0x0][0x320] ;  /* 0x0000c8001d1d7a20 */ /* 0x000fe40000410000 */
[----:B------:R-:W-:Y:S02]  /*9890*/  FMUL.FTZ R30, R30, c[0x0][0x320] ;  /* 0x0000c8001e1e7a20 */ /* 0x000fe40000410000 */
[----:B------:R-:W-:Y:S02]  /*98a0*/  FMUL.FTZ R31, R31, c[0x0][0x320] ;  /* 0x0000c8001f1f7a20 */ /* 0x000fe40000410000 */
[----:B------:R3:W3:Y:S03]  /*98b0*/  MUFU.TANH R189, R13 ;  /* 0x0000000d00bd7308 */ /* 0x0006e60000002400 */
[----:B------:R-:W-:Y:S02]  /*98c0*/  FMUL.FTZ R32, R32, c[0x0][0x320] ;  /* 0x0000c80020207a20 */ /* 0x000fe40000410000 */
[----:B------:R-:W-:Y:S02]  /*98d0*/  FMUL.FTZ R33, R33, c[0x0][0x320] ;  /* 0x0000c80021217a20 */ /* 0x000fe40000410000 */
[----:B------:R-:W-:Y:S02]  /*98e0*/  FMUL.FTZ R34, R34, c[0x0][0x320] ;  /* 0x0000c80022227a20 */ /* 0x000fe40000410000 */
[----:B------:R-:W-:Y:S01]  /*98f0*/  FMUL.FTZ R35, R35, c[0x0][0x320] ;  /* 0x0000c80023237a20 */ /* 0x000fe20000410000 */
[----:B------:R3:W3:Y:S01]  /*9900*/  MUFU.TANH R198, R14 ;  /* 0x0000000e00c67308 */ /* 0x0006e20000002400 */
[----:B--2---:R-:W-:Y:S01]  /*9910*/  FMUL.FTZ R22, R37, c[0x0][0x320] ;  /* 0x0000c80025167a20 */ /* 0x004fe20000410000 */
[C---:B-----5:R-:W-:Y:S03]  /*9920*/  HMMA.16816.F32.BF16 R44, R200.reuse, R8, R44 ;  /* 0x00000008c82c723c */ /* 0x060fe6000004182c */
[----:B-1----:R-:W-:Y:S02]  /*9930*/  FMUL.FTZ R23, R36, c[0x0][0x320] ;  /* 0x0000c80024177a20 */ /* 0x002fe40000410000 */
[----:B------:R-:W-:Y:S03]  /*9940*/  FMUL.FTZ R38, R38, c[0x0][0x320] ;  /* 0x0000c80026267a20 */ /* 0x000fe60000410000 */
[----:B------:R1:W2:Y:S01]  /*9950*/  MUFU.TANH R199, R15 ;  /* 0x0000000f00c77308 */ /* 0x0002a20000002400 */
[----:B------:R-:W-:Y:S03]  /*9960*/  HMMA.16816.F32.BF16 R48, R200, R10, R48 ;  /* 0x0000000ac830723c */ /* 0x000fe60000041830 */
[----:B------:R-:W-:Y:S02]  /*9970*/  FMUL.FTZ R39, R39, c[0x0][0x320] ;  /* 0x0000c80027277a20 */ /* 0x000fe40000410000 */
[----:B------:R-:W-:Y:S02]  /*9980*/  FMUL.FTZ R21, R40, c[0x0][0x320] ;  /* 0x0000c80028157a20 */ /* 0x000fe40000410000 */
[----:B------:R-:W-:Y:S02]  /*9990*/  FMUL.FTZ R20, R41, c[0x0][0x320] ;  /* 0x0000c80029147a20 */ /* 0x000fe40000410000 */
[----:B------:R-:W1:Y:S03]  /*99a0*/  MUFU.TANH R24, R24 ;  /* 0x0000001800187308 */ /* 0x000e660000002400 */
[----:B------:R-:W-:Y:S02]  /*99b0*/  FMUL.FTZ R42, R42, c[0x0][0x320] ;  /* 0x0000c8002a2a7a20 */ /* 0x000fe40000410000 */
[----:B------:R-:W-:Y:S02]  /*99c0*/  FMUL.FTZ R43, R43, c[0x0][0x320] ;  /* 0x0000c8002b2b7a20 */ /* 0x000fe40000410000 */
[----:B------:R-:W-:Y:S02]  /*99d0*/  FMUL.FTZ R19, R44, c[0x0][0x320] ;  /* 0x0000c8002c137a20 */ /* 0x000fe40000410000 */
[----:B------:R-:W-:Y:S01]  /*99e0*/  FMUL.FTZ R18, R45, c[0x0][0x320] ;  /* 0x0000c8002d127a20 */ /* 0x000fe20000410000 */
        /* <DEDUP_REMOVED lines=34> */
[C---:B--234-:R-:W-:Y:S01]  /*9c10*/  IADD3 R217, R245.reuse, 0xc0, RZ ;  /* 0x000000c0f5d97810 */ /* 0x05cfe20007ffe0ff */
[----:B------:R-:W2:Y:S01]  /*9c20*/  LDL R2, [R1+0x18] ;  /* 0x0000180001027983 */ /* 0x000ea20000100800 */
[----:B------:R-:W-:Y:S01]  /*9c30*/  IADD3 R7, R245, 0x80, RZ ;  /* 0x00000080f5077810 */ /* 0x000fe20007ffe0ff */
[----:B------:R-:W-:Y:S01]  /*9c40*/  IMAD.MOV.U32 R3, RZ, RZ, c[0x0][0x2b8] ;  /* 0x0000ae00ff037624 */ /* 0x000fe200078e00ff */
[----:B------:R-:W-:Y:S01]  /*9c50*/  SHF.R.S32.HI R217, RZ, 0x1f, R217 ;  /* 0x0000001fffd97819 */ /* 0x000fe200000114d9 */
[----:B------:R-:W3:Y:S01]  /*9c60*/  LDL R0, [R1+0x10] ;  /* 0x0000100001007983 */ /* 0x000ee20000100800 */
[----:B------:R-:W-:Y:S01]  /*9c70*/  SHF.R.S32.HI R7, RZ, 0x1f, R7 ;  /* 0x0000001fff077819 */ /* 0x000fe20000011407 */
[----:B------:R-:W-:Y:S01]  /*9c80*/  IMAD.MOV.U32 R246, RZ, RZ, RZ ;  /* 0x000000fffff67224 */ /* 0x000fe200078e00ff */
[----:B------:R-:W-:Y:S01]  /*9c90*/  ISETP.NE.AND P1, PT, R3, 0x1, PT ;  /* 0x000000010300780c */ /* 0x000fe20003f25270 */
[----:B------:R-:W4:Y:S01]  /*9ca0*/  LDL.64 R222, [R1+0x28] ;  /* 0x0000280001de7983 */ /* 0x000f220000100a00 */
[C---:B------:R-:W-:Y:S01]  /*9cb0*/  IADD3 R8, R245.reuse, 0x40, RZ ;  /* 0x00000040f5087810 */ /* 0x040fe20007ffe0ff */
[----:B------:R-:W-:Y:S03]  /*9cc0*/  IMAD.SHL.U32 R36, R245, 0x2, RZ ;  /* 0x00000002f5247824 */ /* 0x000fe600078e00ff */
[----:B------:R-:W-:Y:S01]  /*9cd0*/  SHF.R.S32.HI R8, RZ, 0x1f, R8 ;  /* 0x0000001fff087819 */ /* 0x000fe20000011408 */
[----:B------:R-:W5:Y:S04]  /*9ce0*/  LDL R216, [R1+0x38] ;  /* 0x0000380001d87983 */ /* 0x000f680000100800 */
[----:B------:R-:W4:Y:S06]  /*9cf0*/  LDL.64 R220, [R1+0x20] ;  /* 0x0000200001dc7983 */ /* 0x000f2c0000100a00 */
        /* <DEDUP_REMOVED lines=9> */
[----:B------:R-:W-:Y:S02]  /*9d90*/  @!P6 LEA R4, P0, R3, c[0x0][0x2a0], 0x2 ;  /* 0x0000a8000304ea11 */ /* 0x000fe400078010ff */
[----:B------:R-:W-:Y:S01]  /*9da0*/  IADD3 R216, R245, 0xc0, RZ ;  /* 0x000000c0f5d87810 */ /* 0x000fe20007ffe0ff */
[----:B------:R-:W-:Y:S01]  /*9db0*/  IMAD R252, R0, c[0x0][0x2b8], R2 ;  /* 0x0000ae0000fc7a24 */ /* 0x000fe200078e0202 */
[----:B------:R-:W-:Y:S02]  /*9dc0*/  @!P6 LEA.HI.X R5, R3, c[0x0][0x2a4], R5, 0x2, P0 ;  /* 0x0000a9000305ea11 */ /* 0x000fe400000f1405 */
[----:B------:R-:W-:Y:S01]  /*9dd0*/  SHF.L.U64.HI R10, R216, 0x1, R217 ;  /* 0x00000001d80a7819 */ /* 0x000fe200000102d9 */
[----:B------:R-:W-:Y:S01]  /*9de0*/  IMAD.WIDE.U32 R2, R252, c[0x0][0x1e0], RZ ;  /* 0x00007800fc027a25 */ /* 0x000fe200078e00ff */
[----:B------:R-:W-:Y:S01]  /*9df0*/  SHF.R.S32.HI R0, RZ, 0x1f, R252 ;  /* 0x0000001fff007819 */ /* 0x000fe200000114fc */
[----:B------:R-:W2:Y:S01]  /*9e00*/  @!P6 LDG.E R246, [R4.64] ;  /* 0x0000000604f6e981 */ /* 0x000ea2000c1e1900 */
[C---:B------:R-:W-:Y:S01]  /*9e10*/  IADD3 R217, R245.reuse, 0x80, RZ ;  /* 0x00000080f5d97810 */ /* 0x040fe20007ffe0ff */
[----:B------:R-:W-:Y:S01]  /*9e20*/  IMAD.SHL.U32 R41, R216, 0x2, RZ ;  /* 0x00000002d8297824 */ /* 0x000fe200078e00ff */
[----:B------:R-:W-:Y:S01]  /*9e30*/  IADD3 R216, R245, 0x40, RZ ;  /* 0x00000040f5d87810 */ /* 0x000fe20007ffe0ff */
[----:B------:R-:W-:Y:S01]  /*9e40*/  IMAD R0, R0, c[0x0][0x1e0], RZ ;  /* 0x0000780000007a24 */ /* 0x000fe200078e02ff */
[C---:B------:R-:W-:Y:S01]  /*9e50*/  SHF.L.U64.HI R9, R217.reuse, 0x1, R7 ;  /* 0x00000001d9097819 */ /* 0x040fe20000010207 */
[----:B------:R-:W-:Y:S01]  /*9e60*/  IMAD.SHL.U32 R40, R217, 0x2, RZ ;  /* 0x00000002d9287824 */ /* 0x000fe200078e00ff */
[----:B------:R-:W-:Y:S01]  /*9e70*/  SHF.R.S32.HI R7, RZ, 0x1f, R245 ;  /* 0x0000001fff077819 */ /* 0x000fe200000114f5 */
[----:B------:R-:W-:Y:S01]  /*9e80*/  IMAD R0, R252, c[0x0][0x1e4], R0 ;  /* 0x00007900fc007a24 */ /* 0x000fe200078e0200 */
[C---:B------:R-:W-:Y:S01]  /*9e90*/  SHF.L.U64.HI R8, R216.reuse, 0x1, R8 ;  /* 0x00000001d8087819 */ /* 0x040fe20000010208 */
[----:B------:R-:W-:Y:S01]  /*9ea0*/  IMAD.SHL.U32 R37, R216, 0x2, RZ ;  /* 0x00000002d8257824 */ /* 0x000fe200078e00ff */
[----:B------:R-:W-:Y:S01]  /*9eb0*/  SHF.L.U64.HI R7, R245, 0x1, R7 ;  /* 0x00000001f5077819 */ /* 0x000fe20000010207 */
        /* <DEDUP_REMOVED lines=11> */
.L_x_1540:
        /* <DEDUP_REMOVED lines=22> */
[----:B-1----:R-:W-:Y:S03]  /*a0d0*/  IMAD.X R15, R4, 0x1, R10, P0 ;  /* 0x00000001040f7824 */ /* 0x002fe600000e060a */
[----:B------:R1:W3:Y:S04]  /*a0e0*/  SHFL.IDX PT, R4, R5, 0x2, 0x181f ;  /* 0x00581f0005047f89 */ /* 0x0002e800000e0000 */
[----:B------:R4:W-:Y:S01]  /*a0f0*/  LDGSTS.E.BYPASS.LTC128B.128 [R243+0x15100], [R14.64], !P1 ;  /* 0x151000000ef37fae */ /* 0x0009e2000c901d46 */
[----:B-----5:R-:W-:Y:S05]  /*a100*/  IADD3 R12, P0, R0, R36, RZ ;  /* 0x00000024000c7210 */ /* 0x020fea0007f1e0ff */
[----:B--2---:R-:W-:Y:S05]  /*a110*/  IMAD.X R13, R2, 0x1, R7, P0 ;  /* 0x00000001020d7824 */ /* 0x004fea00000e0607 */
[----:B------:R2:W-:Y:S02]  /*a120*/  LDGSTS.E.BYPASS.LTC128B.128 [R243+0xd100], [R12.64], !P4 ;  /* 0x0d1000000cf37fae */ /* 0x0005e4000e101d46 */
[----:B--2---:R-:W-:Y:S05]  /*a130*/  IADD3 R12, P0, R0, R37, RZ ;  /* 0x00000025000c7210 */ /* 0x004fea0007f1e0ff */
[----:B------:R-:W-:Y:S01]  /*a140*/  IMAD.X R13, R2, 0x1, R8, P0 ;  /* 0x00000001020d7824 */ /* 0x000fe200000e0608 */
[----:B----4-:R-:W-:Y:S04]  /*a150*/  IADD3 R14, P0, R0, R40, RZ ;  /* 0x00000028000e7210 */ /* 0x010fe80007f1e0ff */
[----:B------:R2:W-:Y:S01]  /*a160*/  LDGSTS.E.BYPASS.LTC128B.128 [R243+0x10100], [R12.64], !P3 ;  /* 0x101000000cf37fae */ /* 0x0005e2000d901d46 */
[----:B------:R-:W-:Y:S05]  /*a170*/  IMAD.X R15, R2, 0x1, R9, P0 ;  /* 0x00000001020f7824 */ /* 0x000fea00000e0609 */
[----:B------:R4:W-:Y:S01]  /*a180*/  LDGSTS.E.BYPASS.LTC128B.128 [R243+0x13100], [R14.64], !P2 ;  /* 0x131000000ef37fae */ /* 0x0009e2000d101d46 */
[----:B--2---:R-:W-:Y:S03]  /*a190*/  IADD3 R12, P0, R0, R41, RZ ;  /* 0x00000029000c7210 */ /* 0x004fe60007f1e0ff */
[----:B------:R1:W2:Y:S02]  /*a1a0*/  SHFL.IDX PT, R0, R6, 0x2, 0x181f ;  /* 0x00581f0006007f89 */ /* 0x0002a400000e0000 */
[----:B------:R-:W-:Y:S01]  /*a1b0*/  IMAD.X R13, R2, 0x1, R10, P0 ;  /* 0x00000001020d7824 */ /* 0x000fe200000e060a */
[----:B----4-:R-:W-:Y:S02]  /*a1c0*/  SEL R15, RZ, 0x10, P2 ;  /* 0x00000010ff0f7807 */ /* 0x010fe40001000000 */
[----:B------:R-:W-:Y:S02]  /*a1d0*/  SEL R14, RZ, 0x10, P1 ;  /* 0x00000010ff0e7807 */ /* 0x000fe40000800000 */
[----:B------:R4:W-:Y:S02]  /*a1e0*/  LDGSTS.E.BYPASS.LTC128B.128 [R243+0x16100], [R12.64], !P1 ;  /* 0x161000000cf37fae */ /* 0x0009e4000c901d46 */
[----:B----4-:R-:W-:Y:S02]  /*a1f0*/  SEL R12, RZ, 0x10, P3 ;  /* 0x00000010ff0c7807 */ /* 0x010fe40001800000 */
.L_x_1541:
[C---:B-123--:R-:W-:Y:S02]  /*a200*/  ISETP.NE.U32.AND P2, PT, R11.reuse, RZ, PT ;  /* 0x000000ff0b00720c */ /* 0x04efe40003f45070 */
        /* <DEDUP_REMOVED lines=27> */
.L_x_1482:
[----:B--234-:R-:W-:Y:S05]  /*a3c0*/  BSYNC B0 ;  /* 0x0000000000007941 */ /* 0x01cfea0003800000 */
.L_x_1481:
[----:B------:R-:W2:Y:S01]  /*a3d0*/  LDL R4, [R1+0x40] ;  /* 0x0000400001047983 */ /* 0x000ea20000100800 */
[----:B------:R-:W-:Y:S02]  /*a3e0*/  IMAD.MOV.U32 R5, RZ, RZ, c[0x0][0x2c4] ;  /* 0x0000b100ff057624 */ /* 0x000fe400078e00ff */
[----:B------:R-:W-:Y:S01]  /*a3f0*/  IMAD R0, R247, -0x60, RZ ;  /* 0xffffffa0f7007824 */ /* 0x000fe200078e02ff */
[----:B------:R-:W2:Y:S02]  /*a400*/  LDL R3, [R1+0x4c] ;  /* 0x00004c0001037983 */ /* 0x000ea40000100800 */
[----:B------:R-:W-:Y:S02]  /*a410*/  ISETP.NE.AND P0, PT, R5, 0x1, PT ;  /* 0x000000010500780c */ /* 0x000fe40003f05270 */
[----:B------:R-:W3:Y:S04]  /*a420*/  LDL R2, [R1+0x50] ;  /* 0x0000500001027983 */ /* 0x000ee80000100800 */
[----:B------:R-:W0:Y:S01]  /*a430*/  LDGDEPBAR ;  /* 0x00000000000079af */ /* 0x000e220000000000 */
[----:B--2---:R-:W-:Y:S01]  /*a440*/  IADD3 R4, R3, R4, RZ ;  /* 0x0000000403047210 */ /* 0x004fe20007ffe0ff */
[----:B------:R-:W-:Y:S01]  /*a450*/  IMAD.MOV.U32 R3, RZ, RZ, c[0x0][0x2ac] ;  /* 0x0000ab00ff037624 */ /* 0x000fe200078e00ff */
[----:B---3--:R-:W-:Y:S04]  /*a460*/  IADD3 R0, -R2, 0x1, R0 ;  /* 0x0000000102007810 */ /* 0x008fe80007ffe100 */
[----:B------:R-:W-:Y:S04]  /*a470*/  @P0 IMAD.HI.U32 R2, R4, c[0x0][0x2c8], RZ ;  /* 0x0000b20004020a27 */ /* 0x000fe800078e00ff */
[----:B------:R-:W-:Y:S01]  /*a480*/  IMAD R0, R3, c[0x0][0x1d0], R0 ;  /* 0x0000740003007a24 */ /* 0x000fe200078e0200 */
[----:B------:R-:W-:Y:S04]  /*a490*/  @P0 SHF.R.U32.HI R4, RZ, c[0x0][0x2cc], R2 ;  /* 0x0000b300ff040a19 */ /* 0x000fe80000011602 */
[----:B------:R-:W-:Y:S01]  /*a4a0*/  IADD3 R5, R0, -c[0x0][0x168], RZ ;  /* 0x80005a0000057a10 */ /* 0x000fe20007ffe0ff */
[----:B------:R-:W-:-:S05]  /*a4b0*/  BRA.DIV ~URZ, `(.L_x_1485) ;  /* 0x0000cf227f007947 */ /* 0x000fca000b800000 */
[----:B------:R2:W3:Y:S02]  /*a4c0*/  SHFL.IDX PT, R0, R4, RZ, 0x1c1f ;  /* 0x001c1fff04007589 */ /* 0x0004e400000e0000 */
.L_x_1542:
[----:B---3--:R-:W-:Y:S05]  /*a4d0*/  IMAD.IADD R0, R5, 0x1, R0 ;  /* 0x0000000105007824 */ /* 0x008fea00078e0200 */
[C---:B------:R-:W-:Y:S02]  /*a4e0*/  ISETP.GT.AND P0, PT, R0.reuse, RZ, PT ;  /* 0x000000ff0000720c */ /* 0x040fe40003f04270 */
[C---:B------:R-:W-:Y:S02]  /*a4f0*/  ISETP.GT.AND P1, PT, R0.reuse, 0x1, PT ;  /* 0x000000010000780c */ /* 0x040fe40003f24270 */
[----:B------:R-:W-:Y:S02]  /*a500*/  ISETP.GT.AND P4, PT, R0, 0x9, PT ;  /* 0x000000090000780c */ /* 0x000fe40003f84270 */
[----:B------:R-:W-:Y:S02]  /*a510*/  FSEL R6, R196, -INF , P0 ;  /* 0xff800000c4067808 */ /* 0x000fe40000000000 */
[C---:B------:R-:W-:Y:S02]  /*a520*/  ISETP.GT.AND P0, PT, R0.reuse, 0x10, PT ;  /* 0x000000100000780c */ /* 0x040fe40003f04270 */
[C---:B------:R-:W-:Y:S02]  /*a530*/  ISETP.GT.AND P2, PT, R0.reuse, 0x8, PT ;  /* 0x000000080000780c */ /* 0x040fe40003f44270 */
[----:B------:R-:W-:Y:S02]  /*a540*/  FSEL R10, R195, -INF , P1 ;  /* 0xff800000c30a7808 */ /* 0x000fe40000800000 */
[C---:B------:R-:W-:Y:S02]  /*a550*/  ISETP.GT.AND P1, PT, R0.reuse, 0x11, PT ;  /* 0x000000110000780c */ /* 0x040fe40003f24270 */
[C---:B------:R-:W-:Y:S02]  /*a560*/  ISETP.GT.AND P3, PT, R0.reuse, 0x18, PT ;  /* 0x000000180000780c */ /* 0x040fe40003f64270 */
[----:B------:R-:W-:Y:S02]  /*a570*/  FSEL R12, R191, -INF , P4 ;  /* 0xff800000bf0c7808 */ /* 0x000fe40002000000 */
[----:B------:R-:W-:Y:S02]  /*a580*/  ISETP.GT.AND P4, PT, R0, 0x19, PT ;  /* 0x000000190000780c */ /* 0x000fe40003f84270 */
[----:B------:R-:W-:Y:S02]  /*a590*/  FSEL R197, R190, -INF , P0 ;  /* 0xff800000bec57808 */ /* 0x000fe40000000000 */
        /* <DEDUP_REMOVED lines=12> */
[----:B-1----:R-:W-:Y:S02]  /*a660*/  FSEL R203, R24, -INF , P3 ;  /* 0xff80000018cb7808 */ /* 0x002fe40001800000 */
[C---:B------:R-:W-:Y:S02]  /*a670*/  ISETP.GT.AND P3, PT, R0.reuse, 0x38, PT ;  /* 0x000000380000780c */ /* 0x040fe40003f64270 */
[----:B------:R-:W-:Y:S02]  /*a680*/  FSEL R202, R25, -INF , P4 ;  /* 0xff80000019ca7808 */ /* 0x000fe40002000000 */
[----:B------:R-:W-:Y:S02]  /*a690*/  ISETP.GT.AND P4, PT, R0, 0x39, PT ;  /* 0x000000390000780c */ /* 0x000fe40003f84270 */
[----:B------:R-:W-:Y:S02]  /*a6a0*/  FSEL R221, R28, -INF , P1 ;  /* 0xff8000001cdd7808 */ /* 0x000fe40000800000 */
[C---:B------:R-:W-:Y:S02]  /*a6b0*/  ISETP.GT.AND P2, PT, R0.reuse, 0x40, PT ;  /* 0x000000400000780c */ /* 0x040fe40003f44270 */
[----:B------:R-:W-:Y:S02]  /*a6c0*/  FSEL R220, R29, -INF , P0 ;  /* 0xff8000001ddc7808 */ /* 0x000fe40000000000 */
[C---:B------:R-:W-:Y:S02]  /*a6d0*/  ISETP.GT.AND P1, PT, R0.reuse, 0x41, PT ;  /* 0x000000410000780c */ /* 0x040fe40003f24270 */
[----:B------:R-:W-:Y:S02]  /*a6e0*/  ISETP.GT.AND P0, PT, R0, 0x48, PT ;  /* 0x000000480000780c */ /* 0x000fe40003f04270 */
[----:B------:R-:W-:Y:S02]  /*a6f0*/  FSEL R219, R32, -INF , P3 ;  /* 0xff80000020db7808 */ /* 0x000fe40001800000 */
[----:B------:R-:W-:Y:S02]  /*a700*/  FSEL R218, R33, -INF , P4 ;  /* 0xff80000021da7808 */ /* 0x000fe40002000000 */
        /* <DEDUP_REMOVED lines=14> */
[----:B------:R-:W-:Y:S01]  /*a7f0*/  FMNMX.FTZ R2, R6, R133, !PT ;  /* 0x0000008506027209 */ /* 0x000fe20007810000 */
[----:B------:R-:W1:Y:S03]  /*a800*/  SHFL.IDX PT, R0, R4, 0x1, 0x1c1f ;  /* 0x003c1f0004007f89 */ /* 0x000e6600000e0000 */
[----:B------:R-:W-:Y:S04]  /*a810*/  FMNMX.FTZ R2, R10, R2, !PT ;  /* 0x000000020a027209 */ /* 0x000fe80007810000 */
[----:B------:R-:W-:Y:S04]  /*a820*/  FMNMX.FTZ R2, R9, R2, !PT ;  /* 0x0000000209027209 */ /* 0x000fe80007810000 */
[----:B------:R-:W-:Y:S04]  /*a830*/  FMNMX.FTZ R2, R12, R2, !PT ;  /* 0x000000020c027209 */ /* 0x000fe80007810000 */
[----:B------:R-:W-:Y:S04]  /*a840*/  FMNMX.FTZ R2, R197, R2, !PT ;  /* 0x00000002c5027209 */ /* 0x000fe80007810000 */
[----:B------:R-:W-:Y:S04]  /*a850*/  FMNMX.FTZ R2, R196, R2, !PT ;  /* 0x00000002c4027209 */ /* 0x000fe80007810000 */
[----:B------:R-:W-:Y:S01]  /*a860*/  FMNMX.FTZ R2, R195, R2, !PT ;  /* 0x00000002c3027209 */ /* 0x000fe20007810000 */
[----:B-1----:R-:W-:Y:S03]  /*a870*/  IMAD.IADD R0, R5, 0x1, R0 ;  /* 0x0000000105007824 */ /* 0x002fe600078e0200 */
[----:B------:R-:W-:Y:S02]  /*a880*/  FMNMX.FTZ R2, R194, R2, !PT ;  /* 0x00000002c2027209 */ /* 0x000fe40007810000 */
[C---:B------:R-:W-:Y:S02]  /*a890*/  ISETP.GT.AND P0, PT, R0.reuse, RZ, PT ;  /* 0x000000ff0000720c */ /* 0x040fe40003f04270 */
[C---:B------:R-:W-:Y:S02]  /*a8a0*/  ISETP.GT.AND P1, PT, R0.reuse, 0x1, PT ;  /* 0x000000010000780c */ /* 0x040fe40003f24270 */
[----:B------:R-:W-:Y:S02]  /*a8b0*/  FSEL R5, R207, -INF , P0 ;  /* 0xff800000cf057808 */ /* 0x000fe40000000000 */
[----:B------:R-:W-:Y:S02]  /*a8c0*/  ISETP.GT.AND P0, PT, R0, 0x8, PT ;  /* 0x000000080000780c */ /* 0x000fe40003f04270 */
[----:B------:R-:W-:Y:S02]  /*a8d0*/  FSEL R8, R206, -INF , P1 ;  /* 0xff800000ce087808 */ /* 0x000fe40000800000 */
[----:B------:R-:W-:Y:S02]  /*a8e0*/  FMNMX.FTZ R3, R5, R134, !PT ;  /* 0x0000008605037209 */ /* 0x000fe40007810000 */
[----:B------:R-:W-:Y:S02]  /*a8f0*/  ISETP.GT.AND P1, PT, R0, 0x9, PT ;  /* 0x000000090000780c */ /* 0x000fe40003f24270 */
[----:B------:R-:W-:Y:S02]  /*a900*/  FSEL R7, R204, -INF , P0 ;  /* 0xff800000cc077808 */ /* 0x000fe40000000000 */
[----:B------:R-:W-:Y:S02]  /*a910*/  FMNMX.FTZ R3, R8, R3, !PT ;  /* 0x0000000308037209 */ /* 0x000fe40007810000 */
[C---:B------:R-:W-:Y:S02]  /*a920*/  ISETP.GT.AND P0, PT, R0.reuse, 0x10, PT ;  /* 0x000000100000780c */ /* 0x040fe40003f04270 */
[----:B------:R-:W-:Y:S02]  /*a930*/  FSEL R11, R205, -INF , P1 ;  /* 0xff800000cd0b7808 */ /* 0x000fe40000800000 */
[----:B--2---:R-:W-:Y:S02]  /*a940*/  FMNMX.FTZ R4, R7, R3, !PT ;  /* 0x0000000307047209 */ /* 0x004fe40007810000 */
[----:B------:R-:W-:Y:S02]  /*a950*/  ISETP.GT.AND P1, PT, R0, 0x11, PT ;  /* 0x000000110000780c */ /* 0x000fe40003f24270 */
[----:B------:R-:W-:Y:S02]  /*a960*/  FSEL R190, R198, -INF , P0 ;  /* 0xff800000c6be7808 */ /* 0x000fe40000000000 */
[----:B------:R-:W-:Y:S02]  /*a970*/  FMNMX.FTZ R4, R11, R4, !PT ;  /* 0x000000040b047209 */ /* 0x000fe40007810000 */
        /* <DEDUP_REMOVED lines=70> */
[----:B------:R-:W-:Y:S02]  /*ade0*/  FSEL R226, R51, -INF , P0 ;  /* 0xff80000033e27808 */ /* 0x000fe40000000000 */
[----:B------:R-:W-:Y:S01]  /*adf0*/  FMNMX.FTZ R4, R227, R4, !PT ;  /* 0x00000004e3047209 */ /* 0x000fe20007810000 */
[----:B------:R-:W1:Y:S03]  /*ae00*/  SHFL.BFLY PT, R132, R0, 0x2, 0x1f ;  /* 0x0c401f0000847f89 */ /* 0x000e6600000e0000 */
[----:B------:R-:W-:Y:S05]  /*ae10*/  FMNMX.FTZ R4, R226, R4, !PT ;  /* 0x00000004e2047209 */ /* 0x000fea0007810000 */
[----:B------:R-:W2:Y:S01]  /*ae20*/  SHFL.BFLY PT, R2, R4, 0x2, 0x1f ;  /* 0x0c401f0004027f89 */ /* 0x000ea200000e0000 */
[----:B-1----:R-:W-:Y:S07]  /*ae30*/  FMNMX.FTZ R132, R132, R0, !PT ;  /* 0x0000000084847209 */ /* 0x002fee0007810000 */
[----:B------:R-:W1:Y:S01]  /*ae40*/  SHFL.BFLY PT, R3, R132, 0x1, 0x1f ;  /* 0x0c201f0084037f89 */ /* 0x000e6200000e0000 */
[----:B--2---:R-:W-:Y:S07]  /*ae50*/  FMNMX.FTZ R4, R4, R2, !PT ;  /* 0x0000000204047209 */ /* 0x004fee0007810000 */
[----:B------:R2:W3:Y:S01]  /*ae60*/  SHFL.BFLY PT, R0, R4, 0x1, 0x1f ;  /* 0x0c201f0004007f89 */ /* 0x0004e200000e0000 */
[----:B-1----:R-:W-:Y:S07]  /*ae70*/  FMNMX.FTZ R132, R132, R3, !PT ;  /* 0x0000000384847209 */ /* 0x002fee0007810000 */
.L_x_1543:
[----:B------:R-:W4:Y:S01]  /*ae80*/  LDL.LU R16, [R1+0x8] ;  /* 0x0000080001107983 */ /* 0x000f220000300800 */
[C---:B------:R-:W-:Y:S01]  /*ae90*/  FSETP.NEU.FTZ.AND P0, PT, R132.reuse, -INF , PT ;  /* 0xff8000008400780b */ /* 0x040fe20003f1d000 */
[----:B------:R-:W-:Y:S01]  /*aea0*/  FMUL.FTZ R188, R132, c[0x0][0x2d0] ;  /* 0x0000b40084bc7a20 */ /* 0x000fe20000410000 */
[----:B---3--:R-:W-:Y:S01]  /*aeb0*/  FMNMX.FTZ R3, R0, R4, !PT ;  /* 0x0000000400037209 */ /* 0x008fe20007810000 */
[----:B------:R-:W-:Y:S01]  /*aec0*/  WARPSYNC 0xffffffff ;  /* 0xffffffff00007948 */ /* 0x000fe20003800000 */
[----:B------:R-:W-:Y:S01]  /*aed0*/  FSEL R2, R132, RZ, P0 ;  /* 0x000000ff84027208 */ /* 0x000fe20000000000 */
[----:B------:R-:W-:Y:S01]  /*aee0*/  LDSM.16.MT88.4 R20, [R232] ;  /* 0x00000000e814783b */ /* 0x000fe20000004200 */
[----:B------:R-:W-:Y:S01]  /*aef0*/  FSEL R188, R188, RZ, P0 ;  /* 0x000000ffbcbc7208 */ /* 0x000fe20000000000 */
[C---:B------:R-:W-:Y:S01]  /*af00*/  FMUL.FTZ R189, R3.reuse, c[0x0][0x2d0] ;  /* 0x0000b40003bd7a20 */ /* 0x040fe20000410000 */
[----:B------:R-:W-:Y:S01]  /*af10*/  FSETP.NEU.FTZ.AND P0, PT, R3, -INF , PT ;  /* 0xff8000000300780b */ /* 0x000fe20003f1d000 */
[----:B------:R-:W-:Y:S02]  /*af20*/  FADD.FTZ R0, -R2, R133 ;  /* 0x0000008502007221 */ /* 0x000fe40000010100 */
[--C-:B------:R-:W-:Y:S01]  /*af30*/  FFMA.FTZ R12, R12, c[0x0][0x2d0], -R188.reuse ;  /* 0x0000b4000c0c7a23 */ /* 0x100fe200000108bc */
[----:B------:R-:W-:Y:S01]  /*af40*/  FSEL R189, R189, RZ, P0 ;  /* 0x000000ffbdbd7208 */ /* 0x000fe20000000000 */
[----:B------:R-:W-:Y:S01]  /*af50*/  FMUL.FTZ R0, R0, c[0x0][0x2d0] ;  /* 0x0000b40000007a20 */ /* 0x000fe20000410000 */
[----:B------:R-:W-:Y:S01]  /*af60*/  LDSM.16.MT88.4 R28, [R234] ;  /* 0x00000000ea1c783b */ /* 0x000fe20000004200 */
[----:B------:R1:W-:Y:S01]  /*af70*/  MUFU.EX2 R251, R12 ;  /* 0x0000000c00fb7308 */ /* 0x0003e20000000800 */
[--C-:B------:R-:W-:Y:S02]  /*af80*/  FFMA.FTZ R6, R6, c[0x0][0x2d0], -R188.reuse ;  /* 0x0000b40006067a23 */ /* 0x100fe400000108bc */
[--C-:B------:R-:W-:Y:S02]  /*af90*/  FFMA.FTZ R10, R10, c[0x0][0x2d0], -R188.reuse ;  /* 0x0000b4000a0a7a23 */ /* 0x100fe400000108bc */
[----:B------:R-:W-:Y:S02]  /*afa0*/  FFMA.FTZ R9, R9, c[0x0][0x2d0], -R188 ;  /* 0x0000b40009097a23 */ /* 0x000fe400000108bc */
[--C-:B------:R-:W-:Y:S01]  /*afb0*/  FFMA.FTZ R5, R5, c[0x0][0x2d0], -R189.reuse ;  /* 0x0000b40005057a23 */ /* 0x100fe200000108bd */
[----:B------:R-:W-:Y:S01]  /*afc0*/  LDSM.16.MT88.4 R36, [R233] ;  /* 0x00000000e924783b */ /* 0x000fe20000004200 */
[--C-:B------:R-:W-:Y:S01]  /*afd0*/  FFMA.FTZ R8, R8, c[0x0][0x2d0], -R189.reuse ;  /* 0x0000b40008087a23 */ /* 0x100fe200000108bd */
[----:B------:R3:W5:Y:S01]  /*afe0*/  MUFU.EX2 R2, R0 ;  /* 0x0000000000027308 */ /* 0x0007620000000800 */
[--C-:B------:R-:W-:Y:S02]  /*aff0*/  FFMA.FTZ R7, R7, c[0x0][0x2d0], -R189.reuse ;  /* 0x0000b40007077a23 */ /* 0x100fe400000108bd */
[----:B------:R-:W-:Y:S03]  /*b000*/  FFMA.FTZ R11, R11, c[0x0][0x2d0], -R189 ;  /* 0x0000b4000b0b7a23 */ /* 0x000fe600000108bd */
[----:B------:R-:W-:Y:S04]  /*b010*/  LDSM.16.MT88.4 R44, [R231+0x3000] ;  /* 0x00300000e72c783b */ /* 0x000fe80000004200 */
[----:B------:R-:W-:Y:S04]  /*b020*/  MUFU.EX2 R6, R6 ;  /* 0x0000000600067308 */ /* 0x000fe80000000800 */
[----:B-1----:R-:W1:Y:S06]  /*b030*/  LDSM.16.MT88.4 R12, [R231] ;  /* 0x00000000e70c783b */ /* 0x002e6c0000004200 */
[----:B------:R-:W2:Y:S01]  /*b040*/  MUFU.EX2 R238, R10 ;  /* 0x0000000a00ee7308 */ /* 0x000ea20000000800 */
[----:B---3--:R-:W-:Y:S05]  /*b050*/  FSEL R0, R3, RZ, P0 ;  /* 0x000000ff03007208 */ /* 0x008fea0000000000 */
[----:B------:R-:W-:Y:S04]  /*b060*/  FADD.FTZ R0, -R0, R134 ;  /* 0x0000008600007221 */ /* 0x000fe80000010100 */
[----:B------:R-:W3:Y:S01]  /*b070*/  MUFU.EX2 R249, R9 ;  /* 0x0000000900f97308 */ /* 0x000ee20000000800 */
[----:B------:R-:W4:Y:S01]  /*b080*/  LDL.LU R134, [R1+0xc] ;  /* 0x00000c0001867983 */ /* 0x000f220000300800 */
[----:B------:R-:W-:Y:S08]  /*b090*/  FMUL.FTZ R0, R0, c[0x0][0x2d0] ;  /* 0x0000b40000007a20 */ /* 0x000ff00000410000 */
[----:B------:R1:W-:Y:S10]  /*b0a0*/  MUFU.EX2 R237, R5 ;  /* 0x0000000500ed7308 */ /* 0x0003f40000000800 */
[----:B------:R1:W1:Y:S10]  /*b0b0*/  MUFU.EX2 R244, R8 ;  /* 0x0000000800f47308 */ /* 0x0002740000000800 */
[----:B------:R-:W-:Y:S10]  /*b0c0*/  MUFU.EX2 R248, R7 ;  /* 0x0000000700f87308 */ /* 0x000ff40000000800 */
[----:B------:R-:W3:Y:S10]  /*b0d0*/  MUFU.EX2 R250, R11 ;  /* 0x0000000b00fa7308 */ /* 0x000ef40000000800 */
[----:B------:R-:W3:Y:S01]  /*b0e0*/  MUFU.EX2 R0, R0 ;  /* 0x0000000000007308 */ /* 0x000ee20000000800 */
[----:B--2--5:R-:W-:Y:S01]  /*b0f0*/  FMUL.FTZ R4, R2, R136 ;  /* 0x0000008802047220 */ /* 0x024fe20000410000 */
[----:B------:R-:W-:Y:S01]  /*b100*/  F2FP.BF16.PACK_AB R184, R238, R6 ;  /* 0x00000006eeb8723e */ /* 0x000fe200000010ff */
[C---:B-1----:R-:W-:Y:S01]  /*b110*/  FMUL.FTZ R5, R2.reuse, R137 ;  /* 0x0000008902057220 */ /* 0x042fe20000410000 */
[----:B---3--:R-:W-:Y:S01]  /*b120*/  F2FP.BF16.PACK_AB R186, R251, R249 ;  /* 0x000000f9fbba723e */ /* 0x008fe200000010ff */
[----:B------:R-:W-:Y:S01]  /*b130*/  FMUL.FTZ R8, R2, R140 ;  /* 0x0000008c02087220 */ /* 0x000fe20000410000 */
[----:B------:R-:W-:Y:S01]  /*b140*/  F2FP.BF16.PACK_AB R185, R244, R237 ;  /* 0x000000edf4b9723e */ /* 0x000fe200000010ff */
[C---:B------:R-:W-:Y:S02]  /*b150*/  FMUL.FTZ R9, R2.reuse, R141 ;  /* 0x0000008d02097220 */ /* 0x040fe40000410000 */
[C---:B------:R-:W-:Y:S02]  /*b160*/  FMUL.FTZ R17, R2.reuse, R149 ;  /* 0x0000009502117220 */ /* 0x040fe40000410000 */
[C---:B------:R-:W-:Y:S02]  /*b170*/  FMUL.FTZ R24, R2.reuse, R156 ;  /* 0x0000009c02187220 */ /* 0x040fe40000410000 */
[----:B------:R-:W-:Y:S01]  /*b180*/  FMUL.FTZ R25, R2, R157 ;  /* 0x0000009d02197220 */ /* 0x000fe20000410000 */
[----:B------:R-:W-:Y:S01]  /*b190*/  F2FP.BF16.PACK_AB R187, R250, R248 ;  /* 0x000000f8fabb723e */ /* 0x000fe200000010ff */
[C---:B------:R-:W-:Y:S02]  /*b1a0*/  FMUL.FTZ R32, R2.reuse, R164 ;  /* 0x000000a402207220 */ /* 0x040fe40000410000 */
[C---:B------:R-:W-:Y:S02]  /*b1b0*/  FMUL.FTZ R33, R2.reuse, R165 ;  /* 0x000000a502217220 */ /* 0x040fe40000410000 */
[C---:B------:R-:W-:Y:S02]  /*b1c0*/  FMUL.FTZ R40, R2.reuse, R172 ;  /* 0x000000ac02287220 */ /* 0x040fe40000410000 */
[C---:B------:R-:W-:Y:S02]  /*b1d0*/  FMUL.FTZ R41, R2.reuse, R173 ;  /* 0x000000ad02297220 */ /* 0x040fe40000410000 */
[----:B------:R-:W-:Y:S02]  /*b1e0*/  FMUL.FTZ R48, R2, R180 ;  /* 0x000000b402307220 */ /* 0x000fe40000410000 */
[C---:B------:R-:W-:Y:S02]  /*b1f0*/  FMUL.FTZ R7, R0.reuse, R139 ;  /* 0x0000008b00077220 */ /* 0x040fe40000410000 */
[C---:B------:R-:W-:Y:S02]  /*b200*/  FMUL.FTZ R10, R0.reuse, R142 ;  /* 0x0000008e000a7220 */ /* 0x040fe40000410000 */
[C---:B------:R-:W-:Y:S02]  /*b210*/  FMUL.FTZ R11, R0.reuse, R143 ;  /* 0x0000008f000b7220 */ /* 0x040fe40000410000 */
[C---:B------:R-:W-:Y:S01]  /*b220*/  FMUL.FTZ R18, R0.reuse, R150 ;  /* 0x0000009600127220 */ /* 0x040fe20000410000 */
[----:B------:R-:W-:Y:S01]  /*b230*/  LDSM.16.MT88.4 R140, [R231+0x800] ;  /* 0x00080000e78c783b */ /* 0x000fe20000004200 */
[C---:B------:R-:W-:Y:S02]  /*b240*/  FMUL.FTZ R19, R0.reuse, R151 ;  /* 0x0000009700137220 */ /* 0x040fe40000410000 */
[C---:B------:R-:W-:Y:S02]  /*b250*/  FMUL.FTZ R26, R0.reuse, R158 ;  /* 0x0000009e001a7220 */ /* 0x040fe40000410000 */
[C---:B------:R-:W-:Y:S02]  /*b260*/  FMUL.FTZ R27, R0.reuse, R159 ;  /* 0x0000009f001b7220 */ /* 0x040fe40000410000 */
[C---:B------:R-:W-:Y:S02]  /*b270*/  FMUL.FTZ R34, R0.reuse, R166 ;  /* 0x000000a600227220 */ /* 0x040fe40000410000 */
[C---:B------:R-:W-:Y:S02]  /*b280*/  FMUL.FTZ R35, R0.reuse, R167 ;  /* 0x000000a700237220 */ /* 0x040fe40000410000 */
[C---:B------:R-:W-:Y:S02]  /*b290*/  FMUL.FTZ R42, R0.reuse, R174 ;  /* 0x000000ae002a7220 */ /* 0x040fe40000410000 */
[----:B------:R-:W-:Y:S02]  /*b2a0*/  FMUL.FTZ R43, R0, R175 ;  /* 0x000000af002b7220 */ /* 0x000fe40000410000 */
[----:B------:R-:W-:Y:S01]  /*b2b0*/  FMUL.FTZ R49, R2, R181 ;  /* 0x000000b502317220 */ /* 0x000fe20000410000 */
[----:B------:R-:W-:Y:S01]  /*b2c0*/  LDSM.16.MT88.4 R172, [R231+0x5800] ;  /* 0x00580000e7ac783b */ /* 0x000fe20000004200 */
[C---:B------:R-:W-:Y:S02]  /*b2d0*/  FMUL.FTZ R50, R0.reuse, R182 ;  /* 0x000000b600327220 */ /* 0x040fe40000410000 */
[----:B------:R-:W-:Y:S02]  /*b2e0*/  FMUL.FTZ R51, R0, R183 ;  /* 0x000000b700337220 */ /* 0x000fe40000410000 */
[C---:B------:R-:W-:Y:S02]  /*b2f0*/  FMUL.FTZ R52, R2.reuse, R52 ;  /* 0x0000003402347220 */ /* 0x040fe40000410000 */
[----:B------:R-:W-:Y:S01]  /*b300*/  FMUL.FTZ R53, R2, R53 ;  /* 0x0000003502357220 */ /* 0x000fe20000410000 */
[----:B------:R-:W-:Y:S01]  /*b310*/  LDSM.16.MT88.4 R180, [R232+0x5800] ;  /* 0x00580000e8b4783b */ /* 0x000fe20000004200 */
        /* <DEDUP_REMOVED lines=69> */
[----:B----4-:R-:W-:Y:S02]  /*b770*/  FFMA.FTZ R133, R2, R16, R6 ;  /* 0x0000001002857223 */ /* 0x010fe40000010006 */
[----:B------:R-:W-:Y:S02]  /*b780*/  FMUL.FTZ R6, R0, R138 ;  /* 0x0000008a00067220 */ /* 0x000fe40000410000 */
[----:B------:R-:W1:Y:S01]  /*b790*/  LDSM.16.MT88.4 R136, [R232+0x3000] ;  /* 0x00300000e888783b */ /* 0x000e620000004200 */
[--C-:B------:R-:W-:Y:S02]  /*b7a0*/  FFMA.FTZ R157, R217, c[0x0][0x2d0], -R188.reuse ;  /* 0x0000b400d99d7a23 */ /* 0x100fe400000108bc */
[--C-:B------:R-:W-:Y:S02]  /*b7b0*/  FFMA.FTZ R156, R216, c[0x0][0x2d0], -R188.reuse ;  /* 0x0000b400d89c7a23 */ /* 0x100fe400000108bc */
[C---:B------:R-:W-:Y:S05]  /*b7c0*/  HMMA.16816.F32.BF16 R4, R184.reuse, R12, R4 ;  /* 0x0000000cb804723c */ /* 0x040fea0000041804 */
[--C-:B------:R-:W-:Y:S02]  /*b7d0*/  FFMA.FTZ R158, R215, c[0x0][0x2d0], -R188.reuse ;  /* 0x0000b400d79e7a23 */ /* 0x100fe400000108bc */
[C---:B------:R-:W-:Y:S01]  /*b7e0*/  FMUL.FTZ R12, R2.reuse, R144 ;  /* 0x00000090020c7220 */ /* 0x040fe20000410000 */
[C---:B------:R-:W-:Y:S04]  /*b7f0*/  HMMA.16816.F32.BF16 R8, R184.reuse, R14, R8 ;  /* 0x0000000eb808723c */ /* 0x040fe80000041808 */
[C---:B------:R-:W-:Y:S02]  /*b800*/  FMUL.FTZ R13, R2.reuse, R145 ;  /* 0x00000091020d7220 */ /* 0x040fe40000410000 */
[----:B------:R-:W-:Y:S02]  /*b810*/  FMUL.FTZ R16, R2, R148 ;  /* 0x0000009402107220 */ /* 0x000fe40000410000 */
[C---:B------:R-:W-:Y:S04]  /*b820*/  FMUL.FTZ R14, R0.reuse, R146 ;  /* 0x00000092000e7220 */ /* 0x040fe80000410000 */
[----:B------:R-:W-:Y:S02]  /*b830*/  FMUL.FTZ R15, R0, R147 ;  /* 0x00000093000f7220 */ /* 0x000fe40000410000 */
[----:B------:R-:W-:Y:S01]  /*b840*/  LDSM.16.MT88.4 R144, [R232+0x800] ;  /* 0x00080000e890783b */ /* 0x000fe20000004200 */
[--C-:B------:R-:W-:Y:S02]  /*b850*/  FFMA.FTZ R159, R214, c[0x0][0x2d0], -R188.reuse ;  /* 0x0000b400d69f7a23 */ /* 0x100fe400000108bc */
        /* <DEDUP_REMOVED lines=9> */
[----:B------:R-:W-:Y:S02]  /*b8f0*/  FMUL.FTZ R23, R0, R155 ;  /* 0x0000009b00177220 */ /* 0x000fe40000410000 */
[--C-:B------:R-:W-:Y:S02]  /*b900*/  FFMA.FTZ R152, R220, c[0x0][0x2d0], -R188.reuse ;  /* 0x0000b400dc987a23 */ /* 0x100fe400000108bc */
[----:B------:R-:W-:Y:S02]  /*b910*/  FMUL.FTZ R123, R0, R123 ;  /* 0x0000007b007b7220 */ /* 0x000fe40000410000 */
[----:B------:R-:W-:Y:S01]  /*b920*/  FADD.FTZ R153, R238, R133 ;  /* 0x00000085ee997221 */ /* 0x000fe20000010000 */
[C---:B------:R-:W-:Y:S03]  /*b930*/  HMMA.16816.F32.BF16 R20, R184.reuse, R28, R20 ;  /* 0x0000001cb814723c */ /* 0x040fe60000041814 */
[----:B------:R-:W-:Y:S02]  /*b940*/  FADD.FTZ R153, R249, R153 ;  /* 0x00000099f9997221 */ /* 0x000fe40000010000 */
[--C-:B------:R-:W-:Y:S02]  /*b950*/  FFMA.FTZ R133, R218, c[0x0][0x2d0], -R188.reuse ;  /* 0x0000b400da857a23 */ /* 0x100fe400000108bc */
[C---:B------:R-:W-:Y:S01]  /*b960*/  FMUL.FTZ R28, R2.reuse, R160 ;  /* 0x000000a0021c7220 */ /* 0x040fe20000410000 */
[C---:B------:R-:W-:Y:S04]  /*b970*/  HMMA.16816.F32.BF16 R24, R184.reuse, R30, R24 ;  /* 0x0000001eb818723c */ /* 0x040fe80000041818 */
[----:B------:R-:W-:Y:S02]  /*b980*/  FMUL.FTZ R29, R2, R161 ;  /* 0x000000a1021d7220 */ /* 0x000fe40000410000 */
[C---:B------:R-:W-:Y:S02]  /*b990*/  FMUL.FTZ R126, R0.reuse, R126 ;  /* 0x0000007e007e7220 */ /* 0x040fe40000410000 */
[C---:B------:R-:W-:Y:S04]  /*b9a0*/  FMUL.FTZ R30, R0.reuse, R162 ;  /* 0x000000a2001e7220 */ /* 0x040fe80000410000 */
[C---:B------:R-:W-:Y:S02]  /*b9b0*/  FMUL.FTZ R31, R0.reuse, R163 ;  /* 0x000000a3001f7220 */ /* 0x040fe40000410000 */
[C---:B------:R-:W-:Y:S02]  /*b9c0*/  FMUL.FTZ R127, R0.reuse, R127 ;  /* 0x0000007f007f7220 */ /* 0x040fe40000410000 */
[C---:B------:R-:W-:Y:S02]  /*b9d0*/  FMUL.FTZ R130, R0.reuse, R130 ;  /* 0x0000008200827220 */ /* 0x040fe40000410000 */
[----:B------:R-:W-:Y:S01]  /*b9e0*/  FMUL.FTZ R131, R0, R131 ;  /* 0x0000008300837220 */ /* 0x000fe20000410000 */
[C---:B------:R-:W-:Y:S07]  /*b9f0*/  HMMA.16816.F32.BF16 R28, R184.reuse, R36, R28 ;  /* 0x00000024b81c723c */ /* 0x040fee000004181c */
[C---:B------:R-:W-:Y:S01]  /*ba00*/  FMUL.FTZ R36, R2.reuse, R168 ;  /* 0x000000a802247220 */ /* 0x040fe20000410000 */
[C---:B------:R-:W-:Y:S04]  /*ba10*/  HMMA.16816.F32.BF16 R32, R184.reuse, R38, R32 ;  /* 0x00000026b820723c */ /* 0x040fe80000041820 */
[----:B------:R-:W-:Y:S03]  /*ba20*/  FMUL.FTZ R37, R2, R169 ;  /* 0x000000a902257220 */ /* 0x000fe60000410000 */
[C---:B------:R-:W-:Y:S02]  /*ba30*/  FMUL.FTZ R38, R0.reuse, R170 ;  /* 0x000000aa00267220 */ /* 0x040fe40000410000 */
[----:B------:R-:W-:Y:S07]  /*ba40*/  FMUL.FTZ R39, R0, R171 ;  /* 0x000000ab00277220 */ /* 0x000fee0000410000 */
[C---:B------:R-:W-:Y:S07]  /*ba50*/  HMMA.16816.F32.BF16 R36, R184.reuse, R44, R36 ;  /* 0x0000002cb824723c */ /* 0x040fee0000041824 */
[C---:B------:R-:W-:Y:S01]  /*ba60*/  FMUL.FTZ R44, R2.reuse, R176 ;  /* 0x000000b0022c7220 */ /* 0x040fe20000410000 */
[C---:B------:R-:W-:Y:S04]  /*ba70*/  HMMA.16816.F32.BF16 R40, R184.reuse, R46, R40 ;  /* 0x0000002eb828723c */ /* 0x040fe80000041828 */
[----:B------:R-:W-:Y:S02]  /*ba80*/  FMUL.FTZ R45, R2, R177 ;  /* 0x000000b1022d7220 */ /* 0x000fe40000410000 */
[--C-:B------:R-:W-:Y:S02]  /*ba90*/  FFMA.FTZ R2, R197, c[0x0][0x2d0], -R188.reuse ;  /* 0x0000b400c5027a23 */ /* 0x100fe400000108bc */
[C---:B------:R-:W-:Y:S02]  /*baa0*/  FMUL.FTZ R46, R0.reuse, R178 ;  /* 0x000000b2002e7220 */ /* 0x040fe40000410000 */
[----:B------:R2:W3:Y:S02]  /*bab0*/  MUFU.EX2 R155, R2 ;  /* 0x00000002009b7308 */ /* 0x0004e40000000800 */
[----:B------:R-:W-:Y:S07]  /*bac0*/  FMUL.FTZ R47, R0, R179 ;  /* 0x000000b3002f7220 */ /* 0x000fee0000410000 */
[C---:B-1----:R-:W-:Y:S08]  /*bad0*/  HMMA.16816.F32.BF16 R44, R184.reuse, R136, R44 ;  /* 0x00000088b82c723c */ /* 0x042ff0000004182c */
[C---:B------:R-:W-:Y:S01]  /*bae0*/  HMMA.16816.F32.BF16 R48, R184.reuse, R138, R48 ;  /* 0x0000008ab830723c */ /* 0x040fe20000041830 */
[----:B------:R-:W1:Y:S03]  /*baf0*/  LDSM.16.MT88.4 R136, [R234+0x3000] ;  /* 0x00300000ea88783b */ /* 0x000e660000004200 */
[--C-:B--2---:R-:W-:Y:S04]  /*bb00*/  FFMA.FTZ R2, R196, c[0x0][0x2d0], -R188.reuse ;  /* 0x0000b400c4027a23 */ /* 0x104fe800000108bc */
[----:B------:R2:W-:Y:S04]  /*bb10*/  MUFU.EX2 R165, R2 ;  /* 0x0000000200a57308 */ /* 0x0005e80000000800 */
[--C-:B--2---:R-:W-:Y:S06]  /*bb20*/  FFMA.FTZ R2, R195, c[0x0][0x2d0], -R188.reuse ;  /* 0x0000b400c3027a23 */ /* 0x104fec00000108bc */
[----:B------:R2:W-:Y:S01]  /*bb30*/  MUFU.EX2 R166, R2 ;  /* 0x0000000200a67308 */ /* 0x0005e20000000800 */
[C---:B-1----:R-:W-:Y:S08]  /*bb40*/  HMMA.16816.F32.BF16 R52, R184.reuse, R136, R52 ;  /* 0x00000088b834723c */ /* 0x042ff00000041834 */
[C---:B------:R-:W-:Y:S01]  /*bb50*/  HMMA.16816.F32.BF16 R56, R184.reuse, R138, R56 ;  /* 0x0000008ab838723c */ /* 0x040fe20000041838 */
[----:B------:R-:W1:Y:S03]  /*bb60*/  LDSM.16.MT88.4 R136, [R233+0x3000] ;  /* 0x00300000e988783b */ /* 0x000e660000004200 */
[--C-:B--2---:R-:W-:Y:S04]  /*bb70*/  FFMA.FTZ R2, R194, c[0x0][0x2d0], -R188.reuse ;  /* 0x0000b400c2027a23 */ /* 0x104fe800000108bc */
[----:B------:R2:W-:Y:S01]  /*bb80*/  MUFU.EX2 R169, R2 ;  /* 0x0000000200a97308 */ /* 0x0005e20000000800 */
[C---:B-1----:R-:W-:Y:S03]  /*bb90*/  HMMA.16816.F32.BF16 R60, R184.reuse, R136, R60 ;  /* 0x00000088b83c723c */ /* 0x042fe6000004183c */
[--C-:B--2---:R-:W-:Y:S02]  /*bba0*/  FFMA.FTZ R2, R190, c[0x0][0x2d0], -R189.reuse ;  /* 0x0000b400be027a23 */ /* 0x104fe400000108bd */
[--C-:B------:R-:W-:Y:S04]  /*bbb0*/  FFMA.FTZ R190, R213, c[0x0][0x2d0], -R188.reuse ;  /* 0x0000b400d5be7a23 */ /* 0x100fe800000108bc */
[----:B------:R1:W-:Y:S01]  /*bbc0*/  MUFU.EX2 R160, R2 ;  /* 0x0000000200a07308 */ /* 0x0003e20000000800 */
[C---:B------:R-:W-:Y:S01]  /*bbd0*/  HMMA.16816.F32.BF16 R64, R184.reuse, R138, R64 ;  /* 0x0000008ab840723c */ /* 0x040fe20000041840 */
[----:B------:R-:W2:Y:S08]  /*bbe0*/  LDSM.16.MT88.4 R136, [R231+0x6000] ;  /* 0x00600000e788783b */ /* 0x000eb00000004200 */
[----:B------:R-:W-:Y:S03]  /*bbf0*/  MUFU.EX2 R190, R190 ;  /* 0x000000be00be7308 */ /* 0x000fe60000000800 */
[----:B-1----:R-:W-:Y:S02]  /*bc00*/  FFMA.FTZ R2, R191, c[0x0][0x2d0], -R189 ;  /* 0x0000b400bf027a23 */ /* 0x002fe400000108bd */
[--C-:B------:R-:W-:Y:S05]  /*bc10*/  FFMA.FTZ R191, R212, c[0x0][0x2d0], -R188.reuse ;  /* 0x0000b400d4bf7a23 */ /* 0x100fea00000108bc */
[----:B------:R1:W-:Y:S10]  /*bc20*/  MUFU.EX2 R212, R133 ;  /* 0x0000008500d47308 */ /* 0x0003f40000000800 */
[----:B------:R4:W-:Y:S01]  /*bc30*/  MUFU.EX2 R161, R2 ;  /* 0x0000000200a17308 */ /* 0x0009e20000000800 */
[C---:B--2---:R-:W-:Y:S09]  /*bc40*/  HMMA.16816.F32.BF16 R68, R184.reuse, R136, R68 ;  /* 0x00000088b844723c */ /* 0x044ff20000041844 */
[----:B------:R-:W-:Y:S01]  /*bc50*/  MUFU.EX2 R191, R191 ;  /* 0x000000bf00bf7308 */ /* 0x000fe20000000800 */
[C---:B------:R-:W-:Y:S01]  /*bc60*/  HMMA.16816.F32.BF16 R72, R184.reuse, R138, R72 ;  /* 0x0000008ab848723c */ /* 0x040fe20000041848 */
[----:B------:R-:W2:Y:S02]  /*bc70*/  LDSM.16.MT88.4 R136, [R232+0x6000] ;  /* 0x00600000e888783b */ /* 0x000ea40000004200 */
[----:B-1----:R-:W-:Y:S04]  /*bc80*/  FADD.FTZ R133, R251, R153 ;  /* 0x00000099fb857221 */ /* 0x002fe80000010000 */
[----:B---3--:R-:W-:Y:S02]  /*bc90*/  FADD.FTZ R133, R155, R133 ;  /* 0x000000859b857221 */ /* 0x008fe40000010000 */
[----:B----4-:R-:W-:Y:S03]  /*bca0*/  FFMA.FTZ R2, R192, c[0x0][0x2d0], -R189 ;  /* 0x0000b400c0027a23 */ /* 0x010fe600000108bd */
[--C-:B------:R-:W-:Y:S01]  /*bcb0*/  FFMA.FTZ R192, R211, c[0x0][0x2d0], -R188.reuse ;  /* 0x0000b400d3c07a23 */ /* 0x100fe200000108bc */
[----:B------:R1:W-:Y:S10]  /*bcc0*/  MUFU.EX2 R167, R2 ;  /* 0x0000000200a77308 */ /* 0x0003f40000000800 */
[----:B------:R-:W-:Y:S01]  /*bcd0*/  MUFU.EX2 R192, R192 ;  /* 0x000000c000c07308 */ /* 0x000fe20000000800 */
[----:B-1----:R-:W-:Y:S01]  /*bce0*/  FFMA.FTZ R2, R0, R134, R237 ;  /* 0x0000008600027223 */ /* 0x002fe200000100ed */
[C---:B--2---:R-:W-:Y:S03]  /*bcf0*/  HMMA.16816.F32.BF16 R76, R184.reuse, R136, R76 ;  /* 0x00000088b84c723c */ /* 0x044fe6000004184c */
[--C-:B------:R-:W-:Y:S05]  /*bd00*/  FFMA.FTZ R0, R193, c[0x0][0x2d0], -R189.reuse ;  /* 0x0000b400c1007a23 */ /* 0x100fea00000108bd */
[----:B------:R1:W-:Y:S01]  /*bd10*/  MUFU.EX2 R168, R0 ;  /* 0x0000000000a87308 */ /* 0x0003e20000000800 */
[C---:B------:R-:W-:Y:S01]  /*bd20*/  HMMA.16816.F32.BF16 R80, R184.reuse, R138, R80 ;  /* 0x0000008ab850723c */ /* 0x040fe20000041850 */
[----:B------:R-:W2:Y:S02]  /*bd30*/  LDSM.16.MT88.4 R136, [R234+0x6000] ;  /* 0x00600000ea88783b */ /* 0x000ea40000004200 */
[--C-:B-1----:R-:W-:Y:S06]  /*bd40*/  FFMA.FTZ R0, R209, c[0x0][0x2d0], -R188.reuse ;  /* 0x0000b400d1007a23 */ /* 0x102fec00000108bc */
[----:B------:R1:W-:Y:S01]  /*bd50*/  MUFU.EX2 R164, R0 ;  /* 0x0000000000a47308 */ /* 0x0003e20000000800 */
[C---:B--2---:R-:W-:Y:S08]  /*bd60*/  HMMA.16816.F32.BF16 R84, R184.reuse, R136, R84 ;  /* 0x00000088b854723c */ /* 0x044ff00000041854 */
[C---:B------:R-:W-:Y:S01]  /*bd70*/  HMMA.16816.F32.BF16 R88, R184.reuse, R138, R88 ;  /* 0x0000008ab858723c */ /* 0x040fe20000041858 */
[----:B------:R-:W2:Y:S03]  /*bd80*/  LDSM.16.MT88.4 R136, [R233+0x6000] ;  /* 0x00600000e988783b */ /* 0x000ea60000004200 */
[--C-:B-1----:R-:W-:Y:S04]  /*bd90*/  FFMA.FTZ R0, R208, c[0x0][0x2d0], -R188.reuse ;  /* 0x0000b400d0007a23 */ /* 0x102fe800000108bc */
[----:B------:R1:W-:Y:S04]  /*bda0*/  MUFU.EX2 R163, R0 ;  /* 0x0000000000a37308 */ /* 0x0003e80000000800 */
[--C-:B-1----:R-:W-:Y:S06]  /*bdb0*/  FFMA.FTZ R0, R203, c[0x0][0x2d0], -R188.reuse ;  /* 0x0000b400cb007a23 */ /* 0x102fec00000108bc */
[----:B------:R1:W-:Y:S01]  /*bdc0*/  MUFU.EX2 R148, R0 ;  /* 0x0000000000947308 */ /* 0x0003e20000000800 */
[C---:B--2---:R-:W-:Y:S08]  /*bdd0*/  HMMA.16816.F32.BF16 R92, R184.reuse, R136, R92 ;  /* 0x00000088b85c723c */ /* 0x044ff0000004185c */
[C---:B------:R-:W-:Y:S01]  /*bde0*/  HMMA.16816.F32.BF16 R96, R184.reuse, R138, R96 ;  /* 0x0000008ab860723c */ /* 0x040fe20000041860 */
[----:B------:R-:W2:Y:S03]  /*bdf0*/  LDSM.16.MT88.4 R136, [R231+0x9000] ;  /* 0x00900000e788783b */ /* 0x000ea60000004200 */
[--C-:B-1----:R-:W-:Y:S04]  /*be00*/  FFMA.FTZ R0, R202, c[0x0][0x2d0], -R188.reuse ;  /* 0x0000b400ca007a23 */ /* 0x102fe800000108bc */
[----:B------:R1:W-:Y:S04]  /*be10*/  MUFU.EX2 R149, R0 ;  /* 0x0000000000957308 */ /* 0x0003e80000000800 */
[--C-:B-1----:R-:W-:Y:S01]  /*be20*/  FFMA.FTZ R0, R198, c[0x0][0x2d0], -R189.reuse ;  /* 0x0000b400c6007a23 */ /* 0x102fe200000108bd */
[C---:B--2---:R-:W-:Y:S05]  /*be30*/  HMMA.16816.F32.BF16 R100, R184.reuse, R136, R100 ;  /* 0x00000088b864723c */ /* 0x044fea0000041864 */
[----:B------:R-:W-:Y:S03]  /*be40*/  MUFU.EX2 R198, R159 ;  /* 0x0000009f00c67308 */ /* 0x000fe60000000800 */
[C---:B------:R-:W-:Y:S01]  /*be50*/  HMMA.16816.F32.BF16 R104, R184.reuse, R138, R104 ;  /* 0x0000008ab868723c */ /* 0x040fe20000041868 */
[----:B------:R-:W1:Y:S06]  /*be60*/  LDSM.16.MT88.4 R136, [R232+0x9000] ;  /* 0x00900000e888783b */ /* 0x000e6c0000004200 */
[----:B------:R2:W-:Y:S02]  /*be70*/  MUFU.EX2 R162, R0 ;  /* 0x0000000000a27308 */ /* 0x0005e40000000800 */
[--C-:B--2---:R-:W-:Y:S08]  /*be80*/  FFMA.FTZ R0, R199, c[0x0][0x2d0], -R189.reuse ;  /* 0x0000b400c7007a23 */ /* 0x104ff000000108bd */
[----:B------:R-:W-:Y:S10]  /*be90*/  MUFU.EX2 R199, R158 ;  /* 0x0000009e00c77308 */ /* 0x000ff40000000800 */
[----:B------:R2:W3:Y:S01]  /*bea0*/  MUFU.EX2 R134, R0 ;  /* 0x0000000000867308 */ /* 0x0004e20000000800 */
[C---:B-1----:R-:W-:Y:S08]  /*beb0*/  HMMA.16816.F32.BF16 R108, R184.reuse, R136, R108 ;  /* 0x00000088b86c723c */ /* 0x042ff0000004186c */
[C---:B------:R-:W-:Y:S01]  /*bec0*/  HMMA.16816.F32.BF16 R112, R184.reuse, R138, R112 ;  /* 0x0000008ab870723c */ /* 0x040fe20000041870 */
[----:B------:R-:W1:Y:S03]  /*bed0*/  LDSM.16.MT88.4 R136, [R234+0x9000] ;  /* 0x00900000ea88783b */ /* 0x000e660000004200 */
[--C-:B--2---:R-:W-:Y:S01]  /*bee0*/  FFMA.FTZ R0, R200, c[0x0][0x2d0], -R189.reuse ;  /* 0x0000b400c8007a23 */ /* 0x104fe200000108bd */
[----:B---3--:R-:W-:Y:S01]  /*bef0*/  MOV R220, R134 ;  /* 0x0000008600dc7202 */ /* 0x008fe20000000f00 */
[----:B------:R-:W-:Y:S01]  /*bf00*/  MUFU.EX2 R200, R157 ;  /* 0x0000009d00c87308 */ /* 0x000fe20000000800 */
[----:B------:R-:W-:Y:S09]  /*bf10*/  FFMA.FTZ R134, R219, c[0x0][0x2d0], -R188 ;  /* 0x0000b400db867a23 */ /* 0x000ff200000108bc */
[----:B------:R2:W-:Y:S10]  /*bf20*/  MUFU.EX2 R238, R0 ;  /* 0x0000000000ee7308 */ /* 0x0005f40000000800 */
[----:B------:R3:W-:Y:S01]  /*bf30*/  MUFU.EX2 R211, R134 ;  /* 0x0000008600d37308 */ /* 0x0007e20000000800 */
[C---:B-1----:R-:W-:Y:S08]  /*bf40*/  HMMA.16816.F32.BF16 R116, R184.reuse, R136, R116 ;  /* 0x00000088b874723c */ /* 0x042ff00000041874 */
[C---:B------:R-:W-:Y:S01]  /*bf50*/  HMMA.16816.F32.BF16 R120, R184.reuse, R138, R120 ;  /* 0x0000008ab878723c */ /* 0x040fe20000041878 */
[----:B------:R-:W1:Y:S03]  /*bf60*/  LDSM.16.MT88.4 R136, [R233+0x9000] ;  /* 0x00900000e988783b */ /* 0x000e660000004200 */
[--C-:B--2---:R-:W-:Y:S02]  /*bf70*/  FFMA.FTZ R0, R201, c[0x0][0x2d0], -R189.reuse ;  /* 0x0000b400c9007a23 */ /* 0x104fe400000108bd */
[----:B------:R2:W-:Y:S01]  /*bf80*/  MUFU.EX2 R201, R156 ;  /* 0x0000009c00c97308 */ /* 0x0005e20000000800 */
[--C-:B---3--:R-:W-:Y:S09]  /*bf90*/  FFMA.FTZ R134, R227, c[0x0][0x2d0], -R189.reuse ;  /* 0x0000b400e3867a23 */ /* 0x108ff200000108bd */
[----:B------:R3:W-:Y:S10]  /*bfa0*/  MUFU.EX2 R237, R0 ;  /* 0x0000000000ed7308 */ /* 0x0007f40000000800 */
[----:B------:R-:W-:Y:S01]  /*bfb0*/  MUFU.EX2 R134, R134 ;  /* 0x0000008600867308 */ /* 0x000fe20000000800 */
[----:B--2---:R-:W-:Y:S01]  /*bfc0*/  LDSM.16.MT88.4 R156, [R233+0x2000] ;  /* 0x00200000e99c783b */ /* 0x004fe20000004200 */
[----:B---3--:R-:W-:Y:S01]  /*bfd0*/  FADD.FTZ R0, R244, R2 ;  /* 0x00000002f4007221 */ /* 0x008fe20000010000 */
[C---:B-1----:R-:W-:Y:S03]  /*bfe0*/  HMMA.16816.F32.BF16 R124, R184.reuse, R136, R124 ;  /* 0x00000088b87c723c */ /* 0x042fe6000004187c */
[----:B------:R-:W-:Y:S01]  /*bff0*/  MOV R244, R149 ;  /* 0x0000009500f47202 */ /* 0x000fe20000000f00 */
[----:B------:R-:W-:Y:S02]  /*c000*/  FADD.FTZ R154, R248, R0 ;  /* 0x00000000f89a7221 */ /* 0x000fe40000010000 */
[--C-:B------:R-:W-:Y:S01]  /*c010*/  FFMA.FTZ R2, R221, c[0x0][0x2d0], -R188.reuse ;  /* 0x0000b400dd027a23 */ /* 0x100fe200000108bc */
[----:B------:R-:W-:Y:S01]  /*c020*/  F2FP.BF16.PACK_AB R136, R165, R155 ;  /* 0x0000009ba588723e */ /* 0x000fe200000010ff */
[----:B------:R-:W-:Y:S02]  /*c030*/  HMMA.16816.F32.BF16 R128, R184, R138, R128 ;  /* 0x0000008ab880723c */ /* 0x000fe40000041880 */
[----:B------:R1:W-:Y:S02]  /*c040*/  MUFU.EX2 R209, R2 ;  /* 0x0000000200d17308 */ /* 0x0003e40000000800 */
[----:B------:R-:W-:Y:S01]  /*c050*/  F2FP.BF16.PACK_AB R137, R161, R160 ;  /* 0x000000a0a189723e */ /* 0x000fe200000010ff */
[----:B------:R-:W-:Y:S01]  /*c060*/  FFMA.FTZ R188, R210, c[0x0][0x2d0], -R188 ;  /* 0x0000b400d2bc7a23 */ /* 0x000fe200000108bc */
[----:B------:R-:W-:Y:S01]  /*c070*/  MOV R221, R148 ;  /* 0x0000009400dd7202 */ /* 0x000fe20000000f00 */
[--C-:B------:R-:W-:Y:S01]  /*c080*/  FFMA.FTZ R0, R204, c[0x0][0x2d0], -R189.reuse ;  /* 0x0000b400cc007a23 */ /* 0x100fe200000108bd */
[----:B------:R-:W-:Y:S01]  /*c090*/  F2FP.BF16.PACK_AB R138, R169, R166 ;  /* 0x000000a6a98a723e */ /* 0x000fe200000010ff */
[----:B------:R-:W-:Y:S03]  /*c0a0*/  LDSM.16.MT88.4 R148, [R234+0x1000] ;  /* 0x00100000ea94783b */ /* 0x000fe60000004200 */
[----:B------:R-:W-:Y:S01]  /*c0b0*/  F2FP.BF16.PACK_AB R139, R168, R167 ;  /* 0x000000a7a88b723e */ /* 0x000fe200000010ff */
[----:B------:R2:W-:Y:S01]  /*c0c0*/  MUFU.EX2 R210, R152 ;  /* 0x0000009800d27308 */ /* 0x0005e20000000800 */
[----:B------:R-:W-:Y:S05]  /*c0d0*/  F2FP.BF16.PACK_AB R184, R191, R190 ;  /* 0x000000bebfb8723e */ /* 0x000fea00000010ff */
[C---:B------:R-:W-:Y:S04]  /*c0e0*/  HMMA.16816.F32.BF16 R4, R136.reuse, R140, R4 ;  /* 0x0000008c8804723c */ /* 0x040fe80000041804 */
[----:B------:R-:W3:Y:S01]  /*c0f0*/  MUFU.EX2 R193, R188 ;  /* 0x000000bc00c17308 */ /* 0x000ee20000000800 */
[----:B-1----:R-:W-:Y:S03]  /*c100*/  FADD.FTZ R2, R250, R154 ;  /* 0x0000009afa027221 */ /* 0x002fe60000010000 */
[C---:B------:R-:W-:Y:S01]  /*c110*/  HMMA.16816.F32.BF16 R8, R136.reuse, R142, R8 ;  /* 0x0000008e8808723c */ /* 0x040fe20000041808 */
[----:B------:R-:W1:Y:S03]  /*c120*/  LDSM.16.MT88.4 R140, [R234+0x800] ;  /* 0x00080000ea8c783b */ /* 0x000e660000004200 */
[----:B------:R-:W-:Y:S02]  /*c130*/  FADD.FTZ R160, R160, R2 ;  /* 0x00000002a0a07221 */ /* 0x000fe40000010000 */
[--C-:B------:R-:W-:Y:S01]  /*c140*/  FFMA.FTZ R2, R236, c[0x0][0x2d0], -R189.reuse ;  /* 0x0000b400ec027a23 */ /* 0x100fe200000108bd */
[----:B------:R4:W5:Y:S01]  /*c150*/  MUFU.EX2 R208, R0 ;  /* 0x0000000000d07308 */ /* 0x0009620000000800 */
[C---:B------:R-:W-:Y:S01]  /*c160*/  HMMA.16816.F32.BF16 R12, R136.reuse, R144, R12 ;  /* 0x00000090880c723c */ /* 0x040fe2000004180c */
[----:B--2---:R-:W-:Y:S03]  /*c170*/  LDSM.16.MT88.4 R152, [R234+0x1800] ;  /* 0x00180000ea98783b */ /* 0x004fe60000004200 */
[----:B------:R-:W-:Y:S04]  /*c180*/  FADD.FTZ R160, R161, R160 ;  /* 0x000000a0a1a07221 */ /* 0x000fe80000010000 */
[C---:B------:R-:W-:Y:S01]  /*c190*/  HMMA.16816.F32.BF16 R16, R136.reuse, R146, R16 ;  /* 0x000000928810723c */ /* 0x040fe20000041810 */
[----:B------:R2:W-:Y:S01]  /*c1a0*/  MUFU.EX2 R188, R2 ;  /* 0x0000000200bc7308 */ /* 0x0005e20000000800 */
[----:B------:R-:W5:Y:S02]  /*c1b0*/  LDSM.16.MT88.4 R144, [R233+0x800] ;  /* 0x00080000e990783b */ /* 0x000f640000004200 */
[----:B---3--:R-:W-:Y:S01]  /*c1c0*/  F2FP.BF16.PACK_AB R186, R193, R192 ;  /* 0x000000c0c1ba723e */ /* 0x008fe200000010ff */
[--C-:B----4-:R-:W-:Y:S06]  /*c1d0*/  FFMA.FTZ R0, R205, c[0x0][0x2d0], -R189.reuse ;  /* 0x0000b400cd007a23 */ /* 0x110fec00000108bd */
[----:B------:R3:W4:Y:S01]  /*c1e0*/  MUFU.EX2 R204, R0 ;  /* 0x0000000000cc7308 */ /* 0x0007220000000800 */
[C---:B-1----:R-:W-:Y:S03]  /*c1f0*/  HMMA.16816.F32.BF16 R20, R136.reuse, R140, R20 ;  /* 0x0000008c8814723c */ /* 0x042fe60000041814 */
[----:B--2---:R-:W-:Y:S04]  /*c200*/  FADD.FTZ R2, R167, R160 ;  /* 0x000000a0a7027221 */ /* 0x004fe80000010000 */
[----:B------:R-:W-:Y:S01]  /*c210*/  FADD.FTZ R2, R168, R2 ;  /* 0x00000002a8027221 */ /* 0x000fe20000010000 */
[C---:B------:R-:W-:Y:S01]  /*c220*/  HMMA.16816.F32.BF16 R24, R136.reuse, R142, R24 ;  /* 0x0000008e8818723c */ /* 0x040fe20000041818 */
[----:B------:R-:W1:Y:S03]  /*c230*/  LDSM.16.MT88.4 R140, [R231+0x3800] ;  /* 0x00380000e78c783b */ /* 0x000e660000004200 */
[----:B------:R-:W-:Y:S04]  /*c240*/  FADD.FTZ R2, R162, R2 ;  /* 0x00000002a2027221 */ /* 0x000fe80000010000 */
[----:B------:R-:W-:Y:S01]  /*c250*/  FADD.FTZ R2, R220, R2 ;  /* 0x00000002dc027221 */ /* 0x000fe20000010000 */
[C---:B-----5:R-:W-:Y:S03]  /*c260*/  HMMA.16816.F32.BF16 R28, R136.reuse, R144, R28 ;  /* 0x00000090881c723c */ /* 0x060fe6000004181c */
[--C-:B---3--:R-:W-:Y:S02]  /*c270*/  FFMA.FTZ R0, R206, c[0x0][0x2d0], -R189.reuse ;  /* 0x0000b400ce007a23 */ /* 0x108fe400000108bd */
[----:B------:R-:W-:Y:S02]  /*c280*/  FADD.FTZ R2, R238, R2 ;  /* 0x00000002ee027221 */ /* 0x000fe40000010000 */
[----:B------:R2:W3:Y:S01]  /*c290*/  MUFU.EX2 R203, R0 ;  /* 0x0000000000cb7308 */ /* 0x0004e20000000800 */
[C---:B------:R-:W-:Y:S01]  /*c2a0*/  HMMA.16816.F32.BF16 R32, R136.reuse, R146, R32 ;  /* 0x000000928820723c */ /* 0x040fe20000041820 */
[----:B------:R-:W5:Y:S03]  /*c2b0*/  LDSM.16.MT88.4 R144, [R232+0x3800] ;  /* 0x00380000e890783b */ /* 0x000f660000004200 */
[----:B------:R-:W-:Y:S04]  /*c2c0*/  FADD.FTZ R2, R237, R2 ;  /* 0x00000002ed027221 */ /* 0x000fe80000010000 */
[----:B------:R-:W-:Y:S04]  /*c2d0*/  FADD.FTZ R2, R208, R2 ;  /* 0x00000002d0027221 */ /* 0x000fe80000010000 */
[----:B----4-:R-:W-:Y:S02]  /*c2e0*/  FADD.FTZ R2, R204, R2 ;  /* 0x00000002cc027221 */ /* 0x010fe40000010000 */
[--C-:B--2---:R-:W-:Y:S01]  /*c2f0*/  FFMA.FTZ R0, R207, c[0x0][0x2d0], -R189.reuse ;  /* 0x0000b400cf007a23 */ /* 0x104fe200000108bd */
[C---:B-1----:R-:W-:Y:S03]  /*c300*/  HMMA.16816.F32.BF16 R36, R136.reuse, R140, R36 ;  /* 0x0000008c8824723c */ /* 0x042fe60000041824 */
[----:B------:R1:W2:Y:S01]  /*c310*/  MUFU.EX2 R202, R0 ;  /* 0x0000000000ca7308 */ /* 0x0002a20000000800 */
[----:B---3--:R-:W-:Y:S04]  /*c320*/  FADD.FTZ R2, R203, R2 ;  /* 0x00000002cb027221 */ /* 0x008fe80000010000 */
[C---:B------:R-:W-:Y:S01]  /*c330*/  HMMA.16816.F32.BF16 R40, R136.reuse, R142, R40 ;  /* 0x0000008e8828723c */ /* 0x040fe20000041828 */
[----:B------:R-:W3:Y:S07]  /*c340*/  LDSM.16.MT88.4 R140, [R234+0x3800] ;  /* 0x00380000ea8c783b */ /* 0x000eee0000004200 */
[C---:B-----5:R-:W-:Y:S08]  /*c350*/  HMMA.16816.F32.BF16 R44, R136.reuse, R144, R44 ;  /* 0x00000090882c723c */ /* 0x060ff0000004182c */
[C---:B------:R-:W-:Y:S01]  /*c360*/  HMMA.16816.F32.BF16 R48, R136.reuse, R146, R48 ;  /* 0x000000928830723c */ /* 0x040fe20000041830 */
[----:B------:R-:W4:Y:S03]  /*c370*/  LDSM.16.MT88.4 R144, [R233+0x3800] ;  /* 0x00380000e990783b */ /* 0x000f260000004200 */
[--C-:B-1----:R-:W-:Y:S02]  /*c380*/  FFMA.FTZ R0, R222, c[0x0][0x2d0], -R189.reuse ;  /* 0x0000b400de007a23 */ /* 0x102fe400000108bd */
[----:B--2---:R-:W-:Y:S02]  /*c390*/  FADD.FTZ R2, R202, R2 ;  /* 0x00000002ca027221 */ /* 0x004fe40000010000 */
[----:B------:R1:W2:Y:S01]  /*c3a0*/  MUFU.EX2 R197, R0 ;  /* 0x0000000000c57308 */ /* 0x0002a20000000800 */
[C---:B---3--:R-:W-:Y:S08]  /*c3b0*/  HMMA.16816.F32.BF16 R52, R136.reuse, R140, R52 ;  /* 0x0000008c8834723c */ /* 0x048ff00000041834 */
[C---:B------:R-:W-:Y:S01]  /*c3c0*/  HMMA.16816.F32.BF16 R56, R136.reuse, R142, R56 ;  /* 0x0000008e8838723c */ /* 0x040fe20000041838 */
[----:B------:R-:W3:Y:S03]  /*c3d0*/  LDSM.16.MT88.4 R140, [R231+0x6800] ;  /* 0x00680000e78c783b */ /* 0x000ee60000004200 */
[--C-:B-1----:R-:W-:Y:S02]  /*c3e0*/  FFMA.FTZ R0, R223, c[0x0][0x2d0], -R189.reuse ;  /* 0x0000b400df007a23 */ /* 0x102fe400000108bd */
[----:B--2---:R-:W-:Y:S02]  /*c3f0*/  FADD.FTZ R2, R197, R2 ;  /* 0x00000002c5027221 */ /* 0x004fe40000010000 */
[----:B------:R1:W2:Y:S01]  /*c400*/  MUFU.EX2 R196, R0 ;  /* 0x0000000000c47308 */ /* 0x0002a20000000800 */
[C---:B----4-:R-:W-:Y:S08]  /*c410*/  HMMA.16816.F32.BF16 R60, R136.reuse, R144, R60 ;  /* 0x00000090883c723c */ /* 0x050ff0000004183c */
[C---:B------:R-:W-:Y:S01]  /*c420*/  HMMA.16816.F32.BF16 R64, R136.reuse, R146, R64 ;  /* 0x000000928840723c */ /* 0x040fe20000041840 */
[----:B------:R-:W4:Y:S03]  /*c430*/  LDSM.16.MT88.4 R144, [R232+0x6800] ;  /* 0x00680000e890783b */ /* 0x000f260000004200 */
[--C-:B-1----:R-:W-:Y:S02]  /*c440*/  FFMA.FTZ R0, R224, c[0x0][0x2d0], -R189.reuse ;  /* 0x0000b400e0007a23 */ /* 0x102fe400000108bd */
[----:B--2---:R-:W-:Y:S02]  /*c450*/  FADD.FTZ R2, R196, R2 ;  /* 0x00000002c4027221 */ /* 0x004fe40000010000 */
[----:B------:R1:W2:Y:S01]  /*c460*/  MUFU.EX2 R195, R0 ;  /* 0x0000000000c37308 */ /* 0x0002a20000000800 */
[C---:B---3--:R-:W-:Y:S08]  /*c470*/  HMMA.16816.F32.BF16 R68, R136.reuse, R140, R68 ;  /* 0x0000008c8844723c */ /* 0x048ff00000041844 */
[C---:B------:R-:W-:Y:S01]  /*c480*/  HMMA.16816.F32.BF16 R72, R136.reuse, R142, R72 ;  /* 0x0000008e8848723c */ /* 0x040fe20000041848 */
[----:B------:R-:W3:Y:S07]  /*c490*/  LDSM.16.MT88.4 R140, [R234+0x6800] ;  /* 0x00680000ea8c783b */ /* 0x000eee0000004200 */
[C---:B----4-:R-:W-:Y:S04]  /*c4a0*/  HMMA.16816.F32.BF16 R76, R136.reuse, R144, R76 ;  /* 0x00000090884c723c */ /* 0x050fe8000004184c */
[----:B-1----:R-:W-:Y:S02]  /*c4b0*/  FFMA.FTZ R0, R225, c[0x0][0x2d0], -R189 ;  /* 0x0000b400e1007a23 */ /* 0x002fe400000108bd */
[----:B--2---:R-:W-:Y:S02]  /*c4c0*/  FADD.FTZ R2, R195, R2 ;  /* 0x00000002c3027221 */ /* 0x004fe40000010000 */
[----:B------:R1:W-:Y:S01]  /*c4d0*/  MUFU.EX2 R194, R0 ;  /* 0x0000000000c27308 */ /* 0x0003e20000000800 */
[C---:B------:R-:W-:Y:S01]  /*c4e0*/  HMMA.16816.F32.BF16 R80, R136.reuse, R146, R80 ;  /* 0x000000928850723c */ /* 0x040fe20000041850 */
[----:B------:R-:W2:Y:S02]  /*c4f0*/  LDSM.16.MT88.4 R144, [R233+0x6800] ;  /* 0x00680000e990783b */ /* 0x000ea40000004200 */
[----:B-1----:R-:W-:Y:S05]  /*c500*/  FADD.FTZ R0, R165, R133 ;  /* 0x00000085a5007221 */ /* 0x002fea0000010000 */
[C---:B---3--:R-:W-:Y:S04]  /*c510*/  HMMA.16816.F32.BF16 R84, R136.reuse, R140, R84 ;  /* 0x0000008c8854723c */ /* 0x048fe80000041854 */
[----:B------:R-:W-:Y:S02]  /*c520*/  FADD.FTZ R0, R166, R0 ;  /* 0x00000000a6007221 */ /* 0x000fe40000010000 */
[--C-:B------:R-:W-:Y:S02]  /*c530*/  FFMA.FTZ R133, R235, c[0x0][0x2d0], -R189.reuse ;  /* 0x0000b400eb857a23 */ /* 0x100fe400000108bd */
[----:B------:R-:W-:Y:S01]  /*c540*/  FADD.FTZ R0, R169, R0 ;  /* 0x00000000a9007221 */ /* 0x000fe20000010000 */
[C---:B------:R-:W-:Y:S01]  /*c550*/  HMMA.16816.F32.BF16 R88, R136.reuse, R142, R88 ;  /* 0x0000008e8858723c */ /* 0x040fe20000041858 */
[----:B------:R-:W1:Y:S02]  /*c560*/  LDSM.16.MT88.4 R140, [R231+0x9800] ;  /* 0x00980000e78c783b */ /* 0x000e640000004200 */
[----:B------:R-:W3:Y:S01]  /*c570*/  MUFU.EX2 R133, R133 ;  /* 0x0000008500857308 */ /* 0x000ee20000000800 */
[----:B------:R-:W-:Y:S02]  /*c580*/  FADD.FTZ R0, R164, R0 ;  /* 0x00000000a4007221 */ /* 0x000fe40000010000 */
[----:B------:R-:W-:Y:S02]  /*c590*/  FFMA.FTZ R189, R226, c[0x0][0x2d0], -R189 ;  /* 0x0000b400e2bd7a23 */ /* 0x000fe400000108bd */
[----:B------:R-:W-:Y:S01]  /*c5a0*/  FADD.FTZ R0, R163, R0 ;  /* 0x00000000a3007221 */ /* 0x000fe20000010000 */
[C---:B--2---:R-:W-:Y:S03]  /*c5b0*/  HMMA.16816.F32.BF16 R92, R136.reuse, R144, R92 ;  /* 0x00000090885c723c */ /* 0x044fe6000004185c */
[----:B------:R-:W-:Y:S01]  /*c5c0*/  FADD.FTZ R0, R221, R0 ;  /* 0x00000000dd007221 */ /* 0x000fe20000010000 */
[----:B------:R-:W2:Y:S03]  /*c5d0*/  MUFU.EX2 R189, R189 ;  /* 0x000000bd00bd7308 */ /* 0x000ea60000000800 */
[----:B------:R-:W-:Y:S01]  /*c5e0*/  FADD.FTZ R0, R244, R0 ;  /* 0x00000000f4007221 */ /* 0x000fe20000010000 */
[C---:B------:R-:W-:Y:S01]  /*c5f0*/  HMMA.16816.F32.BF16 R96, R136.reuse, R146, R96 ;  /* 0x000000928860723c */ /* 0x040fe20000041860 */
[----:B------:R-:W4:Y:S03]  /*c600*/  LDSM.16.MT88.4 R144, [R232+0x9800] ;  /* 0x00980000e890783b */ /* 0x000f260000004200 */
[----:B------:R-:W-:Y:S04]  /*c610*/  FADD.FTZ R0, R209, R0 ;  /* 0x00000000d1007221 */ /* 0x000fe80000010000 */
[----:B------:R-:W-:Y:S01]  /*c620*/  FADD.FTZ R0, R210, R0 ;  /* 0x00000000d2007221 */ /* 0x000fe20000010000 */
[----:B---3--:R-:W-:Y:S03]  /*c630*/  F2FP.BF16.PACK_AB R185, R133, R188 ;  /* 0x000000bc85b9723e */ /* 0x008fe600000010ff */
[----:B------:R-:W-:Y:S04]  /*c640*/  FADD.FTZ R0, R211, R0 ;  /* 0x00000000d3007221 */ /* 0x000fe80000010000 */
[----:B------:R-:W-:Y:S01]  /*c650*/  FADD.FTZ R0, R212, R0 ;  /* 0x00000000d4007221 */ /* 0x000fe20000010000 */
[----:B--2---:R-:W-:Y:S03]  /*c660*/  F2FP.BF16.PACK_AB R187, R189, R134 ;  /* 0x00000086bdbb723e */ /* 0x004fe600000010ff */
[----:B------:R-:W-:Y:S01]  /*c670*/  FADD.FTZ R0, R200, R0 ;  /* 0x00000000c8007221 */ /* 0x000fe20000010000 */
[C---:B-1----:R-:W-:Y:S03]  /*c680*/  HMMA.16816.F32.BF16 R100, R136.reuse, R140, R100 ;  /* 0x0000008c8864723c */ /* 0x042fe60000041864 */
[----:B------:R-:W-:Y:S04]  /*c690*/  FADD.FTZ R0, R201, R0 ;  /* 0x00000000c9007221 */ /* 0x000fe80000010000 */
[----:B------:R-:W-:Y:S01]  /*c6a0*/  FADD.FTZ R0, R199, R0 ;  /* 0x00000000c7007221 */ /* 0x000fe20000010000 */
[C---:B------:R-:W-:Y:S01]  /*c6b0*/  HMMA.16816.F32.BF16 R104, R136.reuse, R142, R104 ;  /* 0x0000008e8868723c */ /* 0x040fe20000041868 */
[----:B------:R-:W1:Y:S03]  /*c6c0*/  LDSM.16.MT88.4 R140, [R234+0x9800] ;  /* 0x00980000ea8c783b */ /* 0x000e660000004200 */
[----:B------:R-:W-:Y:S04]  /*c6d0*/  FADD.FTZ R0, R198, R0 ;  /* 0x00000000c6007221 */ /* 0x000fe80000010000 */
[C---:B----4-:R-:W-:Y:S08]  /*c6e0*/  HMMA.16816.F32.BF16 R108, R136.reuse, R144, R108 ;  /* 0x00000090886c723c */ /* 0x050ff0000004186c */
        /* <DEDUP_REMOVED lines=9> */
[----:B------:R-:W-:Y:S01]  /*c780*/  F2FP.BF16.PACK_AB R138, R244, R221 ;  /* 0x000000ddf48a723e */ /* 0x000fe200000010ff */
[----:B------:R-:W-:Y:S02]  /*c790*/  LDSM.16.MT88.4 R164, [R233+0x2800] ;  /* 0x00280000e9a4783b */ /* 0x000fe40000004200 */
[----:B------:R-:W-:Y:S02]  /*c7a0*/  F2FP.BF16.PACK_AB R137, R220, R162 ;  /* 0x000000a2dc89723e */ /* 0x000fe400000010ff */
[----:B------:R-:W-:Y:S07]  /*c7b0*/  F2FP.BF16.PACK_AB R139, R237, R238 ;  /* 0x000000eeed8b723e */ /* 0x000fee00000010ff */
[C---:B-1----:R-:W-:Y:S08]  /*c7c0*/  HMMA.16816.F32.BF16 R4, R136.reuse, R140, R4 ;  /* 0x0000008c8804723c */ /* 0x042ff00000041804 */
[C---:B------:R-:W-:Y:S01]  /*c7d0*/  HMMA.16816.F32.BF16 R8, R136.reuse, R142, R8 ;  /* 0x0000008e8808723c */ /* 0x040fe20000041808 */
[----:B------:R-:W1:Y:S07]  /*c7e0*/  LDSM.16.MT88.4 R140, [R233+0x1000] ;  /* 0x00100000e98c783b */ /* 0x000e6e0000004200 */
[C---:B--2---:R-:W-:Y:S08]  /*c7f0*/  HMMA.16816.F32.BF16 R12, R136.reuse, R144, R12 ;  /* 0x00000090880c723c */ /* 0x044ff0000004180c */
[C---:B------:R-:W-:Y:S01]  /*c800*/  HMMA.16816.F32.BF16 R16, R136.reuse, R146, R16 ;  /* 0x000000928810723c */ /* 0x040fe20000041810 */
[----:B------:R-:W2:Y:S07]  /*c810*/  LDSM.16.MT88.4 R144, [R231+0x4000] ;  /* 0x00400000e790783b */ /* 0x000eae0000004200 */
[C---:B------:R-:W-:Y:S08]  /*c820*/  HMMA.16816.F32.BF16 R20, R136.reuse, R148, R20 ;  /* 0x000000948814723c */ /* 0x040ff00000041814 */
        /* <DEDUP_REMOVED lines=39> */
[----:B------:R-:W-:Y:S01]  /*caa0*/  HMMA.16816.F32.BF16 R128, R136, R142, R128 ;  /* 0x0000008e8880723c */ /* 0x000fe20000041880 */
[----:B------:R-:W1:Y:S06]  /*cab0*/  LDSM.16.MT88.4 R140, [R233+0x1800] ;  /* 0x00180000e98c783b */ /* 0x000e6c0000004200 */
[----:B------:R-:W-:Y:S02]  /*cac0*/  F2FP.BF16.PACK_AB R136, R210, R209 ;  /* 0x000000d1d288723e */ /* 0x000fe400000010ff */
[----:B------:R-:W-:Y:S03]  /*cad0*/  F2FP.BF16.PACK_AB R138, R212, R211 ;  /* 0x000000d3d48a723e */ /* 0x000fe600000010ff */
[----:B------:R-:W-:Y:S02]  /*cae0*/  F2FP.BF16.PACK_AB R137, R204, R208 ;  /* 0x000000d0cc89723e */ /* 0x000fe400000010ff */
[----:B------:R-:W-:Y:S07]  /*caf0*/  F2FP.BF16.PACK_AB R139, R202, R203 ;  /* 0x000000cbca8b723e */ /* 0x000fee00000010ff */
        /* <DEDUP_REMOVED lines=46> */
[----:B------:R-:W-:Y:S01]  /*cde0*/  HMMA.16816.F32.BF16 R128, R136, R142, R128 ;  /* 0x0000008e8880723c */ /* 0x000fe20000041880 */
[----:B------:R-:W1:Y:S06]  /*cdf0*/  LDSM.16.MT88.4 R140, [R231+0x5000] ;  /* 0x00500000e78c783b */ /* 0x000e6c0000004200 */
[----:B------:R-:W-:Y:S02]  /*ce00*/  F2FP.BF16.PACK_AB R136, R201, R200 ;  /* 0x000000c8c988723e */ /* 0x000fe400000010ff */
[----:B------:R-:W-:Y:S03]  /*ce10*/  F2FP.BF16.PACK_AB R138, R198, R199 ;  /* 0x000000c7c68a723e */ /* 0x000fe600000010ff */
[----:B------:R-:W-:Y:S02]  /*ce20*/  F2FP.BF16.PACK_AB R137, R196, R197 ;  /* 0x000000c5c489723e */ /* 0x000fe400000010ff */
[C---:B------:R-:W-:Y:S07]  /*ce30*/  F2FP.BF16.PACK_AB R139, R194.reuse, R195 ;  /* 0x000000c3c28b723e */ /* 0x040fee00000010ff */
        /* <DEDUP_REMOVED lines=40> */
[C---:B------:R-:W-:Y:S08]  /*d0c0*/  HMMA.16816.F32.BF16 R112, R136.reuse, R154, R112 ;  /* 0x0000009a8870723c */ /* 0x040ff00000041870 */
[C---:B----4-:R-:W-:Y:S08]  /*d0d0*/  HMMA.16816.F32.BF16 R116, R136.reuse, R156, R116 ;  /* 0x0000009c8874723c */ /* 0x050ff00000041874 */
[C---:B------:R-:W-:Y:S01]  /*d0e0*/  HMMA.16816.F32.BF16 R120, R136.reuse, R158, R120 ;  /* 0x0000009e8878723c */ /* 0x040fe20000041878 */
[----:B------:R-:W3:Y:S07]  /*d0f0*/  LDSM.16.MT88.4 R156, [R234+0x2800] ;  /* 0x00280000ea9c783b */ /* 0x000eee0000004200 */
[C---:B--2---:R-:W-:Y:S08]  /*d100*/  HMMA.16816.F32.BF16 R124, R136.reuse, R144, R124 ;  /* 0x00000090887c723c */ /* 0x044ff0000004187c */
[----:B------:R-:W-:Y:S08]  /*d110*/  HMMA.16816.F32.BF16 R128, R136, R146, R128 ;  /* 0x000000928880723c */ /* 0x000ff00000041880 */
[C---:B-1----:R-:W-:Y:S01]  /*d120*/  HMMA.16816.F32.BF16 R136, R184.reuse, R140, R4 ;  /* 0x0000008cb888723c */ /* 0x042fe20000041804 */
[----:B------:R-:W1:Y:S07]  /*d130*/  LDSM.16.MT88.4 R4, [R234+0x5800] ;  /* 0x00580000ea04783b */ /* 0x000e6e0000004200 */
[C---:B------:R-:W-:Y:S01]  /*d140*/  HMMA.16816.F32.BF16 R140, R184.reuse, R142, R8 ;  /* 0x0000008eb88c723c */ /* 0x040fe20000041808 */
[----:B------:R-:W2:Y:S07]  /*d150*/  LDSM.16.MT88.4 R8, [R233+0x5800] ;  /* 0x00580000e908783b */ /* 0x000eae0000004200 */
[C---:B------:R-:W-:Y:S01]  /*d160*/  HMMA.16816.F32.BF16 R144, R184.reuse, R148, R12 ;  /* 0x00000094b890723c */ /* 0x040fe2000004180c */
[----:B------:R-:W4:Y:S07]  /*d170*/  LDSM.16.MT88.4 R12, [R231+0x8800] ;  /* 0x00880000e70c783b */ /* 0x000f2e0000004200 */
[C---:B------:R-:W-:Y:S01]  /*d180*/  HMMA.16816.F32.BF16 R148, R184.reuse, R150, R16 ;  /* 0x00000096b894723c */ /* 0x040fe20000041810 */
[----:B------:R-:W5:Y:S07]  /*d190*/  LDSM.16.MT88.4 R16, [R232+0x8800] ;  /* 0x00880000e810783b */ /* 0x000f6e0000004200 */
[C---:B---3--:R-:W-:Y:S01]  /*d1a0*/  HMMA.16816.F32.BF16 R152, R184.reuse, R156, R20 ;  /* 0x0000009cb898723c */ /* 0x048fe20000041814 */
[----:B------:R-:W3:Y:S07]  /*d1b0*/  LDSM.16.MT88.4 R20, [R234+0x8800] ;  /* 0x00880000ea14783b */ /* 0x000eee0000004200 */
        /* <DEDUP_REMOVED lines=17> */
[C---:B-----5:R-:W-:Y:S01]  /*d2d0*/  HMMA.16816.F32.BF16 R76, R184.reuse, R16, R76 ;  /* 0x00000010b84c723c */ /* 0x060fe2000004184c */
[----:B------:R-:W5:Y:S07]  /*d2e0*/  LDL R16, [R1+0x14] ;  /* 0x0000140001107983 */ /* 0x000f6e0000100800 */
[C---:B------:R-:W-:Y:S08]  /*d2f0*/  HMMA.16816.F32.BF16 R80, R184.reuse, R18, R80 ;  /* 0x00000012b850723c */ /* 0x040ff00000041850 */
[C---:B---3--:R-:W-:Y:S08]  /*d300*/  HMMA.16816.F32.BF16 R84, R184.reuse, R20, R84 ;  /* 0x00000014b854723c */ /* 0x048ff00000041854 */
[C---:B------:R-:W-:Y:S08]  /*d310*/  HMMA.16816.F32.BF16 R88, R184.reuse, R22, R88 ;  /* 0x00000016b858723c */ /* 0x040ff00000041858 */
[C---:B------:R-:W-:Y:S08]  /*d320*/  HMMA.16816.F32.BF16 R92, R184.reuse, R24, R92 ;  /* 0x00000018b85c723c */ /* 0x040ff0000004185c */
[C---:B------:R-:W-:Y:S08]  /*d330*/  HMMA.16816.F32.BF16 R96, R184.reuse, R26, R96 ;  /* 0x0000001ab860723c */ /* 0x040ff00000041860 */
[C---:B-1----:R-:W-:Y:S08]  /*d340*/  HMMA.16816.F32.BF16 R100, R184.reuse, R4, R100 ;  /* 0x00000004b864723c */ /* 0x042ff00000041864 */
[C---:B------:R-:W-:Y:S01]  /*d350*/  HMMA.16816.F32.BF16 R104, R184.reuse, R6, R104 ;  /* 0x00000006b868723c */ /* 0x040fe20000041868 */
[----:B------:R-:W1:Y:S07]  /*d360*/  LDSM.16.MT88.4 R4, [R233+0xb800] ;  /* 0x00b80000e904783b */ /* 0x000e6e0000004200 */
[C---:B--2---:R-:W-:Y:S08]  /*d370*/  HMMA.16816.F32.BF16 R108, R184.reuse, R8, R108 ;  /* 0x00000008b86c723c */ /* 0x044ff0000004186c */
[C---:B------:R-:W-:Y:S08]  /*d380*/  HMMA.16816.F32.BF16 R112, R184.reuse, R10, R112 ;  /* 0x0000000ab870723c */ /* 0x040ff00000041870 */
[C---:B----4-:R-:W-:Y:S07]  /*d390*/  HMMA.16816.F32.BF16 R116, R184.reuse, R12, R116 ;  /* 0x0000000cb874723c */ /* 0x050fee0000041874 */
[-C--:B------:R-:W-:Y:S01]  /*d3a0*/  MOV R12, R3.reuse ;  /* 0x00000003000c7202 */ /* 0x080fe20000000f00 */
[C---:B------:R-:W-:Y:S08]  /*d3b0*/  HMMA.16816.F32.BF16 R120, R184.reuse, R14, R120 ;  /* 0x0000000eb878723c */ /* 0x040ff00000041878 */
[C---:B-1----:R-:W-:Y:S07]  /*d3c0*/  HMMA.16816.F32.BF16 R124, R184.reuse, R4, R124 ;  /* 0x00000004b87c723c */ /* 0x042fee000004187c */
[----:B------:R-:W-:Y:S01]  /*d3d0*/  FADD.FTZ R4, R194, R2 ;  /* 0x00000002c2047221 */ /* 0x000fe20000010000 */
[----:B------:R-:W-:Y:S04]  /*d3e0*/  HMMA.16816.F32.BF16 R128, R184, R6, R128 ;  /* 0x00000006b880723c */ /* 0x000fe80000041880 */
[----:B------:R-:W-:Y:S02]  /*d3f0*/  FADD.FTZ R2, R190, R0 ;  /* 0x00000000be027221 */ /* 0x000fe40000010000 */
[----:B------:R-:W-:Y:S02]  /*d400*/  FADD.FTZ R0, R188, R4 ;  /* 0x00000004bc007221 */ /* 0x000fe40000010000 */
[----:B------:R-:W-:Y:S04]  /*d410*/  FADD.FTZ R2, R191, R2 ;  /* 0x00000002bf027221 */ /* 0x000fe80000010000 */
[----:B------:R-:W-:Y:S01]  /*d420*/  FADD.FTZ R0, R133, R0 ;  /* 0x0000000085007221 */ /* 0x000fe20000010000 */
[----:B------:R-:W-:Y:S01]  /*d430*/  MOV R133, R132 ;  /* 0x0000008400857202 */ /* 0x000fe20000000f00 */
[----:B------:R-:W-:Y:S02]  /*d440*/  FADD.FTZ R2, R192, R2 ;  /* 0x00000002c0027221 */ /* 0x000fe40000010000 */
[----:B------:R-:W-:Y:S01]  /*d450*/  FADD.FTZ R0, R134, R0 ;  /* 0x0000000086007221 */ /* 0x000fe20000010000 */
[----:B------:R-:W-:Y:S01]  /*d460*/  MOV R134, R3 ;  /* 0x0000000300867202 */ /* 0x000fe20000000f00 */
[----:B------:R-:W-:Y:S02]  /*d470*/  FADD.FTZ R2, R193, R2 ;  /* 0x00000002c1027221 */ /* 0x000fe40000010000 */
[----:B------:R-:W-:Y:S03]  /*d480*/  FADD.FTZ R0, R189, R0 ;  /* 0x00000000bd007221 */ /* 0x000fe60000010000 */
[----:B------:R1:W-:Y:S04]  /*d490*/  STL [R1+0x8], R2 ;  /* 0x0000080201007387 */ /* 0x0003e80000100800 */
[----:B------:R1:W-:Y:S01]  /*d4a0*/  STL [R1+0xc], R0 ;  /* 0x00000c0001007387 */ /* 0x0003e20000100800 */
[C---:B-----5:R-:W-:Y:S02]  /*d4b0*/  ISETP.GT.AND P0, PT, R247.reuse, R16, PT ;  /* 0x00000010f700720c */ /* 0x060fe40003f04270 */
[----:B------:R-:W-:Y:S11]  /*d4c0*/  IADD3 R247, R247, -0x1, RZ ;  /* 0xfffffffff7f77810 */ /* 0x000ff60007ffe0ff */
[----:B-1----:R-:W-:-:S05]  /*d4d0*/  @P0 BRA `(.L_x_1487) ;  /* 0xffffa6d000000947 */ /* 0x002fca000383ffff */
.L_x_1476:
[----:B-1----:R-:W-:-:S13]  /*d4e0*/  ISETP.GE.AND P0, PT, R247, RZ, PT ;  /* 0x000000fff700720c */ /* 0x002fda0003f06270 */
[----:B------:R-:W-:Y:S05]  /*d4f0*/  @!P0 BRA `(.L_x_1488) ;  /* 0x0000516000008947 */ /* 0x000fea0003800000 */
[----:B------:R-:W-:Y:S02]  /*d500*/  MOV R134, R12 ;  /* 0x0000000c00867202 */ /* 0x000fe40000000f00 */
[----:B------:R-:W-:Y:S02]  /*d510*/  MOV R133, R132 ;  /* 0x0000008400857202 */ /* 0x000fe40000000f00 */
.L_x_1495:
[----:B------:R-:W-:Y:S01]  /*d520*/  SHF.R.S32.HI R0, RZ, 0x1f, R252 ;  /* 0x0000001fff007819 */ /* 0x000fe200000114fc */
[----:B------:R-:W2:Y:S01]  /*d530*/  LDL.64 R6, [R1+0x30] ;  /* 0x0000300001067983 */ /* 0x000ea20000100a00 */
[----:B------:R-:W-:Y:S01]  /*d540*/  SHF.R.S32.HI R4, RZ, 0x1f, R246 ;  /* 0x0000001fff047819 */ /* 0x000fe200000114f6 */
[----:B------:R-:W-:Y:S04]  /*d550*/  DEPBAR.LE SB0, 0x0 ;  /* 0x000080000000791a */ /* 0x000fe80000000000 */
[C---:B------:R-:W-:Y:S01]  /*d560*/  IADD3 R14, R245.reuse, 0x80, RZ ;  /* 0x00000080f50e7810 */ /* 0x040fe20007ffe0ff */
[----:B------:R-:W3:Y:S01]  /*d570*/  LDL R5, [R1+0x3c] ;  /* 0x00003c0001057983 */ /* 0x000ee20000100800 */
[----:B------:R-:W-:Y:S01]  /*d580*/  IADD3 R13, R245, 0x40, RZ ;  /* 0x00000040f50d7810 */ /* 0x000fe20007ffe0ff */
[----:B------:R-:W-:Y:S01]  /*d590*/  WARPSYNC 0xffffffff ;  /* 0xffffffff00007948 */ /* 0x000fe20003800000 */
[C---:B------:R-:W-:Y:S01]  /*d5a0*/  IADD3 R238, R135.reuse, 0xb800, RZ ;  /* 0x0000b80087ee7810 */ /* 0x040fe20007ffe0ff */
[----:B------:R-:W-:Y:S01]  /*d5b0*/  BAR.SYNC.DEFER_BLOCKING 0x0 ;  /* 0x0000000000007b1d */ /* 0x000fe20000010000 */
[----:B------:R-:W-:Y:S01]  /*d5c0*/  SHF.R.S32.HI R13, RZ, 0x1f, R13 ;  /* 0x0000001fff0d7819 */ /* 0x000fe2000001140d */
[----:B------:R-:W-:Y:S01]  /*d5d0*/  IMAD R0, R0, c[0x0][0x208], RZ ;  /* 0x0000820000007a24 */ /* 0x000fe200078e02ff */
[C---:B------:R-:W-:Y:S01]  /*d5e0*/  IADD3 R237, R135.reuse, 0xb000, RZ ;  /* 0x0000b00087ed7810 */ /* 0x040fe20007ffe0ff */
[C---:B------:R-:W-:Y:S01]  /*d5f0*/  IMAD.WIDE.U32 R2, R252.reuse, c[0x0][0x208], RZ ;  /* 0x00008200fc027a25 */ /* 0x040fe200078e00ff */
[C---:B------:R-:W-:Y:S02]  /*d600*/  IADD3 R236, R135.reuse, 0xa800, RZ ;  /* 0x0000a80087ec7810 */ /* 0x040fe40007ffe0ff */
[C---:B------:R-:W-:Y:S01]  /*d610*/  IADD3 R235, R135.reuse, 0xa000, RZ ;  /* 0x0000a00087eb7810 */ /* 0x040fe20007ffe0ff */
[----:B------:R-:W-:Y:S01]  /*d620*/  IMAD R0, R252, c[0x0][0x20c], R0 ;  /* 0x00008300fc007a24 */ /* 0x000fe200078e0200 */
[C---:B------:R-:W-:Y:S01]  /*d630*/  IADD3 R227, R135.reuse, 0x9800, RZ ;  /* 0x0000980087e37810 */ /* 0x040fe20007ffe0ff */
[----:B------:R-:W-:Y:S01]  /*d640*/  IMAD R4, R4, c[0x0][0x218], RZ ;  /* 0x0000860004047a24 */ /* 0x000fe200078e02ff */
[----:B------:R-:W-:Y:S01]  /*d650*/  IADD3 R226, R135, 0x9000, RZ ;  /* 0x0000900087e27810 */ /* 0x000fe20007ffe0ff */
[----:B------:R-:W-:Y:S01]  /*d660*/  IMAD.IADD R3, R3, 0x1, R0 ;  /* 0x0000000103037824 */ /* 0x000fe200078e0200 */
[C---:B------:R-:W-:Y:S01]  /*d670*/  IADD3 R225, R135.reuse, 0x8800, RZ ;  /* 0x0000880087e17810 */ /* 0x040fe20007ffe0ff */
[C---:B------:R-:W-:Y:S01]  /*d680*/  IMAD R4, R246.reuse, c[0x0][0x21c], R4 ;  /* 0x00008700f6047a24 */ /* 0x040fe200078e0204 */
[C---:B------:R-:W-:Y:S01]  /*d690*/  IADD3 R224, R135.reuse, 0x8000, RZ ;  /* 0x0000800087e07810 */ /* 0x040fe20007ffe0ff */
[----:B------:R-:W-:Y:S01]  /*d6a0*/  IMAD.WIDE.U32 R2, R246, c[0x0][0x218], R2 ;  /* 0x00008600f6027a25 */ /* 0x000fe200078e0002 */
[C---:B------:R-:W-:Y:S02]  /*d6b0*/  IADD3 R223, R135.reuse, 0x7800, RZ ;  /* 0x0000780087df7810 */ /* 0x040fe40007ffe0ff */
[C---:B------:R-:W-:Y:S01]  /*d6c0*/  IADD3 R222, R135.reuse, 0x7000, RZ ;  /* 0x0000700087de7810 */ /* 0x040fe20007ffe0ff */
[----:B------:R-:W-:Y:S01]  /*d6d0*/  IMAD.SHL.U32 R45, R14, 0x2, RZ ;  /* 0x000000020e2d7824 */ /* 0x000fe200078e00ff */
[----:B------:R-:W-:Y:S01]  /*d6e0*/  IADD3 R221, R135, 0x6800, RZ ;  /* 0x0000680087dd7810 */ /* 0x000fe20007ffe0ff */
[----:B------:R-:W-:Y:S01]  /*d6f0*/  IMAD.SHL.U32 R37, R245, 0x2, RZ ;  /* 0x00000002f5257824 */ /* 0x000fe200078e00ff */
[C---:B------:R-:W-:Y:S01]  /*d700*/  IADD3 R220, R135.reuse, 0x6000, RZ ;  /* 0x0000600087dc7810 */ /* 0x040fe20007ffe0ff */
[----:B------:R1:W4:Y:S01]  /*d710*/  LDSM.16.M88.4 R48, [R239] ;  /* 0x00000000ef30783b */ /* 0x0003220000000200 */
[C---:B------:R-:W-:Y:S02]  /*d720*/  IADD3 R219, R135.reuse, 0x5800, RZ ;  /* 0x0000580087db7810 */ /* 0x040fe40007ffe0ff */
[C---:B------:R-:W-:Y:S01]  /*d730*/  IADD3 R218, R135.reuse, 0x5000, RZ ;  /* 0x0000500087da7810 */ /* 0x040fe20007ffe0ff */
[----:B------:R1:W1:Y:S01]  /*d740*/  LDSM.16.M88.4 R8, [R228] ;  /* 0x00000000e408783b */ /* 0x0002620000000200 */
[C---:B------:R-:W-:Y:S02]  /*d750*/  IADD3 R217, R135.reuse, 0x4800, RZ ;  /* 0x0000480087d97810 */ /* 0x040fe40007ffe0ff */
[C---:B------:R-:W-:Y:S01]  /*d760*/  IADD3 R216, R135.reuse, 0x4000, RZ ;  /* 0x0000400087d87810 */ /* 0x040fe20007ffe0ff */
[----:B------:R1:W1:Y:S01]  /*d770*/  LDSM.16.M88.4 R16, [R228+0x800] ;  /* 0x00080000e410783b */ /* 0x0002620000000200 */
[C---:B------:R-:W-:Y:S02]  /*d780*/  IADD3 R132, R135.reuse, 0x3800, RZ ;  /* 0x0000380087847810 */ /* 0x040fe40007ffe0ff */
[----:B------:R-:W-:Y:S01]  /*d790*/  IADD3 R0, R135, 0x3000, RZ ;  /* 0x0000300087007810 */ /* 0x000fe20007ffe0ff */
        /* <DEDUP_REMOVED lines=11> */
[----:B--2---:R-:W-:Y:S02]  /*d850*/  IADD3 R12, P0, R6, R2, RZ ;  /* 0x00000002060c7210 */ /* 0x004fe40007f1e0ff */
[----:B------:R-:W-:Y:S04]  /*d860*/  IADD3 R6, R245, 0xc0, RZ ;  /* 0x000000c0f5067810 */ /* 0x000fe80007ffe0ff */
[----:B------:R-:W-:Y:S02]  /*d870*/  SHF.R.S32.HI R6, RZ, 0x1f, R6 ;  /* 0x0000001fff067819 */ /* 0x000fe40000011406 */
[----:B---3--:R-:W-:Y:S02]  /*d880*/  IADD3.X R4, R5, R3, R4, P0, !PT ;  /* 0x0000000305047210 */ /* 0x008fe400007fe404 */
[----:B------:R-:W-:Y:S02]  /*d890*/  IADD3 R5, R245, 0xc0, RZ ;  /* 0x000000c0f5057810 */ /* 0x000fe40007ffe0ff */
[C---:B------:R-:W-:Y:S02]  /*d8a0*/  LEA R7, P0, R12.reuse, c[0x0][0x1f8], 0x1 ;  /* 0x00007e000c077a11 */ /* 0x040fe400078008ff */
[C---:B------:R-:W-:Y:S01]  /*d8b0*/  SHF.L.U64.HI R20, R5.reuse, 0x1, R6 ;  /* 0x0000000105147819 */ /* 0x040fe20000010206 */
[----:B------:R-:W-:Y:S01]  /*d8c0*/  IMAD.SHL.U32 R47, R5, 0x2, RZ ;  /* 0x00000002052f7824 */ /* 0x000fe200078e00ff */
[C---:B------:R-:W-:Y:S02]  /*d8d0*/  IADD3 R5, R245.reuse, 0x80, RZ ;  /* 0x00000080f5057810 */ /* 0x040fe40007ffe0ff */
[C---:B------:R-:W-:Y:S02]  /*d8e0*/  IADD3 R6, R245.reuse, 0x40, RZ ;  /* 0x00000040f5067810 */ /* 0x040fe40007ffe0ff */
[----:B------:R-:W-:Y:S02]  /*d8f0*/  SHF.R.S32.HI R5, RZ, 0x1f, R5 ;  /* 0x0000001fff057819 */ /* 0x000fe40000011405 */
[----:B------:R-:W-:Y:S01]  /*d900*/  LEA.HI.X R12, R12, c[0x0][0x1fc], R4, 0x1, P0 ;  /* 0x00007f000c0c7a11 */ /* 0x000fe200000f0c04 */
[----:B------:R-:W-:Y:S01]  /*d910*/  IMAD.SHL.U32 R39, R6, 0x2, RZ ;  /* 0x0000000206277824 */ /* 0x000fe200078e00ff */
[----:B------:R-:W-:Y:S02]  /*d920*/  SHF.L.U64.HI R15, R14, 0x1, R5 ;  /* 0x000000010e0f7819 */ /* 0x000fe40000010205 */
[----:B------:R-:W-:Y:S02]  /*d930*/  SHF.R.S32.HI R5, RZ, 0x1f, R245 ;  /* 0x0000001fff057819 */ /* 0x000fe400000114f5 */
[----:B------:R-:W-:Y:S02]  /*d940*/  SHF.L.U64.HI R14, R6, 0x1, R13 ;  /* 0x00000001060e7819 */ /* 0x000fe4000001020d */
[----:B------:R-:W-:Y:S01]  /*d950*/  SHF.L.U64.HI R13, R245, 0x1, R5 ;  /* 0x00000001f50d7819 */ /* 0x000fe20000010205 */
[----:B------:R-:W-:-:S05]  /*d960*/  BRA.DIV ~URZ, `(.L_x_1489) ;  /* 0x0000a2627f007947 */ /* 0x000fca000b800000 */
[----:B-1--4-:R1:W2:Y:S02]  /*d970*/  SHFL.IDX PT, R2, R12, RZ, 0x181f ;  /* 0x00181fff0c027589 */ /* 0x0122a400000e0000 */
.L_x_1544:
[----:B------:R-:W3:Y:S01]  /*d980*/  SHFL.IDX PT, R6, R7, RZ, 0x181f ;  /* 0x00181fff07067589 */ /* 0x000ee200000e0000 */
[C---:B------:R-:W-:Y:S01]  /*d990*/  ISETP.GE.AND P1, PT, R245.reuse, c[0x0][0x1d4], PT ;  /* 0x00007500f5007a0c */ /* 0x040fe20003f26270 */
[----:B------:R-:W-:Y:S01]  /*d9a0*/  BSSY B0, `(.L_x_1490) ;  /* 0x0000231000007945 */ /* 0x000fe20003800000 */
[C---:B------:R-:W-:Y:S02]  /*d9b0*/  IADD3 R3, R245.reuse, 0x80, RZ ;  /* 0x00000080f5037810 */ /* 0x040fe40007ffe0ff */
[----:B------:R-:W-:Y:S02]  /*d9c0*/  IADD3 R21, R245, 0x40, RZ ;  /* 0x00000040f5157810 */ /* 0x000fe40007ffe0ff */
[----:B------:R-:W-:Y:S01]  /*d9d0*/  ISETP.GE.AND P4, PT, R3, c[0x0][0x1d4], PT ;  /* 0x0000750003007a0c */ /* 0x000fe20003f86270 */
[----:B------:R-:W4:Y:S01]  /*d9e0*/  SHFL.IDX PT, R4, R7, 0x1, 0x181f ;  /* 0x00381f0007047f89 */ /* 0x000f2200000e0000 */
[----:B------:R-:W-:Y:S02]  /*d9f0*/  IADD3 R3, R245, 0xc0, RZ ;  /* 0x000000c0f5037810 */ /* 0x000fe40007ffe0ff */
[----:B------:R-:W-:Y:S02]  /*da00*/  ISETP.GE.AND P5, PT, R21, c[0x0][0x1d4], PT ;  /* 0x0000750015007a0c */ /* 0x000fe40003fa6270 */
[----:B------:R-:W-:Y:S02]  /*da10*/  ISETP.GE.AND P3, PT, R3, c[0x0][0x1d4], PT ;  /* 0x0000750003007a0c */ /* 0x000fe40003f66270 */
[----:B------:R-:W-:Y:S01]  /*da20*/  SEL R244, RZ, 0x10, P1 ;  /* 0x00000010fff47807 */ /* 0x000fe20000800000 */
[----:B------:R5:W-:Y:S01]  /*da30*/  SHFL.IDX PT, R3, R7, 0x2, 0x181f ;  /* 0x00581f0007037f89 */ /* 0x000be200000e0000 */
[----:B------:R-:W-:Y:S02]  /*da40*/  SEL R21, RZ, 0x10, P4 ;  /* 0x00000010ff157807 */ /* 0x000fe40002000000 */
[----:B------:R-:W-:Y:S02]  /*da50*/  IADD3 R36, -R244, 0x10, RZ ;  /* 0x00000010f4247810 */ /* 0x000fe40007ffe1ff */
[----:B------:R-:W-:Y:S02]  /*da60*/  SEL R46, RZ, 0x10, P3 ;  /* 0x00000010ff2e7807 */ /* 0x000fe40001800000 */
[----:B------:R-:W-:Y:S01]  /*da70*/  LOP3.LUT R36, R36, 0xf, RZ, 0xc0, !PT ;  /* 0x0000000f24247812 */ /* 0x000fe200078ec0ff */
[----:B------:R-:W1:Y:S01]  /*da80*/  SHFL.IDX PT, R5, R12, 0x1, 0x181f ;  /* 0x00381f000c057f89 */ /* 0x000e6200000e0000 */
[----:B------:R-:W-:Y:S02]  /*da90*/  IADD3 R38, -R21, 0x10, RZ ;  /* 0x0000001015267810 */ /* 0x000fe40007ffe1ff */
[----:B------:R-:W-:Y:S02]  /*daa0*/  IADD3 R44, -R46, 0x10, RZ ;  /* 0x000000102e2c7810 */ /* 0x000fe40007ffe1ff */
[----:B------:R-:W-:Y:S02]  /*dab0*/  LOP3.LUT R38, R38, 0xf, RZ, 0xc0, !PT ;  /* 0x0000000f26267812 */ /* 0x000fe400078ec0ff */
[----:B------:R-:W-:Y:S02]  /*dac0*/  LOP3.LUT R44, R44, 0xf, RZ, 0xc0, !PT ;  /* 0x0000000f2c2c7812 */ /* 0x000fe400078ec0ff */
[C---:B---3--:R-:W-:Y:S02]  /*dad0*/  IADD3 R28, P0, R6.reuse, R37, RZ ;  /* 0x00000025061c7210 */ /* 0x048fe40007f1e0ff */
[----:B------:R-:W-:Y:S02]  /*dae0*/  IADD3 R22, P2, R6, R39, RZ ;  /* 0x0000002706167210 */ /* 0x000fe40007f5e0ff */
[C---:B--2---:R-:W-:Y:S02]  /*daf0*/  IADD3.X R29, R2.reuse, R13, RZ, P0, !PT ;  /* 0x0000000d021d7210 */ /* 0x044fe400007fe4ff */
[----:B------:R-:W-:Y:S02]  /*db00*/  IADD3.X R23, R2, R14, RZ, P2, !PT ;  /* 0x0000000e02177210 */ /* 0x000fe400017fe4ff */
[----:B------:R-:W-:Y:S01]  /*db10*/  IADD3 R30, P0, R6, R45, RZ ;  /* 0x0000002d061e7210 */ /* 0x000fe20007f1e0ff */
[----:B------:R2:W-:Y:S03]  /*db20*/  LDGSTS.E.BYPASS.LTC128B.128 [R243+0x100], [R28.64], !P1 ;  /* 0x001000001cf37fae */ /* 0x0005e6000c901d46 */
[----:B------:R-:W-:Y:S02]  /*db30*/  IADD3.X R31, R2, R15, RZ, P0, !PT ;  /* 0x0000000f021f7210 */ /* 0x000fe400007fe4ff */
[----:B------:R-:W-:Y:S03]  /*db40*/  IADD3 R6, P0, R6, R47, RZ ;  /* 0x0000002f06067210 */ /* 0x000fe60007f1e0ff */
[----:B------:R4:W-:Y:S01]  /*db50*/  LDGSTS.E.BYPASS.LTC128B.128 [R243+0x3100], [R22.64], !P5 ;  /* 0x0310000016f37fae */ /* 0x0009e2000e901d46 */
[----:B-----5:R-:W-:Y:S07]  /*db60*/  IADD3.X R7, R2, R20, RZ, P0, !PT ;  /* 0x0000001402077210 */ /* 0x020fee00007fe4ff */
[----:B------:R3:W-:Y:S08]  /*db70*/  LDGSTS.E.BYPASS.LTC128B.128 [R243+0x6100], [R30.64], !P4 ;  /* 0x061000001ef37fae */ /* 0x0007f0000e101d46 */
[----:B------:R5:W-:Y:S08]  /*db80*/  LDGSTS.E.BYPASS.LTC128B.128 [R243+0x9100], [R6.64], !P3 ;  /* 0x0910000006f37fae */ /* 0x000bf0000d901d46 */
[----:B------:R2:W2:Y:S01]  /*db90*/  SHFL.IDX PT, R2, R12, 0x2, 0x181f ;  /* 0x00581f000c027f89 */ /* 0x0004a200000e0000 */
[C---:B----4-:R-:W-:Y:S04]  /*dba0*/  IADD3 R22, P0, R4.reuse, R37, RZ ;  /* 0x0000002504167210 */ /* 0x050fe80007f1e0ff */
[C---:B-1----:R-:W-:Y:S05]  /*dbb0*/  IADD3.X R23, R5.reuse, R13, RZ, P0, !PT ;  /* 0x0000000d05177210 */ /* 0x042fea00007fe4ff */
[----:B------:R1:W-:Y:S01]  /*dbc0*/  LDGSTS.E.BYPASS.LTC128B.128 [R243+0x1100], [R22.64], !P1 ;  /* 0x0110000016f37fae */ /* 0x0003e2000c901d46 */
[C---:B-----5:R-:W-:Y:S04]  /*dbd0*/  IADD3 R6, P0, R4.reuse, R39, RZ ;  /* 0x0000002704067210 */ /* 0x060fe80007f1e0ff */
[C---:B------:R-:W-:Y:S02]  /*dbe0*/  IADD3.X R7, R5.reuse, R14, RZ, P0, !PT ;  /* 0x0000000e05077210 */ /* 0x040fe400007fe4ff */
[----:B--2---:R-:W-:Y:S02]  /*dbf0*/  SEL R12, RZ, 0x10, P5 ;  /* 0x00000010ff0c7807 */ /* 0x004fe40002800000 */
[----:B------:R-:W-:Y:S01]  /*dc00*/  IADD3 R28, P0, R4, R47, RZ ;  /* 0x0000002f041c7210 */ /* 0x000fe20007f1e0ff */
[----:B------:R2:W-:Y:S01]  /*dc10*/  LDGSTS.E.BYPASS.LTC128B.128 [R243+0x4100], [R6.64], !P5 ;  /* 0x0410000006f37fae */ /* 0x0005e2000e901d46 */
[----:B---3--:R-:W-:Y:S02]  /*dc20*/  IADD3 R30, -R12, 0x10, RZ ;  /* 0x000000100c1e7810 */ /* 0x008fe40007ffe1ff */
[C---:B------:R-:W-:Y:S02]  /*dc30*/  IADD3.X R29, R5.reuse, R20, RZ, P0, !PT ;  /* 0x00000014051d7210 */ /* 0x040fe400007fe4ff */
[----:B------:R-:W-:Y:S02]  /*dc40*/  LOP3.LUT R30, R30, 0xf, RZ, 0xc0, !PT ;  /* 0x0000000f1e1e7812 */ /* 0x000fe400078ec0ff */
[----:B------:R-:W-:Y:S02]  /*dc50*/  ISETP.NE.U32.AND P2, PT, R12, RZ, PT ;  /* 0x000000ff0c00720c */ /* 0x000fe40003f45070 */
[----:B-1----:R-:W-:Y:S04]  /*dc60*/  IADD3 R22, P1, R4, R45, RZ ;  /* 0x0000002d04167210 */ /* 0x002fe80007f3e0ff */
[----:B------:R-:W-:Y:S02]  /*dc70*/  IADD3.X R23, R5, R15, RZ, P1, !PT ;  /* 0x0000000f05177210 */ /* 0x000fe40000ffe4ff */
[-C--:B------:R-:W-:Y:S03]  /*dc80*/  IADD3 R36, P1, P0, R36, R3.reuse, R37 ;  /* 0x0000000324247210 */ /* 0x080fe6000783e025 */
[----:B------:R1:W-:Y:S01]  /*dc90*/  LDGSTS.E.BYPASS.LTC128B.128 [R243+0x7100], [R22.64], !P4 ;  /* 0x0710000016f37fae */ /* 0x0003e2000e101d46 */
[-C--:B------:R-:W-:Y:S02]  /*dca0*/  IADD3.X R37, RZ, R2.reuse, R13, P1, P0 ;  /* 0x00000002ff257210 */ /* 0x080fe40000fe040d */
[-C--:B------:R-:W-:Y:S01]  /*dcb0*/  IADD3 R30, P1, P0, R30, R3.reuse, R39 ;  /* 0x000000031e1e7210 */ /* 0x080fe2000783e027 */
[C---:B--2---:R-:W-:Y:S04]  /*dcc0*/  HMMA.16816.F32.BF16 R4, R48.reuse, R8, RZ ;  /* 0x000000083004723c */ /* 0x044fe800000418ff */
[----:B------:R2:W-:Y:S01]  /*dcd0*/  LDGSTS.E.BYPASS.LTC128B.128 [R243+0xa100], [R28.64], !P3 ;  /* 0x0a1000001cf37fae */ /* 0x0005e2000d901d46 */
[-C--:B------:R-:W-:Y:S02]  /*dce0*/  IADD3.X R31, RZ, R2.reuse, R14, P1, P0 ;  /* 0x00000002ff1f7210 */ /* 0x080fe40000fe040e */
[-C--:B------:R-:W-:Y:S01]  /*dcf0*/  IADD3 R38, P1, P0, R38, R3.reuse, R45 ;  /* 0x0000000326267210 */ /* 0x080fe2000783e02d */
[C---:B------:R-:W-:Y:S04]  /*dd00*/  HMMA.16816.F32.BF16 R8, R48.reuse, R10, RZ ;  /* 0x0000000a3008723c */ /* 0x040fe800000418ff */
[-C--:B------:R-:W-:Y:S02]  /*dd10*/  IADD3.X R39, RZ, R2.reuse, R15, P1, P0 ;  /* 0x00000002ff277210 */ /* 0x080fe40000fe040f */
[----:B------:R-:W-:Y:S02]  /*dd20*/  IADD3 R44, P1, P0, R44, R3, R47 ;  /* 0x000000032c2c7210 */ /* 0x000fe4000783e02f */
[C---:B------:R-:W-:Y:S04]  /*dd30*/  HMMA.16816.F32.BF16 R12, R48.reuse, R16, RZ ;  /* 0x00000010300c723c */ /* 0x040fe800000418ff */
[----:B------:R-:W-:Y:S02]  /*dd40*/  IADD3.X R45, RZ, R2, R20, P1, P0 ;  /* 0x00000002ff2d7210 */ /* 0x000fe40000fe0414 */
[----:B------:R-:W-:Y:S02]  /*dd50*/  ISETP.NE.U32.AND P0, PT, R244, RZ, PT ;  /* 0x000000fff400720c */ /* 0x000fe40003f05070 */
[----:B------:R-:W-:Y:S01]  /*dd60*/  ISETP.NE.U32.AND P1, PT, R21, RZ, PT ;  /* 0x000000ff1500720c */ /* 0x000fe20003f25070 */
[C---:B------:R-:W-:Y:S08]  /*dd70*/  HMMA.16816.F32.BF16 R16, R48.reuse, R18, RZ ;  /* 0x000000123010723c */ /* 0x040ff000000418ff */
[C---:B-1----:R-:W-:Y:S02]  /*dd80*/  HMMA.16816.F32.BF16 R20, R48.reuse, R24, RZ ;  /* 0x000000183014723c */ /* 0x042fe400000418ff */
[----:B------:R1:W-:Y:S01]  /*dd90*/  LDGSTS.E.BYPASS.LTC128B.128.ZFILL [R243+0x2100], [R36.64], P0 ;  /* 0x0210000024f37fae */ /* 0x0003e20008141d46 */
[----:B------:R-:W-:Y:S05]  /*dda0*/  ISETP.NE.U32.AND P0, PT, R46, RZ, PT ;  /* 0x000000ff2e00720c */ /* 0x000fea0003f05070 */
[C---:B------:R-:W-:Y:S02]  /*ddb0*/  HMMA.16816.F32.BF16 R24, R48.reuse, R26, RZ ;  /* 0x0000001a3018723c */ /* 0x040fe400000418ff */
[----:B------:R2:W-:Y:S08]  /*ddc0*/  LDGSTS.E.BYPASS.LTC128B.128.ZFILL [R243+0x5100], [R30.64], P2 ;  /* 0x051000001ef37fae */ /* 0x0005f00009141d46 */
[----:B------:R1:W-:Y:S08]  /*ddd0*/  LDGSTS.E.BYPASS.LTC128B.128.ZFILL [R243+0x8100], [R38.64], P1 ;  /* 0x0810000026f37fae */ /* 0x0003f00008941d46 */
[----:B------:R3:W-:Y:S01]  /*dde0*/  LDGSTS.E.BYPASS.LTC128B.128.ZFILL [R243+0xb100], [R44.64], P0 ;  /* 0x0b1000002cf37fae */ /* 0x0007e20008141d46 */
[----:B------:R-:W-:Y:S07]  /*ddf0*/  ISETP.GE.AND P0, PT, R247, 0x1, PT ;  /* 0x00000001f700780c */ /* 0x000fee0003f06270 */
[----:B------:R-:W0:Y:S01]  /*de00*/  LDGDEPBAR ;  /* 0x00000000000079af */ /* 0x000e220000000000 */
[C---:B--2---:R-:W-:Y:S08]  /*de10*/  HMMA.16816.F32.BF16 R28, R48.reuse, R32, RZ ;  /* 0x00000020301c723c */ /* 0x044ff000000418ff */
[C---:B------:R-:W-:Y:S08]  /*de20*/  HMMA.16816.F32.BF16 R32, R48.reuse, R34, RZ ;  /* 0x000000223020723c */ /* 0x040ff000000418ff */
[C---:B-1----:R-:W-:Y:S08]  /*de30*/  HMMA.16816.F32.BF16 R36, R48.reuse, R40, RZ ;  /* 0x000000283024723c */ /* 0x042ff000000418ff */
[C---:B------:R-:W-:Y:S08]  /*de40*/  HMMA.16816.F32.BF16 R40, R48.reuse, R42, RZ ;  /* 0x0000002a3028723c */ /* 0x040ff000000418ff */
[C---:B---3--:R-:W-:Y:S08]  /*de50*/  HMMA.16816.F32.BF16 R44, R48.reuse, R184, RZ ;  /* 0x000000b8302c723c */ /* 0x048ff000000418ff */
        /* <DEDUP_REMOVED lines=20> */
[C---:B-1----:R-:W-:Y:S01]  /*dfa0*/  HMMA.16816.F32.BF16 R4, R184.reuse, R192, R4 ;  /* 0x000000c0b804723c */ /* 0x042fe20000041804 */
[----:B------:R-:W-:Y:S07]  /*dfb0*/  LDSM.16.M88.4 R212, [R228+0x7000] ;  /* 0x00700000e4d4783b */ /* 0x000fee0000000200 */
[C---:B------:R-:W-:Y:S01]  /*dfc0*/  HMMA.16816.F32.BF16 R8, R184.reuse, R194, R8 ;  /* 0x000000c2b808723c */ /* 0x040fe20000041808 */
[----:B------:R-:W-:Y:S07]  /*dfd0*/  LDSM.16.M88.4 R192, [R241] ;  /* 0x00000000f1c0783b */ /* 0x000fee0000000200 */
[C---:B--2---:R-:W-:Y:S08]  /*dfe0*/  HMMA.16816.F32.BF16 R12, R184.reuse, R196, R12 ;  /* 0x000000c4b80c723c */ /* 0x044ff0000004180c */
[C---:B------:R-:W-:Y:S01]  /*dff0*/  HMMA.16816.F32.BF16 R16, R184.reuse, R198, R16 ;  /* 0x000000c6b810723c */ /* 0x040fe20000041810 */
[----:B------:R-:W1:Y:S07]  /*e000*/  LDSM.16.M88.4 R196, [R229+-0x9000] ;  /* 0xff700000e5c4783b */ /* 0x000e6e0000000200 */
[C---:B---3--:R-:W-:Y:S08]  /*e010*/  HMMA.16816.F32.BF16 R20, R184.reuse, R200, R20 ;  /* 0x000000c8b814723c */ /* 0x048ff00000041814 */
[C---:B------:R-:W-:Y:S01]  /*e020*/  HMMA.16816.F32.BF16 R24, R184.reuse, R202, R24 ;  /* 0x000000cab818723c */ /* 0x040fe20000041818 */
[----:B------:R-:W2:Y:S07]  /*e030*/  LDSM.16.M88.4 R200, [R229+-0x8800] ;  /* 0xff780000e5c8783b */ /* 0x000eae0000000200 */
[C---:B----4-:R-:W-:Y:S08]  /*e040*/  HMMA.16816.F32.BF16 R28, R184.reuse, R204, R28 ;  /* 0x000000ccb81c723c */ /* 0x050ff0000004181c */
[C---:B------:R-:W-:Y:S01]  /*e050*/  HMMA.16816.F32.BF16 R32, R184.reuse, R206, R32 ;  /* 0x000000ceb820723c */ /* 0x040fe20000041820 */
[----:B------:R-:W3:Y:S07]  /*e060*/  LDSM.16.M88.4 R204, [R229+-0x8000] ;  /* 0xff800000e5cc783b */ /* 0x000eee0000000200 */
[C---:B-----5:R-:W-:Y:S08]  /*e070*/  HMMA.16816.F32.BF16 R36, R184.reuse, R188, R36 ;  /* 0x000000bcb824723c */ /* 0x060ff00000041824 */
[C---:B------:R-:W-:Y:S01]  /*e080*/  HMMA.16816.F32.BF16 R40, R184.reuse, R190, R40 ;  /* 0x000000beb828723c */ /* 0x040fe20000041828 */
[----:B------:R-:W4:Y:S07]  /*e090*/  LDSM.16.M88.4 R188, [R229+-0x7800] ;  /* 0xff880000e5bc783b */ /* 0x000f2e0000000200 */
[C---:B------:R-:W-:Y:S08]  /*e0a0*/  HMMA.16816.F32.BF16 R44, R184.reuse, R208, R44 ;  /* 0x000000d0b82c723c */ /* 0x040ff0000004182c */
[----:B------:R-:W-:Y:S01]  /*e0b0*/  HMMA.16816.F32.BF16 R48, R184, R210, R48 ;  /* 0x000000d2b830723c */ /* 0x000fe20000041830 */
[----:B------:R-:W5:Y:S07]  /*e0c0*/  LDSM.16.M88.4 R184, [R229+-0x7000] ;  /* 0xff900000e5b8783b */ /* 0x000f6e0000000200 */
[C---:B-1----:R-:W-:Y:S01]  /*e0d0*/  HMMA.16816.F32.BF16 R4, R192.reuse, R196, R4 ;  /* 0x000000c4c004723c */ /* 0x042fe20000041804 */
[----:B------:R-:W-:Y:S07]  /*e0e0*/  LDSM.16.M88.4 R208, [R228+0x3000] ;  /* 0x00300000e4d0783b */ /* 0x000fee0000000200 */
[C---:B------:R-:W-:Y:S01]  /*e0f0*/  HMMA.16816.F32.BF16 R8, R192.reuse, R198, R8 ;  /* 0x000000c6c008723c */ /* 0x040fe20000041808 */
[----:B------:R-:W1:Y:S07]  /*e100*/  LDSM.16.M88.4 R196, [R229+-0x6800] ;  /* 0xff980000e5c4783b */ /* 0x000e6e0000000200 */
[C---:B--2---:R-:W-:Y:S08]  /*e110*/  HMMA.16816.F32.BF16 R12, R192.reuse, R200, R12 ;  /* 0x000000c8c00c723c */ /* 0x044ff0000004180c */
[C---:B------:R-:W-:Y:S01]  /*e120*/  HMMA.16816.F32.BF16 R16, R192.reuse, R202, R16 ;  /* 0x000000cac010723c */ /* 0x040fe20000041810 */
[----:B------:R-:W2:Y:S07]  /*e130*/  LDSM.16.M88.4 R200, [R239+0x4000] ;  /* 0x00400000efc8783b */ /* 0x000eae0000000200 */
[C---:B---3--:R-:W-:Y:S08]  /*e140*/  HMMA.16816.F32.BF16 R20, R192.reuse, R204, R20 ;  /* 0x000000ccc014723c */ /* 0x048ff00000041814 */
[C---:B------:R-:W-:Y:S01]  /*e150*/  HMMA.16816.F32.BF16 R24, R192.reuse, R206, R24 ;  /* 0x000000cec018723c */ /* 0x040fe20000041818 */
[----:B------:R-:W3:Y:S07]  /*e160*/  LDSM.16.M88.4 R204, [R228+0x3800] ;  /* 0x00380000e4cc783b */ /* 0x000eee0000000200 */
[C---:B----4-:R-:W-:Y:S08]  /*e170*/  HMMA.16816.F32.BF16 R28, R192.reuse, R188, R28 ;  /* 0x000000bcc01c723c */ /* 0x050ff0000004181c */
[C---:B------:R-:W-:Y:S01]  /*e180*/  HMMA.16816.F32.BF16 R32, R192.reuse, R190, R32 ;  /* 0x000000bec020723c */ /* 0x040fe20000041820 */
[----:B------:R-:W4:Y:S07]  /*e190*/  LDSM.16.M88.4 R188, [R228+0x4000] ;  /* 0x00400000e4bc783b */ /* 0x000f2e0000000200 */
[C---:B-----5:R-:W-:Y:S08]  /*e1a0*/  HMMA.16816.F32.BF16 R36, R192.reuse, R184, R36 ;  /* 0x000000b8c024723c */ /* 0x060ff00000041824 */
[C---:B------:R-:W-:Y:S01]  /*e1b0*/  HMMA.16816.F32.BF16 R40, R192.reuse, R186, R40 ;  /* 0x000000bac028723c */ /* 0x040fe20000041828 */
[----:B------:R-:W5:Y:S07]  /*e1c0*/  LDSM.16.M88.4 R184, [R228+0x4800] ;  /* 0x00480000e4b8783b */ /* 0x000f6e0000000200 */
[C---:B-1----:R-:W-:Y:S08]  /*e1d0*/  HMMA.16816.F32.BF16 R44, R192.reuse, R196, R44 ;  /* 0x000000c4c02c723c */ /* 0x042ff0000004182c */
[----:B------:R-:W-:Y:S01]  /*e1e0*/  HMMA.16816.F32.BF16 R48, R192, R198, R48 ;  /* 0x000000c6c030723c */ /* 0x000fe20000041830 */
[----:B------:R-:W1:Y:S07]  /*e1f0*/  LDSM.16.M88.4 R192, [R228+0x5000] ;  /* 0x00500000e4c0783b */ /* 0x000e6e0000000200 */
[C---:B--2---:R-:W-:Y:S01]  /*e200*/  HMMA.16816.F32.BF16 R4, R200.reuse, R208, R4 ;  /* 0x000000d0c804723c */ /* 0x044fe20000041804 */
[----:B------:R-:W2:Y:S07]  /*e210*/  LDSM.16.M88.4 R196, [R228+0x5800] ;  /* 0x00580000e4c4783b */ /* 0x000eae0000000200 */
[C---:B------:R-:W-:Y:S01]  /*e220*/  HMMA.16816.F32.BF16 R8, R200.reuse, R210, R8 ;  /* 0x000000d2c808723c */ /* 0x040fe20000041808 */
[----:B------:R-:W-:Y:S07]  /*e230*/  LDSM.16.M88.4 R208, [R0] ;  /* 0x0000000000d0783b */ /* 0x000fee0000000200 */
[C---:B---3--:R-:W-:Y:S08]  /*e240*/  HMMA.16816.F32.BF16 R12, R200.reuse, R204, R12 ;  /* 0x000000ccc80c723c */ /* 0x048ff0000004180c */
[C---:B------:R-:W-:Y:S01]  /*e250*/  HMMA.16816.F32.BF16 R16, R200.reuse, R206, R16 ;  /* 0x000000cec810723c */ /* 0x040fe20000041810 */
[----:B------:R-:W3:Y:S07]  /*e260*/  LDSM.16.M88.4 R204, [R240+0x4000] ;  /* 0x00400000f0cc783b */ /* 0x000eee0000000200 */
[C---:B----4-:R-:W-:Y:S08]  /*e270*/  HMMA.16816.F32.BF16 R20, R200.reuse, R188, R20 ;  /* 0x000000bcc814723c */ /* 0x050ff00000041814 */
[C---:B------:R-:W-:Y:S01]  /*e280*/  HMMA.16816.F32.BF16 R24, R200.reuse, R190, R24 ;  /* 0x000000bec818723c */ /* 0x040fe20000041818 */
[----:B------:R-:W4:Y:S07]  /*e290*/  LDSM.16.M88.4 R188, [R132] ;  /* 0x0000000084bc783b */ /* 0x000f2e0000000200 */
[C---:B-----5:R-:W-:Y:S08]  /*e2a0*/  HMMA.16816.F32.BF16 R28, R200.reuse, R184, R28 ;  /* 0x000000b8c81c723c */ /* 0x060ff0000004181c */
[C---:B------:R-:W-:Y:S01]  /*e2b0*/  HMMA.16816.F32.BF16 R32, R200.reuse, R186, R32 ;  /* 0x000000bac820723c */ /* 0x040fe20000041820 */
[----:B------:R-:W5:Y:S07]  /*e2c0*/  LDSM.16.M88.4 R184, [R216] ;  /* 0x00000000d8b8783b */ /* 0x000f6e0000000200 */
[C---:B-1----:R-:W-:Y:S08]  /*e2d0*/  HMMA.16816.F32.BF16 R36, R200.reuse, R192, R36 ;  /* 0x000000c0c824723c */ /* 0x042ff00000041824 */
[C---:B------:R-:W-:Y:S01]  /*e2e0*/  HMMA.16816.F32.BF16 R40, R200.reuse, R194, R40 ;  /* 0x000000c2c828723c */ /* 0x040fe20000041828 */
[----:B------:R-:W1:Y:S07]  /*e2f0*/  LDSM.16.M88.4 R192, [R217] ;  /* 0x00000000d9c0783b */ /* 0x000e6e0000000200 */
[C---:B--2---:R-:W-:Y:S08]  /*e300*/  HMMA.16816.F32.BF16 R44, R200.reuse, R196, R44 ;  /* 0x000000c4c82c723c */ /* 0x044ff0000004182c */
[----:B------:R-:W-:Y:S01]  /*e310*/  HMMA.16816.F32.BF16 R48, R200, R198, R48 ;  /* 0x000000c6c830723c */ /* 0x000fe20000041830 */
[----:B------:R-:W2:Y:S07]  /*e320*/  LDSM.16.M88.4 R196, [R218] ;  /* 0x00000000dac4783b */ /* 0x000eae0000000200 */
[C---:B---3--:R-:W-:Y:S01]  /*e330*/  HMMA.16816.F32.BF16 R4, R204.reuse, R208, R4 ;  /* 0x000000d0cc04723c */ /* 0x048fe20000041804 */
[----:B------:R-:W3:Y:S07]  /*e340*/  LDSM.16.M88.4 R200, [R219] ;  /* 0x00000000dbc8783b */ /* 0x000eee0000000200 */
[C---:B------:R-:W-:Y:S01]  /*e350*/  HMMA.16816.F32.BF16 R8, R204.reuse, R210, R8 ;  /* 0x000000d2cc08723c */ /* 0x040fe20000041808 */
[----:B------:R-:W-:Y:S07]  /*e360*/  LDSM.16.M88.4 R208, [R230+0x3000] ;  /* 0x00300000e6d0783b */ /* 0x000fee0000000200 */
[C---:B----4-:R-:W-:Y:S01]  /*e370*/  HMMA.16816.F32.BF16 R12, R204.reuse, R188, R12 ;  /* 0x000000bccc0c723c */ /* 0x050fe2000004180c */
[----:B------:R-:W-:Y:S07]  /*e380*/  LDSM.16.M88.4 R216, [R222] ;  /* 0x00000000ded8783b */ /* 0x000fee0000000200 */
[C---:B------:R-:W-:Y:S01]  /*e390*/  HMMA.16816.F32.BF16 R16, R204.reuse, R190, R16 ;  /* 0x000000becc10723c */ /* 0x040fe20000041810 */
[----:B------:R-:W4:Y:S07]  /*e3a0*/  LDSM.16.M88.4 R188, [R242+0x4000] ;  /* 0x00400000f2bc783b */ /* 0x000f2e0000000200 */
[C---:B-----5:R-:W-:Y:S08]  /*e3b0*/  HMMA.16816.F32.BF16 R20, R204.reuse, R184, R20 ;  /* 0x000000b8cc14723c */ /* 0x060ff00000041814 */
[C---:B------:R-:W-:Y:S01]  /*e3c0*/  HMMA.16816.F32.BF16 R24, R204.reuse, R186, R24 ;  /* 0x000000bacc18723c */ /* 0x040fe20000041818 */
[----:B------:R-:W5:Y:S07]  /*e3d0*/  LDSM.16.M88.4 R184, [R230+0x3800] ;  /* 0x00380000e6b8783b */ /* 0x000f6e0000000200 */
        /* <DEDUP_REMOVED lines=8> */
[----:B------:R-:W3:Y:S07]  /*e460*/  LDSM.16.M88.4 R200, [R230+0x5000] ;  /* 0x00500000e6c8783b */ /* 0x000eee0000000200 */
[C---:B----4-:R-:W-:Y:S01]  /*e470*/  HMMA.16816.F32.BF16 R4, R188.reuse, R208, R4 ;  /* 0x000000d0bc04723c */ /* 0x050fe20000041804 */
[----:B------:R-:W-:Y:S07]  /*e480*/  LDSM.16.M88.4 R204, [R241+0x4000] ;  /* 0x00400000f1cc783b */ /* 0x000fee0000000200 */
[C---:B------:R-:W-:Y:S01]  /*e490*/  HMMA.16816.F32.BF16 R8, R188.reuse, R210, R8 ;  /* 0x000000d2bc08723c */ /* 0x040fe20000041808 */
[----:B------:R-:W-:Y:S07]  /*e4a0*/  LDSM.16.M88.4 R208, [R229+-0x6000] ;  /* 0xffa00000e5d0783b */ /* 0x000fee0000000200 */
[C---:B-----5:R-:W-:Y:S08]  /*e4b0*/  HMMA.16816.F32.BF16 R12, R188.reuse, R184, R12 ;  /* 0x000000b8bc0c723c */ /* 0x060ff0000004180c */
[C---:B------:R-:W-:Y:S01]  /*e4c0*/  HMMA.16816.F32.BF16 R16, R188.reuse, R186, R16 ;  /* 0x000000babc10723c */ /* 0x040fe20000041810 */
[----:B------:R-:W4:Y:S07]  /*e4d0*/  LDSM.16.M88.4 R184, [R230+0x5800] ;  /* 0x00580000e6b8783b */ /* 0x000f2e0000000200 */
[C---:B-1----:R-:W-:Y:S08]  /*e4e0*/  HMMA.16816.F32.BF16 R20, R188.reuse, R192, R20 ;  /* 0x000000c0bc14723c */ /* 0x042ff00000041814 */
[C---:B------:R-:W-:Y:S01]  /*e4f0*/  HMMA.16816.F32.BF16 R24, R188.reuse, R194, R24 ;  /* 0x000000c2bc18723c */ /* 0x040fe20000041818 */
[----:B------:R-:W1:Y:S07]  /*e500*/  LDSM.16.M88.4 R192, [R229+-0x5800] ;  /* 0xffa80000e5c0783b */ /* 0x000e6e0000000200 */
[C---:B--2---:R-:W-:Y:S08]  /*e510*/  HMMA.16816.F32.BF16 R28, R188.reuse, R196, R28 ;  /* 0x000000c4bc1c723c */ /* 0x044ff0000004181c */
[C---:B------:R-:W-:Y:S01]  /*e520*/  HMMA.16816.F32.BF16 R32, R188.reuse, R198, R32 ;  /* 0x000000c6bc20723c */ /* 0x040fe20000041820 */
[----:B------:R-:W2:Y:S07]  /*e530*/  LDSM.16.M88.4 R196, [R229+-0x5000] ;  /* 0xffb00000e5c4783b */ /* 0x000eae0000000200 */
[C---:B---3--:R-:W-:Y:S08]  /*e540*/  HMMA.16816.F32.BF16 R36, R188.reuse, R200, R36 ;  /* 0x000000c8bc24723c */ /* 0x048ff00000041824 */
[C---:B------:R-:W-:Y:S01]  /*e550*/  HMMA.16816.F32.BF16 R40, R188.reuse, R202, R40 ;  /* 0x000000cabc28723c */ /* 0x040fe20000041828 */
[----:B------:R-:W3:Y:S07]  /*e560*/  LDSM.16.M88.4 R200, [R229+-0x4800] ;  /* 0xffb80000e5c8783b */ /* 0x000eee0000000200 */
[C---:B----4-:R-:W-:Y:S08]  /*e570*/  HMMA.16816.F32.BF16 R44, R188.reuse, R184, R44 ;  /* 0x000000b8bc2c723c */ /* 0x050ff0000004182c */
[----:B------:R-:W-:Y:S01]  /*e580*/  HMMA.16816.F32.BF16 R48, R188, R186, R48 ;  /* 0x000000babc30723c */ /* 0x000fe20000041830 */
[----:B------:R-:W4:Y:S07]  /*e590*/  LDSM.16.M88.4 R184, [R229+-0x4000] ;  /* 0xffc00000e5b8783b */ /* 0x000f2e0000000200 */
[C---:B------:R-:W-:Y:S01]  /*e5a0*/  HMMA.16816.F32.BF16 R4, R204.reuse, R208, R4 ;  /* 0x000000d0cc04723c */ /* 0x040fe20000041804 */
[----:B------:R-:W5:Y:S07]  /*e5b0*/  LDSM.16.M88.4 R188, [R229+-0x3800] ;  /* 0xffc80000e5bc783b */ /* 0x000f6e0000000200 */
[C---:B------:R-:W-:Y:S01]  /*e5c0*/  HMMA.16816.F32.BF16 R8, R204.reuse, R210, R8 ;  /* 0x000000d2cc08723c */ /* 0x040fe20000041808 */
[----:B------:R-:W-:Y:S07]  /*e5d0*/  LDSM.16.M88.4 R208, [R228+0x6800] ;  /* 0x00680000e4d0783b */ /* 0x000fee0000000200 */
[C---:B-1----:R-:W-:Y:S08]  /*e5e0*/  HMMA.16816.F32.BF16 R12, R204.reuse, R192, R12 ;  /* 0x000000c0cc0c723c */ /* 0x042ff0000004180c */
[C---:B------:R-:W-:Y:S01]  /*e5f0*/  HMMA.16816.F32.BF16 R16, R204.reuse, R194, R16 ;  /* 0x000000c2cc10723c */ /* 0x040fe20000041810 */
[----:B------:R-:W-:Y:S07]  /*e600*/  LDSM.16.M88.4 R192, [R239+0x8000] ;  /* 0x00800000efc0783b */ /* 0x000fee0000000200 */
[C---:B--2---:R-:W-:Y:S08]  /*e610*/  HMMA.16816.F32.BF16 R20, R204.reuse, R196, R20 ;  /* 0x000000c4cc14723c */ /* 0x044ff00000041814 */
[C---:B------:R-:W-:Y:S01]  /*e620*/  HMMA.16816.F32.BF16 R24, R204.reuse, R198, R24 ;  /* 0x000000c6cc18723c */ /* 0x040fe20000041818 */
[----:B------:R-:W1:Y:S07]  /*e630*/  LDSM.16.M88.4 R196, [R228+0x6000] ;  /* 0x00600000e4c4783b */ /* 0x000e6e0000000200 */
        /* <DEDUP_REMOVED lines=8> */
[----:B------:R-:W4:Y:S07]  /*e6c0*/  LDSM.16.M88.4 R188, [R228+0x8800] ;  /* 0x00880000e4bc783b */ /* 0x000f2e0000000200 */
[C---:B-1----:R-:W-:Y:S01]  /*e6d0*/  HMMA.16816.F32.BF16 R4, R192.reuse, R196, R4 ;  /* 0x000000c4c004723c */ /* 0x042fe20000041804 */
[----:B------:R-:W-:Y:S07]  /*e6e0*/  LDSM.16.M88.4 R204, [R220] ;  /* 0x00000000dccc783b */ /* 0x000fee0000000200 */
[C---:B------:R-:W-:Y:S01]  /*e6f0*/  HMMA.16816.F32.BF16 R8, R192.reuse, R198, R8 ;  /* 0x000000c6c008723c */ /* 0x040fe20000041808 */
[----:B------:R-:W1:Y:S07]  /*e700*/  LDSM.16.M88.4 R196, [R240+0x8000] ;  /* 0x00800000f0c4783b */ /* 0x000e6e0000000200 */
[C---:B------:R-:W-:Y:S08]  /*e710*/  HMMA.16816.F32.BF16 R12, R192.reuse, R208, R12 ;  /* 0x000000d0c00c723c */ /* 0x040ff0000004180c */
[C---:B------:R-:W-:Y:S01]  /*e720*/  HMMA.16816.F32.BF16 R16, R192.reuse, R210, R16 ;  /* 0x000000d2c010723c */ /* 0x040fe20000041810 */
[----:B------:R-:W5:Y:S07]  /*e730*/  LDSM.16.M88.4 R208, [R221] ;  /* 0x00000000ddd0783b */ /* 0x000f6e0000000200 */
[C---:B------:R-:W-:Y:S08]  /*e740*/  HMMA.16816.F32.BF16 R20, R192.reuse, R212, R20 ;  /* 0x000000d4c014723c */ /* 0x040ff00000041814 */
[C---:B------:R-:W-:Y:S01]  /*e750*/  HMMA.16816.F32.BF16 R24, R192.reuse, R214, R24 ;  /* 0x000000d6c018723c */ /* 0x040fe20000041818 */
[----:B------:R-:W-:Y:S07]  /*e760*/  LDSM.16.M88.4 R212, [R230+0x6000] ;  /* 0x00600000e6d4783b */ /* 0x000fee0000000200 */
[C---:B--2---:R-:W-:Y:S08]  /*e770*/  HMMA.16816.F32.BF16 R28, R192.reuse, R200, R28 ;  /* 0x000000c8c01c723c */ /* 0x044ff0000004181c */
[C---:B------:R-:W-:Y:S01]  /*e780*/  HMMA.16816.F32.BF16 R32, R192.reuse, R202, R32 ;  /* 0x000000cac020723c */ /* 0x040fe20000041820 */
[----:B------:R-:W2:Y:S07]  /*e790*/  LDSM.16.M88.4 R200, [R223] ;  /* 0x00000000dfc8783b */ /* 0x000eae0000000200 */
[C---:B---3--:R-:W-:Y:S01]  /*e7a0*/  HMMA.16816.F32.BF16 R36, R192.reuse, R184, R36 ;  /* 0x000000b8c024723c */ /* 0x048fe20000041824 */
[----:B------:R-:W-:Y:S07]  /*e7b0*/  LDSM.16.M88.4 R220, [R230+0x6800] ;  /* 0x00680000e6dc783b */ /* 0x000fee0000000200 */
[C---:B------:R-:W-:Y:S01]  /*e7c0*/  HMMA.16816.F32.BF16 R40, R192.reuse, R186, R40 ;  /* 0x000000bac028723c */ /* 0x040fe20000041828 */
[----:B------:R-:W3:Y:S07]  /*e7d0*/  LDSM.16.M88.4 R184, [R224] ;  /* 0x00000000e0b8783b */ /* 0x000eee0000000200 */
[C---:B----4-:R-:W-:Y:S08]  /*e7e0*/  HMMA.16816.F32.BF16 R44, R192.reuse, R188, R44 ;  /* 0x000000bcc02c723c */ /* 0x050ff0000004182c */
[----:B------:R-:W-:Y:S01]  /*e7f0*/  HMMA.16816.F32.BF16 R48, R192, R190, R48 ;  /* 0x000000bec030723c */ /* 0x000fe20000041830 */
[----:B------:R-:W4:Y:S07]  /*e800*/  LDSM.16.M88.4 R188, [R225] ;  /* 0x00000000e1bc783b */ /* 0x000f2e0000000200 */
[C---:B-1----:R-:W-:Y:S01]  /*e810*/  HMMA.16816.F32.BF16 R4, R196.reuse, R204, R4 ;  /* 0x000000ccc404723c */ /* 0x042fe20000041804 */
[----:B------:R-:W1:Y:S07]  /*e820*/  LDSM.16.M88.4 R192, [R242+0x8000] ;  /* 0x00800000f2c0783b */ /* 0x000e6e0000000200 */
[C---:B------:R-:W-:Y:S01]  /*e830*/  HMMA.16816.F32.BF16 R8, R196.reuse, R206, R8 ;  /* 0x000000cec408723c */ /* 0x040fe20000041808 */
[----:B------:R-:W1:Y:S07]  /*e840*/  LDSM.16.M88.4 R204, [R230+0x7000] ;  /* 0x00700000e6cc783b */ /* 0x000e6e0000000200 */
[C---:B-----5:R-:W-:Y:S08]  /*e850*/  HMMA.16816.F32.BF16 R12, R196.reuse, R208, R12 ;  /* 0x000000d0c40c723c */ /* 0x060ff0000004180c */
[C---:B------:R-:W-:Y:S01]  /*e860*/  HMMA.16816.F32.BF16 R16, R196.reuse, R210, R16 ;  /* 0x000000d2c410723c */ /* 0x040fe20000041810 */
[----:B------:R-:W5:Y:S07]  /*e870*/  LDSM.16.M88.4 R208, [R230+0x7800] ;  /* 0x00780000e6d0783b */ /* 0x000f6e0000000200 */
[C---:B------:R-:W-:Y:S08]  /*e880*/  HMMA.16816.F32.BF16 R20, R196.reuse, R216, R20 ;  /* 0x000000d8c414723c */ /* 0x040ff00000041814 */
[C---:B------:R-:W-:Y:S01]  /*e890*/  HMMA.16816.F32.BF16 R24, R196.reuse, R218, R24 ;  /* 0x000000dac418723c */ /* 0x040fe20000041818 */
[----:B------:R-:W1:Y:S07]  /*e8a0*/  LDSM.16.M88.4 R216, [R230+0x8000] ;  /* 0x00800000e6d8783b */ /* 0x000e6e0000000200 */
[C---:B--2---:R-:W-:Y:S08]  /*e8b0*/  HMMA.16816.F32.BF16 R28, R196.reuse, R200, R28 ;  /* 0x000000c8c41c723c */ /* 0x044ff0000004181c */
[C---:B------:R-:W-:Y:S01]  /*e8c0*/  HMMA.16816.F32.BF16 R32, R196.reuse, R202, R32 ;  /* 0x000000cac420723c */ /* 0x040fe20000041820 */
[----:B------:R-:W-:Y:S07]  /*e8d0*/  LDSM.16.M88.4 R200, [R229+-0x2800] ;  /* 0xffd80000e5c8783b */ /* 0x000fee0000000200 */
[C---:B---3--:R-:W-:Y:S08]  /*e8e0*/  HMMA.16816.F32.BF16 R36, R196.reuse, R184, R36 ;  /* 0x000000b8c424723c */ /* 0x048ff00000041824 */
[C---:B------:R-:W-:Y:S01]  /*e8f0*/  HMMA.16816.F32.BF16 R40, R196.reuse, R186, R40 ;  /* 0x000000bac428723c */ /* 0x040fe20000041828 */
[----:B------:R-:W2:Y:S07]  /*e900*/  LDSM.16.M88.4 R184, [R230+0x8800] ;  /* 0x00880000e6b8783b */ /* 0x000eae0000000200 */
[C---:B----4-:R-:W-:Y:S08]  /*e910*/  HMMA.16816.F32.BF16 R44, R196.reuse, R188, R44 ;  /* 0x000000bcc42c723c */ /* 0x050ff0000004182c */
[----:B------:R-:W-:Y:S01]  /*e920*/  HMMA.16816.F32.BF16 R48, R196, R190, R48 ;  /* 0x000000bec430723c */ /* 0x000fe20000041830 */
[----:B------:R-:W-:Y:S07]  /*e930*/  LDSM.16.M88.4 R188, [R241+0x8000] ;  /* 0x00800000f1bc783b */ /* 0x000fee0000000200 */
[C---:B-1----:R-:W-:Y:S01]  /*e940*/  HMMA.16816.F32.BF16 R4, R192.reuse, R212, R4 ;  /* 0x000000d4c004723c */ /* 0x042fe20000041804 */
[----:B------:R-:W1:Y:S07]  /*e950*/  LDSM.16.M88.4 R196, [R229+-0x3000] ;  /* 0xffd00000e5c4783b */ /* 0x000e6e0000000200 */
[C---:B------:R-:W-:Y:S01]  /*e960*/  HMMA.16816.F32.BF16 R8, R192.reuse, R214, R8 ;  /* 0x000000d6c008723c */ /* 0x040fe20000041808 */
[----:B------:R-:W-:Y:S07]  /*e970*/  LDSM.16.M88.4 R212, [R229+-0x1000] ;  /* 0xfff00000e5d4783b */ /* 0x000fee0000000200 */
[C---:B------:R-:W-:Y:S08]  /*e980*/  HMMA.16816.F32.BF16 R12, R192.reuse, R220, R12 ;  /* 0x000000dcc00c723c */ /* 0x040ff0000004180c */
[C---:B------:R-:W-:Y:S01]  /*e990*/  HMMA.16816.F32.BF16 R16, R192.reuse, R222, R16 ;  /* 0x000000dec010723c */ /* 0x040fe20000041810 */
[----:B------:R-:W-:Y:S07]  /*e9a0*/  LDSM.16.M88.4 R220, [R229+-0x800] ;  /* 0xfff80000e5dc783b */ /* 0x000fee0000000200 */
[C---:B------:R-:W-:Y:S08]  /*e9b0*/  HMMA.16816.F32.BF16 R20, R192.reuse, R204, R20 ;  /* 0x000000ccc014723c */ /* 0x040ff00000041814 */
[C---:B------:R-:W-:Y:S01]  /*e9c0*/  HMMA.16816.F32.BF16 R24, R192.reuse, R206, R24 ;  /* 0x000000cec018723c */ /* 0x040fe20000041818 */
[----:B------:R-:W3:Y:S07]  /*e9d0*/  LDSM.16.M88.4 R204, [R229+-0x2000] ;  /* 0xffe00000e5cc783b */ /* 0x000eee0000000200 */
[C---:B-----5:R-:W-:Y:S08]  /*e9e0*/  HMMA.16816.F32.BF16 R28, R192.reuse, R208, R28 ;  /* 0x000000d0c01c723c */ /* 0x060ff0000004181c */
[C---:B------:R-:W-:Y:S01]  /*e9f0*/  HMMA.16816.F32.BF16 R32, R192.reuse, R210, R32 ;  /* 0x000000d2c020723c */ /* 0x040fe20000041820 */
[----:B------:R-:W4:Y:S07]  /*ea00*/  LDSM.16.M88.4 R208, [R229+-0x1800] ;  /* 0xffe80000e5d0783b */ /* 0x000f2e0000000200 */
[C---:B------:R-:W-:Y:S08]  /*ea10*/  HMMA.16816.F32.BF16 R36, R192.reuse, R216, R36 ;  /* 0x000000d8c024723c */ /* 0x040ff00000041824 */
[C---:B------:R-:W-:Y:S01]  /*ea20*/  HMMA.16816.F32.BF16 R40, R192.reuse, R218, R40 ;  /* 0x000000dac028723c */ /* 0x040fe20000041828 */
[----:B------:R-:W-:Y:S07]  /*ea30*/  LDSM.16.M88.4 R216, [R226] ;  /* 0x00000000e2d8783b */ /* 0x000fee0000000200 */
[C---:B--2---:R-:W-:Y:S08]  /*ea40*/  HMMA.16816.F32.BF16 R44, R192.reuse, R184, R44 ;  /* 0x000000b8c02c723c */ /* 0x044ff0000004182c */
[----:B------:R-:W-:Y:S01]  /*ea50*/  HMMA.16816.F32.BF16 R48, R192, R186, R48 ;  /* 0x000000bac030723c */ /* 0x000fe20000041830 */
[----:B------:R-:W-:Y:S07]  /*ea60*/  LDSM.16.M88.4 R184, [R239+0xc000] ;  /* 0x00c00000efb8783b */ /* 0x000fee0000000200 */
[C---:B-1----:R-:W-:Y:S01]  /*ea70*/  HMMA.16816.F32.BF16 R4, R188.reuse, R196, R4 ;  /* 0x000000c4bc04723c */ /* 0x042fe20000041804 */
[----:B------:R-:W1:Y:S07]  /*ea80*/  LDSM.16.M88.4 R192, [R228+0x9000] ;  /* 0x00900000e4c0783b */ /* 0x000e6e0000000200 */
[C---:B------:R-:W-:Y:S01]  /*ea90*/  HMMA.16816.F32.BF16 R8, R188.reuse, R198, R8 ;  /* 0x000000c6bc08723c */ /* 0x040fe20000041808 */
[----:B------:R-:W2:Y:S07]  /*eaa0*/  LDSM.16.M88.4 R196, [R228+0x9800] ;  /* 0x00980000e4c4783b */ /* 0x000eae0000000200 */
[C---:B------:R-:W-:Y:S08]  /*eab0*/  HMMA.16816.F32.BF16 R12, R188.reuse, R200, R12 ;  /* 0x000000c8bc0c723c */ /* 0x040ff0000004180c */
[C---:B------:R-:W-:Y:S01]  /*eac0*/  HMMA.16816.F32.BF16 R16, R188.reuse, R202, R16 ;  /* 0x000000cabc10723c */ /* 0x040fe20000041810 */
[----:B------:R-:W5:Y:S07]  /*ead0*/  LDSM.16.M88.4 R200, [R228+0xa000] ;  /* 0x00a00000e4c8783b */ /* 0x000f6e0000000200 */
[C---:B---3--:R-:W-:Y:S08]  /*eae0*/  HMMA.16816.F32.BF16 R20, R188.reuse, R204, R20 ;  /* 0x000000ccbc14723c */ /* 0x048ff00000041814 */
[C---:B------:R-:W-:Y:S01]  /*eaf0*/  HMMA.16816.F32.BF16 R24, R188.reuse, R206, R24 ;  /* 0x000000cebc18723c */ /* 0x040fe20000041818 */
[----:B------:R-:W3:Y:S07]  /*eb00*/  LDSM.16.M88.4 R204, [R228+0xa800] ;  /* 0x00a80000e4cc783b */ /* 0x000eee0000000200 */
[C---:B----4-:R-:W-:Y:S08]  /*eb10*/  HMMA.16816.F32.BF16 R28, R188.reuse, R208, R28 ;  /* 0x000000d0bc1c723c */ /* 0x050ff0000004181c */
[C---:B------:R-:W-:Y:S01]  /*eb20*/  HMMA.16816.F32.BF16 R32, R188.reuse, R210, R32 ;  /* 0x000000d2bc20723c */ /* 0x040fe20000041820 */
[----:B------:R-:W4:Y:S07]  /*eb30*/  LDSM.16.M88.4 R208, [R228+0xb000] ;  /* 0x00b00000e4d0783b */ /* 0x000f2e0000000200 */
[C---:B------:R-:W-:Y:S08]  /*eb40*/  HMMA.16816.F32.BF16 R36, R188.reuse, R212, R36 ;  /* 0x000000d4bc24723c */ /* 0x040ff00000041824 */
[C---:B------:R-:W-:Y:S01]  /*eb50*/  HMMA.16816.F32.BF16 R40, R188.reuse, R214, R40 ;  /* 0x000000d6bc28723c */ /* 0x040fe20000041828 */
[----:B------:R-:W-:Y:S07]  /*eb60*/  LDSM.16.M88.4 R212, [R240+0xc000] ;  /* 0x00c00000f0d4783b */ /* 0x000fee0000000200 */
[C---:B------:R-:W-:Y:S08]  /*eb70*/  HMMA.16816.F32.BF16 R44, R188.reuse, R220, R44 ;  /* 0x000000dcbc2c723c */ /* 0x040ff0000004182c */
[----:B------:R-:W-:Y:S01]  /*eb80*/  HMMA.16816.F32.BF16 R48, R188, R222, R48 ;  /* 0x000000debc30723c */ /* 0x000fe20000041830 */
[----:B------:R-:W3:Y:S07]  /*eb90*/  LDSM.16.M88.4 R188, [R228+0xb800] ;  /* 0x00b80000e4bc783b */ /* 0x000eee0000000200 */
[C---:B-1----:R-:W-:Y:S01]  /*eba0*/  HMMA.16816.F32.BF16 R4, R184.reuse, R192, R4 ;  /* 0x000000c0b804723c */ /* 0x042fe20000041804 */
[----:B------:R-:W1:Y:S07]  /*ebb0*/  LDSM.16.M88.4 R220, [R227] ;  /* 0x00000000e3dc783b */ /* 0x000e6e0000000200 */
[C---:B------:R-:W-:Y:S01]  /*ebc0*/  HMMA.16816.F32.BF16 R8, R184.reuse, R194, R8 ;  /* 0x000000c2b808723c */ /* 0x040fe20000041808 */
[----:B------:R-:W1:Y:S07]  /*ebd0*/  LDSM.16.M88.4 R192, [R235] ;  /* 0x00000000ebc0783b */ /* 0x000e6e0000000200 */
[C---:B--2---:R-:W-:Y:S01]  /*ebe0*/  HMMA.16816.F32.BF16 R12, R184.reuse, R196, R12 ;  /* 0x000000c4b80c723c */ /* 0x044fe2000004180c */
[----:B------:R-:W2:Y:S07]  /*ebf0*/  LDSM.16.M88.4 R224, [R236] ;  /* 0x00000000ece0783b */ /* 0x000eae0000000200 */
[C---:B------:R-:W-:Y:S01]  /*ec00*/  HMMA.16816.F32.BF16 R16, R184.reuse, R198, R16 ;  /* 0x000000c6b810723c */ /* 0x040fe20000041810 */
[----:B------:R-:W1:Y:S07]  /*ec10*/  LDSM.16.M88.4 R196, [R237] ;  /* 0x00000000edc4783b */ /* 0x000e6e0000000200 */
[C---:B-----5:R-:W-:Y:S08]  /*ec20*/  HMMA.16816.F32.BF16 R20, R184.reuse, R200, R20 ;  /* 0x000000c8b814723c */ /* 0x060ff00000041814 */
        /* <DEDUP_REMOVED lines=8> */
[C---:B------:R-:W-:Y:S08]  /*ecb0*/  HMMA.16816.F32.BF16 R44, R184.reuse, R188, R44 ;  /* 0x000000bcb82c723c */ /* 0x040ff0000004182c */
[----:B------:R-:W-:Y:S01]  /*ecc0*/  HMMA.16816.F32.BF16 R48, R184, R190, R48 ;  /* 0x000000beb830723c */ /* 0x000fe20000041830 */
[----:B------:R-:W3:Y:S07]  /*ecd0*/  LDSM.16.M88.4 R184, [R238] ;  /* 0x00000000eeb8783b */ /* 0x000eee0000000200 */
[C---:B------:R-:W-:Y:S01]  /*ece0*/  HMMA.16816.F32.BF16 R4, R212.reuse, R216, R4 ;  /* 0x000000d8d404723c */ /* 0x040fe20000041804 */
[----:B------:R-:W4:Y:S07]  /*ecf0*/  LDSM.16.M88.4 R188, [R242+0xc000] ;  /* 0x00c00000f2bc783b */ /* 0x000f2e0000000200 */
[C---:B------:R-:W-:Y:S01]  /*ed00*/  HMMA.16816.F32.BF16 R8, R212.reuse, R218, R8 ;  /* 0x000000dad408723c */ /* 0x040fe20000041808 */
[----:B------:R-:W-:Y:S07]  /*ed10*/  LDSM.16.M88.4 R216, [R230+0xb000] ;  /* 0x00b00000e6d8783b */ /* 0x000fee0000000200 */
[C---:B-1----:R-:W-:Y:S08]  /*ed20*/  HMMA.16816.F32.BF16 R12, R212.reuse, R220, R12 ;  /* 0x000000dcd40c723c */ /* 0x042ff0000004180c */
[C---:B------:R-:W-:Y:S01]  /*ed30*/  HMMA.16816.F32.BF16 R16, R212.reuse, R222, R16 ;  /* 0x000000ded410723c */ /* 0x040fe20000041810 */
[----:B------:R-:W-:Y:S07]  /*ed40*/  LDSM.16.M88.4 R220, [R241+0xc000] ;  /* 0x00c00000f1dc783b */ /* 0x000fee0000000200 */
[C---:B------:R-:W-:Y:S08]  /*ed50*/  HMMA.16816.F32.BF16 R20, R212.reuse, R192, R20 ;  /* 0x000000c0d414723c */ /* 0x040ff00000041814 */
[C---:B------:R-:W-:Y:S01]  /*ed60*/  HMMA.16816.F32.BF16 R24, R212.reuse, R194, R24 ;  /* 0x000000c2d418723c */ /* 0x040fe20000041818 */
[----:B------:R-:W1:Y:S07]  /*ed70*/  LDSM.16.M88.4 R192, [R230+0x9800] ;  /* 0x00980000e6c0783b */ /* 0x000e6e0000000200 */
[C---:B--2---:R-:W-:Y:S08]  /*ed80*/  HMMA.16816.F32.BF16 R28, R212.reuse, R224, R28 ;  /* 0x000000e0d41c723c */ /* 0x044ff0000004181c */
[C---:B------:R-:W-:Y:S01]  /*ed90*/  HMMA.16816.F32.BF16 R32, R212.reuse, R226, R32 ;  /* 0x000000e2d420723c */ /* 0x040fe20000041820 */
[----:B------:R-:W-:Y:S07]  /*eda0*/  LDSM.16.M88.4 R224, [R229] ;  /* 0x00000000e5e0783b */ /* 0x000fee0000000200 */
[C---:B------:R-:W-:Y:S08]  /*edb0*/  HMMA.16816.F32.BF16 R36, R212.reuse, R196, R36 ;  /* 0x000000c4d424723c */ /* 0x040ff00000041824 */
[C---:B------:R-:W-:Y:S01]  /*edc0*/  HMMA.16816.F32.BF16 R40, R212.reuse, R198, R40 ;  /* 0x000000c6d428723c */ /* 0x040fe20000041828 */
[----:B------:R-:W2:Y:S07]  /*edd0*/  LDSM.16.M88.4 R196, [R230+0xb800] ;  /* 0x00b80000e6c4783b */ /* 0x000eae0000000200 */
[C---:B---3--:R-:W-:Y:S08]  /*ede0*/  HMMA.16816.F32.BF16 R44, R212.reuse, R184, R44 ;  /* 0x000000b8d42c723c */ /* 0x048ff0000004182c */
[----:B------:R-:W-:Y:S01]  /*edf0*/  HMMA.16816.F32.BF16 R48, R212, R186, R48 ;  /* 0x000000bad430723c */ /* 0x000fe20000041830 */
[----:B------:R-:W3:Y:S07]  /*ee00*/  LDSM.16.M88.4 R184, [R229+0x800] ;  /* 0x00080000e5b8783b */ /* 0x000eee0000000200 */
[C---:B----4-:R-:W-:Y:S08]  /*ee10*/  HMMA.16816.F32.BF16 R4, R188.reuse, R200, R4 ;  /* 0x000000c8bc04723c */ /* 0x050ff00000041804 */
[C---:B------:R-:W-:Y:S08]  /*ee20*/  HMMA.16816.F32.BF16 R8, R188.reuse, R202, R8 ;  /* 0x000000cabc08723c */ /* 0x040ff00000041808 */
[C---:B-1----:R-:W-:Y:S08]  /*ee30*/  HMMA.16816.F32.BF16 R12, R188.reuse, R192, R12 ;  /* 0x000000c0bc0c723c */ /* 0x042ff0000004180c */
        /* <DEDUP_REMOVED lines=8> */
[----:B------:R-:W-:Y:S08]  /*eec0*/  HMMA.16816.F32.BF16 R48, R188, R198, R48 ;  /* 0x000000c6bc30723c */ /* 0x000ff00000041830 */
[C---:B------:R-:W-:Y:S08]  /*eed0*/  HMMA.16816.F32.BF16 R4, R220.reuse, R224, R4 ;  /* 0x000000e0dc04723c */ /* 0x040ff00000041804 */
[C---:B------:R-:W-:Y:S08]  /*eee0*/  HMMA.16816.F32.BF16 R8, R220.reuse, R226, R8 ;  /* 0x000000e2dc08723c */ /* 0x040ff00000041808 */
[C---:B---3--:R-:W-:Y:S08]  /*eef0*/  HMMA.16816.F32.BF16 R12, R220.reuse, R184, R12 ;  /* 0x000000b8dc0c723c */ /* 0x048ff0000004180c */
        /* <DEDUP_REMOVED lines=26> */
[----:B------:R1:W1:Y:S10]  /*f0a0*/  MUFU.TANH R200, R12 ;  /* 0x0000000c00c87308 */ /* 0x0002740000002400 */
[----:B------:R1:W1:Y:S01]  /*f0b0*/  MUFU.TANH R197, R13 ;  /* 0x0000000d00c57308 */ /* 0x0002620000002400 */
[----:B-----5:R-:W5:Y:S01]  /*f0c0*/  LDSM.16.M88.4 R8, [R229+0x1800] ;  /* 0x00180000e508783b */ /* 0x020f620000000200 */
[C---:B----4-:R-:W-:Y:S08]  /*f0d0*/  HMMA.16816.F32.BF16 R20, R220.reuse, R4, R20 ;  /* 0x00000004dc14723c */ /* 0x050ff00000041814 */
[----:B------:R4:W1:Y:S01]  /*f0e0*/  MUFU.TANH R199, R14 ;  /* 0x0000000e00c77308 */ /* 0x0008620000002400 */
[C---:B------:R-:W-:Y:S01]  /*f0f0*/  HMMA.16816.F32.BF16 R24, R220.reuse, R6, R24 ;  /* 0x00000006dc18723c */ /* 0x040fe20000041818 */
[----:B------:R-:W1:Y:S08]  /*f100*/  LDSM.16.M88.4 R4, [R229+0x2000] ;  /* 0x00200000e504783b */ /* 0x000e700000000200 */
[----:B------:R4:W1:Y:S06]  /*f110*/  MUFU.TANH R201, R15 ;  /* 0x0000000f00c97308 */ /* 0x00086c0000002400 */
[----:B------:R-:W-:Y:S04]  /*f120*/  FMUL.FTZ R20, R20, c[0x0][0x320] ;  /* 0x0000c80014147a20 */ /* 0x000fe80000410000 */
[----:B------:R4:W1:Y:S01]  /*f130*/  MUFU.TANH R196, R16 ;  /* 0x0000001000c47308 */ /* 0x0008620000002400 */
[----:B------:R-:W-:Y:S02]  /*f140*/  FMUL.FTZ R21, R21, c[0x0][0x320] ;  /* 0x0000c80015157a20 */ /* 0x000fe40000410000 */
[----:B------:R-:W-:Y:S02]  /*f150*/  FMUL.FTZ R22, R22, c[0x0][0x320] ;  /* 0x0000c80016167a20 */ /* 0x000fe40000410000 */
[----:B------:R-:W-:Y:S02]  /*f160*/  FMUL.FTZ R23, R23, c[0x0][0x320] ;  /* 0x0000c80017177a20 */ /* 0x000fe40000410000 */
[----:B------:R-:W-:Y:S02]  /*f170*/  FMUL.FTZ R24, R24, c[0x0][0x320] ;  /* 0x0000c80018187a20 */ /* 0x000fe40000410000 */
[----:B------:R-:W-:Y:S01]  /*f180*/  FMUL.FTZ R25, R25, c[0x0][0x320] ;  /* 0x0000c80019197a20 */ /* 0x000fe20000410000 */
[----:B------:R4:W2:Y:S01]  /*f190*/  MUFU.TANH R195, R17 ;  /* 0x0000001100c37308 */ /* 0x0008a20000002400 */
[----:B------:R-:W-:Y:S02]  /*f1a0*/  FMUL.FTZ R26, R26, c[0x0][0x320] ;  /* 0x0000c8001a1a7a20 */ /* 0x000fe40000410000 */
[----:B------:R-:W-:Y:S01]  /*f1b0*/  FMUL.FTZ R27, R27, c[0x0][0x320] ;  /* 0x0000c8001b1b7a20 */ /* 0x000fe20000410000 */
[C---:B-----5:R-:W-:Y:S06]  /*f1c0*/  HMMA.16816.F32.BF16 R28, R220.reuse, R8, R28 ;  /* 0x00000008dc1c723c */ /* 0x060fec000004181c */
[----:B------:R4:W2:Y:S02]  /*f1d0*/  MUFU.TANH R198, R18 ;  /* 0x0000001200c67308 */ /* 0x0008a40000002400 */
        /* <DEDUP_REMOVED lines=12> */
[----:B------:R4:W1:Y:S03]  /*f2a0*/  MUFU.TANH R216, R21 ;  /* 0x0000001500d87308 */ /* 0x0008660000002400 */
[----:B------:R-:W-:Y:S02]  /*f2b0*/  FMUL.FTZ R32, R32, c[0x0][0x320] ;  /* 0x0000c80020207a20 */ /* 0x000fe40000410000 */
[----:B------:R-:W-:Y:S02]  /*f2c0*/  FMUL.FTZ R33, R33, c[0x0][0x320] ;  /* 0x0000c80021217a20 */ /* 0x000fe40000410000 */
[----:B------:R-:W-:Y:S02]  /*f2d0*/  FMUL.FTZ R34, R34, c[0x0][0x320] ;  /* 0x0000c80022227a20 */ /* 0x000fe40000410000 */
[----:B------:R-:W-:Y:S01]  /*f2e0*/  FMUL.FTZ R35, R35, c[0x0][0x320] ;  /* 0x0000c80023237a20 */ /* 0x000fe20000410000 */
[----:B------:R4:W1:Y:S01]  /*f2f0*/  MUFU.TANH R218, R22 ;  /* 0x0000001600da7308 */ /* 0x0008620000002400 */
[----:B------:R-:W-:Y:S01]  /*f300*/  FMUL.FTZ R36, R36, c[0x0][0x320] ;  /* 0x0000c80024247a20 */ /* 0x000fe20000410000 */
[C---:B-----5:R-:W-:Y:S03]  /*f310*/  HMMA.16816.F32.BF16 R44, R220.reuse, R8, R44 ;  /* 0x00000008dc2c723c */ /* 0x060fe6000004182c */
[----:B------:R-:W-:Y:S02]  /*f320*/  FMUL.FTZ R37, R37, c[0x0][0x320] ;  /* 0x0000c80025257a20 */ /* 0x000fe40000410000 */
[----:B------:R-:W-:Y:S03]  /*f330*/  FMUL.FTZ R38, R38, c[0x0][0x320] ;  /* 0x0000c80026267a20 */ /* 0x000fe60000410000 */
[----:B------:R4:W1:Y:S01]  /*f340*/  MUFU.TANH R225, R23 ;  /* 0x0000001700e17308 */ /* 0x0008620000002400 */
[----:B------:R-:W-:Y:S03]  /*f350*/  HMMA.16816.F32.BF16 R48, R220, R10, R48 ;  /* 0x0000000adc30723c */ /* 0x000fe60000041830 */
        /* <DEDUP_REMOVED lines=42> */
[C---:B--23--:R-:W-:Y:S01]  /*f600*/  IADD3 R194, R245.reuse, 0xc0, RZ ;  /* 0x000000c0f5c27810 */ /* 0x04cfe20007ffe0ff */
[----:B------:R-:W2:Y:S01]  /*f610*/  LDL R2, [R1+0x18] ;  /* 0x0000180001027983 */ /* 0x000ea20000100800 */
[C---:B------:R-:W-:Y:S01]  /*f620*/  IADD3 R7, R245.reuse, 0x80, RZ ;  /* 0x00000080f5077810 */ /* 0x040fe20007ffe0ff */
[----:B------:R-:W-:Y:S01]  /*f630*/  IMAD.MOV.U32 R0, RZ, RZ, c[0x0][0x2b8] ;  /* 0x0000ae00ff007624 */ /* 0x000fe200078e00ff */
[----:B------:R-:W-:Y:S01]  /*f640*/  SHF.R.S32.HI R194, RZ, 0x1f, R194 ;  /* 0x0000001fffc27819 */ /* 0x000fe200000114c2 */
[----:B------:R-:W3:Y:S01]  /*f650*/  LDL R3, [R1+0x10] ;  /* 0x0000100001037983 */ /* 0x000ee20000100800 */
[----:B------:R-:W-:Y:S01]  /*f660*/  SHF.R.S32.HI R7, RZ, 0x1f, R7 ;  /* 0x0000001fff077819 */ /* 0x000fe20000011407 */
[----:B------:R-:W-:Y:S01]  /*f670*/  IMAD.MOV.U32 R246, RZ, RZ, RZ ;  /* 0x000000fffff67224 */ /* 0x000fe200078e00ff */
[----:B------:R-:W-:Y:S01]  /*f680*/  ISETP.NE.AND P2, PT, R0, 0x1, PT ;  /* 0x000000010000780c */ /* 0x000fe20003f45270 */
[----:B----4-:R-:W4:Y:S01]  /*f690*/  LDL.64 R14, [R1+0x28] ;  /* 0x00002800010e7983 */ /* 0x010f220000100a00 */
        /* <DEDUP_REMOVED lines=24> */
[C---:B------:R-:W-:Y:S01]  /*f820*/  IADD3 R132, R245.reuse, 0x40, RZ ;  /* 0x00000040f5847810 */ /* 0x040fe20007ffe0ff */
        /* <DEDUP_REMOVED lines=19> */
.L_x_1545:
[----:B------:R-:W-:-:S05]  /*f960*/  BRA.DIV ~URZ, `(.L_x_1493) ;  /* 0x000083427f007947 */ /* 0x000fca000b800000 */
[----:B------:R-:W4:Y:S01]  /*f970*/  SHFL.IDX PT, R0, R6, RZ, 0x181f ;  /* 0x00181fff06007589 */ /* 0x000f2200000e0000 */
[C---:B------:R-:W-:Y:S02]  /*f980*/  IADD3 R12, -R244.reuse, 0x10, RZ ;  /* 0x00000010f40c7810 */ /* 0x040fe40007ffe1ff */
[----:B------:R-:W-:Y:S02]  /*f990*/  ISETP.NE.U32.AND P2, PT, R244, RZ, PT ;  /* 0x000000fff400720c */ /* 0x000fe40003f45070 */
[----:B------:R-:W-:Y:S04]  /*f9a0*/  LOP3.LUT R12, R12, 0xf, RZ, 0xc0, !PT ;  /* 0x0000000f0c0c7812 */ /* 0x000fe800078ec0ff */
[----:B----4-:R-:W-:Y:S04]  /*f9b0*/  IADD3 R2, P1, P0, R12, R0, R11 ;  /* 0x000000000c027210 */ /* 0x010fe8000783e00b */
[----:B---3--:R-:W-:Y:S02]  /*f9c0*/  IADD3.X R3, RZ, R4, R7, P1, P0 ;  /* 0x00000004ff037210 */ /* 0x008fe40000fe0407 */
[----:B------:R-:W-:Y:S03]  /*f9d0*/  IADD3 R14, P0, R0, R16, RZ ;  /* 0x00000010000e7210 */ /* 0x000fe60007f1e0ff */
[----:B------:R-:W-:Y:S01]  /*f9e0*/  @!PT LDS RZ, [RZ] ;  /* 0x00000000fffff984 */ /* 0x000fe20000000800 */
[----:B------:R-:W-:Y:S01]  /*f9f0*/  @!PT LDS RZ, [RZ] ;  /* 0x00000000fffff984 */ /* 0x000fe20000000800 */
[----:B------:R3:W-:Y:S02]  /*fa00*/  LDGSTS.E.BYPASS.LTC128B.128.ZFILL [R243+0xc100], [R2.64], P2 ;  /* 0x0c10000002f37fae */ /* 0x0007e40009141d46 */
[----:B------:R-:W-:Y:S05]  /*fa10*/  IMAD.X R15, R4, 0x1, R8, P0 ;  /* 0x00000001040f7824 */ /* 0x000fea00000e0608 */
[----:B------:R4:W-:Y:S01]  /*fa20*/  LDGSTS.E.BYPASS.LTC128B.128 [R243+0xf100], [R14.64], !P5 ;  /* 0x0f1000000ef37fae */ /* 0x0009e2000e901d46 */
[-C--:B---3--:R-:W-:Y:S05]  /*fa30*/  IADD3 R2, P0, R0, R17.reuse, RZ ;  /* 0x0000001100027210 */ /* 0x088fea0007f1e0ff */
[----:B------:R-:W-:Y:S05]  /*fa40*/  IMAD.X R3, R4, 0x1, R9, P0 ;  /* 0x0000000104037824 */ /* 0x000fea00000e0609 */
[----:B------:R3:W-:Y:S02]  /*fa50*/  LDGSTS.E.BYPASS.LTC128B.128 [R243+0x12100], [R2.64], !P4 ;  /* 0x1210000002f37fae */ /* 0x0007e4000e101d46 */
[----:B---3--:R-:W-:Y:S02]  /*fa60*/  IADD3 R2, P0, R0, R18, RZ ;  /* 0x0000001200027210 */ /* 0x008fe40007f1e0ff */
[----:B------:R-:W3:Y:S03]  /*fa70*/  SHFL.IDX PT, R0, R6, 0x1, 0x181f ;  /* 0x00381f0006007f89 */ /* 0x000ee600000e0000 */
[----:B------:R-:W-:Y:S02]  /*fa80*/  IMAD.X R3, R4, 0x1, R10, P0 ;  /* 0x0000000104037824 */ /* 0x000fe400000e060a */
[----:B------:R-:W-:Y:S04]  /*fa90*/  SHFL.IDX PT, R4, R5, 0x2, 0x181f ;  /* 0x00581f0005047f89 */ /* 0x000fe800000e0000 */
[----:B------:R5:W-:Y:S01]  /*faa0*/  LDGSTS.E.BYPASS.LTC128B.128 [R243+0x15100], [R2.64], !P3 ;  /* 0x1510000002f37fae */ /* 0x000be2000d901d46 */
[----:B---3--:R-:W-:Y:S03]  /*fab0*/  IADD3 R12, P1, P0, R12, R0, R11 ;  /* 0x000000000c0c7210 */ /* 0x008fe6000783e00b */
[----:B-----5:R-:W3:Y:S02]  /*fac0*/  SHFL.IDX PT, R2, R5, 0x1, 0x181f ;  /* 0x00381f0005027f89 */ /* 0x020ee400000e0000 */
[----:B---3--:R-:W-:Y:S05]  /*fad0*/  IADD3.X R13, RZ, R2, R7, P1, P0 ;  /* 0x00000002ff0d7210 */ /* 0x008fea0000fe0407 */
[----:B------:R3:W-:Y:S02]  /*fae0*/  LDGSTS.E.BYPASS.LTC128B.128.ZFILL [R243+0xd100], [R12.64], P2 ;  /* 0x0d1000000cf37fae */ /* 0x0007e40009141d46 */
[----:B---3--:R-:W-:Y:S05]  /*faf0*/  IADD3 R12, P0, R0, R16, RZ ;  /* 0x00000010000c7210 */ /* 0x008fea0007f1e0ff */
[----:B------:R-:W-:Y:S05]  /*fb00*/  IMAD.X R13, R2, 0x1, R8, P0 ;  /* 0x00000001020d7824 */ /* 0x000fea00000e0608 */
[----:B------:R3:W-:Y:S02]  /*fb10*/  LDGSTS.E.BYPASS.LTC128B.128 [R243+0x10100], [R12.64], !P5 ;  /* 0x101000000cf37fae */ /* 0x0007e4000e901d46 */
[----:B---3--:R-:W-:Y:S05]  /*fb20*/  IADD3 R12, P0, R0, R17, RZ ;  /* 0x00000011000c7210 */ /* 0x008fea0007f1e0ff */
[----:B------:R-:W-:Y:S01]  /*fb30*/  IMAD.X R13, R2, 0x1, R9, P0 ;  /* 0x00000001020d7824 */ /* 0x000fe200000e0609 */
[----:B----4-:R-:W-:Y:S02]  /*fb40*/  IADD3 R14, P0, R0, R18, RZ ;  /* 0x00000012000e7210 */ /* 0x010fe40007f1e0ff */
[----:B------:R3:W4:Y:S03]  /*fb50*/  SHFL.IDX PT, R0, R6, 0x2, 0x181f ;  /* 0x00581f0006007f89 */ /* 0x00072600000e0000 */
[----:B------:R-:W-:Y:S01]  /*fb60*/  IMAD.X R15, R2, 0x1, R10, P0 ;  /* 0x00000001020f7824 */ /* 0x000fe200000e060a */
[----:B------:R3:W-:Y:S04]  /*fb70*/  LDGSTS.E.BYPASS.LTC128B.128 [R243+0x13100], [R12.64], !P4 ;  /* 0x131000000cf37fae */ /* 0x0007e8000e101d46 */
[----:B------:R3:W-:Y:S03]  /*fb80*/  LDGSTS.E.BYPASS.LTC128B.128 [R243+0x16100], [R14.64], !P3 ;  /* 0x161000000ef37fae */ /* 0x0007e6000d901d46 */
.L_x_1546:
[C---:B---3--:R-:W-:Y:S02]  /*fb90*/  IADD3 R14, -R244.reuse, 0x10, RZ ;  /* 0x00000010f40e7810 */ /* 0x048fe40007ffe1ff */
[----:B------:R-:W-:Y:S02]  /*fba0*/  ISETP.NE.U32.AND P2, PT, R244, RZ, PT ;  /* 0x000000fff400720c */ /* 0x000fe40003f45070 */
[----:B------:R-:W-:Y:S04]  /*fbb0*/  LOP3.LUT R14, R14, 0xf, RZ, 0xc0, !PT ;  /* 0x0000000f0e0e7812 */ /* 0x000fe800078ec0ff */
[----:B----4-:R-:W-:Y:S04]  /*fbc0*/  IADD3 R14, P1, P0, R14, R0, R11 ;  /* 0x000000000e0e7210 */ /* 0x010fe8000783e00b */
[----:B------:R-:W-:Y:S02]  /*fbd0*/  IADD3.X R15, RZ, R4, R7, P1, P0 ;  /* 0x00000004ff0f7210 */ /* 0x000fe40000fe0407 */
[----:B------:R-:W-:Y:S03]  /*fbe0*/  IADD3 R12, P0, R0, R16, RZ ;  /* 0x00000010000c7210 */ /* 0x000fe60007f1e0ff */
[----:B------:R-:W-:Y:S01]  /*fbf0*/  @!PT LDS RZ, [RZ] ;  /* 0x00000000fffff984 */ /* 0x000fe20000000800 */
[----:B------:R-:W-:Y:S01]  /*fc00*/  @!PT LDS RZ, [RZ] ;  /* 0x00000000fffff984 */ /* 0x000fe20000000800 */
[----:B------:R-:W-:Y:S01]  /*fc10*/  @!PT LDS RZ, [RZ] ;  /* 0x00000000fffff984 */ /* 0x000fe20000000800 */
[----:B------:R3:W-:Y:S02]  /*fc20*/  LDGSTS.E.BYPASS.LTC128B.128.ZFILL [R243+0xe100], [R14.64], P2 ;  /* 0x0e1000000ef37fae */ /* 0x0007e40009141d46 */
        /* <DEDUP_REMOVED lines=8> */
.L_x_1491:
[----:B--23--:R-:W-:Y:S05]  /*fcb0*/  BSYNC B0 ;  /* 0x0000000000007941 */ /* 0x00cfea0003800000 */
.L_x_1490:
        /* <DEDUP_REMOVED lines=17> */
[----:B-1----:R-:W-:Y:S02]  /*fdd0*/  FMNMX.FTZ R4, R219, R4, !PT ;  /* 0x00000004db047209 */ /* 0x002fe40007810000 */
        /* <DEDUP_REMOVED lines=32> */
[----:B------:R-:W1:Y:S04]  /*ffe0*/  SHFL.BFLY PT, R132, R4, 0x2, 0x1f ;  /* 0x0c401f0004847f89 */ /* 0x000e6800000e0000 */
[----:B------:R-:W2:Y:S01]  /*fff0*/  SHFL.BFLY PT, R0, R5, 0x2, 0x1f ;  /* 0x0c401f0005007f89 */ /* 0x000ea200000e0000 */
[----:B-1----:R-:W-:Y:S02]  /*10000*/  FMNMX.FTZ R132, R4, R132, !PT ;  /* 0x0000008404847209 */ /* 0x002fe40007810000 */
[----:B--2---:R-:W-:Y:S03]  /*10010*/  FMNMX.FTZ R4, R5, R0, !PT ;  /* 0x0000000005047209 */ /* 0x004fe60007810000 */
[----:B------:R-:W1:Y:S04]  /*10020*/  SHFL.BFLY PT, R2, R132, 0x1, 0x1f ;  /* 0x0c201f0084027f89 */ /* 0x000e6800000e0000 */
[----:B------:R2:W3:Y:S01]  /*10030*/  SHFL.BFLY PT, R0, R4, 0x1, 0x1f ;  /* 0x0c201f0004007f89 */ /* 0x0004e200000e0000 */
[----:B-1----:R-:W-:Y:S05]  /*10040*/  FMNMX.FTZ R132, R132, R2, !PT ;  /* 0x0000000284847209 */ /* 0x002fea0007810000 */
.L_x_1547:
[C---:B------:R-:W-:Y:S01]  /*10050*/  FMUL.FTZ R194, R132.reuse, c[0x0][0x2d0] ;  /* 0x0000b40084c27a20 */ /* 0x040fe20000410000 */
[----:B------:R-:W-:Y:S01]  /*10060*/  WARPSYNC 0xffffffff ;  /* 0xffffffff00007948 */ /* 0x000fe20003800000 */
[----:B------:R-:W-:Y:S01]  /*10070*/  FADD.FTZ R2, -R132, R133 ;  /* 0x0000008584027221 */ /* 0x000fe20000010100 */
[----:B----4-:R-:W1:Y:S01]  /*10080*/  LDSM.16.MT88.4 R12, [R231] ;  /* 0x00000000e70c783b */ /* 0x010e620000004200 */
[--C-:B------:R-:W-:Y:S01]  /*10090*/  FFMA.FTZ R3, R188, c[0x0][0x2d0], -R194.reuse ;  /* 0x0000b400bc037a23 */ /* 0x100fe200000108c2 */
[----:B------:R-:W-:Y:S01]  /*100a0*/  ISETP.GT.AND P0, PT, R247, RZ, PT ;  /* 0x000000fff700720c */ /* 0x000fe20003f04270 */
[----:B------:R-:W-:Y:S02]  /*100b0*/  FMUL.FTZ R2, R2, c[0x0][0x2d0] ;  /* 0x0000b40002027a20 */ /* 0x000fe40000410000 */
[----:B------:R4:W-:Y:S01]  /*100c0*/  MUFU.EX2 R220, R3 ;  /* 0x0000000300dc7308 */ /* 0x0009e20000000800 */
[--C-:B------:R-:W-:Y:S02]  /*100d0*/  FFMA.FTZ R133, R200, c[0x0][0x2d0], -R194.reuse ;  /* 0x0000b400c8857a23 */ /* 0x100fe400000108c2 */
[----:B------:R-:W5:Y:S07]  /*100e0*/  LDSM.16.MT88.4 R20, [R232] ;  /* 0x00000000e814783b */ /* 0x000f6e0000004200 */
[----:B------:R-:W-:Y:S01]  /*100f0*/  MUFU.EX2 R2, R2 ;  /* 0x0000000200027308 */ /* 0x000fe20000000800 */
[----:B------:R-:W2:Y:S08]  /*10100*/  LDSM.16.MT88.4 R28, [R234] ;  /* 0x00000000ea1c783b */ /* 0x000eb00000004200 */
[----:B------:R-:W3:Y:S01]  /*10110*/  LDSM.16.MT88.4 R36, [R233] ;  /* 0x00000000e924783b */ /* 0x000ee20000004200 */
[--C-:B----4-:R-:W-:Y:S07]  /*10120*/  FFMA.FTZ R3, R191, c[0x0][0x2d0], -R194.reuse ;  /* 0x0000b400bf037a23 */ /* 0x110fee00000108c2 */
[----:B------:R-:W4:Y:S01]  /*10130*/  LDSM.16.MT88.4 R44, [R231+0x3000] ;  /* 0x00300000e72c783b */ /* 0x000f220000004200 */
[----:B------:R1:W1:Y:S02]  /*10140*/  MUFU.EX2 R191, R3 ;  /* 0x0000000300bf7308 */ /* 0x0002640000000800 */
[--C-:B-1----:R-:W-:Y:S08]  /*10150*/  FFMA.FTZ R3, R190, c[0x0][0x2d0], -R194.reuse ;  /* 0x0000b400be037a23 */ /* 0x102ff000000108c2 */
[----:B------:R1:W-:Y:S02]  /*10160*/  MUFU.EX2 R190, R3 ;  /* 0x0000000300be7308 */ /* 0x0003e40000000800 */
[----:B-1-3--:R-:W-:Y:S01]  /*10170*/  FMNMX.FTZ R3, R0, R4, !PT ;  /* 0x0000000400037209 */ /* 0x00afe20007810000 */
[----:B------:R-:W-:Y:S01]  /*10180*/  FFMA.FTZ R0, R184, c[0x0][0x2d0], -R194 ;  /* 0x0000b400b8007a23 */ /* 0x000fe200000108c2 */
[----:B------:R-:W-:Y:S01]  /*10190*/  F2FP.BF16.PACK_AB R184, R191, R220 ;  /* 0x000000dcbfb8723e */ /* 0x000fe200000010ff */
[C---:B------:R-:W-:Y:S05]  /*101a0*/  FMUL.FTZ R8, R2.reuse, R140 ;  /* 0x0000008c02087220 */ /* 0x040fea0000410000 */
[----:B------:R1:W3:Y:S01]  /*101b0*/  MUFU.EX2 R5, R0 ;  /* 0x0000000000057308 */ /* 0x0002e20000000800 */
[----:B------:R-:W-:Y:S02]  /*101c0*/  FMUL.FTZ R188, R3, c[0x0][0x2d0] ;  /* 0x0000b40003bc7a20 */ /* 0x000fe40000410000 */
[C---:B------:R-:W-:Y:S02]  /*101d0*/  FMUL.FTZ R9, R2.reuse, R141 ;  /* 0x0000008d02097220 */ /* 0x040fe40000410000 */
[----:B--2---:R-:W-:Y:S02]  /*101e0*/  FFMA.FTZ R4, R189, c[0x0][0x2d0], -R188 ;  /* 0x0000b400bd047a23 */ /* 0x004fe400000108bc */
        /* <DEDUP_REMOVED lines=9> */
[----:B-1----:R-:W-:Y:S02]  /*10280*/  FADD.FTZ R0, -R3, R134 ;  /* 0x0000008603007221 */ /* 0x002fe40000010100 */
[----:B------:R1:W-:Y:S01]  /*10290*/  MUFU.EX2 R134, R4 ;  /* 0x0000000400867308 */ /* 0x0003e20000000800 */
[----:B------:R-:W-:Y:S02]  /*102a0*/  FMUL.FTZ R49, R2, R181 ;  /* 0x000000b502317220 */ /* 0x000fe40000410000 */
[----:B------:R-:W-:Y:S02]  /*102b0*/  FMUL.FTZ R0, R0, c[0x0][0x2d0] ;  /* 0x0000b40000007a20 */ /* 0x000fe40000410000 */
        /* <DEDUP_REMOVED lines=11> */
[--C-:B-1----:R-:W-:Y:S01]  /*10370*/  FFMA.FTZ R4, R193, c[0x0][0x2d0], -R188.reuse ;  /* 0x0000b400c1047a23 */ /* 0x102fe200000108bc */
[----:B---3--:R-:W-:Y:S01]  /*10380*/  MOV R193, R5 ;  /* 0x0000000500c17202 */ /* 0x008fe20000000f00 */
[C---:B------:R-:W-:Y:S02]  /*10390*/  FMUL.FTZ R5, R2.reuse, R137 ;  /* 0x0000008902057220 */ /* 0x040fe40000410000 */
[----:B------:R1:W3:Y:S01]  /*103a0*/  MUFU.EX2 R189, R4 ;  /* 0x0000000400bd7308 */ /* 0x0002e20000000800 */
[----:B------:R-:W-:Y:S01]  /*103b0*/  F2FP.BF16.PACK_AB R186, R193, R190 ;  /* 0x000000bec1ba723e */ /* 0x000fe200000010ff */
[C---:B------:R-:W-:Y:S02]  /*103c0*/  FMUL.FTZ R72, R2.reuse, R72 ;  /* 0x0000004802487220 */ /* 0x040fe40000410000 */
[----:B------:R-:W-:Y:S02]  /*103d0*/  FMUL.FTZ R73, R2, R73 ;  /* 0x0000004902497220 */ /* 0x000fe40000410000 */
[C---:B--2---:R-:W-:Y:S02]  /*103e0*/  FMUL.FTZ R6, R0.reuse, R138 ;  /* 0x0000008a00067220 */ /* 0x044fe40000410000 */
        /* <DEDUP_REMOVED lines=9> */
[--C-:B-1----:R-:W-:Y:S01]  /*10480*/  FFMA.FTZ R4, R185, c[0x0][0x2d0], -R188.reuse ;  /* 0x0000b400b9047a23 */ /* 0x102fe200000108bc */
[----:B---3--:R-:W-:Y:S01]  /*10490*/  F2FP.BF16.PACK_AB R185, R189, R134 ;  /* 0x00000086bdb9723e */ /* 0x008fe200000010ff */
[C---:B------:R-:W-:Y:S02]  /*104a0*/  FMUL.FTZ R35, R0.reuse, R167 ;  /* 0x000000a700237220 */ /* 0x040fe40000410000 */
[----:B------:R1:W-:Y:S01]  /*104b0*/  MUFU.EX2 R244, R4 ;  /* 0x0000000400f47308 */ /* 0x0003e20000000800 */
[C---:B------:R-:W-:Y:S02]  /*104c0*/  FMUL.FTZ R42, R0.reuse, R174 ;  /* 0x000000ae002a7220 */ /* 0x040fe40000410000 */
[C---:B------:R-:W-:Y:S02]  /*104d0*/  FMUL.FTZ R43, R0.reuse, R175 ;  /* 0x000000af002b7220 */ /* 0x040fe40000410000 */
[C---:B------:R-:W-:Y:S01]  /*104e0*/  FMUL.FTZ R50, R0.reuse, R182 ;  /* 0x000000b600327220 */ /* 0x040fe20000410000 */
[----:B------:R-:W-:Y:S01]  /*104f0*/  LDSM.16.MT88.4 R172, [R231+0x5800] ;  /* 0x00580000e7ac783b */ /* 0x000fe20000004200 */
        /* <DEDUP_REMOVED lines=9> */
[----:B------:R-:W-:Y:S02]  /*10590*/  FMUL.FTZ R67, R0, R67 ;  /* 0x0000004300437220 */ /* 0x000fe40000410000 */
[----:B-1----:R-:W-:Y:S02]  /*105a0*/  FFMA.FTZ R4, R192, c[0x0][0x2d0], -R188 ;  /* 0x0000b400c0047a23 */ /* 0x002fe400000108bc */
[C---:B------:R-:W-:Y:S02]  /*105b0*/  FMUL.FTZ R70, R0.reuse, R70 ;  /* 0x0000004600467220 */ /* 0x040fe40000410000 */
[----:B------:R-:W1:Y:S01]  /*105c0*/  MUFU.EX2 R192, R4 ;  /* 0x0000000400c07308 */ /* 0x000e620000000800 */
[C---:B------:R-:W-:Y:S02]  /*105d0*/  FMUL.FTZ R71, R0.reuse, R71 ;  /* 0x0000004700477220 */ /* 0x040fe40000410000 */
        /* <DEDUP_REMOVED lines=11> */
[----:B-1----:R-:W-:Y:S01]  /*10690*/  F2FP.BF16.PACK_AB R187, R192, R244 ;  /* 0x000000f4c0bb723e */ /* 0x002fe200000010ff */
[----:B------:R-:W-:Y:S02]  /*106a0*/  FMUL.FTZ R4, R2, R136 ;  /* 0x0000008802047220 */ /* 0x000fe40000410000 */
[----:B------:R-:W1:Y:S01]  /*106b0*/  LDSM.16.MT88.4 R136, [R232+0x3000] ;  /* 0x00300000e888783b */ /* 0x000e620000004200 */
[--C-:B------:R-:W-:Y:S02]  /*106c0*/  FFMA.FTZ R157, R210, c[0x0][0x2d0], -R194.reuse ;  /* 0x0000b400d29d7a23 */ /* 0x100fe400000108c2 */
[--C-:B------:R-:W-:Y:S02]  /*106d0*/  FFMA.FTZ R159, R207, c[0x0][0x2d0], -R194.reuse ;  /* 0x0000b400cf9f7a23 */ /* 0x100fe400000108c2 */
[C---:B------:R-:W-:Y:S05]  /*106e0*/  HMMA.16816.F32.BF16 R4, R184.reuse, R12, R4 ;  /* 0x0000000cb804723c */ /* 0x040fea0000041804 */
[--C-:B------:R-:W-:Y:S02]  /*106f0*/  FFMA.FTZ R158, R208, c[0x0][0x2d0], -R194.reuse ;  /* 0x0000b400d09e7a23 */ /* 0x100fe400000108c2 */
[C---:B------:R-:W-:Y:S01]  /*10700*/  FMUL.FTZ R12, R2.reuse, R144 ;  /* 0x00000090020c7220 */ /* 0x040fe20000410000 */
[C---:B------:R-:W-:Y:S01]  /*10710*/  HMMA.16816.F32.BF16 R8, R184.reuse, R14, R8 ;  /* 0x0000000eb808723c */ /* 0x040fe20000041808 */
[----:B------:R-:W2:Y:S01]  /*10720*/  LDL.LU R144, [R1+0x8] ;  /* 0x0000080001907983 */ /* 0x000ea20000300800 */
[----:B------:R-:W-:Y:S02]  /*10730*/  MUFU.EX2 R200, R158 ;  /* 0x0000009e00c87308 */ /* 0x000fe40000000800 */
[C---:B------:R-:W-:Y:S01]  /*10740*/  FMUL.FTZ R13, R2.reuse, R145 ;  /* 0x00000091020d7220 */ /* 0x040fe20000410000 */
[----:B------:R-:W3:Y:S01]  /*10750*/  LDL.LU R148, [R1+0xc] ;  /* 0x00000c0001947983 */ /* 0x000ee20000300800 */
[----:B------:R-:W-:Y:S02]  /*10760*/  FMUL.FTZ R85, R2, R85 ;  /* 0x0000005502557220 */ /* 0x000fe40000410000 */
[C---:B------:R-:W-:Y:S04]  /*10770*/  FMUL.FTZ R14, R0.reuse, R146 ;  /* 0x00000092000e7220 */ /* 0x040fe80000410000 */
[C---:B------:R-:W-:Y:S02]  /*10780*/  FMUL.FTZ R15, R0.reuse, R147 ;  /* 0x00000093000f7220 */ /* 0x040fe40000410000 */
[--C-:B------:R-:W-:Y:S02]  /*10790*/  FFMA.FTZ R156, R209, c[0x0][0x2d0], -R194.reuse ;  /* 0x0000b400d19c7a23 */ /* 0x100fe400000108c2 */
[C---:B------:R-:W-:Y:S02]  /*107a0*/  FMUL.FTZ R86, R0.reuse, R86 ;  /* 0x0000005600567220 */ /* 0x040fe40000410000 */
[----:B------:R-:W-:Y:S01]  /*107b0*/  FMUL.FTZ R87, R0, R87 ;  /* 0x0000005700577220 */ /* 0x000fe20000410000 */
[C---:B-----5:R-:W-:Y:S03]  /*107c0*/  HMMA.16816.F32.BF16 R12, R184.reuse, R20, R12 ;  /* 0x00000014b80c723c */ /* 0x060fe6000004180c */
[C---:B------:R-:W-:Y:S02]  /*107d0*/  FMUL.FTZ R88, R2.reuse, R88 ;  /* 0x0000005802587220 */ /* 0x040fe40000410000 */
[C---:B------:R-:W-:Y:S02]  /*107e0*/  FMUL.FTZ R89, R2.reuse, R89 ;  /* 0x0000005902597220 */ /* 0x040fe40000410000 */
[C---:B------:R-:W-:Y:S01]  /*107f0*/  FMUL.FTZ R20, R2.reuse, R152 ;  /* 0x0000009802147220 */ /* 0x040fe20000410000 */
[C---:B------:R-:W-:Y:S04]  /*10800*/  HMMA.16816.F32.BF16 R16, R184.reuse, R22, R16 ;  /* 0x00000016b810723c */ /* 0x040fe80000041810 */
[----:B------:R-:W-:Y:S02]  /*10810*/  FMUL.FTZ R21, R2, R153 ;  /* 0x0000009902157220 */ /* 0x000fe40000410000 */
[C---:B------:R-:W-:Y:S02]  /*10820*/  FMUL.FTZ R90, R0.reuse, R90 ;  /* 0x0000005a005a7220 */ /* 0x040fe40000410000 */
[C---:B------:R-:W-:Y:S04]  /*10830*/  FMUL.FTZ R22, R0.reuse, R154 ;  /* 0x0000009a00167220 */ /* 0x040fe80000410000 */
[C---:B------:R-:W-:Y:S01]  /*10840*/  FMUL.FTZ R23, R0.reuse, R155 ;  /* 0x0000009b00177220 */ /* 0x040fe20000410000 */
[----:B------:R-:W-:Y:S01]  /*10850*/  MOV R155, R192 ;  /* 0x000000c0009b7202 */ /* 0x000fe20000000f00 */
[--C-:B------:R-:W-:Y:S02]  /*10860*/  FFMA.FTZ R152, R217, c[0x0][0x2d0], -R194.reuse ;  /* 0x0000b400d9987a23 */ /* 0x100fe400000108c2 */
[----:B------:R-:W-:Y:S02]  /*10870*/  FMUL.FTZ R91, R0, R91 ;  /* 0x0000005b005b7220 */ /* 0x000fe40000410000 */
[----:B------:R-:W-:Y:S01]  /*10880*/  MUFU.EX2 R208, R152 ;  /* 0x0000009800d07308 */ /* 0x000fe20000000800 */
[C---:B------:R-:W-:Y:S03]  /*10890*/  HMMA.16816.F32.BF16 R20, R184.reuse, R28, R20 ;  /* 0x0000001cb814723c */ /* 0x040fe60000041814 */
[C---:B------:R-:W-:Y:S02]  /*108a0*/  FMUL.FTZ R92, R2.reuse, R92 ;  /* 0x0000005c025c7220 */ /* 0x040fe40000410000 */
[----:B------:R-:W-:Y:S02]  /*108b0*/  FMUL.FTZ R93, R2, R93 ;  /* 0x0000005d025d7220 */ /* 0x000fe40000410000 */
[----:B------:R-:W-:Y:S01]  /*108c0*/  FMUL.FTZ R94, R0, R94 ;  /* 0x0000005e005e7220 */ /* 0x000fe20000410000 */
[C---:B------:R-:W-:Y:S04]  /*108d0*/  HMMA.16816.F32.BF16 R24, R184.reuse, R30, R24 ;  /* 0x0000001eb818723c */ /* 0x040fe80000041818 */
[C---:B------:R-:W-:Y:S02]  /*108e0*/  FMUL.FTZ R28, R2.reuse, R160 ;  /* 0x000000a0021c7220 */ /* 0x040fe40000410000 */
[----:B------:R-:W-:Y:S02]  /*108f0*/  FMUL.FTZ R29, R2, R161 ;  /* 0x000000a1021d7220 */ /* 0x000fe40000410000 */
[C---:B------:R-:W-:Y:S01]  /*10900*/  FMUL.FTZ R30, R0.reuse, R162 ;  /* 0x000000a2001e7220 */ /* 0x040fe20000410000 */
[----:B------:R5:W-:Y:S03]  /*10910*/  MUFU.EX2 R161, R133 ;  /* 0x0000008500a17308 */ /* 0x000be60000000800 */
[C---:B------:R-:W-:Y:S02]  /*10920*/  FMUL.FTZ R31, R0.reuse, R163 ;  /* 0x000000a3001f7220 */ /* 0x040fe40000410000 */
[----:B------:R-:W-:Y:S02]  /*10930*/  FMUL.FTZ R95, R0, R95 ;  /* 0x0000005f005f7220 */ /* 0x000fe40000410000 */
[C---:B------:R-:W-:Y:S02]  /*10940*/  FMUL.FTZ R96, R2.reuse, R96 ;  /* 0x0000006002607220 */ /* 0x040fe40000410000 */
[----:B------:R-:W-:Y:S01]  /*10950*/  FMUL.FTZ R97, R2, R97 ;  /* 0x0000006102617220 */ /* 0x000fe20000410000 */
[C---:B------:R-:W-:Y:S03]  /*10960*/  HMMA.16816.F32.BF16 R28, R184.reuse, R36, R28 ;  /* 0x00000024b81c723c */ /* 0x040fe6000004181c */
[C---:B------:R-:W-:Y:S02]  /*10970*/  FMUL.FTZ R98, R0.reuse, R98 ;  /* 0x0000006200627220 */ /* 0x040fe40000410000 */
[----:B------:R-:W-:Y:S02]  /*10980*/  FMUL.FTZ R99, R0, R99 ;  /* 0x0000006300637220 */ /* 0x000fe40000410000 */
[C---:B------:R-:W-:Y:S01]  /*10990*/  FMUL.FTZ R100, R2.reuse, R100 ;  /* 0x0000006402647220 */ /* 0x040fe20000410000 */
[C---:B------:R-:W-:Y:S04]  /*109a0*/  HMMA.16816.F32.BF16 R32, R184.reuse, R38, R32 ;  /* 0x00000026b820723c */ /* 0x040fe80000041820 */
[C---:B------:R-:W-:Y:S02]  /*109b0*/  FMUL.FTZ R36, R2.reuse, R168 ;  /* 0x000000a802247220 */ /* 0x040fe40000410000 */
[----:B------:R-:W-:Y:S02]  /*109c0*/  FMUL.FTZ R37, R2, R169 ;  /* 0x000000a902257220 */ /* 0x000fe40000410000 */
[C---:B------:R-:W-:Y:S01]  /*109d0*/  FMUL.FTZ R38, R0.reuse, R170 ;  /* 0x000000aa00267220 */ /* 0x040fe20000410000 */
[----:B------:R-:W-:Y:S03]  /*109e0*/  MOV R170, R193 ;  /* 0x000000c100aa7202 */ /* 0x000fe60000000f00 */
[----:B------:R-:W-:Y:S02]  /*109f0*/  FMUL.FTZ R39, R0, R171 ;  /* 0x000000ab00277220 */ /* 0x000fe40000410000 */
[--C-:B-----5:R-:W-:Y:S02]  /*10a00*/  FFMA.FTZ R133, R197, c[0x0][0x2d0], -R194.reuse ;  /* 0x0000b400c5857a23 */ /* 0x120fe400000108c2 */
[----:B------:R-:W-:Y:S02]  /*10a10*/  FMUL.FTZ R101, R2, R101 ;  /* 0x0000006502657220 */ /* 0x000fe40000410000 */
[----:B------:R5:W-:Y:S01]  /*10a20*/  MUFU.EX2 R165, R133 ;  /* 0x0000008500a57308 */ /* 0x000be20000000800 */
[C---:B----4-:R-:W-:Y:S03]  /*10a30*/  HMMA.16816.F32.BF16 R36, R184.reuse, R44, R36 ;  /* 0x0000002cb824723c */ /* 0x050fe60000041824 */
        /* <DEDUP_REMOVED lines=19> */
[----:B------:R-:W-:Y:S04]  /*10b70*/  FMUL.FTZ R113, R2, R113 ;  /* 0x0000007102717220 */ /* 0x000fe80000410000 */
        /* <DEDUP_REMOVED lines=13> */
[----:B------:R-:W-:Y:S02]  /*10c50*/  FMUL.FTZ R129, R2, R129 ;  /* 0x0000008102817220 */ /* 0x000fe40000410000 */
[C---:B------:R-:W-:Y:S01]  /*10c60*/  FMUL.FTZ R126, R0.reuse, R126 ;  /* 0x0000007e007e7220 */ /* 0x040fe20000410000 */
[C---:B-1----:R-:W-:Y:S03]  /*10c70*/  HMMA.16816.F32.BF16 R52, R184.reuse, R136, R52 ;  /* 0x00000088b834723c */ /* 0x042fe60000041834 */
[C---:B------:R-:W-:Y:S02]  /*10c80*/  FMUL.FTZ R127, R0.reuse, R127 ;  /* 0x0000007f007f7220 */ /* 0x040fe40000410000 */
[C---:B------:R-:W-:Y:S02]  /*10c90*/  FMUL.FTZ R130, R0.reuse, R130 ;  /* 0x0000008200827220 */ /* 0x040fe40000410000 */
[----:B------:R-:W-:Y:S01]  /*10ca0*/  FMUL.FTZ R131, R0, R131 ;  /* 0x0000008300837220 */ /* 0x000fe20000410000 */
[C---:B------:R-:W-:Y:S01]  /*10cb0*/  HMMA.16816.F32.BF16 R56, R184.reuse, R138, R56 ;  /* 0x0000008ab838723c */ /* 0x040fe20000041838 */
[----:B------:R-:W1:Y:S03]  /*10cc0*/  LDSM.16.MT88.4 R136, [R233+0x3000] ;  /* 0x00300000e988783b */ /* 0x000e660000004200 */
[--C-:B-----5:R-:W-:Y:S02]  /*10cd0*/  FFMA.FTZ R133, R196, c[0x0][0x2d0], -R194.reuse ;  /* 0x0000b400c4857a23 */ /* 0x120fe400000108c2 */
[--C-:B------:R-:W-:Y:S02]  /*10ce0*/  FFMA.FTZ R192, R205, c[0x0][0x2d0], -R194.reuse ;  /* 0x0000b400cdc07a23 */ /* 0x100fe400000108c2 */
[----:B------:R4:W-:Y:S01]  /*10cf0*/  MUFU.EX2 R168, R133 ;  /* 0x0000008500a87308 */ /* 0x0009e20000000800 */
[--C-:B------:R-:W-:Y:S09]  /*10d00*/  FFMA.FTZ R193, R204, c[0x0][0x2d0], -R194.reuse ;  /* 0x0000b400ccc17a23 */ /* 0x100ff200000108c2 */
[----:B------:R-:W-:Y:S10]  /*10d10*/  MUFU.EX2 R192, R192 ;  /* 0x000000c000c07308 */ /* 0x000ff40000000800 */
[----:B------:R-:W-:Y:S01]  /*10d20*/  MUFU.EX2 R193, R193 ;  /* 0x000000c100c17308 */ /* 0x000fe20000000800 */
[----:B----4-:R-:W-:Y:S09]  /*10d30*/  FFMA.FTZ R133, R195, c[0x0][0x2d0], -R194 ;  /* 0x0000b400c3857a23 */ /* 0x010ff200000108c2 */
[----:B------:R4:W-:Y:S01]  /*10d40*/  MUFU.EX2 R169, R133 ;  /* 0x0000008500a97308 */ /* 0x0009e20000000800 */
[C---:B-1----:R-:W-:Y:S08]  /*10d50*/  HMMA.16816.F32.BF16 R60, R184.reuse, R136, R60 ;  /* 0x00000088b83c723c */ /* 0x042ff0000004183c */
[C---:B------:R-:W-:Y:S01]  /*10d60*/  HMMA.16816.F32.BF16 R64, R184.reuse, R138, R64 ;  /* 0x0000008ab840723c */ /* 0x040fe20000041840 */
[----:B------:R-:W1:Y:S03]  /*10d70*/  LDSM.16.MT88.4 R136, [R231+0x6000] ;  /* 0x00600000e788783b */ /* 0x000e660000004200 */
[--C-:B----4-:R-:W-:Y:S02]  /*10d80*/  FFMA.FTZ R133, R199, c[0x0][0x2d0], -R188.reuse ;  /* 0x0000b400c7857a23 */ /* 0x110fe400000108bc */
[----:B------:R-:W-:Y:S10]  /*10d90*/  MUFU.EX2 R199, R159 ;  /* 0x0000009f00c77308 */ /* 0x000ff40000000800 */
[----:B------:R4:W-:Y:S01]  /*10da0*/  MUFU.EX2 R160, R133 ;  /* 0x0000008500a07308 */ /* 0x0009e20000000800 */
[C---:B-1----:R-:W-:Y:S08]  /*10db0*/  HMMA.16816.F32.BF16 R68, R184.reuse, R136, R68 ;  /* 0x00000088b844723c */ /* 0x042ff00000041844 */
[C---:B------:R-:W-:Y:S01]  /*10dc0*/  HMMA.16816.F32.BF16 R72, R184.reuse, R138, R72 ;  /* 0x0000008ab848723c */ /* 0x040fe20000041848 */
[----:B------:R-:W1:Y:S03]  /*10dd0*/  LDSM.16.MT88.4 R136, [R232+0x6000] ;  /* 0x00600000e888783b */ /* 0x000e660000004200 */
[----:B----4-:R-:W-:Y:S02]  /*10de0*/  FFMA.FTZ R133, R201, c[0x0][0x2d0], -R188 ;  /* 0x0000b400c9857a23 */ /* 0x010fe400000108bc */
[----:B------:R-:W-:Y:S10]  /*10df0*/  MUFU.EX2 R201, R157 ;  /* 0x0000009d00c97308 */ /* 0x000ff40000000800 */
[----:B------:R4:W-:Y:S01]  /*10e00*/  MUFU.EX2 R162, R133 ;  /* 0x0000008500a27308 */ /* 0x0009e20000000800 */
[----:B---3--:R-:W-:Y:S02]  /*10e10*/  FFMA.FTZ R153, R0, R148, R134 ;  /* 0x0000009400997223 */ /* 0x008fe40000010086 */
[----:B------:R-:W-:Y:S01]  /*10e20*/  LDSM.16.MT88.4 R148, [R234+0x1000] ;  /* 0x00100000ea94783b */ /* 0x000fe20000004200 */
[--C-:B------:R-:W-:Y:S02]  /*10e30*/  FFMA.FTZ R0, R219, c[0x0][0x2d0], -R194.reuse ;  /* 0x0000b400db007a23 */ /* 0x100fe400000108c2 */
[----:B------:R-:W-:Y:S04]  /*10e40*/  FADD.FTZ R154, R189, R153 ;  /* 0x00000099bd9a7221 */ /* 0x000fe80000010000 */
[----:B------:R3:W-:Y:S01]  /*10e50*/  MUFU.EX2 R164, R0 ;  /* 0x0000000000a47308 */ /* 0x0007e20000000800 */
[----:B------:R-:W-:Y:S02]  /*10e60*/  FFMA.FTZ R134, R214, c[0x0][0x2d0], -R194 ;  /* 0x0000b400d6867a23 */ /* 0x000fe400000108c2 */
[----:B----4-:R-:W-:Y:S01]  /*10e70*/  FFMA.FTZ R133, R198, c[0x0][0x2d0], -R188 ;  /* 0x0000b400c6857a23 */ /* 0x010fe200000108bc */
[C---:B-1----:R-:W-:Y:S06]  /*10e80*/  HMMA.16816.F32.BF16 R76, R184.reuse, R136, R76 ;  /* 0x00000088b84c723c */ /* 0x042fec000004184c */
[----:B------:R1:W-:Y:S02]  /*10e90*/  MUFU.EX2 R209, R134 ;  /* 0x0000008600d17308 */ /* 0x0003e40000000800 */
[C---:B------:R-:W-:Y:S01]  /*10ea0*/  HMMA.16816.F32.BF16 R80, R184.reuse, R138, R80 ;  /* 0x0000008ab850723c */ /* 0x040fe20000041850 */
[----:B------:R-:W4:Y:S07]  /*10eb0*/  LDSM.16.MT88.4 R136, [R234+0x6000] ;  /* 0x00600000ea88783b */ /* 0x000f2e0000004200 */
[----:B------:R2:W-:Y:S01]  /*10ec0*/  MUFU.EX2 R166, R133 ;  /* 0x0000008500a67308 */ /* 0x0005e20000000800 */
[----:B---3--:R-:W-:Y:S03]  /*10ed0*/  FFMA.FTZ R0, R216, c[0x0][0x2d0], -R194 ;  /* 0x0000b400d8007a23 */ /* 0x008fe600000108c2 */
[----:B-1----:R-:W-:Y:S02]  /*10ee0*/  FFMA.FTZ R134, R222, c[0x0][0x2d0], -R188 ;  /* 0x0000b400de867a23 */ /* 0x002fe400000108bc */
[----:B--2---:R-:W-:Y:S02]  /*10ef0*/  FFMA.FTZ R133, R2, R144, R220 ;  /* 0x0000009002857223 */ /* 0x004fe400000100dc */
[----:B------:R-:W-:Y:S01]  /*10f00*/  LDSM.16.MT88.4 R144, [R232+0x800] ;  /* 0x00080000e890783b */ /* 0x000fe20000004200 */
[----:B------:R-:W-:Y:S01]  /*10f10*/  FFMA.FTZ R2, R202, c[0x0][0x2d0], -R188 ;  /* 0x0000b400ca027a23 */ /* 0x000fe200000108bc */
[----:B------:R1:W-:Y:S01]  /*10f20*/  MUFU.EX2 R220, R0 ;  /* 0x0000000000dc7308 */ /* 0x0003e20000000800 */
[C---:B----4-:R-:W-:Y:S09]  /*10f30*/  HMMA.16816.F32.BF16 R84, R184.reuse, R136, R84 ;  /* 0x00000088b854723c */ /* 0x050ff20000041854 */
[----:B------:R-:W-:Y:S01]  /*10f40*/  MUFU.EX2 R167, R2 ;  /* 0x0000000200a77308 */ /* 0x000fe20000000800 */
[C---:B------:R-:W-:Y:S01]  /*10f50*/  HMMA.16816.F32.BF16 R88, R184.reuse, R138, R88 ;  /* 0x0000008ab858723c */ /* 0x040fe20000041858 */
[----:B------:R-:W2:Y:S08]  /*10f60*/  LDSM.16.MT88.4 R136, [R233+0x6000] ;  /* 0x00600000e988783b */ /* 0x000eb00000004200 */
[----:B------:R3:W-:Y:S03]  /*10f70*/  MUFU.EX2 R202, R156 ;  /* 0x0000009c00ca7308 */ /* 0x0007e60000000800 */
[--C-:B-1----:R-:W-:Y:S07]  /*10f80*/  FFMA.FTZ R0, R213, c[0x0][0x2d0], -R194.reuse ;  /* 0x0000b400d5007a23 */ /* 0x102fee00000108c2 */
[----:B------:R1:W-:Y:S01]  /*10f90*/  MUFU.EX2 R219, R0 ;  /* 0x0000000000db7308 */ /* 0x0003e20000000800 */
[----:B---3--:R-:W-:Y:S01]  /*10fa0*/  LDSM.16.MT88.4 R156, [R233+0x2000] ;  /* 0x00200000e99c783b */ /* 0x008fe20000004200 */
[----:B-1----:R-:W-:Y:S01]  /*10fb0*/  FFMA.FTZ R0, R211, c[0x0][0x2d0], -R194 ;  /* 0x0000b400d3007a23 */ /* 0x002fe200000108c2 */
[C---:B--2---:R-:W-:Y:S07]  /*10fc0*/  HMMA.16816.F32.BF16 R92, R184.reuse, R136, R92 ;  /* 0x00000088b85c723c */ /* 0x044fee000004185c */
[----:B------:R1:W2:Y:S01]  /*10fd0*/  MUFU.EX2 R2, R0 ;  /* 0x0000000000027308 */ /* 0x0002a20000000800 */
[C---:B------:R-:W-:Y:S01]  /*10fe0*/  HMMA.16816.F32.BF16 R96, R184.reuse, R138, R96 ;  /* 0x0000008ab860723c */ /* 0x040fe20000041860 */
[----:B------:R-:W3:Y:S03]  /*10ff0*/  LDSM.16.MT88.4 R136, [R231+0x9000] ;  /* 0x00900000e788783b */ /* 0x000ee60000004200 */
[----:B-1----:R-:W-:Y:S01]  /*11000*/  FFMA.FTZ R0, R218, c[0x0][0x2d0], -R188 ;  /* 0x0000b400da007a23 */ /* 0x002fe200000108bc */
[----:B--2---:R-:W-:Y:S01]  /*11010*/  MOV R218, R2 ;  /* 0x0000000200da7202 */ /* 0x004fe20000000f00 */
[----:B------:R-:W-:Y:S03]  /*11020*/  FFMA.FTZ R2, R224, c[0x0][0x2d0], -R194 ;  /* 0x0000b400e0027a23 */ /* 0x000fe600000108c2 */
[----:B------:R1:W-:Y:S10]  /*11030*/  MUFU.EX2 R163, R0 ;  /* 0x0000000000a37308 */ /* 0x0003f40000000800 */
[----:B------:R-:W-:Y:S01]  /*11040*/  MUFU.EX2 R207, R2 ;  /* 0x0000000200cf7308 */ /* 0x000fe20000000800 */
[C---:B---3--:R-:W-:Y:S03]  /*11050*/  HMMA.16816.F32.BF16 R100, R184.reuse, R136, R100 ;  /* 0x00000088b864723c */ /* 0x048fe60000041864 */
[--C-:B-1----:R-:W-:Y:S05]  /*11060*/  FFMA.FTZ R0, R225, c[0x0][0x2d0], -R188.reuse ;  /* 0x0000b400e1007a23 */ /* 0x102fea00000108bc */
[C---:B------:R-:W-:Y:S01]  /*11070*/  HMMA.16816.F32.BF16 R104, R184.reuse, R138, R104 ;  /* 0x0000008ab868723c */ /* 0x040fe20000041868 */
[----:B------:R-:W1:Y:S01]  /*11080*/  LDSM.16.MT88.4 R136, [R232+0x9000] ;  /* 0x00900000e888783b */ /* 0x000e620000004200 */
[----:B------:R2:W-:Y:S02]  /*11090*/  MUFU.EX2 R216, R0 ;  /* 0x0000000000d87308 */ /* 0x0005e40000000800 */
[--C-:B--2---:R-:W-:Y:S08]  /*110a0*/  FFMA.FTZ R0, R215, c[0x0][0x2d0], -R188.reuse ;  /* 0x0000b400d7007a23 */ /* 0x104ff000000108bc */
[----:B------:R2:W-:Y:S01]  /*110b0*/  MUFU.EX2 R213, R0 ;  /* 0x0000000000d57308 */ /* 0x0005e20000000800 */
[C---:B-1----:R-:W-:Y:S08]  /*110c0*/  HMMA.16816.F32.BF16 R108, R184.reuse, R136, R108 ;  /* 0x00000088b86c723c */ /* 0x042ff0000004186c */
[C---:B------:R-:W-:Y:S01]  /*110d0*/  HMMA.16816.F32.BF16 R112, R184.reuse, R138, R112 ;  /* 0x0000008ab870723c */ /* 0x040fe20000041870 */
[----:B------:R-:W1:Y:S03]  /*110e0*/  LDSM.16.MT88.4 R136, [R234+0x9000] ;  /* 0x00900000ea88783b */ /* 0x000e660000004200 */
[----:B--2---:R-:W-:Y:S04]  /*110f0*/  FFMA.FTZ R0, R226, c[0x0][0x2d0], -R188 ;  /* 0x0000b400e2007a23 */ /* 0x004fe800000108bc */
[----:B------:R2:W-:Y:S04]  /*11100*/  MUFU.EX2 R211, R0 ;  /* 0x0000000000d37308 */ /* 0x0005e80000000800 */
[----:B--2---:R-:W-:Y:S02]  /*11110*/  FADD.FTZ R0, R191, R133 ;  /* 0x00000085bf007221 */ /* 0x004fe40000010000 */
[----:B------:R-:W-:Y:S02]  /*11120*/  FFMA.FTZ R133, R212, c[0x0][0x2d0], -R194 ;  /* 0x0000b400d4857a23 */ /* 0x000fe400000108c2 */
[----:B------:R-:W-:Y:S02]  /*11130*/  FADD.FTZ R153, R190, R0 ;  /* 0x00000000be997221 */ /* 0x000fe40000010000 */
[----:B------:R2:W-:Y:S01]  /*11140*/  MUFU.EX2 R210, R133 ;  /* 0x0000008500d27308 */ /* 0x0005e20000000800 */
[----:B------:R-:W-:Y:S01]  /*11150*/  FFMA.FTZ R0, R235, c[0x0][0x2d0], -R188 ;  /* 0x0000b400eb007a23 */ /* 0x000fe200000108bc */
[C---:B-1----:R-:W-:Y:S03]  /*11160*/  HMMA.16816.F32.BF16 R116, R184.reuse, R136, R116 ;  /* 0x00000088b874723c */ /* 0x042fe60000041874 */
[----:B------:R-:W-:Y:S02]  /*11170*/  FADD.FTZ R2, R170, R153 ;  /* 0x00000099aa027221 */ /* 0x000fe40000010000 */
[--C-:B------:R-:W-:Y:S02]  /*11180*/  FFMA.FTZ R191, R206, c[0x0][0x2d0], -R194.reuse ;  /* 0x0000b400cebf7a23 */ /* 0x100fe400000108c2 */
[----:B------:R-:W-:Y:S01]  /*11190*/  FFMA.FTZ R194, R203, c[0x0][0x2d0], -R194 ;  /* 0x0000b400cbc27a23 */ /* 0x000fe200000108c2 */
[C---:B------:R-:W-:Y:S01]  /*111a0*/  HMMA.16816.F32.BF16 R120, R184.reuse, R138, R120 ;  /* 0x0000008ab878723c */ /* 0x040fe20000041878 */
[----:B------:R-:W1:Y:S01]  /*111b0*/  LDSM.16.MT88.4 R136, [R233+0x9000] ;  /* 0x00900000e988783b */ /* 0x000e620000004200 */
[----:B------:R3:W-:Y:S10]  /*111c0*/  MUFU.EX2 R206, R0 ;  /* 0x0000000000ce7308 */ /* 0x0007f40000000800 */
[----:B------:R-:W-:Y:S01]  /*111d0*/  MUFU.EX2 R194, R194 ;  /* 0x000000c200c27308 */ /* 0x000fe20000000800 */
[----:B--2---:R-:W-:Y:S04]  /*111e0*/  FADD.FTZ R133, R244, R154 ;  /* 0x0000009af4857221 */ /* 0x004fe80000010000 */
[----:B------:R-:W-:Y:S02]  /*111f0*/  FADD.FTZ R133, R155, R133 ;  /* 0x000000859b857221 */ /* 0x000fe40000010000 */
[----:B------:R-:W-:Y:S03]  /*11200*/  LDSM.16.MT88.4 R152, [R234+0x1800] ;  /* 0x00180000ea98783b */ /* 0x000fe60000004200 */
[----:B------:R-:W2:Y:S01]  /*11210*/  MUFU.EX2 R191, R191 ;  /* 0x000000bf00bf7308 */ /* 0x000ea20000000800 */
[----:B---3--:R-:W-:Y:S09]  /*11220*/  FFMA.FTZ R0, R236, c[0x0][0x2d0], -R188 ;  /* 0x0000b400ec007a23 */ /* 0x008ff200000108bc */
[----:B------:R3:W-:Y:S01]  /*11230*/  MUFU.EX2 R205, R0 ;  /* 0x0000000000cd7308 */ /* 0x0007e20000000800 */
[C---:B-1----:R-:W-:Y:S07]  /*11240*/  HMMA.16816.F32.BF16 R124, R184.reuse, R136, R124 ;  /* 0x00000088b87c723c */ /* 0x042fee000004187c */
[----:B------:R-:W-:Y:S01]  /*11250*/  F2FP.BF16.PACK_AB R136, R165, R161 ;  /* 0x000000a1a588723e */ /* 0x000fe200000010ff */
[----:B------:R-:W-:Y:S04]  /*11260*/  HMMA.16816.F32.BF16 R128, R184, R138, R128 ;  /* 0x0000008ab880723c */ /* 0x000fe80000041880 */
[----:B------:R-:W-:Y:S01]  /*11270*/  F2FP.BF16.PACK_AB R137, R162, R160 ;  /* 0x000000a0a289723e */ /* 0x000fe200000010ff */
[----:B------:R-:W-:Y:S02]  /*11280*/  FADD.FTZ R161, R161, R2 ;  /* 0x00000002a1a17221 */ /* 0x000fe40000010000 */
[----:B------:R-:W-:Y:S01]  /*11290*/  F2FP.BF16.PACK_AB R139, R167, R166 ;  /* 0x000000a6a78b723e */ /* 0x000fe200000010ff */
[--C-:B---3--:R-:W-:Y:S01]  /*112a0*/  FFMA.FTZ R0, R227, c[0x0][0x2d0], -R188.reuse ;  /* 0x0000b400e3007a23 */ /* 0x108fe200000108bc */
[----:B------:R-:W-:Y:S03]  /*112b0*/  F2FP.BF16.PACK_AB R138, R169, R168 ;  /* 0x000000a8a98a723e */ /* 0x000fe600000010ff */
[----:B------:R-:W-:Y:S01]  /*112c0*/  FADD.FTZ R161, R165, R161 ;  /* 0x000000a1a5a17221 */ /* 0x000fe20000010000 */
[----:B--2---:R-:W-:Y:S01]  /*112d0*/  F2FP.BF16.PACK_AB R184, R192, R191 ;  /* 0x000000bfc0b8723e */ /* 0x004fe200000010ff */
[----:B------:R1:W-:Y:S01]  /*112e0*/  MUFU.EX2 R204, R0 ;  /* 0x0000000000cc7308 */ /* 0x0003e20000000800 */
[----:B------:R-:W-:Y:S01]  /*112f0*/  F2FP.BF16.PACK_AB R186, R194, R193 ;  /* 0x000000c1c2ba723e */ /* 0x000fe200000010ff */
[C---:B------:R-:W-:Y:S05]  /*11300*/  HMMA.16816.F32.BF16 R4, R136.reuse, R140, R4 ;  /* 0x0000008c8804723c */ /* 0x040fea0000041804 */
[--C-:B------:R-:W-:Y:S03]  /*11310*/  FFMA.FTZ R2, R251, c[0x0][0x2d0], -R188.reuse ;  /* 0x0000b400fb027a23 */ /* 0x100fe600000108bc */
[C---:B------:R-:W-:Y:S01]  /*11320*/  HMMA.16816.F32.BF16 R8, R136.reuse, R142, R8 ;  /* 0x0000008e8808723c */ /* 0x040fe20000041808 */
[----:B------:R-:W2:Y:S01]  /*11330*/  LDSM.16.MT88.4 R140, [R234+0x800] ;  /* 0x00080000ea8c783b */ /* 0x000ea20000004200 */
[----:B------:R3:W-:Y:S06]  /*11340*/  MUFU.EX2 R190, R2 ;  /* 0x0000000200be7308 */ /* 0x0007ec0000000800 */
[C---:B------:R-:W-:Y:S04]  /*11350*/  HMMA.16816.F32.BF16 R12, R136.reuse, R144, R12 ;  /* 0x00000090880c723c */ /* 0x040fe8000004180c */
[----:B-1----:R-:W-:Y:S04]  /*11360*/  FFMA.FTZ R0, R237, c[0x0][0x2d0], -R188 ;  /* 0x0000b400ed007a23 */ /* 0x002fe800000108bc */
[C---:B------:R-:W-:Y:S01]  /*11370*/  HMMA.16816.F32.BF16 R16, R136.reuse, R146, R16 ;  /* 0x000000928810723c */ /* 0x040fe20000041810 */
[----:B------:R-:W1:Y:S01]  /*11380*/  LDSM.16.MT88.4 R144, [R233+0x800] ;  /* 0x00080000e990783b */ /* 0x000e620000004200 */
[----:B------:R4:W-:Y:S02]  /*11390*/  MUFU.EX2 R203, R0 ;  /* 0x0000000000cb7308 */ /* 0x0009e40000000800 */
[----:B---3--:R-:W-:Y:S04]  /*113a0*/  FADD.FTZ R2, R168, R161 ;  /* 0x000000a1a8027221 */ /* 0x008fe80000010000 */
[----:B------:R-:W-:Y:S01]  /*113b0*/  FADD.FTZ R2, R169, R2 ;  /* 0x00000002a9027221 */ /* 0x000fe20000010000 */
[C---:B--2---:R-:W-:Y:S03]  /*113c0*/  HMMA.16816.F32.BF16 R20, R136.reuse, R140, R20 ;  /* 0x0000008c8814723c */ /* 0x044fe60000041814 */
[--C-:B----4-:R-:W-:Y:S04]  /*113d0*/  FFMA.FTZ R0, R248, c[0x0][0x2d0], -R188.reuse ;  /* 0x0000b400f8007a23 */ /* 0x110fe800000108bc */
[----:B------:R2:W-:Y:S01]  /*113e0*/  MUFU.EX2 R198, R0 ;  /* 0x0000000000c67308 */ /* 0x0005e20000000800 */
[C---:B------:R-:W-:Y:S01]  /*113f0*/  HMMA.16816.F32.BF16 R24, R136.reuse, R142, R24 ;  /* 0x0000008e8818723c */ /* 0x040fe20000041818 */
[----:B------:R-:W3:Y:S07]  /*11400*/  LDSM.16.MT88.4 R140, [R231+0x3800] ;  /* 0x00380000e78c783b */ /* 0x000eee0000004200 */
[C---:B-1----:R-:W-:Y:S08]  /*11410*/  HMMA.16816.F32.BF16 R28, R136.reuse, R144, R28 ;  /* 0x00000090881c723c */ /* 0x042ff0000004181c */
[C---:B------:R-:W-:Y:S01]  /*11420*/  HMMA.16816.F32.BF16 R32, R136.reuse, R146, R32 ;  /* 0x000000928820723c */ /* 0x040fe20000041820 */
[----:B------:R-:W1:Y:S03]  /*11430*/  LDSM.16.MT88.4 R144, [R232+0x3800] ;  /* 0x00380000e890783b */ /* 0x000e660000004200 */
[--C-:B--2---:R-:W-:Y:S04]  /*11440*/  FFMA.FTZ R0, R250, c[0x0][0x2d0], -R188.reuse ;  /* 0x0000b400fa007a23 */ /* 0x104fe800000108bc */
[----:B------:R2:W-:Y:S01]  /*11450*/  MUFU.EX2 R197, R0 ;  /* 0x0000000000c57308 */ /* 0x0005e20000000800 */
[C---:B---3--:R-:W-:Y:S08]  /*11460*/  HMMA.16816.F32.BF16 R36, R136.reuse, R140, R36 ;  /* 0x0000008c8824723c */ /* 0x048ff00000041824 */
[C---:B------:R-:W-:Y:S01]  /*11470*/  HMMA.16816.F32.BF16 R40, R136.reuse, R142, R40 ;  /* 0x0000008e8828723c */ /* 0x040fe20000041828 */
[----:B------:R-:W3:Y:S03]  /*11480*/  LDSM.16.MT88.4 R140, [R234+0x3800] ;  /* 0x00380000ea8c783b */ /* 0x000ee60000004200 */
[--C-:B--2---:R-:W-:Y:S04]  /*11490*/  FFMA.FTZ R0, R238, c[0x0][0x2d0], -R188.reuse ;  /* 0x0000b400ee007a23 */ /* 0x104fe800000108bc */
[C---:B-1----:R-:W-:Y:S01]  /*114a0*/  HMMA.16816.F32.BF16 R44, R136.reuse, R144, R44 ;  /* 0x00000090882c723c */ /* 0x042fe2000004182c */
[----:B------:R1:W-:Y:S07]  /*114b0*/  MUFU.EX2 R196, R0 ;  /* 0x0000000000c47308 */ /* 0x0003ee0000000800 */
[C---:B------:R-:W-:Y:S01]  /*114c0*/  HMMA.16816.F32.BF16 R48, R136.reuse, R146, R48 ;  /* 0x000000928830723c */ /* 0x040fe20000041830 */
[----:B------:R-:W2:Y:S03]  /*114d0*/  LDSM.16.MT88.4 R144, [R233+0x3800] ;  /* 0x00380000e990783b */ /* 0x000ea60000004200 */
[--C-:B-1----:R-:W-:Y:S04]  /*114e0*/  FFMA.FTZ R0, R249, c[0x0][0x2d0], -R188.reuse ;  /* 0x0000b400f9007a23 */ /* 0x102fe800000108bc */
[----:B------:R1:W-:Y:S01]  /*114f0*/  MUFU.EX2 R195, R0 ;  /* 0x0000000000c37308 */ /* 0x0003e20000000800 */
[C---:B---3--:R-:W-:Y:S08]  /*11500*/  HMMA.16816.F32.BF16 R52, R136.reuse, R140, R52 ;  /* 0x0000008c8834723c */ /* 0x048ff00000041834 */
[C---:B------:R-:W-:Y:S01]  /*11510*/  HMMA.16816.F32.BF16 R56, R136.reuse, R142, R56 ;  /* 0x0000008e8838723c */ /* 0x040fe20000041838 */
[----:B------:R-:W3:Y:S07]  /*11520*/  LDSM.16.MT88.4 R140, [R231+0x6800] ;  /* 0x00680000e78c783b */ /* 0x000eee0000004200 */
[C---:B--2---:R-:W-:Y:S04]  /*11530*/  HMMA.16816.F32.BF16 R60, R136.reuse, R144, R60 ;  /* 0x00000090883c723c */ /* 0x044fe8000004183c */
[----:B-1----:R-:W-:Y:S02]  /*11540*/  FADD.FTZ R0, R160, R133 ;  /* 0x00000085a0007221 */ /* 0x002fe40000010000 */
[----:B------:R-:W-:Y:S02]  /*11550*/  FFMA.FTZ R133, R223, c[0x0][0x2d0], -R188 ;  /* 0x0000b400df857a23 */ /* 0x000fe400000108bc */
[C---:B------:R-:W-:Y:S01]  /*11560*/  HMMA.16816.F32.BF16 R64, R136.reuse, R146, R64 ;  /* 0x000000928840723c */ /* 0x040fe20000041840 */
[----:B------:R-:W1:Y:S01]  /*11570*/  LDSM.16.MT88.4 R144, [R232+0x6800] ;  /* 0x00680000e890783b */ /* 0x000e620000004200 */
[----:B------:R2:W4:Y:S02]  /*11580*/  MUFU.EX2 R189, R133 ;  /* 0x0000008500bd7308 */ /* 0x0005240000000800 */
[----:B------:R-:W-:Y:S02]  /*11590*/  FADD.FTZ R0, R162, R0 ;  /* 0x00000000a2007221 */ /* 0x000fe40000010000 */
[----:B------:R-:W-:Y:S02]  /*115a0*/  FFMA.FTZ R160, R221, c[0x0][0x2d0], -R188 ;  /* 0x0000b400dda07a23 */ /* 0x000fe400000108bc */
[----:B------:R-:W-:Y:S04]  /*115b0*/  FADD.FTZ R0, R166, R0 ;  /* 0x00000000a6007221 */ /* 0x000fe80000010000 */
[----:B------:R-:W-:Y:S01]  /*115c0*/  FADD.FTZ R0, R167, R0 ;  /* 0x00000000a7007221 */ /* 0x000fe20000010000 */
[----:B------:R-:W-:Y:S10]  /*115d0*/  MUFU.EX2 R188, R134 ;  /* 0x0000008600bc7308 */ /* 0x000ff40000000800 */
[----:B------:R-:W5:Y:S01]  /*115e0*/  MUFU.EX2 R134, R160 ;  /* 0x000000a000867308 */ /* 0x000f620000000800 */
[C---:B---3--:R-:W-:Y:S03]  /*115f0*/  HMMA.16816.F32.BF16 R68, R136.reuse, R140, R68 ;  /* 0x0000008c8844723c */ /* 0x048fe60000041844 */
[----:B--2---:R-:W-:Y:S01]  /*11600*/  FADD.FTZ R133, R164, R2 ;  /* 0x00000002a4857221 */ /* 0x004fe20000010000 */
[----:B----4-:R-:W-:Y:S01]  /*11610*/  F2FP.BF16.PACK_AB R185, R189, R190 ;  /* 0x000000bebdb9723e */ /* 0x010fe200000010ff */
[----:B------:R-:W-:Y:S02]  /*11620*/  FADD.FTZ R2, R163, R0 ;  /* 0x00000000a3027221 */ /* 0x000fe40000010000 */
[----:B------:R-:W-:Y:S01]  /*11630*/  FADD.FTZ R0, R220, R133 ;  /* 0x00000085dc007221 */ /* 0x000fe20000010000 */
[C---:B------:R-:W-:Y:S01]  /*11640*/  HMMA.16816.F32.BF16 R72, R136.reuse, R142, R72 ;  /* 0x0000008e8848723c */ /* 0x040fe20000041848 */
[----:B------:R-:W2:Y:S03]  /*11650*/  LDSM.16.MT88.4 R140, [R234+0x6800] ;  /* 0x00680000ea8c783b */ /* 0x000ea60000004200 */
[----:B------:R-:W-:Y:S01]  /*11660*/  FADD.FTZ R2, R216, R2 ;  /* 0x00000002d8027221 */ /* 0x000fe20000010000 */
[----:B------:R-:W-:Y:S01]  /*11670*/  MOV R133, R132 ;  /* 0x0000008400857202 */ /* 0x000fe20000000f00 */
[----:B------:R-:W-:Y:S02]  /*11680*/  FADD.FTZ R0, R219, R0 ;  /* 0x00000000db007221 */ /* 0x000fe40000010000 */
[C---:B-1----:R-:W-:Y:S04]  /*11690*/  HMMA.16816.F32.BF16 R76, R136.reuse, R144, R76 ;  /* 0x00000090884c723c */ /* 0x042fe8000004184c */
[----:B------:R-:W-:Y:S01]  /*116a0*/  FADD.FTZ R2, R213, R2 ;  /* 0x00000002d5027221 */ /* 0x000fe20000010000 */
[----:B-----5:R-:W-:Y:S01]  /*116b0*/  F2FP.BF16.PACK_AB R187, R134, R188 ;  /* 0x000000bc86bb723e */ /* 0x020fe200000010ff */
[----:B------:R-:W-:Y:S02]  /*116c0*/  FADD.FTZ R0, R218, R0 ;  /* 0x00000000da007221 */ /* 0x000fe40000010000 */
[C---:B------:R-:W-:Y:S01]  /*116d0*/  HMMA.16816.F32.BF16 R80, R136.reuse, R146, R80 ;  /* 0x000000928850723c */ /* 0x040fe20000041850 */
[----:B------:R-:W1:Y:S03]  /*116e0*/  LDSM.16.MT88.4 R144, [R233+0x6800] ;  /* 0x00680000e990783b */ /* 0x000e660000004200 */
        /* <DEDUP_REMOVED lines=9> */
[----:B------:R-:W-:Y:S01]  /*11780*/  FADD.FTZ R2, R198, R2 ;  /* 0x00000002c6027221 */ /* 0x000fe20000010000 */
[C---:B--2---:R-:W-:Y:S03]  /*11790*/  HMMA.16816.F32.BF16 R84, R136.reuse, R140, R84 ;  /* 0x0000008c8854723c */ /* 0x044fe60000041854 */
[----:B------:R-:W-:Y:S02]  /*117a0*/  FADD.FTZ R2, R197, R2 ;  /* 0x00000002c5027221 */ /* 0x000fe40000010000 */
[----:B------:R-:W-:Y:S02]  /*117b0*/  FADD.FTZ R0, R201, R0 ;  /* 0x00000000c9007221 */ /* 0x000fe40000010000 */
[----:B------:R-:W-:Y:S01]  /*117c0*/  FADD.FTZ R2, R196, R2 ;  /* 0x00000002c4027221 */ /* 0x000fe20000010000 */
        /* <DEDUP_REMOVED lines=21> */
[----:B------:R-:W-:Y:S01]  /*11920*/  F2FP.BF16.PACK_AB R138, R218, R219 ;  /* 0x000000dbda8a723e */ /* 0x000fe200000010ff */
[----:B------:R-:W-:Y:S02]  /*11930*/  LDSM.16.MT88.4 R164, [R233+0x2800] ;  /* 0x00280000e9a4783b */ /* 0x000fe40000004200 */
        /* <DEDUP_REMOVED lines=57> */
[C---:B---3--:R-:W-:Y:S08]  /*11cd0*/  HMMA.16816.F32.BF16 R12, R136.reuse, R148, R12 ;  /* 0x00000094880c723c */ /* 0x048ff0000004180c */
[C---:B------:R-:W-:Y:S01]  /*11ce0*/  HMMA.16816.F32.BF16 R16, R136.reuse, R150, R16 ;  /* 0x000000968810723c */ /* 0x040fe20000041810 */
[----:B------:R-:W3:Y:S07]  /*11cf0*/  LDSM.16.MT88.4 R148, [R232+0x4800] ;  /* 0x00480000e894783b */ /* 0x000eee0000004200 */
[C---:B------:R-:W-:Y:S08]  /*11d00*/  HMMA.16816.F32.BF16 R20, R136.reuse, R152, R20 ;  /* 0x000000988814723c */ /* 0x040ff00000041814 */
        /* <DEDUP_REMOVED lines=39> */
[----:B------:R-:W-:Y:S01]  /*11f80*/  HMMA.16816.F32.BF16 R128, R136, R142, R128 ;  /* 0x0000008e8880723c */ /* 0x000fe20000041880 */
[----:B------:R-:W2:Y:S06]  /*11f90*/  LDSM.16.MT88.4 R140, [R231+0x5000] ;  /* 0x00500000e78c783b */ /* 0x000eac0000004200 */
[----:B------:R-:W-:Y:S02]  /*11fa0*/  F2FP.BF16.PACK_AB R136, R202, R201 ;  /* 0x000000c9ca88723e */ /* 0x000fe400000010ff */
[----:B------:R-:W-:Y:S03]  /*11fb0*/  F2FP.BF16.PACK_AB R138, R199, R200 ;  /* 0x000000c8c78a723e */ /* 0x000fe600000010ff */
[----:B------:R-:W-:Y:S02]  /*11fc0*/  F2FP.BF16.PACK_AB R137, R197, R198 ;  /* 0x000000c6c589723e */ /* 0x000fe400000010ff */
[C---:B------:R-:W-:Y:S07]  /*11fd0*/  F2FP.BF16.PACK_AB R139, R195.reuse, R196 ;  /* 0x000000c4c38b723e */ /* 0x040fee00000010ff */
        /* <DEDUP_REMOVED lines=23> */
[----:B------:R-:W-:Y:S07]  /*12150*/  LDSM.16.MT88.4 R152, [R232+0xb000] ;  /* 0x00b00000e898783b */ /* 0x000fee0000004200 */
        /* <DEDUP_REMOVED lines=11> */
[----:B------:R-:W-:Y:S07]  /*12210*/  LDSM.16.MT88.4 R148, [R232+0x2800] ;  /* 0x00280000e894783b */ /* 0x000fee0000004200 */
[C---:B--2---:R-:W-:Y:S08]  /*12220*/  HMMA.16816.F32.BF16 R100, R136.reuse, R140, R100 ;  /* 0x0000008c8864723c */ /* 0x044ff00000041864 */
[C---:B------:R-:W-:Y:S01]  /*12230*/  HMMA.16816.F32.BF16 R104, R136.reuse, R142, R104 ;  /* 0x0000008e8868723c */ /* 0x040fe20000041868 */
[----:B------:R-:W2:Y:S07]  /*12240*/  LDSM.16.MT88.4 R140, [R231+0x2800] ;  /* 0x00280000e78c783b */ /* 0x000eae0000004200 */
[C---:B------:R-:W-:Y:S08]  /*12250*/  HMMA.16816.F32.BF16 R108, R136.reuse, R152, R108 ;  /* 0x00000098886c723c */ /* 0x040ff0000004186c */
[C---:B------:R-:W-:Y:S08]  /*12260*/  HMMA.16816.F32.BF16 R112, R136.reuse, R154, R112 ;  /* 0x0000009a8870723c */ /* 0x040ff00000041870 */
[C---:B----4-:R-:W-:Y:S08]  /*12270*/  HMMA.16816.F32.BF16 R116, R136.reuse, R156, R116 ;  /* 0x0000009c8874723c */ /* 0x050ff00000041874 */
[C---:B------:R-:W-:Y:S01]  /*12280*/  HMMA.16816.F32.BF16 R120, R136.reuse, R158, R120 ;  /* 0x0000009e8878723c */ /* 0x040fe20000041878 */
[----:B------:R-:W3:Y:S07]  /*12290*/  LDSM.16.MT88.4 R156, [R234+0x2800] ;  /* 0x00280000ea9c783b */ /* 0x000eee0000004200 */
[C---:B-1----:R-:W-:Y:S08]  /*122a0*/  HMMA.16816.F32.BF16 R124, R136.reuse, R144, R124 ;  /* 0x00000090887c723c */ /* 0x042ff0000004187c */
[----:B------:R-:W-:Y:S08]  /*122b0*/  HMMA.16816.F32.BF16 R128, R136, R146, R128 ;  /* 0x000000928880723c */ /* 0x000ff00000041880 */
[C---:B--2---:R-:W-:Y:S01]  /*122c0*/  HMMA.16816.F32.BF16 R136, R184.reuse, R140, R4 ;  /* 0x0000008cb888723c */ /* 0x044fe20000041804 */
        /* <DEDUP_REMOVED lines=26> */
[C---:B-----5:R-:W-:Y:S08]  /*12470*/  HMMA.16816.F32.BF16 R76, R184.reuse, R16, R76 ;  /* 0x00000010b84c723c */ /* 0x060ff0000004184c */
        /* <DEDUP_REMOVED lines=19> */
[----:B------:R-:W-:Y:S02]  /*125b0*/  FADD.FTZ R0, R189, R0 ;  /* 0x00000000bd007221 */ /* 0x000fe40000010000 */
[----:B------:R-:W-:Y:S02]  /*125c0*/  FADD.FTZ R4, R193, R2 ;  /* 0x00000002c1047221 */ /* 0x000fe40000010000 */
[----:B------:R-:W-:Y:S01]  /*125d0*/  FADD.FTZ R2, R188, R0 ;  /* 0x00000000bc027221 */ /* 0x000fe20000010000 */
[----:B------:R-:W-:Y:S01]  /*125e0*/  IADD3 R0, R247, -0x1, RZ ;  /* 0xfffffffff7007810 */ /* 0x000fe20007ffe0ff */
[----:B------:R-:W-:Y:S02]  /*125f0*/  FADD.FTZ R4, R194, R4 ;  /* 0x00000004c2047221 */ /* 0x000fe40000010000 */
[----:B------:R-:W-:Y:S01]  /*12600*/  FADD.FTZ R2, R134, R2 ;  /* 0x0000000286027221 */ /* 0x000fe20000010000 */
[----:B------:R-:W-:Y:S02]  /*12610*/  MOV R247, R0 ;  /* 0x0000000000f77202 */ /* 0x000fe40000000f00 */
[----:B------:R1:W-:Y:S01]  /*12620*/  STL [R1+0x8], R4 ;  /* 0x0000080401007387 */ /* 0x0003e20000100800 */
[----:B------:R-:W-:Y:S03]  /*12630*/  MOV R134, R3 ;  /* 0x0000000300867202 */ /* 0x000fe60000000f00 */
[----:B------:R1:W-:Y:S02]  /*12640*/  STL [R1+0xc], R2 ;  /* 0x00000c0201007387 */ /* 0x0003e40000100800 */
[----:B-1----:R-:W-:-:S05]  /*12650*/  @P0 BRA `(.L_x_1495) ;  /* 0xffffaec000000947 */ /* 0x002fca000383ffff */
.L_x_1488:
[----:B------:R-:W-:Y:S05]  /*12660*/  BRA.DIV ~URZ, `(.L_x_1496) ;  /* 0x00005bc27f007947 */ /* 0x000fea000b800000 */
[----:B------:R-:W2:Y:S04]  /*12670*/  LDL R0, [R1+0x8] ;  /* 0x0000080001007983 */ /* 0x000ea80000100800 */
[----:B--2---:R1:W2:Y:S02]  /*12680*/  SHFL.BFLY PT, R5, R0, 0x2, 0x1f ;  /* 0x0c401f0000057f89 */ /* 0x0042a400000e0000 */
.L_x_1548:
        /* <DEDUP_REMOVED lines=9> */
.L_x_1549:
        /* <DEDUP_REMOVED lines=77> */
[----:B------:R3:W4:Y:S01]  /*12bf0*/  @P0 MUFU.LG2 R2, R3 ;  /* 0x0000000300020308 */ /* 0x0007220000000c00 */
[----:B-1----:R-:W-:Y:S02]  /*12c00*/  @P1 FMUL.FTZ R5, R5, 0.69314718246459960938 ;  /* 0x3f31721805051820 */ /* 0x002fe40000410000 */
[----:B--2---:R-:W-:Y:S02]  /*12c10*/  FMUL.FTZ R138, R0, R138 ;  /* 0x0000008a008a7220 */ /* 0x004fe40000410000 */
[----:B------:R-:W-:Y:S02]  /*12c20*/  @P1 FFMA.FTZ R184, R4, R132, R5 ;  /* 0x0000008404b81223 */ /* 0x000fe40000010005 */
[C---:B------:R-:W-:Y:S02]  /*12c30*/  FMUL.FTZ R139, R0.reuse, R139 ;  /* 0x0000008b008b7220 */ /* 0x040fe40000410000 */
[----:B------:R-:W-:-:S02]  /*12c40*/  FMUL.FTZ R142, R0, R142 ;  /* 0x0000008e008e7220 */ /* 0x000fc40000410000 */
[C---:B------:R-:W-:Y:S02]  /*12c50*/  FMUL.FTZ R61, R0.reuse, R143 ;  /* 0x0000008f003d7220 */ /* 0x040fe40000410000 */
[C---:B------:R-:W-:Y:S02]  /*12c60*/  FMUL.FTZ R146, R0.reuse, R146 ;  /* 0x0000009200927220 */ /* 0x040fe40000410000 */
[----:B------:R-:W-:Y:S01]  /*12c70*/  FMUL.FTZ R147, R0, R147 ;  /* 0x0000009300937220 */ /* 0x000fe20000410000 */
[----:B---3--:R-:W-:Y:S01]  /*12c80*/  @P0 MOV R3, 0x3f317218 ;  /* 0x3f31721800030802 */ /* 0x008fe20000000f00 */
[----:B----4-:R-:W-:Y:S02]  /*12c90*/  @P0 FMUL.FTZ R2, R2, 0.69314718246459960938 ;  /* 0x3f31721802020820 */ /* 0x010fe40000410000 */
[----:B------:R-:W-:Y:S02]  /*12ca0*/  FMUL.FTZ R150, R0, R150 ;  /* 0x0000009600967220 */ /* 0x000fe40000410000 */
[----:B------:R-:W-:-:S02]  /*12cb0*/  @P0 FMUL.FTZ R3, R3, c[0x0][0x2d0] ;  /* 0x0000b40003030a20 */ /* 0x000fc40000410000 */
        /* <DEDUP_REMOVED lines=56> */
[----:B------:R-:W-:Y:S01]  /*13040*/  FMUL.FTZ R131, R0, R131 ;  /* 0x0000008300837220 */ /* 0x000fe20000410000 */
[----:B------:R-:W-:Y:S01]  /*13050*/  PRMT R0, R52, 0x7610, R0 ;  /* 0x0000761034007816 */ /* 0x000fe20000000000 */
[----:B------:R-:W-:Y:S02]  /*13060*/  @P0 FFMA.FTZ R65, R3, R12, R2 ;  /* 0x0000000c03410223 */ /* 0x000fe40000010002 */
.L_x_1457:
[----:B-1----:R1:W5:Y:S01]  /*13070*/  LDL R52, [R1+0x54] ;  /* 0x0000540001347983 */ /* 0x0023620000100800 */
[----:B------:R-:W-:Y:S03]  /*13080*/  BSSY B0, `(.L_x_1498) ;  /* 0x0000012000007945 */ /* 0x000fe60003800000 */
[----:B------:R-:W2:Y:S02]  /*13090*/  S2R R69, SR_TID.X ;  /* 0x0000000000457919 */ /* 0x000ea40000002100 */
[----:B--2---:R-:W-:-:S13]  /*130a0*/  LOP3.LUT P0, RZ, R69, 0xff, RZ, 0xc0, !PT ;  /* 0x000000ff45ff7812 */ /* 0x004fda000780c0ff */
[----:B------:R-:W-:Y:S05]  /*130b0*/  @P0 BRA `(.L_x_1499) ;  /* 0x000000e000000947 */ /* 0x000fea0003800000 */
[----:B-1----:R-:W1:Y:S01]  /*130c0*/  S2R R12, SR_LANEID ;  /* 0x00000000000c7919 */ /* 0x002e620000000000 */
        /* <DEDUP_REMOVED lines=13> */
.L_x_1499:
[----:B-1----:R-:W-:Y:S05]  /*131a0*/  BSYNC B0 ;  /* 0x0000000000007941 */ /* 0x002fea0003800000 */
.L_x_1498:
        /* <DEDUP_REMOVED lines=145> */
[----:B------:R2:W-:Y:S01]  /*13ac0*/  STL [R1], RZ ;  /* 0x000000ff01007387 */ /* 0x0005e20000100800 */
[----:B-1----:R-:W-:Y:S01]  /*13ad0*/  SHF.R.S32.HI R67, RZ, 0x1f, R69 ;  /* 0x0000001fff437819 */ /* 0x002fe20000011445 */
[----:B------:R-:W-:Y:S01]  /*13ae0*/  IMAD.MOV.U32 R3, RZ, RZ, 0x1f ;  /* 0x0000001fff037424 */ /* 0x000fe200078e00ff */
[----:B------:R-:W-:-:S02]  /*13af0*/  MOV R2, 0x13b40 ;  /* 0x00013b4000027802 */ /* 0x000fc40000000f00 */
[----:B------:R-:W-:-:S04]  /*13b00*/  LEA.HI R67, R67, R69, RZ, 0x7 ;  /* 0x0000004543437211 */ /* 0x000fc800078f38ff */
[----:B------:R-:W-:-:S05]  /*13b10*/  SHF.R.S32.HI R67, RZ, 0x7, R67 ;  /* 0x00000007ff437819 */ /* 0x000fca0000011443 */
[----:B------:R-:W-:Y:S02]  /*13b20*/  IMAD.MOV.U32 R44, RZ, RZ, R67 ;  /* 0x000000ffff2c7224 */ /* 0x000fe400078e0043 */
[----:B--2---:R-:W-:Y:S05]  /*13b30*/  CALL.REL.NOINC `($__internal_8_$__cuda_sm70_shflsync_idx_p) ;  /* 0x00004ce000007944 */ /* 0x004fea0003c00000 */
.L_x_1502:
        /* <DEDUP_REMOVED lines=8> */
[----:B------:R-:W1:Y:S01]  /*13bc0*/  S2R R16, SR_TID.X ;  /* 0x0000000000107919 */ /* 0x000e620000002100 */
[----:B------:R-:W-:Y:S02]  /*13bd0*/  ULDC UR5, c[0x0][0x4e8] ;  /* 0x00013a0000057ab9 */ /* 0x000fe40000000800 */
[----:B------:R-:W-:Y:S02]  /*13be0*/  ULDC UR4, c[0x0][0x388] ;  /* 0x0000e20000047ab9 */ /* 0x000fe40000000800 */
[----:B------:R-:W-:Y:S01]  /*13bf0*/  UIMAD UR4, UR5, UR4, URZ ;  /* 0x00000004050472a4 */ /* 0x000fe2000f8e023f */
[C---:B------:R-:W-:Y:S01]  /*13c00*/  IADD3 R80, R245.reuse, 0xc0, RZ ;  /* 0x000000c0f5507810 */ /* 0x040fe20007ffe0ff */
[----:B------:R-:W-:Y:S01]  /*13c10*/  BSSY B0, `(.L_x_1503) ;  /* 0x0000075000007945 */ /* 0x000fe20003800000 */
[----:B------:R-:W-:-:S02]  /*13c20*/  IADD3 R83, R245, 0x80, RZ ;  /* 0x00000080f5537810 */ /* 0x000fc40007ffe0ff */
[C---:B------:R-:W-:Y:S02]  /*13c30*/  IADD3 R85, R245.reuse, 0x40, RZ ;  /* 0x00000040f5557810 */ /* 0x040fe40007ffe0ff */
[----:B------:R-:W-:Y:S02]  /*13c40*/  SHF.R.S32.HI R80, RZ, 0x1f, R80 ;  /* 0x0000001fff507819 */ /* 0x000fe40000011450 */
[C---:B------:R-:W-:Y:S02]  /*13c50*/  IADD3 R82, R245.reuse, 0x80, RZ ;  /* 0x00000080f5527810 */ /* 0x040fe40007ffe0ff */
[----:B------:R-:W-:Y:S02]  /*13c60*/  SHF.R.S32.HI R83, RZ, 0x1f, R83 ;  /* 0x0000001fff537819 */ /* 0x000fe40000011453 */
[----:B------:R-:W-:Y:S02]  /*13c70*/  IADD3 R84, R245, 0x40, RZ ;  /* 0x00000040f5547810 */ /* 0x000fe40007ffe0ff */
[----:B------:R-:W-:-:S02]  /*13c80*/  SHF.R.S32.HI R85, RZ, 0x1f, R85 ;  /* 0x0000001fff557819 */ /* 0x000fc40000011455 */
[----:B------:R-:W-:Y:S02]  /*13c90*/  SHF.R.S32.HI R86, RZ, 0x1f, R245 ;  /* 0x0000001fff567819 */ /* 0x000fe400000114f5 */
[----:B----4-:R-:W-:Y:S01]  /*13ca0*/  SHF.R.S32.HI R5, RZ, 0x1f, R10 ;  /* 0x0000001fff057819 */ /* 0x010fe2000001140a */
[----:B--2---:R-:W-:-:S04]  /*13cb0*/  IMAD.IADD R4, R2, 0x1, R15 ;  /* 0x0000000102047824 */ /* 0x004fc800078e020f */
[----:B------:R-:W-:Y:S02]  /*13cc0*/  IMAD R6, R5, c[0x0][0x490], RZ ;  /* 0x0001240005067a24 */ /* 0x000fe400078e02ff */
[----:B------:R-:W-:-:S04]  /*13cd0*/  @P0 IMAD.HI.U32 R7, R4, c[0x0][0x4ec], RZ ;  /* 0x00013b0004070a27 */ /* 0x000fc800078e00ff */
[----:B------:R-:W-:Y:S01]  /*13ce0*/  IMAD.MOV.U32 R0, RZ, RZ, R4 ;  /* 0x000000ffff007224 */ /* 0x000fe200078e0004 */
[----:B------:R-:W-:Y:S01]  /*13cf0*/  @P0 SHF.R.U32.HI R0, RZ, c[0x0][0x4f0], R7 ;  /* 0x00013c00ff000a19 */ /* 0x000fe20000011607 */
[----:B------:R-:W-:-:S04]  /*13d00*/  IMAD.WIDE.U32 R2, R10, c[0x0][0x490], RZ ;  /* 0x000124000a027a25 */ /* 0x000fc800078e00ff */
[----:B------:R-:W-:Y:S01]  /*13d10*/  IMAD R6, R10, c[0x0][0x494], R6 ;  /* 0x000125000a067a24 */ /* 0x000fe200078e0206 */
[----:B------:R-:W-:Y:S02]  /*13d20*/  SHF.R.S32.HI R11, RZ, 0x1f, R12 ;  /* 0x0000001fff0b7819 */ /* 0x000fe4000001140c */
[----:B------:R-:W-:Y:S01]  /*13d30*/  IADD3 R8, -R0, RZ, RZ ;  /* 0x000000ff00087210 */ /* 0x000fe20007ffe1ff */
[----:B------:R-:W-:Y:S02]  /*13d40*/  IMAD.IADD R3, R3, 0x1, R6 ;  /* 0x0000000103037824 */ /* 0x000fe400078e0206 */
[----:B------:R-:W-:Y:S02]  /*13d50*/  IMAD R9, R11, c[0x0][0x498], RZ ;  /* 0x000126000b097a24 */ /* 0x000fe400078e02ff */
[----:B------:R-:W-:-:S04]  /*13d60*/  IMAD.WIDE.U32 R6, R12, c[0x0][0x498], R2 ;  /* 0x000126000c067a25 */ /* 0x000fc800078e0002 */
[----:B------:R-:W-:Y:S01]  /*13d70*/  IMAD R2, R8, c[0x0][0x4e8], R4 ;  /* 0x00013a0008027a24 */ /* 0x000fe200078e0204 */
[----:B------:R-:W-:Y:S01]  /*13d80*/  IADD3 R4, P1, R0, R6, RZ ;  /* 0x0000000600047210 */ /* 0x000fe20007f3e0ff */
[----:B------:R-:W-:Y:S01]  /*13d90*/  IMAD R3, R12, c[0x0][0x49c], R9 ;  /* 0x000127000c037a24 */ /* 0x000fe200078e0209 */
[----:B------:R-:W-:Y:S02]  /*13da0*/  SHF.R.S32.HI R8, RZ, 0x1f, R0 ;  /* 0x0000001fff087819 */ /* 0x000fe40000011400 */
[----:B------:R-:W-:Y:S01]  /*13db0*/  SHF.R.S32.HI R6, RZ, 0x1f, R2 ;  /* 0x0000001fff067819 */ /* 0x000fe20000011402 */
[----:B------:R-:W-:Y:S01]  /*13dc0*/  IMAD R0, R5, c[0x0][0x3e8], RZ ;  /* 0x0000fa0005007a24 */ /* 0x000fe200078e02ff */
[----:B------:R-:W-:Y:S01]  /*13dd0*/  IADD3.X R5, R8, R7, R3, P1, !PT ;  /* 0x0000000708057210 */ /* 0x000fe20000ffe403 */
[----:B---3--:R-:W-:Y:S02]  /*13de0*/  IMAD.IADD R8, R14, 0x1, R15 ;  /* 0x000000010e087824 */ /* 0x008fe400078e020f */
[----:B------:R-:W-:-:S02]  /*13df0*/  IMAD R3, R6, c[0x0][0x488], RZ ;  /* 0x0001220006037a24 */ /* 0x000fc400078e02ff */
[C---:B------:R-:W-:Y:S02]  /*13e00*/  IMAD R9, R10.reuse, c[0x0][0x3ec], R0 ;  /* 0x0000fb000a097a24 */ /* 0x040fe400078e0200 */
[----:B------:R-:W-:-:S04]  /*13e10*/  IMAD.WIDE.U32 R6, R10, c[0x0][0x3e8], RZ ;  /* 0x0000fa000a067a25 */ /* 0x000fc800078e00ff */
[C---:B------:R-:W-:Y:S02]  /*13e20*/  IMAD R10, R2.reuse, c[0x0][0x48c], R3 ;  /* 0x00012300020a7a24 */ /* 0x040fe400078e0203 */
[----:B------:R-:W-:-:S04]  /*13e30*/  IMAD.WIDE.U32 R4, R2, c[0x0][0x488], R4 ;  /* 0x0001220002047a25 */ /* 0x000fc800078e0004 */
[----:B------:R-:W-:Y:S01]  /*13e40*/  @P0 IMAD.HI.U32 R2, R8, c[0x0][0x4ec], RZ ;  /* 0x00013b0008020a27 */ /* 0x000fe200078e00ff */
[----:B-1----:R-:W-:-:S03]  /*13e50*/  SHF.R.S32.HI R14, RZ, 0x1f, R16 ;  /* 0x0000001fff0e7819 */ /* 0x002fc60000011410 */
[----:B------:R-:W-:Y:S01]  /*13e60*/  IMAD.MOV.U32 R0, RZ, RZ, R8 ;  /* 0x000000ffff007224 */ /* 0x000fe200078e0008 */
[----:B------:R-:W-:Y:S01]  /*13e70*/  @P0 SHF.R.U32.HI R0, RZ, c[0x0][0x4f0], R2 ;  /* 0x00013c00ff000a19 */ /* 0x000fe20000011602 */
[----:B------:R-:W-:Y:S01]  /*13e80*/  IMAD.IADD R3, R7, 0x1, R9 ;  /* 0x0000000107037824 */ /* 0x000fe200078e0209 */
[----:B------:R-:W-:Y:S02]  /*13e90*/  IADD3 R5, R5, R10, RZ ;  /* 0x0000000a05057210 */ /* 0x000fe40007ffe0ff */
[----:B------:R-:W-:Y:S01]  /*13ea0*/  LEA R9, P0, R4, c[0x0][0x450], 0x2 ;  /* 0x0001140004097a11 */ /* 0x000fe200078010ff */
[----:B------:R-:W-:Y:S01]  /*13eb0*/  IMAD.MOV.U32 R2, RZ, RZ, R6 ;  /* 0x000000ffff027224 */ /* 0x000fe200078e0006 */
[----:B------:R-:W-:Y:S01]  /*13ec0*/  LEA.HI R14, R14, R16, RZ, 0x5 ;  /* 0x000000100e0e7211 */ /* 0x000fe200078f28ff */
[----:B------:R-:W-:Y:S01]  /*13ed0*/  IMAD R6, R11, c[0x0][0x3f0], RZ ;  /* 0x0000fc000b067a24 */ /* 0x000fe200078e02ff */
[----:B------:R-:W-:Y:S02]  /*13ee0*/  LEA.HI.X R5, R4, c[0x0][0x454], R5, 0x2, P0 ;  /* 0x0001150004057a11 */ /* 0x000fe400000f1405 */
[----:B------:R-:W-:Y:S01]  /*13ef0*/  LOP3.LUT R14, R14, 0xffffffe0, RZ, 0xc0, !PT ;  /* 0xffffffe00e0e7812 */ /* 0x000fe200078ec0ff */
[----:B------:R-:W-:Y:S01]  /*13f00*/  IMAD R10, R12, c[0x0][0x3f4], R6 ;  /* 0x0000fd000c0a7a24 */ /* 0x000fe200078e0206 */
[----:B------:R-:W-:Y:S01]  /*13f10*/  SHFL.IDX PT, R4, R9, 0x1, 0x1c1f ;  /* 0x003c1f0009047f89 */ /* 0x000fe200000e0000 */
[----:B------:R-:W-:-:S03]  /*13f20*/  IMAD.MOV R11, RZ, RZ, -R0 ;  /* 0x000000ffff0b7224 */ /* 0x000fc600078e0a00 */
[----:B------:R1:W-:Y:S01]  /*13f30*/  SHFL.IDX PT, R6, R9, RZ, 0x1c1f ;  /* 0x001c1fff09067589 */ /* 0x0003e200000e0000 */
[----:B------:R-:W-:-:S03]  /*13f40*/  IMAD.IADD R14, R16, 0x1, -R14 ;  /* 0x00000001100e7824 */ /* 0x000fc600078e0a0e */
[----:B------:R-:W2:Y:S04]  /*13f50*/  SHFL.IDX PT, R7, R5, RZ, 0x1c1f ;  /* 0x001c1fff05077589 */ /* 0x000ea800000e0000 */
[----:B------:R-:W3:Y:S01]  /*13f60*/  SHFL.IDX PT, R5, R5, 0x1, 0x1c1f ;  /* 0x003c1f0005057f89 */ /* 0x000ee200000e0000 */
[----:B------:R-:W-:Y:S01]  /*13f70*/  LOP3.LUT P0, RZ, R14, 0x3, RZ, 0xc0, !PT ;  /* 0x000000030eff7812 */ /* 0x000fe2000780c0ff */
[----:B------:R-:W-:Y:S02]  /*13f80*/  IMAD R8, R11, c[0x0][0x4e8], R8 ;  /* 0x00013a000b087a24 */ /* 0x000fe400078e0208 */
[----:B-1----:R-:W-:-:S05]  /*13f90*/  IMAD.IADD R9, R13, 0x1, R15 ;  /* 0x000000010d097824 */ /* 0x002fca00078e020f */
[C---:B------:R-:W-:Y:S02]  /*13fa0*/  IADD3 R11, R9.reuse, 0x8, RZ ;  /* 0x00000008090b7810 */ /* 0x040fe40007ffe0ff */
[----:B------:R-:W-:Y:S02]  /*13fb0*/  ISETP.GE.OR P1, PT, R9, UR4, P0 ;  /* 0x0000000409007c0c */ /* 0x000fe40008726670 */
[----:B------:R-:W-:Y:S01]  /*13fc0*/  ISETP.GE.OR P0, PT, R11, UR4, P0 ;  /* 0x000000040b007c0c */ /* 0x000fe20008706670 */
[----:B------:R-:W-:Y:S01]  /*13fd0*/  IMAD.WIDE.U32 R2, R12, c[0x0][0x3f0], R2 ;  /* 0x0000fc000c027a25 */ /* 0x000fe200078e0002 */
[----:B------:R-:W-:-:S04]  /*13fe0*/  SHF.R.S32.HI R12, RZ, 0x1f, R0 ;  /* 0x0000001fff0c7819 */ /* 0x000fc80000011400 */
[----:B------:R-:W-:Y:S01]  /*13ff0*/  IADD3 R3, R3, R10, RZ ;  /* 0x0000000a03037210 */ /* 0x000fe20007ffe0ff */
[----:B------:R-:W-:-:S04]  /*14000*/  IMAD R10, R12, c[0x0][0x3e0], RZ ;  /* 0x0000f8000c0a7a24 */ /* 0x000fc800078e02ff */
[----:B--2---:R1:W-:Y:S01]  /*14010*/  @!P1 ST.E [R6.64], R184 ;  /* 0x000000b806009985 */ /* 0x0043e2000c101906 */
[----:B------:R-:W-:-:S03]  /*14020*/  IMAD R9, R0, c[0x0][0x3e4], R10 ;  /* 0x0000f90000097a24 */ /* 0x000fc600078e020a */
[----:B---3--:R1:W-:Y:S01]  /*14030*/  @!P0 ST.E [R4.64], R65 ;  /* 0x0000004104008985 */ /* 0x0083e2000c101906 */
[----:B------:R-:W-:Y:S01]  /*14040*/  IMAD.WIDE.U32 R2, R0, c[0x0][0x3e0], R2 ;  /* 0x0000f80000027a25 */ /* 0x000fe200078e0002 */
[----:B------:R-:W-:Y:S02]  /*14050*/  SHF.R.S32.HI R0, RZ, 0x1f, R8 ;  /* 0x0000001fff007819 */ /* 0x000fe40000011408 */
[----:B------:R1:W2:Y:S01]  /*14060*/  LDS.128 R44, [R243+0x1080] ;  /* 0x00108000f32c7984 */ /* 0x0002a20000000c00 */
[----:B------:R-:W-:-:S03]  /*14070*/  SHF.R.S32.HI R13, RZ, 0x1f, R16 ;  /* 0x0000001fff0d7819 */ /* 0x000fc60000011410 */
        /* <DEDUP_REMOVED lines=23> */
[----:B------:R-:W-:-:S03]  /*141f0*/  IADD3 R15, R245, 0xc0, RZ ;  /* 0x000000c0f50f7810 */ /* 0x000fc60007ffe0ff */
[----:B------:R1:W1:Y:S08]  /*14200*/  SHFL.IDX PT, R2, R12, RZ, 0x181f ;  /* 0x00181fff0c027589 */ /* 0x00027000000e0000 */
[----:B------:R-:W-:Y:S05]  /*14210*/  @P0 BRA `(.L_x_1504) ;  /* 0x0000014000000947 */ /* 0x000fea0003800000 */
[----:B--234-:R-:W2:Y:S01]  /*14220*/  LDS.128 R28, [R243+0x80] ;  /* 0x00008000f31c7984 */ /* 0x01cea20000000c00 */
[----:B------:R-:W-:Y:S02]  /*14230*/  ISETP.GE.AND P3, PT, R245, c[0x0][0x3c8], PT ;  /* 0x0000f200f5007a0c */ /* 0x000fe40003f66270 */
[----:B------:R-:W-:Y:S01]  /*14240*/  ISETP.GE.AND P2, PT, R84, c[0x0][0x3c8], PT ;  /* 0x0000f20054007a0c */ /* 0x000fe20003f46270 */
[----:B------:R-:W3:Y:S01]  /*14250*/  LDS.128 R24, [R243+0x4080] ;  /* 0x00408000f3187984 */ /* 0x000ee20000000c00 */
[----:B------:R-:W-:-:S02]  /*14260*/  ISETP.GE.AND P1, PT, R82, c[0x0][0x3c8], PT ;  /* 0x0000f20052007a0c */ /* 0x000fc40003f26270 */
[----:B------:R-:W-:Y:S01]  /*14270*/  ISETP.GE.AND P0, PT, R15, c[0x0][0x3c8], PT ;  /* 0x0000f2000f007a0c */ /* 0x000fe20003f06270 */
[----:B------:R-:W4:Y:S04]  /*14280*/  LDS.128 R20, [R243+0x8080] ;  /* 0x00808000f3147984 */ /* 0x000f280000000c00 */
[----:B------:R-:W5:Y:S02]  /*14290*/  LDS.128 R16, [R243+0xc080] ;  /* 0x00c08000f3107984 */ /* 0x000f640000000c00 */
[CC--:B-1----:R-:W-:Y:S02]  /*142a0*/  @!P3 LEA R10, P4, R245.reuse, R0.reuse, 0x1 ;  /* 0x00000000f50ab211 */ /* 0x0c2fe400078808ff */
[----:B------:R-:W-:Y:S02]  /*142b0*/  @!P2 LEA R8, P6, R84, R0, 0x1 ;  /* 0x000000005408a211 */ /* 0x000fe400078c08ff */
[----:B------:R-:W-:-:S02]  /*142c0*/  @!P3 LEA.HI.X R11, R245, R2, R86, 0x1, P4 ;  /* 0x00000002f50bb211 */ /* 0x000fc400020f0c56 */
[-C--:B------:R-:W-:Y:S02]  /*142d0*/  @!P1 LEA R6, P5, R82, R0.reuse, 0x1 ;  /* 0x0000000052069211 */ /* 0x080fe400078a08ff */
[C---:B------:R-:W-:Y:S02]  /*142e0*/  @!P0 LEA R4, P4, R15.reuse, R0, 0x1 ;  /* 0x000000000f048211 */ /* 0x040fe400078808ff */
[-C--:B------:R-:W-:Y:S02]  /*142f0*/  @!P2 LEA.HI.X R9, R84, R2.reuse, R85, 0x1, P6 ;  /* 0x000000025409a211 */ /* 0x080fe400030f0c55 */
[-C--:B------:R-:W-:Y:S02]  /*14300*/  @!P1 LEA.HI.X R7, R82, R2.reuse, R83, 0x1, P5 ;  /* 0x0000000252079211 */ /* 0x080fe400028f0c53 */
[----:B------:R-:W-:Y:S01]  /*14310*/  @!P0 LEA.HI.X R5, R15, R2, R80, 0x1, P4 ;  /* 0x000000020f058211 */ /* 0x000fe200020f0c50 */
[----:B--2---:R1:W-:Y:S04]  /*14320*/  @!P3 ST.E.128 [R10.64], R28 ;  /* 0x0000001c0a00b985 */ /* 0x0043e8000c101d06 */
[----:B---3--:R1:W-:Y:S04]  /*14330*/  @!P2 ST.E.128 [R8.64], R24 ;  /* 0x000000180800a985 */ /* 0x0083e8000c101d06 */
[----:B----4-:R1:W-:Y:S04]  /*14340*/  @!P1 ST.E.128 [R6.64], R20 ;  /* 0x0000001406009985 */ /* 0x0103e8000c101d06 */
[----:B-----5:R1:W-:Y:S02]  /*14350*/  @!P0 ST.E.128 [R4.64], R16 ;  /* 0x0000001004008985 */ /* 0x0203e4000c101d06 */
.L_x_1504:
[----:B--234-:R-:W-:Y:S05]  /*14360*/  BSYNC B0 ;  /* 0x0000000000007941 */ /* 0x01cfea0003800000 */
.L_x_1503:
[----:B------:R-:W-:Y:S01]  /*14370*/  IADD3 R3, R13, 0x20, RZ ;  /* 0x000000200d037810 */ /* 0x000fe20007ffe0ff */
[----:B-1----:R1:W2:Y:S01]  /*14380*/  SHFL.IDX PT, R2, R12, 0x1, 0x181f ;  /* 0x00381f000c027f89 */ /* 0x0022a200000e0000 */
[----:B------:R-:W-:Y:S02]  /*14390*/  BSSY B0, `(.L_x_1505) ;  /* 0x0000014000007945 */ /* 0x000fe40003800000 */
[----:B------:R-:W-:Y:S01]  /*143a0*/  ISETP.GE.AND P0, PT, R3, UR4, PT ;  /* 0x0000000403007c0c */ /* 0x000fe2000bf06270 */
[----:B------:R1:W3:-:S12]  /*143b0*/  SHFL.IDX PT, R0, R14, 0x1, 0x181f ;  /* 0x00381f000e007f89 */ /* 0x0002d800000e0000 */
[----:B------:R-:W-:Y:S05]  /*143c0*/  @P0 BRA `(.L_x_1506) ;  /* 0x0000010000000947 */ /* 0x000fea0003800000 */
[----:B------:R-:W-:Y:S02]  /*143d0*/  ISETP.GE.AND P3, PT, R245, c[0x0][0x3c8], PT ;  /* 0x0000f200f5007a0c */ /* 0x000fe40003f66270 */
[----:B------:R-:W-:Y:S02]  /*143e0*/  ISETP.GE.AND P2, PT, R84, c[0x0][0x3c8], PT ;  /* 0x0000f20054007a0c */ /* 0x000fe40003f46270 */
[----:B------:R-:W-:Y:S02]  /*143f0*/  ISETP.GE.AND P1, PT, R82, c[0x0][0x3c8], PT ;  /* 0x0000f20052007a0c */ /* 0x000fe40003f26270 */
[----:B------:R-:W-:-:S07]  /*14400*/  ISETP.GE.AND P0, PT, R15, c[0x0][0x3c8], PT ;  /* 0x0000f2000f007a0c */ /* 0x000fce0003f06270 */
[CC--:B---3--:R-:W-:Y:S02]  /*14410*/  @!P3 LEA R10, P4, R245.reuse, R0.reuse, 0x1 ;  /* 0x00000000f50ab211 */ /* 0x0c8fe400078808ff */
[----:B------:R-:W-:Y:S02]  /*14420*/  @!P2 LEA R8, P6, R84, R0, 0x1 ;  /* 0x000000005408a211 */ /* 0x000fe400078c08ff */
[----:B--2---:R-:W-:Y:S02]  /*14430*/  @!P3 LEA.HI.X R11, R245, R2, R86, 0x1, P4 ;  /* 0x00000002f50bb211 */ /* 0x004fe400020f0c56 */
        /* <DEDUP_REMOVED lines=9> */
.L_x_1506:
[----:B------:R-:W-:Y:S05]  /*144d0*/  BSYNC B0 ;  /* 0x0000000000007941 */ /* 0x000fea0003800000 */
.L_x_1505:
[----:B------:R-:W-:Y:S01]  /*144e0*/  IADD3 R3, R13, 0x40, RZ ;  /* 0x000000400d037810 */ /* 0x000fe20007ffe0ff */
[----:B--2---:R2:W4:Y:S01]  /*144f0*/  SHFL.IDX PT, R2, R12, 0x2, 0x181f ;  /* 0x00581f000c027f89 */ /* 0x00452200000e0000 */
[----:B------:R-:W-:Y:S02]  /*14500*/  BSSY B0, `(.L_x_1507) ;  /* 0x0000014000007945 */ /* 0x000fe40003800000 */
[----:B------:R-:W-:Y:S01]  /*14510*/  ISETP.GE.AND P0, PT, R3, UR4, PT ;  /* 0x0000000403007c0c */ /* 0x000fe2000bf06270 */
[----:B---3--:R2:W3:-:S12]  /*14520*/  SHFL.IDX PT, R0, R14, 0x2, 0x181f ;  /* 0x00581f000e007f89 */ /* 0x0084d800000e0000 */
[----:B------:R-:W-:Y:S05]  /*14530*/  @P0 BRA `(.L_x_1508) ;  /* 0x0000010000000947 */ /* 0x000fea0003800000 */
[----:B------:R-:W-:Y:S02]  /*14540*/  ISETP.GE.AND P3, PT, R245, c[0x0][0x3c8], PT ;  /* 0x0000f200f5007a0c */ /* 0x000fe40003f66270 */
[----:B------:R-:W-:Y:S02]  /*14550*/  ISETP.GE.AND P2, PT, R84, c[0x0][0x3c8], PT ;  /* 0x0000f20054007a0c */ /* 0x000fe40003f46270 */
[----:B------:R-:W-:Y:S02]  /*14560*/  ISETP.GE.AND P1, PT, R82, c[0x0][0x3c8], PT ;  /* 0x0000f20052007a0c */ /* 0x000fe40003f26270 */
[----:B------:R-:W-:-:S07]  /*14570*/  ISETP.GE.AND P0, PT, R15, c[0x0][0x3c8], PT ;  /* 0x0000f2000f007a0c */ /* 0x000fce0003f06270 */
[CC--:B---3--:R-:W-:Y:S02]  /*14580*/  @!P3 LEA R10, P4, R245.reuse, R0.reuse, 0x1 ;  /* 0x00000000f50ab211 */ /* 0x0c8fe400078808ff */
[----:B------:R-:W-:Y:S02]  /*14590*/  @!P2 LEA R8, P6, R84, R0, 0x1 ;  /* 0x000000005408a211 */ /* 0x000fe400078c08ff */
[----:B----4-:R-:W-:Y:S02]  /*145a0*/  @!P3 LEA.HI.X R11, R245, R2, R86, 0x1, P4 ;  /* 0x00000002f50bb211 */ /* 0x010fe400020f0c56 */
        /* <DEDUP_REMOVED lines=9> */
.L_x_1508:
[----:B------:R-:W-:Y:S05]  /*14640*/  BSYNC B0 ;  /* 0x0000000000007941 */ /* 0x000fea0003800000 */
.L_x_1507:
[----:B------:R-:W-:Y:S01]  /*14650*/  IADD3 R3, R13, 0x60, RZ ;  /* 0x000000600d037810 */ /* 0x000fe20007ffe0ff */
[----:B----4-:R4:W1:Y:S03]  /*14660*/  SHFL.IDX PT, R2, R12, 0x3, 0x181f ;  /* 0x00781f000c027f89 */ /* 0x01086600000e0000 */
[----:B------:R-:W-:Y:S01]  /*14670*/  ISETP.GE.AND P0, PT, R3, UR4, PT ;  /* 0x0000000403007c0c */ /* 0x000fe2000bf06270 */
[----:B---3--:R4:W3:-:S12]  /*14680*/  SHFL.IDX PT, R0, R14, 0x3, 0x181f ;  /* 0x00781f000e007f89 */ /* 0x0088d800000e0000 */
[----:B------:R-:W-:Y:S05]  /*14690*/  @P0 BRA `(.L_x_1509) ;  /* 0x00000e9000000947 */ /* 0x000fea0003800000 */
[----:B------:R-:W-:Y:S02]  /*146a0*/  ISETP.GE.AND P2, PT, R245, c[0x0][0x3c8], PT ;  /* 0x0000f200f5007a0c */ /* 0x000fe40003f46270 */
[----:B------:R-:W-:Y:S02]  /*146b0*/  ISETP.GE.AND P1, PT, R84, c[0x0][0x3c8], PT ;  /* 0x0000f20054007a0c */ /* 0x000fe40003f26270 */
[----:B------:R-:W-:-:S09]  /*146c0*/  ISETP.GE.AND P0, PT, R82, c[0x0][0x3c8], PT ;  /* 0x0000f20052007a0c */ /* 0x000fd20003f06270 */
[CC--:B---3--:R-:W-:Y:S02]  /*146d0*/  @!P2 LEA R8, P5, R245.reuse, R0.reuse, 0x1 ;  /* 0x00000000f508a211 */ /* 0x0c8fe400078a08ff */
[-C--:B------:R-:W-:Y:S02]  /*146e0*/  @!P1 LEA R6, P4, R84, R0.reuse, 0x1 ;  /* 0x0000000054069211 */ /* 0x080fe400078808ff */
[----:B------:R-:W-:Y:S02]  /*146f0*/  @!P0 LEA R4, P3, R82, R0, 0x1 ;  /* 0x0000000052048211 */ /* 0x000fe400078608ff */
[-C--:B-1----:R-:W-:Y:S02]  /*14700*/  @!P2 LEA.HI.X R9, R245, R2.reuse, R86, 0x1, P5 ;  /* 0x00000002f509a211 */ /* 0x082fe400028f0c56 */
[-C--:B------:R-:W-:Y:S02]  /*14710*/  @!P1 LEA.HI.X R7, R84, R2.reuse, R85, 0x1, P4 ;  /* 0x0000000254079211 */ /* 0x080fe400020f0c55 */
[----:B------:R-:W-:Y:S01]  /*14720*/  @!P0 LEA.HI.X R5, R82, R2, R83, 0x1, P3 ;  /* 0x0000000252058211 */ /* 0x000fe200018f0c53 */
[----:B------:R1:W-:Y:S04]  /*14730*/  @!P2 ST.E.128 [R8.64], R72 ;  /* 0x000000480800a985 */ /* 0x0003e8000c101d06 */
[----:B------:R1:W-:Y:S04]  /*14740*/  @!P1 ST.E.128 [R6.64], R68 ;  /* 0x0000004406009985 */ /* 0x0003e8000c101d06 */
[----:B------:R1:W-:Y:S01]  /*14750*/  @!P0 ST.E.128 [R4.64], R64 ;  /* 0x0000004004008985 */ /* 0x0003e2000c101d06 */
[----:B------:R-:W-:-:S13]  /*14760*/  ISETP.GE.AND P0, PT, R15, c[0x0][0x3c8], PT ;  /* 0x0000f2000f007a0c */ /* 0x000fda0003f06270 */
[----:B------:R-:W-:Y:S05]  /*14770*/  @P0 BRA `(.L_x_1509) ;  /* 0x00000db000000947 */ /* 0x000fea0003800000 */
[----:B-1----:R-:W-:-:S04]  /*14780*/  LEA R4, P0, R15, R0, 0x1 ;  /* 0x000000000f047211 */ /* 0x002fc800078008ff */
[----:B------:R-:W-:-:S05]  /*14790*/  LEA.HI.X R5, R15, R2, R80, 0x1, P0 ;  /* 0x000000020f057211 */ /* 0x000fca00000f0c50 */
[----:B------:R1:W-:Y:S01]  /*147a0*/  ST.E.128 [R4.64], R76 ;  /* 0x0000004c04007985 */ /* 0x0003e2000c101d06 */
[----:B------:R-:W-:Y:S05]  /*147b0*/  BRA `(.L_x_1509) ;  /* 0x00000d7000007947 */ /* 0x000fea0003800000 */
.L_x_1501:
[----:B------:R-:W2:Y:S04]  /*147c0*/  LDL R2, [R1+0x48] ;  /* 0x0000480001027983 */ /* 0x000ea80000100800 */
[----:B------:R-:W3:Y:S04]  /*147d0*/  LDL R0, [R1+0x44] ;  /* 0x0000440001007983 */ /* 0x000ee80000100800 */
[----:B------:R-:W4:Y:S04]  /*147e0*/  LDL R4, [R1+0x40] ;  /* 0x0000400001047983 */ /* 0x000f280000100800 */
[----:B------:R-:W1:Y:S01]  /*147f0*/  S2R R3, SR_TID.X ;  /* 0x0000000000037919 */ /* 0x000e620000002100 */
[----:B------:R-:W-:Y:S01]  /*14800*/  BSSY B0, `(.L_x_1510) ;  /* 0x0000026000007945 */ /* 0x000fe20003800000 */
[----:B-1----:R-:W-:Y:S01]  /*14810*/  ISETP.GE.AND P0, PT, R3, 0x80, PT ;  /* 0x000000800300780c */ /* 0x002fe20003f06270 */
        /* <DEDUP_REMOVED lines=36> */
.L_x_1511:
[----:B------:R-:W-:Y:S05]  /*14a60*/  BSYNC B0 ;  /* 0x0000000000007941 */ /* 0x000fea0003800000 */
.L_x_1510:
[----:B------:R-:W2:Y:S01]  /*14a70*/  LDL R2, [R1+0x10] ;  /* 0x0000100001027983 */ /* 0x000ea20000100800 */
[----:B-1----:R-:W-:Y:S01]  /*14a80*/  MOV R0, c[0x0][0x4e8] ;  /* 0x00013a0000007a02 */ /* 0x002fe20000000f00 */
[----:B------:R-:W-:-:S03]  /*14a90*/  IMAD R6, R10, c[0x0][0x3f0], RZ ;  /* 0x0000fc000a067a24 */ /* 0x000fc600078e02ff */
[----:B------:R-:W-:Y:S01]  /*14aa0*/  ISETP.NE.AND P0, PT, R0, 0x1, PT ;  /* 0x000000010000780c */ /* 0x000fe20003f05270 */
[----:B------:R-:W-:Y:S02]  /*14ab0*/  IMAD R0, R9, c[0x0][0x3e8], RZ ;  /* 0x0000fa0009007a24 */ /* 0x000fe400078e02ff */
[----:B------:R-:W-:Y:S02]  /*14ac0*/  IMAD R8, R11, c[0x0][0x3f4], R6 ;  /* 0x0000fd000b087a24 */ /* 0x000fe400078e0206 */
[----:B------:R-:W-:Y:S01]  /*14ad0*/  IMAD R5, R12, c[0x0][0x3ec], R0 ;  /* 0x0000fb000c057a24 */ /* 0x000fe200078e0200 */
[----:B--2---:R-:W-:Y:S01]  /*14ae0*/  IADD3 R4, R2, R13, RZ ;  /* 0x0000000d02047210 */ /* 0x004fe20007ffe0ff */
        /* <DEDUP_REMOVED lines=22> */
[----:B------:R1:W2:Y:S02]  /*14c50*/  SHFL.IDX PT, R4, R5, RZ, 0x181f ;  /* 0x00181fff05047589 */ /* 0x0002a400000e0000 */
.L_x_1550:
[----:B------:R-:W-:Y:S05]  /*14c60*/  BRA.DIV ~URZ, `(.L_x_1513) ;  /* 0x000037927f007947 */ /* 0x000fea000b800000 */
[----:B------:R3:W4:Y:S02]  /*14c70*/  SHFL.IDX PT, R0, R13, RZ, 0x181f ;  /* 0x00181fff0d007589 */ /* 0x00072400000e0000 */
.L_x_1551:
[----:B------:R-:W5:Y:S04]  /*14c80*/  LDL.LU R3, [R1+0x40] ;  /* 0x0000400001037983 */ /* 0x000f680000300800 */
[----:B------:R-:W1:Y:S01]  /*14c90*/  S2R R6, SR_TID.X ;  /* 0x0000000000067919 */ /* 0x000e620000002100 */
[----:B------:R-:W-:-:S04]  /*14ca0*/  IMAD.MOV.U32 R14, RZ, RZ, c[0x0][0x4e8] ;  /* 0x00013a00ff0e7624 */ /* 0x000fc800078e00ff */
[----:B------:R-:W-:Y:S01]  /*14cb0*/  IMAD R14, R14, c[0x0][0x388], RZ ;  /* 0x0000e2000e0e7a24 */ /* 0x000fe200078e02ff */
[----:B-1----:R-:W-:-:S04]  /*14cc0*/  SHF.R.S32.HI R2, RZ, 0x1f, R6 ;  /* 0x0000001fff027819 */ /* 0x002fc80000011406 */
[----:B------:R-:W-:-:S04]  /*14cd0*/  LEA.HI R2, R2, R6, RZ, 0x3 ;  /* 0x0000000602027211 */ /* 0x000fc800078f18ff */
[----:B------:R-:W-:Y:S01]  /*14ce0*/  SHF.R.S32.HI R2, RZ, 0x3, R2 ;  /* 0x00000003ff027819 */ /* 0x000fe20000011402 */
[----:B------:R-:W-:Y:S04]  /*14cf0*/  BSSY B0, `(.L_x_1514) ;  /* 0x000001e000007945 */ /* 0x000fe80003800000 */
[----:B-----5:R-:W-:-:S05]  /*14d00*/  IMAD.IADD R12, R2, 0x1, R3 ;  /* 0x00000001020c7824 */ /* 0x020fca00078e0203 */
[----:B------:R-:W-:-:S13]  /*14d10*/  ISETP.GE.AND P0, PT, R12, R14, PT ;  /* 0x0000000e0c00720c */ /* 0x000fda0003f06270 */
[----:B------:R-:W-:Y:S05]  /*14d20*/  @P0 BRA `(.L_x_1515) ;  /* 0x000001a000000947 */ /* 0x000fea0003800000 */
[C---:B------:R-:W-:Y:S02]  /*14d30*/  ISETP.GE.AND P3, PT, R245.reuse, c[0x0][0x3c8], PT ;  /* 0x0000f200f5007a0c */ /* 0x040fe40003f66270 */
[C---:B------:R-:W-:Y:S02]  /*14d40*/  IADD3 R2, R245.reuse, 0x40, RZ ;  /* 0x00000040f5027810 */ /* 0x040fe40007ffe0ff */
[C---:B------:R-:W-:Y:S02]  /*14d50*/  IADD3 R17, R245.reuse, 0x80, RZ ;  /* 0x00000080f5117810 */ /* 0x040fe40007ffe0ff */
[----:B------:R-:W-:Y:S02]  /*14d60*/  ISETP.GE.AND P2, PT, R2, c[0x0][0x3c8], PT ;  /* 0x0000f20002007a0c */ /* 0x000fe40003f46270 */
[----:B------:R-:W-:Y:S02]  /*14d70*/  IADD3 R15, R245, 0xc0, RZ ;  /* 0x000000c0f50f7810 */ /* 0x000fe40007ffe0ff */
[----:B------:R-:W-:-:S02]  /*14d80*/  ISETP.GE.AND P1, PT, R17, c[0x0][0x3c8], PT ;  /* 0x0000f20011007a0c */ /* 0x000fc40003f26270 */
[----:B------:R-:W-:Y:S02]  /*14d90*/  SHF.R.S32.HI R3, RZ, 0x1f, R245 ;  /* 0x0000001fff037819 */ /* 0x000fe400000114f5 */
[----:B----4-:R-:W-:Y:S02]  /*14da0*/  @!P3 LEA R10, P4, R245, R0, 0x1 ;  /* 0x00000000f50ab211 */ /* 0x010fe400078808ff */
[----:B------:R-:W-:Y:S02]  /*14db0*/  ISETP.GE.AND P0, PT, R15, c[0x0][0x3c8], PT ;  /* 0x0000f2000f007a0c */ /* 0x000fe40003f06270 */
[C---:B--2---:R-:W-:Y:S02]  /*14dc0*/  @!P3 LEA.HI.X R11, R245.reuse, R4, R3, 0x1, P4 ;  /* 0x00000004f50bb211 */ /* 0x044fe400020f0c03 */
[----:B------:R-:W-:Y:S02]  /*14dd0*/  IADD3 R3, R245, 0x40, RZ ;  /* 0x00000040f5037810 */ /* 0x000fe40007ffe0ff */
[----:B------:R-:W-:Y:S01]  /*14de0*/  @!P2 LEA R8, P6, R2, R0, 0x1 ;  /* 0x000000000208a211 */ /* 0x000fe200078c08ff */
[----:B------:R1:W-:Y:S01]  /*14df0*/  @!P3 ST.E.128 [R10.64], RZ ;  /* 0x000000ff0a00b985 */ /* 0x0003e2000c101d06 */
[----:B------:R-:W-:-:S02]  /*14e00*/  SHF.R.S32.HI R3, RZ, 0x1f, R3 ;  /* 0x0000001fff037819 */ /* 0x000fc40000011403 */
[C---:B------:R-:W-:Y:S02]  /*14e10*/  IADD3 R18, R245.reuse, 0x80, RZ ;  /* 0x00000080f5127810 */ /* 0x040fe40007ffe0ff */
[----:B------:R-:W-:Y:S02]  /*14e20*/  IADD3 R16, R245, 0xc0, RZ ;  /* 0x000000c0f5107810 */ /* 0x000fe40007ffe0ff */
[----:B------:R-:W-:Y:S02]  /*14e30*/  @!P1 LEA R6, P5, R17, R0, 0x1 ;  /* 0x0000000011069211 */ /* 0x000fe400078a08ff */
[----:B------:R-:W-:Y:S02]  /*14e40*/  SHF.R.S32.HI R18, RZ, 0x1f, R18 ;  /* 0x0000001fff127819 */ /* 0x000fe40000011412 */
[----:B------:R-:W-:Y:S02]  /*14e50*/  @!P2 LEA.HI.X R9, R2, R4, R3, 0x1, P6 ;  /* 0x000000040209a211 */ /* 0x000fe400030f0c03 */
[----:B------:R-:W-:-:S02]  /*14e60*/  SHF.R.S32.HI R16, RZ, 0x1f, R16 ;  /* 0x0000001fff107819 */ /* 0x000fc40000011410 */
[----:B------:R-:W-:Y:S01]  /*14e70*/  @!P0 LEA R2, P4, R15, R0, 0x1 ;  /* 0x000000000f028211 */ /* 0x000fe200078808ff */
[----:B------:R1:W-:Y:S01]  /*14e80*/  @!P2 ST.E.128 [R8.64], RZ ;  /* 0x000000ff0800a985 */ /* 0x0003e2000c101d06 */
[-C--:B------:R-:W-:Y:S02]  /*14e90*/  @!P1 LEA.HI.X R7, R17, R4.reuse, R18, 0x1, P5 ;  /* 0x0000000411079211 */ /* 0x080fe400028f0c12 */
[----:B------:R-:W-:-:S03]  /*14ea0*/  @!P0 LEA.HI.X R3, R15, R4, R16, 0x1, P4 ;  /* 0x000000040f038211 */ /* 0x000fc600020f0c10 */
[----:B------:R1:W-:Y:S04]  /*14eb0*/  @!P1 ST.E.128 [R6.64], RZ ;  /* 0x000000ff06009985 */ /* 0x0003e8000c101d06 */
[----:B------:R1:W-:Y:S02]  /*14ec0*/  @!P0 ST.E.128 [R2.64], RZ ;  /* 0x000000ff02008985 */ /* 0x0003e4000c101d06 */
.L_x_1515:
[----:B------:R-:W-:Y:S05]  /*14ed0*/  BSYNC B0 ;  /* 0x0000000000007941 */ /* 0x000fea0003800000 */
.L_x_1514:
[----:B------:R-:W-:Y:S05]  /*14ee0*/  BRA.DIV ~URZ, `(.L_x_1516) ;  /* 0x000035827f007947 */ /* 0x000fea000b800000 */
[----:B--2---:R2:W1:Y:S04]  /*14ef0*/  SHFL.IDX PT, R4, R5, 0x1, 0x181f ;  /* 0x00381f0005047f89 */ /* 0x00446800000e0000 */
[----:B----4-:R2:W4:Y:S02]  /*14f00*/  SHFL.IDX PT, R0, R13, 0x1, 0x181f ;  /* 0x00381f000d007f89 */ /* 0x01052400000e0000 */
.L_x_1552:
[----:B-1----:R-:W-:Y:S01]  /*14f10*/  IADD3 R2, R12, 0x20, RZ ;  /* 0x000000200c027810 */ /* 0x002fe20007ffe0ff */
[----:B------:R-:W-:Y:S03]  /*14f20*/  BSSY B0, `(.L_x_1517) ;  /* 0x000001d000007945 */ /* 0x000fe60003800000 */
[----:B------:R-:W-:-:S13]  /*14f30*/  ISETP.GE.AND P0, PT, R2, R14, PT ;  /* 0x0000000e0200720c */ /* 0x000fda0003f06270 */
[----:B------:R-:W-:Y:S05]  /*14f40*/  @P0 BRA `(.L_x_1518) ;  /* 0x000001a000000947 */ /* 0x000fea0003800000 */
[C---:B------:R-:W-:Y:S02]  /*14f50*/  IADD3 R3, R245.reuse, 0x40, RZ ;  /* 0x00000040f5037810 */ /* 0x040fe40007ffe0ff */
[C---:B------:R-:W-:Y:S02]  /*14f60*/  ISETP.GE.AND P3, PT, R245.reuse, c[0x0][0x3c8], PT ;  /* 0x0000f200f5007a0c */ /* 0x040fe40003f66270 */
[C---:B------:R-:W-:Y:S02]  /*14f70*/  IADD3 R17, R245.reuse, 0x80, RZ ;  /* 0x00000080f5117810 */ /* 0x040fe40007ffe0ff */
[----:B------:R-:W-:Y:S02]  /*14f80*/  IADD3 R15, R245, 0xc0, RZ ;  /* 0x000000c0f50f7810 */ /* 0x000fe40007ffe0ff */
[----:B------:R-:W-:Y:S02]  /*14f90*/  ISETP.GE.AND P2, PT, R3, c[0x0][0x3c8], PT ;  /* 0x0000f20003007a0c */ /* 0x000fe40003f46270 */
[----:B------:R-:W-:-:S02]  /*14fa0*/  ISETP.GE.AND P1, PT, R17, c[0x0][0x3c8], PT ;  /* 0x0000f20011007a0c */ /* 0x000fc40003f26270 */
[----:B------:R-:W-:Y:S02]  /*14fb0*/  ISETP.GE.AND P0, PT, R15, c[0x0][0x3c8], PT ;  /* 0x0000f2000f007a0c */ /* 0x000fe40003f06270 */
[----:B------:R-:W-:Y:S02]  /*14fc0*/  SHF.R.S32.HI R6, RZ, 0x1f, R245 ;  /* 0x0000001fff067819 */ /* 0x000fe400000114f5 */
[C---:B----4-:R-:W-:Y:S02]  /*14fd0*/  @!P3 LEA R10, P4, R245.reuse, R0, 0x1 ;  /* 0x00000000f50ab211 */ /* 0x050fe400078808ff */
[C---:B------:R-:W-:Y:S02]  /*14fe0*/  IADD3 R19, R245.reuse, 0x40, RZ ;  /* 0x00000040f5137810 */ /* 0x040fe40007ffe0ff */
[C---:B------:R-:W-:Y:S02]  /*14ff0*/  IADD3 R18, R245.reuse, 0x80, RZ ;  /* 0x00000080f5127810 */ /* 0x040fe40007ffe0ff */
[----:B------:R-:W-:-:S02]  /*15000*/  IADD3 R16, R245, 0xc0, RZ ;  /* 0x000000c0f5107810 */ /* 0x000fc40007ffe0ff */
[----:B------:R-:W-:Y:S02]  /*15010*/  @!P2 LEA R8, P6, R3, R0, 0x1 ;  /* 0x000000000308a211 */ /* 0x000fe400078c08ff */
[----:B------:R-:W-:Y:S02]  /*15020*/  @!P3 LEA.HI.X R11, R245, R4, R6, 0x1, P4 ;  /* 0x00000004f50bb211 */ /* 0x000fe400020f0c06 */
[----:B------:R-:W-:Y:S02]  /*15030*/  SHF.R.S32.HI R19, RZ, 0x1f, R19 ;  /* 0x0000001fff137819 */ /* 0x000fe40000011413 */
[----:B------:R-:W-:Y:S01]  /*15040*/  @!P1 LEA R6, P5, R17, R0, 0x1 ;  /* 0x0000000011069211 */ /* 0x000fe200078a08ff */
[----:B------:R1:W-:Y:S01]  /*15050*/  @!P3 ST.E.128 [R10.64], RZ ;  /* 0x000000ff0a00b985 */ /* 0x0003e2000c101d06 */
[----:B------:R-:W-:Y:S02]  /*15060*/  SHF.R.S32.HI R18, RZ, 0x1f, R18 ;  /* 0x0000001fff127819 */ /* 0x000fe40000011412 */
[----:B------:R-:W-:-:S02]  /*15070*/  SHF.R.S32.HI R16, RZ, 0x1f, R16 ;  /* 0x0000001fff107819 */ /* 0x000fc40000011410 */
[----:B------:R-:W-:Y:S02]  /*15080*/  @!P0 LEA R2, P4, R15, R0, 0x1 ;  /* 0x000000000f028211 */ /* 0x000fe400078808ff */
[-C--:B------:R-:W-:Y:S02]  /*15090*/  @!P2 LEA.HI.X R9, R3, R4.reuse, R19, 0x1, P6 ;  /* 0x000000040309a211 */ /* 0x080fe400030f0c13 */
[-C--:B------:R-:W-:Y:S02]  /*150a0*/  @!P1 LEA.HI.X R7, R17, R4.reuse, R18, 0x1, P5 ;  /* 0x0000000411079211 */ /* 0x080fe400028f0c12 */
[----:B------:R-:W-:Y:S01]  /*150b0*/  @!P0 LEA.HI.X R3, R15, R4, R16, 0x1, P4 ;  /* 0x000000040f038211 */ /* 0x000fe200020f0c10 */
[----:B------:R1:W-:Y:S04]  /*150c0*/  @!P2 ST.E.128 [R8.64], RZ ;  /* 0x000000ff0800a985 */ /* 0x0003e8000c101d06 */
[----:B------:R1:W-:Y:S04]  /*150d0*/  @!P1 ST.E.128 [R6.64], RZ ;  /* 0x000000ff06009985 */ /* 0x0003e8000c101d06 */
[----:B------:R1:W-:Y:S02]  /*150e0*/  @!P0 ST.E.128 [R2.64], RZ ;  /* 0x000000ff02008985 */ /* 0x0003e4000c101d06 */
.L_x_1518:
[----:B------:R-:W-:Y:S05]  /*150f0*/  BSYNC B0 ;  /* 0x0000000000007941 */ /* 0x000fea0003800000 */
.L_x_1517:
[----:B------:R-:W-:Y:S05]  /*15100*/  BRA.DIV ~URZ, `(.L_x_1519) ;  /* 0x000034527f007947 */ /* 0x000fea000b800000 */
[----:B------:R1:W2:Y:S02]  /*15110*/  SHFL.IDX PT, R4, R5, 0x2, 0x181f ;  /* 0x00581f0005047f89 */ /* 0x0002a400000e0000 */
.L_x_1553:
[----:B------:R-:W-:Y:S05]  /*15120*/  BRA.DIV ~URZ, `(.L_x_1520) ;  /* 0x000034b27f007947 */ /* 0x000fea000b800000 */
[----:B----4-:R4:W1:Y:S02]  /*15130*/  SHFL.IDX PT, R0, R13, 0x2, 0x181f ;  /* 0x00581f000d007f89 */ /* 0x01086400000e0000 */
.L_x_1554:
        /* <DEDUP_REMOVED lines=12> */
[C---:B------:R-:W-:Y:S02]  /*15200*/  @!P3 LEA R10, P4, R245.reuse, R0, 0x1 ;  /* 0x00000000f50ab211 */ /* 0x040fe400078808ff */
[C---:B------:R-:W-:Y:S02]  /*15210*/  IADD3 R19, R245.reuse, 0x40, RZ ;  /* 0x00000040f5137810 */ /* 0x040fe40007ffe0ff */
[C---:B------:R-:W-:Y:S02]  /*15220*/  IADD3 R18, R245.reuse, 0x80, RZ ;  /* 0x00000080f5127810 */ /* 0x040fe40007ffe0ff */
[----:B------:R-:W-:-:S02]  /*15230*/  IADD3 R16, R245, 0xc0, RZ ;  /* 0x000000c0f5107810 */ /* 0x000fc40007ffe0ff */
[----:B------:R-:W-:Y:S02]  /*15240*/  @!P2 LEA R8, P6, R3, R0, 0x1 ;  /* 0x000000000308a211 */ /* 0x000fe400078c08ff */
[----:B--2---:R-:W-:Y:S02]  /*15250*/  @!P3 LEA.HI.X R11, R245, R4, R6, 0x1, P4 ;  /* 0x00000004f50bb211 */ /* 0x004fe400020f0c06 */
        /* <DEDUP_REMOVED lines=12> */
.L_x_1522:
[----:B------:R-:W-:Y:S05]  /*15320*/  BSYNC B0 ;  /* 0x0000000000007941 */ /* 0x000fea0003800000 */
.L_x_1521:
[----:B------:R-:W-:Y:S05]  /*15330*/  BRA.DIV ~URZ, `(.L_x_1523) ;  /* 0x000033227f007947 */ /* 0x000fea000b800000 */
[----:B--2---:R2:W1:Y:S04]  /*15340*/  SHFL.IDX PT, R4, R5, 0x3, 0x181f ;  /* 0x00781f0005047f89 */ /* 0x00446800000e0000 */
[----:B------:R2:W3:Y:S02]  /*15350*/  SHFL.IDX PT, R0, R13, 0x3, 0x181f ;  /* 0x00781f000d007f89 */ /* 0x0004e400000e0000 */
.L_x_1555:
[----:B-1----:R-:W-:-:S04]  /*15360*/  IADD3 R2, R12, 0x60, RZ ;  /* 0x000000600c027810 */ /* 0x002fc80007ffe0ff */
[----:B------:R-:W-:-:S13]  /*15370*/  ISETP.GE.AND P0, PT, R2, R14, PT ;  /* 0x0000000e0200720c */ /* 0x000fda0003f06270 */
[----:B------:R-:W-:Y:S05]  /*15380*/  @P0 BRA `(.L_x_1509) ;  /* 0x000001a000000947 */ /* 0x000fea0003800000 */
[C---:B------:R-:W-:Y:S02]  /*15390*/  IADD3 R3, R245.reuse, 0x40, RZ ;  /* 0x00000040f5037810 */ /* 0x040fe40007ffe0ff */
[C---:B------:R-:W-:Y:S02]  /*153a0*/  ISETP.GE.AND P3, PT, R245.reuse, c[0x0][0x3c8], PT ;  /* 0x0000f200f5007a0c */ /* 0x040fe40003f66270 */
[C---:B------:R-:W-:Y:S02]  /*153b0*/  IADD3 R15, R245.reuse, 0x80, RZ ;  /* 0x00000080f50f7810 */ /* 0x040fe40007ffe0ff */
[----:B--2---:R-:W-:Y:S02]  /*153c0*/  IADD3 R5, R245, 0xc0, RZ ;  /* 0x000000c0f5057810 */ /* 0x004fe40007ffe0ff */
[----:B------:R-:W-:Y:S02]  /*153d0*/  ISETP.GE.AND P2, PT, R3, c[0x0][0x3c8], PT ;  /* 0x0000f20003007a0c */ /* 0x000fe40003f46270 */
[----:B------:R-:W-:-:S02]  /*153e0*/  ISETP.GE.AND P1, PT, R15, c[0x0][0x3c8], PT ;  /* 0x0000f2000f007a0c */ /* 0x000fc40003f26270 */
[----:B------:R-:W-:Y:S02]  /*153f0*/  ISETP.GE.AND P0, PT, R5, c[0x0][0x3c8], PT ;  /* 0x0000f20005007a0c */ /* 0x000fe40003f06270 */
[----:B------:R-:W-:Y:S02]  /*15400*/  SHF.R.S32.HI R6, RZ, 0x1f, R245 ;  /* 0x0000001fff067819 */ /* 0x000fe400000114f5 */
[C---:B---3--:R-:W-:Y:S02]  /*15410*/  @!P3 LEA R10, P4, R245.reuse, R0, 0x1 ;  /* 0x00000000f50ab211 */ /* 0x048fe400078808ff */
[C---:B------:R-:W-:Y:S02]  /*15420*/  IADD3 R17, R245.reuse, 0x40, RZ ;  /* 0x00000040f5117810 */ /* 0x040fe40007ffe0ff */
[C---:B------:R-:W-:Y:S02]  /*15430*/  IADD3 R16, R245.reuse, 0x80, RZ ;  /* 0x00000080f5107810 */ /* 0x040fe40007ffe0ff */
[----:B----4-:R-:W-:-:S02]  /*15440*/  IADD3 R13, R245, 0xc0, RZ ;  /* 0x000000c0f50d7810 */ /* 0x010fc40007ffe0ff */
        /* <DEDUP_REMOVED lines=14> */
.L_x_1509:
[----:B------:R-:W-:Y:S05]  /*15530*/  BSYNC B1 ;  /* 0x0000000000017941 */ /* 0x000fea0003800000 */
.L_x_1500:
[----:B---3--:R-:W3:Y:S02]  /*15540*/  LDL R0, [R1+0x78] ;  /* 0x0000780001007983 */ /* 0x008ee40000100800 */
        /* <DEDUP_REMOVED lines=8> */
[----:B---3--:R3:W2:Y:S02]  /*155d0*/  SHFL.IDX PT, R0, R81, RZ, 0x1f ;  /* 0x00001fff51007589 */ /* 0x0086a400000e0000 */
.L_x_1556:
[----:B-1----:R-:W1:Y:S01]  /*155e0*/  S2R R2, SR_TID.X ;  /* 0x0000000000027919 */ /* 0x002e620000002100 */
[----:B------:R-:W-:Y:S03]  /*155f0*/  WARPSYNC 0xffffffff ;  /* 0xffffffff00007948 */ /* 0x000fe60003800000 */
[----:B------:R-:W-:Y:S06]  /*15600*/  BAR.SYNC.DEFER_BLOCKING 0x4, 0x100 ;  /* 0x0104000000007b1d */ /* 0x000fec0000010000 */
[----:B--2---:R2:W-:Y:S01]  /*15610*/  STL [R1+0x54], R0 ;  /* 0x0000540001007387 */ /* 0x0045e20000100800 */
[----:B-1----:R-:W-:-:S13]  /*15620*/  LOP3.LUT P0, RZ, R2, 0xff, RZ, 0xc0, !PT ;  /* 0x000000ff02ff7812 */ /* 0x002fda000780c0ff */
[----:B------:R2:W-:Y:S04]  /*15630*/  @!P0 STS [0x28100], R81 ;  /* 0x02810051ff008388 */ /* 0x0005e80000000800 */
[----:B------:R-:W-:Y:S06]  /*15640*/  BAR.ARV 0x5, 0x100 ;  /* 0x0144000000007b1d */ /* 0x000fec0000002000 */
.L_x_1524:
[----:B--23--:R-:W2:Y:S02]  /*15650*/  LDL R0, [R1+0x54] ;  /* 0x0000540001007983 */ /* 0x00cea40000100800 */
[----:B--2---:R-:W-:-:S13]  /*15660*/  ISETP.GE.AND P0, PT, R0, c[0x0][0x538], PT ;  /* 0x00014e0000007a0c */ /* 0x004fda0003f06270 */
[----:B-1--4-:R-:W-:Y:S01]  /*15670*/  @P0 CALL.REL.NOINC `(.L_x_1526) ;  /* 0x0000001000000944 */ /* 0x012fe20003c00000 */
[----:B------:R-:W-:Y:S05]  /*15680*/  BRA `(.L_x_1527) ;  /* 0xfffeb22000007947 */ /* 0x000fea000383ffff */
.L_x_1526:
[----:B------:R-:W-:Y:S05]  /*15690*/  EXIT ;  /* 0x000000000000794d */ /* 0x000fea0003800000 */
.L_x_1458:
[----:B------:R1:W-:Y:S01]  /*156a0*/  STL [R1], RZ ;  /* 0x000000ff01007387 */ /* 0x0003e20000100800 */
[----:B------:R-:W-:Y:S01]  /*156b0*/  IMAD.MOV.U32 R44, RZ, RZ, R5 ;  /* 0x000000ffff2c7224 */ /* 0x000fe200078e0005 */
[----:B------:R-:W-:Y:S02]  /*156c0*/  MOV R3, 0x181f ;  /* 0x0000181f00037802 */ /* 0x000fe40000000f00 */
[----:B------:R-:W-:Y:S02]  /*156d0*/  MOV R2, 0x156f0 ;  /* 0x000156f000027802 */ /* 0x000fe40000000f00 */
[----:B-1---5:R-:W-:Y:S05]  /*156e0*/  CALL.REL.NOINC `($__internal_8_$__cuda_sm70_shflsync_idx_p) ;  /* 0x0000313000007944 */ /* 0x022fea0003c00000 */
[----:B-----5:R-:W-:Y:S01]  /*156f0*/  MOV R4, R44 ;  /* 0x0000002c00047202 */ /* 0x020fe20000000f00 */
[----:B-1----:R-:W-:Y:S05]  /*15700*/  BRA `(.L_x_1528) ;  /* 0xfffebe5000007947 */ /* 0x002fea000383ffff */
.L_x_1459:
[----:B------:R3:W-:Y:S01]  /*15710*/  STL [R1], RZ ;  /* 0x000000ff01007387 */ /* 0x0007e20000100800 */
[----:B------:R-:W-:Y:S01]  /*15720*/  IMAD.MOV.U32 R44, RZ, RZ, R13 ;  /* 0x000000ffff2c7224 */ /* 0x000fe200078e000d */
[----:B------:R-:W-:Y:S02]  /*15730*/  MOV R3, 0x181f ;  /* 0x0000181f00037802 */ /* 0x000fe40000000f00 */
[----:B------:R-:W-:Y:S02]  /*15740*/  MOV R2, 0x15760 ;  /* 0x0001576000027802 */ /* 0x000fe40000000f00 */
[----:B-123-5:R-:W-:Y:S05]  /*15750*/  CALL.REL.NOINC `($__internal_8_$__cuda_sm70_shflsync_idx_p) ;  /* 0x000030c000007944 */ /* 0x02efea0003c00000 */
[----:B-----5:R-:W-:Y:S01]  /*15760*/  MOV R0, R44 ;  /* 0x0000002c00007202 */ /* 0x020fe20000000f00 */
[----:B-1----:R-:W-:Y:S05]  /*15770*/  BRA `(.L_x_1529) ;  /* 0xfffebe0000007947 */ /* 0x002fea000383ffff */
.L_x_1462:
[----:B----4-:R-:W-:Y:S01]  /*15780*/  MOV R0, 0x1 ;  /* 0x0000000100007802 */ /* 0x010fe20000000f00 */
[----:B------:R-:W-:Y:S01]  /*15790*/  IMAD.MOV.U32 R44, RZ, RZ, R5 ;  /* 0x000000ffff2c7224 */ /* 0x000fe200078e0005 */
[----:B-1----:R-:W-:Y:S01]  /*157a0*/  MOV R2, 0x157e0 ;  /* 0x000157e000027802 */ /* 0x002fe20000000f00 */
[----:B------:R-:W-:-:S02]  /*157b0*/  IMAD.MOV.U32 R3, RZ, RZ, 0x181f ;  /* 0x0000181fff037424 */ /* 0x000fc400078e00ff */
[----:B------:R1:W-:Y:S04]  /*157c0*/  STL [R1], R0 ;  /* 0x0000000001007387 */ /* 0x0003e80000100800 */
[----:B-12--5:R-:W-:Y:S05]  /*157d0*/  CALL.REL.NOINC `($__internal_8_$__cuda_sm70_shflsync_idx_p) ;  /* 0x0000304000007944 */ /* 0x026fea0003c00000 */
[----:B-----5:R-:W-:Y:S01]  /*157e0*/  MOV R0, 0x1 ;  /* 0x0000000100007802 */ /* 0x020fe20000000f00 */
[----:B------:R-:W-:Y:S01]  /*157f0*/  IMAD.MOV.U32 R4, RZ, RZ, R44 ;  /* 0x000000ffff047224 */ /* 0x000fe200078e002c */
[----:B------:R-:W-:Y:S01]  /*15800*/  MOV R3, 0x181f ;  /* 0x0000181f00037802 */ /* 0x000fe20000000f00 */
[----:B------:R-:W-:Y:S01]  /*15810*/  IMAD.MOV.U32 R44, RZ, RZ, R13 ;  /* 0x000000ffff2c7224 */ /* 0x000fe200078e000d */
[----:B------:R-:W-:Y:S01]  /*15820*/  MOV R2, 0x15850 ;  /* 0x0001585000027802 */ /* 0x000fe20000000f00 */
[----:B------:R2:W-:Y:S04]  /*15830*/  STL [R1], R0 ;  /* 0x0000000001007387 */ /* 0x0005e80000100800 */
[----:B-12---:R-:W-:Y:S05]  /*15840*/  CALL.REL.NOINC `($__internal_8_$__cuda_sm70_shflsync_idx_p) ;  /* 0x00002fd000007944 */ /* 0x006fea0003c00000 */
[----:B-----5:R-:W-:Y:S01]  /*15850*/  MOV R0, R44 ;  /* 0x0000002c00007202 */ /* 0x020fe20000000f00 */
[----:B-1----:R-:W-:Y:S05]  /*15860*/  BRA `(.L_x_1530) ;  /* 0xfffebf9000007947 */ /* 0x002fea000383ffff */
.L_x_1465:
[----:B----4-:R-:W-:Y:S01]  /*15870*/  MOV R0, 0x2 ;  /* 0x0000000200007802 */ /* 0x010fe20000000f00 */
[----:B------:R-:W-:Y:S01]  /*15880*/  IMAD.MOV.U32 R44, RZ, RZ, R5 ;  /* 0x000000ffff2c7224 */ /* 0x000fe200078e0005 */
[----:B-1----:R-:W-:Y:S01]  /*15890*/  MOV R2, 0x158d0 ;  /* 0x000158d000027802 */ /* 0x002fe20000000f00 */
[----:B------:R-:W-:Y:S02]  /*158a0*/  IMAD.MOV.U32 R3, RZ, RZ, 0x181f ;  /* 0x0000181fff037424 */ /* 0x000fe400078e00ff */
[----:B------:R1:W-:Y:S04]  /*158b0*/  STL [R1], R0 ;  /* 0x0000000001007387 */ /* 0x0003e80000100800 */
[----:B-123-5:R-:W-:Y:S05]  /*158c0*/  CALL.REL.NOINC `($__internal_8_$__cuda_sm70_shflsync_idx_p) ;  /* 0x00002f5000007944 */ /* 0x02efea0003c00000 */
[----:B-----5:R-:W-:Y:S01]  /*158d0*/  MOV R4, R44 ;  /* 0x0000002c00047202 */ /* 0x020fe20000000f00 */
[----:B-1----:R-:W-:Y:S05]  /*158e0*/  BRA `(.L_x_1531) ;  /* 0xfffec11000007947 */ /* 0x002fea000383ffff */
.L_x_1466:
[----:B----4-:R-:W-:Y:S01]  /*158f0*/  MOV R0, 0x2 ;  /* 0x0000000200007802 */ /* 0x010fe20000000f00 */
[----:B------:R-:W-:Y:S01]  /*15900*/  IMAD.MOV.U32 R44, RZ, RZ, R13 ;  /* 0x000000ffff2c7224 */ /* 0x000fe200078e000d */
[----:B-1----:R-:W-:Y:S01]  /*15910*/  MOV R2, 0x15950 ;  /* 0x0001595000027802 */ /* 0x002fe20000000f00 */
[----:B------:R-:W-:-:S02]  /*15920*/  IMAD.MOV.U32 R3, RZ, RZ, 0x181f ;  /* 0x0000181fff037424 */ /* 0x000fc400078e00ff */
[----:B------:R1:W-:Y:S04]  /*15930*/  STL [R1], R0 ;  /* 0x0000000001007387 */ /* 0x0003e80000100800 */
[----:B-123-5:R-:W-:Y:S05]  /*15940*/  CALL.REL.NOINC `($__internal_8_$__cuda_sm70_shflsync_idx_p) ;  /* 0x00002ed000007944 */ /* 0x02efea0003c00000 */
[----:B-----5:R-:W-:Y:S01]  /*15950*/  MOV R0, R44 ;  /* 0x0000002c00007202 */ /* 0x020fe20000000f00 */
[----:B-1----:R-:W-:Y:S05]  /*15960*/  BRA `(.L_x_1532) ;  /* 0xfffec0b000007947 */ /* 0x002fea000383ffff */
.L_x_1469:
[----:B--2---:R-:W-:Y:S01]  /*15970*/  MOV R0, 0x3 ;  /* 0x0000000300007802 */ /* 0x004fe20000000f00 */
[----:B------:R-:W-:Y:S01]  /*15980*/  IMAD.MOV.U32 R44, RZ, RZ, R5 ;  /* 0x000000ffff2c7224 */ /* 0x000fe200078e0005 */
[----:B-1----:R-:W-:Y:S01]  /*15990*/  MOV R2, 0x159d0 ;  /* 0x000159d000027802 */ /* 0x002fe20000000f00 */
[----:B------:R-:W-:Y:S02]  /*159a0*/  IMAD.MOV.U32 R3, RZ, RZ, 0x181f ;  /* 0x0000181fff037424 */ /* 0x000fe400078e00ff */
[----:B------:R1:W-:Y:S04]  /*159b0*/  STL [R1], R0 ;  /* 0x0000000001007387 */ /* 0x0003e80000100800 */
[----:B-1-345:R-:W-:Y:S05]  /*159c0*/  CALL.REL.NOINC `($__internal_8_$__cuda_sm70_shflsync_idx_p) ;  /* 0x00002e5000007944 */ /* 0x03afea0003c00000 */
        /* <DEDUP_REMOVED lines=9> */
.L_x_1472:
[----:B------:R1:W-:Y:S01]  /*15a60*/  STL [R1], RZ ;  /* 0x000000ff01007387 */ /* 0x0003e20000100800 */
[----:B------:R-:W-:Y:S01]  /*15a70*/  IMAD.MOV.U32 R44, RZ, RZ, R22 ;  /* 0x000000ffff2c7224 */ /* 0x000fe200078e0016 */
[----:B------:R-:W-:-:S02]  /*15a80*/  MOV R3, 0x181f ;  /* 0x0000181f00037802 */ /* 0x000fc40000000f00 */
[----:B------:R-:W-:Y:S02]  /*15a90*/  MOV R2, 0x15ab0 ;  /* 0x00015ab000027802 */ /* 0x000fe40000000f00 */
[----:B-1----:R-:W-:Y:S05]  /*15aa0*/  CALL.REL.NOINC `($__internal_8_$__cuda_sm70_shflsync_idx_p) ;  /* 0x00002d7000007944 */ /* 0x002fea0003c00000 */
[----:B-----5:R-:W-:Y:S01]  /*15ab0*/  MOV R4, R44 ;  /* 0x0000002c00047202 */ /* 0x020fe20000000f00 */
[----:B-1----:R-:W-:Y:S05]  /*15ac0*/  BRA `(.L_x_1534) ;  /* 0xfffeec4000007947 */ /* 0x002fea000383ffff */
.L_x_1473:
[----:B------:R3:W-:Y:S01]  /*15ad0*/  STL [R1], RZ ;  /* 0x000000ff01007387 */ /* 0x0007e20000100800 */
[----:B------:R-:W-:Y:S01]  /*15ae0*/  IMAD.MOV.U32 R44, RZ, RZ, R23 ;  /* 0x000000ffff2c7224 */ /* 0x000fe200078e0017 */
[----:B------:R-:W-:Y:S02]  /*15af0*/  MOV R3, 0x181f ;  /* 0x0000181f00037802 */ /* 0x000fe40000000f00 */
[----:B------:R-:W-:Y:S02]  /*15b00*/  MOV R2, 0x15b20 ;  /* 0x00015b2000027802 */ /* 0x000fe40000000f00 */
[----:B-123--:R-:W-:Y:S05]  /*15b10*/  CALL.REL.NOINC `($__internal_8_$__cuda_sm70_shflsync_idx_p) ;  /* 0x00002d0000007944 */ /* 0x00efea0003c00000 */
[C---:B-----5:R-:W-:Y:S02]  /*15b20*/  IADD3 R0, R245.reuse, 0x40, RZ ;  /* 0x00000040f5007810 */ /* 0x060fe40007ffe0ff */
[----:B------:R-:W-:Y:S02]  /*15b30*/  IADD3 R8, P0, R44, R156, RZ ;  /* 0x0000009c2c087210 */ /* 0x000fe40007f1e0ff */
[----:B------:R-:W-:Y:S02]  /*15b40*/  ISETP.GE.AND P2, PT, R0, c[0x0][0x1d4], PT ;  /* 0x0000750000007a0c */ /* 0x000fe40003f46270 */
[----:B------:R-:W-:Y:S01]  /*15b50*/  IADD3 R0, R245, 0xc0, RZ ;  /* 0x000000c0f5007810 */ /* 0x000fe20007ffe0ff */
[----:B------:R-:W-:Y:S01]  /*15b60*/  IMAD.X R9, R4, 0x1, R133, P0 ;  /* 0x0000000104097824 */ /* 0x000fe200000e0685 */
[----:B------:R-:W-:-:S02]  /*15b70*/  IADD3 R10, P1, R44, R155, RZ ;  /* 0x0000009b2c0a7210 */ /* 0x000fc40007f3e0ff */
[----:B------:R-:W-:Y:S01]  /*15b80*/  ISETP.GE.AND P0, PT, R0, c[0x0][0x1d4], PT ;  /* 0x0000750000007a0c */ /* 0x000fe20003f06270 */
[----:B------:R-:W-:Y:S01]  /*15b90*/  IMAD.MOV.U32 R0, RZ, RZ, 0x1 ;  /* 0x00000001ff007424 */ /* 0x000fe200078e00ff */
[C---:B------:R-:W-:Y:S01]  /*15ba0*/  IADD3 R5, R245.reuse, 0x80, RZ ;  /* 0x00000080f5057810 */ /* 0x040fe20007ffe0ff */
[----:B------:R-:W-:Y:S01]  /*15bb0*/  IMAD.X R11, R4, 0x1, R132, P1 ;  /* 0x00000001040b7824 */ /* 0x000fe200008e0684 */
[----:B------:R-:W-:Y:S02]  /*15bc0*/  ISETP.GE.AND P3, PT, R245, c[0x0][0x1d4], PT ;  /* 0x00007500f5007a0c */ /* 0x000fe40003f66270 */
[----:B------:R2:W-:Y:S01]  /*15bd0*/  STL [R1], R0 ;  /* 0x0000000001007387 */ /* 0x0005e20000100800 */
[----:B------:R-:W-:Y:S02]  /*15be0*/  ISETP.GE.AND P1, PT, R5, c[0x0][0x1d4], PT ;  /* 0x0000750005007a0c */ /* 0x000fe40003f26270 */
[C---:B------:R-:W-:Y:S02]  /*15bf0*/  IADD3 R6, P5, R44.reuse, R157, RZ ;  /* 0x0000009d2c067210 */ /* 0x040fe40007fbe0ff */
[----:B------:R-:W-:Y:S01]  /*15c00*/  IADD3 R2, P4, R44, R158, RZ ;  /* 0x0000009e2c027210 */ /* 0x000fe20007f9e0ff */
[----:B------:R-:W-:Y:S01]  /*15c10*/  IMAD.MOV.U32 R44, RZ, RZ, R22 ;  /* 0x000000ffff2c7224 */ /* 0x000fe200078e0016 */
[----:B------:R-:W-:Y:S01]  /*15c20*/  SEL R5, RZ, 0x10, P3 ;  /* 0x00000010ff057807 */ /* 0x000fe20001800000 */
[C---:B------:R-:W-:Y:S01]  /*15c30*/  IMAD.X R7, R4.reuse, 0x1, R134, P5 ;  /* 0x0000000104077824 */ /* 0x040fe200028e0686 */
[----:B------:R-:W-:Y:S01]  /*15c40*/  SEL R14, RZ, 0x10, P2 ;  /* 0x00000010ff0e7807 */ /* 0x000fe20001000000 */
[----:B------:R-:W-:Y:S01]  /*15c50*/  IMAD.X R3, R4, 0x1, R152, P4 ;  /* 0x0000000104037824 */ /* 0x000fe200020e0698 */
[----:B------:R-:W-:Y:S01]  /*15c60*/  @!PT LDS RZ, [RZ] ;  /* 0x00000000fffff984 */ /* 0x000fe20000000800 */
[----:B------:R-:W-:Y:S01]  /*15c70*/  @!PT LDS RZ, [RZ] ;  /* 0x00000000fffff984 */ /* 0x000fe20000000800 */
[----:B------:R-:W-:Y:S01]  /*15c80*/  @!PT LDS RZ, [RZ] ;  /* 0x00000000fffff984 */ /* 0x000fe20000000800 */
[----:B------:R2:W-:Y:S01]  /*15c90*/  LDGSTS.E.BYPASS.LTC128B.128 [R243+0xc100], [R10.64], !P3 ;  /* 0x0c1000000af37fae */ /* 0x0005e2000d901d46 */
[----:B------:R-:W-:-:S02]  /*15ca0*/  SEL R13, RZ, 0x10, P1 ;  /* 0x00000010ff0d7807 */ /* 0x000fc40000800000 */
[----:B------:R-:W-:Y:S01]  /*15cb0*/  SEL R12, RZ, 0x10, P0 ;  /* 0x00000010ff0c7807 */ /* 0x000fe20000000000 */
[----:B------:R2:W-:Y:S04]  /*15cc0*/  LDGSTS.E.BYPASS.LTC128B.128 [R243+0xf100], [R8.64], !P2 ;  /* 0x0f10000008f37fae */ /* 0x0005e8000d101d46 */
[----:B------:R2:W-:Y:S04]  /*15cd0*/  LDGSTS.E.BYPASS.LTC128B.128 [R243+0x12100], [R6.64], !P1 ;  /* 0x1210000006f37fae */ /* 0x0005e8000c901d46 */
[----:B------:R3:W-:Y:S02]  /*15ce0*/  LDGSTS.E.BYPASS.LTC128B.128 [R243+0x15100], [R2.64], !P0 ;  /* 0x1510000002f37fae */ /* 0x0007e4000c101d46 */
[----:B---3--:R-:W-:Y:S01]  /*15cf0*/  IMAD.MOV.U32 R3, RZ, RZ, 0x181f ;  /* 0x0000181fff037424 */ /* 0x008fe200078e00ff */
[----:B------:R-:W-:-:S02]  /*15d00*/  MOV R2, 0x15d20 ;  /* 0x00015d2000027802 */ /* 0x000fc40000000f00 */
[----:B-12---:R-:W-:Y:S05]  /*15d10*/  CALL.REL.NOINC `($__internal_8_$__cuda_sm70_shflsync_idx_p) ;  /* 0x00002b0000007944 */ /* 0x006fea0003c00000 */
[----:B------:R-:W-:Y:S01]  /*15d20*/  MOV R2, 0x1 ;  /* 0x0000000100027802 */ /* 0x000fe20000000f00 */
[----:B-----5:R-:W-:Y:S01]  /*15d30*/  IMAD.MOV.U32 R0, RZ, RZ, R44 ;  /* 0x000000ffff007224 */ /* 0x020fe200078e002c */
[----:B------:R-:W-:Y:S01]  /*15d40*/  MOV R3, 0x181f ;  /* 0x0000181f00037802 */ /* 0x000fe20000000f00 */
[----:B------:R-:W-:-:S02]  /*15d50*/  IMAD.MOV.U32 R44, RZ, RZ, R23 ;  /* 0x000000ffff2c7224 */ /* 0x000fc400078e0017 */
[----:B------:R2:W-:Y:S02]  /*15d60*/  STL [R1], R2 ;  /* 0x0000000201007387 */ /* 0x0005e40000100800 */
[----:B--2---:R-:W-:Y:S02]  /*15d70*/  MOV R2, 0x15d90 ;  /* 0x00015d9000027802 */ /* 0x004fe40000000f00 */
[----:B-1----:R-:W-:Y:S05]  /*15d80*/  CALL.REL.NOINC `($__internal_8_$__cuda_sm70_shflsync_idx_p) ;  /* 0x00002a9000007944 */ /* 0x002fea0003c00000 */
[----:B------:R-:W-:Y:S02]  /*15d90*/  IADD3 R10, -R5, 0x10, RZ ;  /* 0x00000010050a7810 */ /* 0x000fe40007ffe1ff */
[----:B------:R-:W-:Y:S02]  /*15da0*/  IADD3 R2, -R14, 0x10, RZ ;  /* 0x000000100e027810 */ /* 0x000fe40007ffe1ff */
[----:B------:R-:W-:Y:S02]  /*15db0*/  LOP3.LUT R10, R10, 0xf, RZ, 0xc0, !PT ;  /* 0x0000000f0a0a7812 */ /* 0x000fe400078ec0ff */
[----:B------:R-:W-:Y:S02]  /*15dc0*/  IADD3 R6, -R13, 0x10, RZ ;  /* 0x000000100d067810 */ /* 0x000fe40007ffe1ff */
[----:B------:R-:W-:-:S02]  /*15dd0*/  IADD3 R3, -R12, 0x10, RZ ;  /* 0x000000100c037810 */ /* 0x000fc40007ffe1ff */
[----:B------:R-:W-:Y:S02]  /*15de0*/  LOP3.LUT R2, R2, 0xf, RZ, 0xc0, !PT ;  /* 0x0000000f02027812 */ /* 0x000fe400078ec0ff */
[-C--:B------:R-:W-:Y:S02]  /*15df0*/  IADD3 R10, P1, P0, R10, R44.reuse, R155 ;  /* 0x0000002c0a0a7210 */ /* 0x080fe4000783e09b */
[----:B------:R-:W-:Y:S02]  /*15e00*/  LOP3.LUT R6, R6, 0xf, RZ, 0xc0, !PT ;  /* 0x0000000f06067812 */ /* 0x000fe400078ec0ff */
[----:B------:R-:W-:Y:S02]  /*15e10*/  LOP3.LUT R3, R3, 0xf, RZ, 0xc0, !PT ;  /* 0x0000000f03037812 */ /* 0x000fe400078ec0ff */
[----:B------:R-:W-:Y:S02]  /*15e20*/  IADD3 R8, P5, P4, R2, R44, R156 ;  /* 0x0000002c02087210 */ /* 0x000fe40007cbe09c */
[----:B-----5:R-:W-:-:S02]  /*15e30*/  IADD3.X R11, RZ, R0, R132, P1, P0 ;  /* 0x00000000ff0b7210 */ /* 0x020fc40000fe0484 */
[-C--:B------:R-:W-:Y:S02]  /*15e40*/  IADD3 R6, P3, P2, R6, R44.reuse, R157 ;  /* 0x0000002c06067210 */ /* 0x080fe40007a7e09d */
[----:B------:R-:W-:Y:S01]  /*15e50*/  IADD3 R2, P1, P0, R3, R44, R158 ;  /* 0x0000002c03027210 */ /* 0x000fe2000783e09e */
[----:B------:R-:W-:Y:S01]  /*15e60*/  IMAD.MOV.U32 R44, RZ, RZ, R22 ;  /* 0x000000ffff2c7224 */ /* 0x000fe200078e0016 */
[-C--:B------:R-:W-:Y:S02]  /*15e70*/  IADD3.X R9, RZ, R0.reuse, R133, P5, P4 ;  /* 0x00000000ff097210 */ /* 0x080fe40002fe8485 */
[-C--:B------:R-:W-:Y:S02]  /*15e80*/  IADD3.X R7, RZ, R0.reuse, R134, P3, P2 ;  /* 0x00000000ff077210 */ /* 0x080fe40001fe4486 */
[----:B------:R-:W-:Y:S01]  /*15e90*/  IADD3.X R3, RZ, R0, R152, P1, P0 ;  /* 0x00000000ff037210 */ /* 0x000fe20000fe0498 */
[----:B------:R-:W-:Y:S01]  /*15ea0*/  IMAD.MOV.U32 R0, RZ, RZ, 0x2 ;  /* 0x00000002ff007424 */ /* 0x000fe200078e00ff */
[----:B------:R-:W-:-:S02]  /*15eb0*/  ISETP.NE.U32.AND P3, PT, R5, RZ, PT ;  /* 0x000000ff0500720c */ /* 0x000fc40003f65070 */
[----:B------:R-:W-:Y:S02]  /*15ec0*/  ISETP.NE.U32.AND P2, PT, R14, RZ, PT ;  /* 0x000000ff0e00720c */ /* 0x000fe40003f45070 */
[----:B------:R2:W-:Y:S01]  /*15ed0*/  STL [R1], R0 ;  /* 0x0000000001007387 */ /* 0x0005e20000100800 */
[----:B------:R-:W-:Y:S02]  /*15ee0*/  ISETP.NE.U32.AND P1, PT, R13, RZ, PT ;  /* 0x000000ff0d00720c */ /* 0x000fe40003f25070 */
[----:B------:R-:W-:-:S06]  /*15ef0*/  ISETP.NE.U32.AND P0, PT, R12, RZ, PT ;  /* 0x000000ff0c00720c */ /* 0x000fcc0003f05070 */
[----:B------:R-:W-:Y:S01]  /*15f00*/  @!PT LDS RZ, [RZ] ;  /* 0x00000000fffff984 */ /* 0x000fe20000000800 */
[----:B------:R-:W-:Y:S01]  /*15f10*/  @!PT LDS RZ, [RZ] ;  /* 0x00000000fffff984 */ /* 0x000fe20000000800 */
[----:B------:R-:W-:Y:S01]  /*15f20*/  @!PT LDS RZ, [RZ] ;  /* 0x00000000fffff984 */ /* 0x000fe20000000800 */
[----:B------:R2:W-:Y:S04]  /*15f30*/  LDGSTS.E.BYPASS.LTC128B.128.ZFILL [R243+0xd100], [R10.64], P3 ;  /* 0x0d1000000af37fae */ /* 0x0005e80009941d46 */
[----:B------:R2:W-:Y:S04]  /*15f40*/  LDGSTS.E.BYPASS.LTC128B.128.ZFILL [R243+0x10100], [R8.64], P2 ;  /* 0x1010000008f37fae */ /* 0x0005e80009141d46 */
[----:B------:R2:W-:Y:S04]  /*15f50*/  LDGSTS.E.BYPASS.LTC128B.128.ZFILL [R243+0x13100], [R6.64], P1 ;  /* 0x1310000006f37fae */ /* 0x0005e80008941d46 */
[----:B------:R3:W-:Y:S02]  /*15f60*/  LDGSTS.E.BYPASS.LTC128B.128.ZFILL [R243+0x16100], [R2.64], P0 ;  /* 0x1610000002f37fae */ /* 0x0007e40008141d46 */
[----:B---3--:R-:W-:Y:S01]  /*15f70*/  IMAD.MOV.U32 R3, RZ, RZ, 0x181f ;  /* 0x0000181fff037424 */ /* 0x008fe200078e00ff */
[----:B------:R-:W-:-:S02]  /*15f80*/  MOV R2, 0x15fa0 ;  /* 0x00015fa000027802 */ /* 0x000fc40000000f00 */
[----:B-12---:R-:W-:Y:S05]  /*15f90*/  CALL.REL.NOINC `($__internal_8_$__cuda_sm70_shflsync_idx_p) ;  /* 0x0000288000007944 */ /* 0x006fea0003c00000 */
        /* <DEDUP_REMOVED lines=9> */
.L_x_1474:
[----:B------:R1:W-:Y:S01]  /*16030*/  STL [R1], RZ ;  /* 0x000000ff01007387 */ /* 0x0003e20000100800 */
[----:B------:R-:W-:Y:S01]  /*16040*/  IMAD.MOV.U32 R44, RZ, RZ, R4 ;  /* 0x000000ffff2c7224 */ /* 0x000fe200078e0004 */
[----:B------:R-:W-:-:S02]  /*16050*/  MOV R3, 0x1c1f ;  /* 0x00001c1f00037802 */ /* 0x000fc40000000f00 */
[----:B------:R-:W-:Y:S02]  /*16060*/  MOV R2, 0x16080 ;  /* 0x0001608000027802 */ /* 0x000fe40000000f00 */
[----:B-1----:R-:W-:Y:S05]  /*16070*/  CALL.REL.NOINC `($__internal_8_$__cuda_sm70_shflsync_idx_p) ;  /* 0x000027a000007944 */ /* 0x002fea0003c00000 */
[----:B-----5:R-:W-:Y:S01]  /*16080*/  MOV R0, R44 ;  /* 0x0000002c00007202 */ /* 0x020fe20000000f00 */
[----:B-1----:R-:W-:Y:S05]  /*16090*/  BRA `(.L_x_1536) ;  /* 0xfffeeba000007947 */ /* 0x002fea000383ffff */
.L_x_1475:
[----:B------:R-:W-:Y:S01]  /*160a0*/  MOV R0, 0x1 ;  /* 0x0000000100007802 */ /* 0x000fe20000000f00 */
[----:B------:R-:W-:Y:S01]  /*160b0*/  IMAD.MOV.U32 R44, RZ, RZ, R4 ;  /* 0x000000ffff2c7224 */ /* 0x000fe200078e0004 */
[----:B------:R-:W-:Y:S01]  /*160c0*/  MOV R2, 0x16100 ;  /* 0x0001610000027802 */ /* 0x000fe20000000f00 */
[----:B------:R-:W-:Y:S02]  /*160d0*/  IMAD.MOV.U32 R3, RZ, RZ, 0x1c1f ;  /* 0x00001c1fff037424 */ /* 0x000fe400078e00ff */
[----:B------:R2:W-:Y:S04]  /*160e0*/  STL [R1], R0 ;  /* 0x0000000001007387 */ /* 0x0005e80000100800 */
[----:B-12---:R-:W-:Y:S05]  /*160f0*/  CALL.REL.NOINC `($__internal_8_$__cuda_sm70_shflsync_idx_p) ;  /* 0x0000272000007944 */ /* 0x006fea0003c00000 */
        /* <DEDUP_REMOVED lines=89> */
[----:B------:R-:W-:Y:S01]  /*16690*/  ISETP.GT.AND P0, PT, R0, 0x59, PT ;  /* 0x000000590000780c */ /* 0x000fe20003f04270 */
[----:B------:R-:W-:Y:S01]  /*166a0*/  IMAD.MOV.U32 R0, RZ, RZ, 0x2 ;  /* 0x00000002ff007424 */ /* 0x000fe200078e00ff */
[----:B------:R-:W-:Y:S02]  /*166b0*/  FSEL R249, R31, -INF , P1 ;  /* 0xff8000001ff97808 */ /* 0x000fe40000800000 */
[----:B------:R-:W-:-:S02]  /*166c0*/  FMNMX.FTZ R5, R250, R5, !PT ;  /* 0x00000005fa057209 */ /* 0x000fc40007810000 */
[----:B------:R-:W-:Y:S02]  /*166d0*/  FMNMX.FTZ R132, R237, R132, !PT ;  /* 0x00000084ed847209 */ /* 0x000fe40007810000 */
[----:B------:R-:W-:Y:S02]  /*166e0*/  FSEL R248, R30, -INF , P0 ;  /* 0xff8000001ef87808 */ /* 0x000fe40000000000 */
[----:B------:R-:W-:Y:S01]  /*166f0*/  FMNMX.FTZ R5, R249, R5, !PT ;  /* 0x00000005f9057209 */ /* 0x000fe20007810000 */
[----:B------:R-:W-:Y:S01]  /*16700*/  IMAD.MOV.U32 R4, RZ, RZ, R132 ;  /* 0x000000ffff047224 */ /* 0x000fe200078e0084 */
[----:B------:R-:W-:Y:S02]  /*16710*/  MOV R2, 0x16740 ;  /* 0x0001674000027802 */ /* 0x000fe40000000f00 */
[----:B------:R-:W-:Y:S02]  /*16720*/  FMNMX.FTZ R5, R248, R5, !PT ;  /* 0x00000005f8057209 */ /* 0x000fe40007810000 */
[----:B-1----:R-:W-:Y:S05]  /*16730*/  CALL.REL.NOINC `($__internal_7_$__cuda_sm70_shflsync_bfly_p) ;  /* 0x0000208000007944 */ /* 0x002fea0003c00000 */
[----:B------:R-:W-:Y:S01]  /*16740*/  FMNMX.FTZ R132, R132, R0, !PT ;  /* 0x0000000084847209 */ /* 0x000fe20007810000 */
[----:B------:R-:W-:Y:S01]  /*16750*/  IMAD.MOV.U32 R0, RZ, RZ, 0x1 ;  /* 0x00000001ff007424 */ /* 0x000fe200078e00ff */
[----:B------:R-:W-:-:S03]  /*16760*/  MOV R2, 0x16790 ;  /* 0x0001679000027802 */ /* 0x000fc60000000f00 */
[----:B------:R-:W-:Y:S02]  /*16770*/  IMAD.MOV.U32 R4, RZ, RZ, R132 ;  /* 0x000000ffff047224 */ /* 0x000fe400078e0084 */
[----:B------:R-:W-:Y:S05]  /*16780*/  CALL.REL.NOINC `($__internal_7_$__cuda_sm70_shflsync_bfly_p) ;  /* 0x0000203000007944 */ /* 0x000fea0003c00000 */
[----:B------:R-:W-:Y:S01]  /*16790*/  FMNMX.FTZ R132, R132, R0, !PT ;  /* 0x0000000084847209 */ /* 0x000fe20007810000 */
[----:B------:R-:W-:Y:S01]  /*167a0*/  IMAD.MOV.U32 R4, RZ, RZ, R5 ;  /* 0x000000ffff047224 */ /* 0x000fe200078e0005 */
[----:B------:R-:W-:Y:S01]  /*167b0*/  MOV R2, 0x167e0 ;  /* 0x000167e000027802 */ /* 0x000fe20000000f00 */
[----:B------:R-:W-:Y:S02]  /*167c0*/  IMAD.MOV.U32 R0, RZ, RZ, 0x2 ;  /* 0x00000002ff007424 */ /* 0x000fe400078e00ff */
[----:B------:R-:W-:Y:S05]  /*167d0*/  CALL.REL.NOINC `($__internal_7_$__cuda_sm70_shflsync_bfly_p) ;  /* 0x00001fe000007944 */ /* 0x000fea0003c00000 */
[----:B------:R-:W-:Y:S01]  /*167e0*/  FMNMX.FTZ R4, R5, R0, !PT ;  /* 0x0000000005047209 */ /* 0x000fe20007810000 */
[----:B------:R-:W-:Y:S01]  /*167f0*/  IMAD.MOV.U32 R0, RZ, RZ, 0x1 ;  /* 0x00000001ff007424 */ /* 0x000fe200078e00ff */
[----:B------:R-:W-:Y:S02]  /*16800*/  MOV R2, 0x16820 ;  /* 0x0001682000027802 */ /* 0x000fe40000000f00 */
[----:B------:R-:W-:Y:S05]  /*16810*/  CALL.REL.NOINC `($__internal_7_$__cuda_sm70_shflsync_bfly_p) ;  /* 0x00001fa000007944 */ /* 0x000fea0003c00000 */
[----:B------:R-:W-:Y:S01]  /*16820*/  MOV R12, R0 ;  /* 0x00000000000c7202 */ /* 0x000fe20000000f00 */
[----:B------:R-:W-:Y:S05]  /*16830*/  BRA `(.L_x_1537) ;  /* 0xfffeedb000007947 */ /* 0x000fea000383ffff */
.L_x_1479:
[----:B------:R-:W-:Y:S01]  /*16840*/  MOV R3, 0x181f ;  /* 0x0000181f00037802 */ /* 0x000fe20000000f00 */
[----:B------:R2:W-:Y:S01]  /*16850*/  STL [R1], RZ ;  /* 0x000000ff01007387 */ /* 0x0005e20000100800 */
[----:B------:R-:W-:Y:S01]  /*16860*/  MOV R2, 0x16890 ;  /* 0x0001689000027802 */ /* 0x000fe20000000f00 */
[----:B------:R-:W-:Y:S02]  /*16870*/  IMAD.MOV.U32 R44, RZ, RZ, R5 ;  /* 0x000000ffff2c7224 */ /* 0x000fe400078e0005 */
[----:B-12---:R-:W-:Y:S05]  /*16880*/  CALL.REL.NOINC `($__internal_8_$__cuda_sm70_shflsync_idx_p) ;  /* 0x00001f9000007944 */ /* 0x006fea0003c00000 */
[----:B-----5:R-:W-:Y:S01]  /*16890*/  MOV R4, R44 ;  /* 0x0000002c00047202 */ /* 0x020fe20000000f00 */
[----:B-1----:R-:W-:-:S05]  /*168a0*/  BRA `(.L_x_1538) ;  /* 0xffff167000007947 */ /* 0x002fca000383ffff */
.L_x_1480:
[----:B------:R-:W-:Y:S01]  /*168b0*/  MOV R3, 0x181f ;  /* 0x0000181f00037802 */ /* 0x000fe20000000f00 */
[----:B------:R4:W-:Y:S01]  /*168c0*/  STL [R1], RZ ;  /* 0x000000ff01007387 */ /* 0x0009e20000100800 */
[----:B------:R-:W-:Y:S01]  /*168d0*/  MOV R2, 0x16900 ;  /* 0x0001690000027802 */ /* 0x000fe20000000f00 */
[----:B------:R-:W-:Y:S02]  /*168e0*/  IMAD.MOV.U32 R44, RZ, RZ, R6 ;  /* 0x000000ffff2c7224 */ /* 0x000fe400078e0006 */
[----:B-1234-:R-:W-:Y:S05]  /*168f0*/  CALL.REL.NOINC `($__internal_8_$__cuda_sm70_shflsync_idx_p) ;  /* 0x00001f2000007944 */ /* 0x01efea0003c00000 */
[C---:B------:R-:W-:Y:S02]  /*16900*/  ISETP.GE.AND P3, PT, R245.reuse, c[0x0][0x1d4], PT ;  /* 0x00007500f5007a0c */ /* 0x040fe40003f66270 */
[C---:B-----5:R-:W-:Y:S02]  /*16910*/  IADD3 R0, R245.reuse, 0x40, RZ ;  /* 0x00000040f5007810 */ /* 0x060fe40007ffe0ff */
[----:B------:R-:W-:Y:S02]  /*16920*/  IADD3 R20, P0, R44, R28, RZ ;  /* 0x0000001c2c147210 */ /* 0x000fe40007f1e0ff */
[----:B------:R-:W-:Y:S02]  /*16930*/  ISETP.GE.AND P2, PT, R0, c[0x0][0x1d4], PT ;  /* 0x0000750000007a0c */ /* 0x000fe40003f46270 */
[C---:B------:R-:W-:Y:S01]  /*16940*/  IADD3 R0, R245.reuse, 0x80, RZ ;  /* 0x00000080f5007810 */ /* 0x040fe20007ffe0ff */
[----:B------:R-:W-:Y:S01]  /*16950*/  IMAD.X R21, R4, 0x1, R7, P0 ;  /* 0x0000000104157824 */ /* 0x000fe200000e0607 */
[----:B------:R-:W-:Y:S02]  /*16960*/  IADD3 R2, P0, R44, R29, RZ ;  /* 0x0000001d2c027210 */ /* 0x000fe40007f1e0ff */
[----:B------:R-:W-:Y:S02]  /*16970*/  ISETP.GE.AND P1, PT, R0, c[0x0][0x1d4], PT ;  /* 0x0000750000007a0c */ /* 0x000fe40003f26270 */
[----:B------:R-:W-:Y:S01]  /*16980*/  @!PT LDS RZ, [RZ] ;  /* 0x00000000fffff984 */ /* 0x000fe20000000800 */
[----:B------:R-:W-:Y:S01]  /*16990*/  @!PT LDS RZ, [RZ] ;  /* 0x00000000fffff984 */ /* 0x000fe20000000800 */
[----:B------:R-:W-:Y:S01]  /*169a0*/  @!PT LDS RZ, [RZ] ;  /* 0x00000000fffff984 */ /* 0x000fe20000000800 */
[----:B------:R2:W-:Y:S01]  /*169b0*/  LDGSTS.E.BYPASS.LTC128B.128 [R243+0x100], [R20.64], !P3 ;  /* 0x0010000014f37fae */ /* 0x0005e2000d901d46 */
[----:B------:R-:W-:Y:S01]  /*169c0*/  IADD3 R0, R245, 0xc0, RZ ;  /* 0x000000c0f5007810 */ /* 0x000fe20007ffe0ff */
[----:B------:R-:W-:Y:S01]  /*169d0*/  IMAD.X R3, R4, 0x1, R12, P0 ;  /* 0x0000000104037824 */ /* 0x000fe200000e060c */
[----:B------:R-:W-:Y:S02]  /*169e0*/  SEL R15, RZ, 0x10, P3 ;  /* 0x00000010ff0f7807 */ /* 0x000fe40001800000 */
[----:B------:R-:W-:Y:S02]  /*169f0*/  SEL R23, RZ, 0x10, P1 ;  /* 0x00000010ff177807 */ /* 0x000fe40000800000 */
[----:B------:R3:W-:Y:S01]  /*16a00*/  LDGSTS.E.BYPASS.LTC128B.128 [R243+0x3100], [R2.64], !P2 ;  /* 0x0310000002f37fae */ /* 0x0007e2000d101d46 */
[----:B--2---:R-:W-:Y:S02]  /*16a10*/  SEL R20, RZ, 0x10, P2 ;  /* 0x00000010ff147807 */ /* 0x004fe40001000000 */
[----:B---3--:R-:W-:Y:S05]  /*16a20*/  IADD3 R2, P0, R44, R30, RZ ;  /* 0x0000001e2c027210 */ /* 0x008fea0007f1e0ff */
[----:B------:R-:W-:Y:S05]  /*16a30*/  IMAD.X R3, R4, 0x1, R13, P0 ;  /* 0x0000000104037824 */ /* 0x000fea00000e060d */
[----:B------:R2:W-:Y:S02]  /*16a40*/  LDGSTS.E.BYPASS.LTC128B.128 [R243+0x6100], [R2.64], !P1 ;  /* 0x0610000002f37fae */ /* 0x0005e4000c901d46 */
[----:B--2---:R-:W-:Y:S01]  /*16a50*/  IADD3 R2, P0, R44, R31, RZ ;  /* 0x0000001f2c027210 */ /* 0x004fe20007f1e0ff */
[----:B------:R-:W-:Y:S04]  /*16a60*/  IMAD.MOV.U32 R44, RZ, RZ, R5 ;  /* 0x000000ffff2c7224 */ /* 0x000fe800078e0005 */
[----:B------:R-:W-:Y:S01]  /*16a70*/  IMAD.X R3, R4, 0x1, R14, P0 ;  /* 0x0000000104037824 */ /* 0x000fe200000e060e */
[----:B------:R-:W-:Y:S01]  /*16a80*/  ISETP.GE.AND P0, PT, R0, c[0x0][0x1d4], PT ;  /* 0x0000750000007a0c */ /* 0x000fe20003f06270 */
[----:B------:R-:W-:Y:S03]  /*16a90*/  IMAD.MOV.U32 R0, RZ, RZ, 0x1 ;  /* 0x00000001ff007424 */ /* 0x000fe600078e00ff */
[----:B------:R-:W-:Y:S02]  /*16aa0*/  SEL R22, RZ, 0x10, P0 ;  /* 0x00000010ff167807 */ /* 0x000fe40000000000 */
[----:B------:R2:W-:Y:S07]  /*16ab0*/  STL [R1], R0 ;  /* 0x0000000001007387 */ /* 0x0005ee0000100800 */
[----:B------:R3:W-:Y:S02]  /*16ac0*/  LDGSTS.E.BYPASS.LTC128B.128 [R243+0x9100], [R2.64], !P0 ;  /* 0x0910000002f37fae */ /* 0x0007e4000c101d46 */
[----:B---3--:R-:W-:Y:S01]  /*16ad0*/  MOV R2, 0x16b00 ;  /* 0x00016b0000027802 */ /* 0x008fe20000000f00 */
[----:B------:R-:W-:Y:S02]  /*16ae0*/  IMAD.MOV.U32 R3, RZ, RZ, 0x181f ;  /* 0x0000181fff037424 */ /* 0x000fe400078e00ff */
[----:B-12---:R-:W-:Y:S05]  /*16af0*/  CALL.REL.NOINC `($__internal_8_$__cuda_sm70_shflsync_idx_p) ;  /* 0x00001d2000007944 */ /* 0x006fea0003c00000 */
[----:B------:R-:W-:Y:S01]  /*16b00*/  MOV R2, 0x1 ;  /* 0x0000000100027802 */ /* 0x000fe20000000f00 */
[----:B-----5:R-:W-:Y:S01]  /*16b10*/  IMAD.MOV.U32 R0, RZ, RZ, R44 ;  /* 0x000000ffff007224 */ /* 0x020fe200078e002c */
[----:B------:R-:W-:Y:S01]  /*16b20*/  MOV R3, 0x181f ;  /* 0x0000181f00037802 */ /* 0x000fe20000000f00 */
[----:B------:R-:W-:Y:S02]  /*16b30*/  IMAD.MOV.U32 R44, RZ, RZ, R6 ;  /* 0x000000ffff2c7224 */ /* 0x000fe400078e0006 */
[----:B------:R2:W-:Y:S02]  /*16b40*/  STL [R1], R2 ;  /* 0x0000000201007387 */ /* 0x0005e40000100800 */
[----:B--2---:R-:W-:Y:S02]  /*16b50*/  MOV R2, 0x16b70 ;  /* 0x00016b7000027802 */ /* 0x004fe40000000f00 */
[----:B-1----:R-:W-:Y:S05]  /*16b60*/  CALL.REL.NOINC `($__internal_8_$__cuda_sm70_shflsync_idx_p) ;  /* 0x00001cb000007944 */ /* 0x002fea0003c00000 */
[C---:B------:R-:W-:Y:S02]  /*16b70*/  IADD3 R2, -R15.reuse, 0x10, RZ ;  /* 0x000000100f027810 */ /* 0x040fe40007ffe1ff */
[----:B------:R-:W-:Y:S02]  /*16b80*/  ISETP.NE.U32.AND P2, PT, R15, RZ, PT ;  /* 0x000000ff0f00720c */ /* 0x000fe40003f45070 */
[----:B------:R-:W-:Y:S04]  /*16b90*/  LOP3.LUT R2, R2, 0xf, RZ, 0xc0, !PT ;  /* 0x0000000f02027812 */ /* 0x000fe800078ec0ff */
[----:B------:R-:W-:Y:S04]  /*16ba0*/  IADD3 R2, P1, P0, R2, R44, R28 ;  /* 0x0000002c02027210 */ /* 0x000fe8000783e01c */
[----:B-----5:R-:W-:Y:S05]  /*16bb0*/  IADD3.X R3, RZ, R0, R7, P1, P0 ;  /* 0x00000000ff037210 */ /* 0x020fea0000fe0407 */
[----:B------:R-:W-:Y:S01]  /*16bc0*/  @!PT LDS RZ, [RZ] ;  /* 0x00000000fffff984 */ /* 0x000fe20000000800 */
[----:B------:R-:W-:Y:S01]  /*16bd0*/  @!PT LDS RZ, [RZ] ;  /* 0x00000000fffff984 */ /* 0x000fe20000000800 */
[----:B------:R-:W-:Y:S01]  /*16be0*/  @!PT LDS RZ, [RZ] ;  /* 0x00000000fffff984 */ /* 0x000fe20000000800 */
[----:B------:R2:W-:Y:S01]  /*16bf0*/  LDGSTS.E.BYPASS.LTC128B.128.ZFILL [R243+0x1100], [R2.64], P2 ;  /* 0x0110000002f37fae */ /* 0x0005e20009141d46 */
[C---:B------:R-:W-:Y:S02]  /*16c00*/  ISETP.NE.U32.AND P2, PT, R20.reuse, RZ, PT ;  /* 0x000000ff1400720c */ /* 0x040fe40003f45070 */
[----:B--2---:R-:W-:Y:S04]  /*16c10*/  IADD3 R2, -R20, 0x10, RZ ;  /* 0x0000001014027810 */ /* 0x004fe80007ffe1ff */
[----:B------:R-:W-:Y:S04]  /*16c20*/  LOP3.LUT R2, R2, 0xf, RZ, 0xc0, !PT ;  /* 0x0000000f02027812 */ /* 0x000fe800078ec0ff */
[----:B------:R-:W-:Y:S04]  /*16c30*/  IADD3 R2, P1, P0, R2, R44, R29 ;  /* 0x0000002c02027210 */ /* 0x000fe8000783e01d */
[----:B------:R-:W-:Y:S05]  /*16c40*/  IADD3.X R3, RZ, R0, R12, P1, P0 ;  /* 0x00000000ff037210 */ /* 0x000fea0000fe040c */
        /* <DEDUP_REMOVED lines=10> */
[----:B------:R-:W-:Y:S01]  /*16cf0*/  IADD3 R2, P1, P0, R2, R44, R31 ;  /* 0x0000002c02027210 */ /* 0x000fe2000783e01f */
[----:B------:R-:W-:Y:S03]  /*16d00*/  IMAD.MOV.U32 R44, RZ, RZ, R5 ;  /* 0x000000ffff2c7224 */ /* 0x000fe600078e0005 */
[----:B------:R-:W-:Y:S01]  /*16d10*/  IADD3.X R3, RZ, R0, R14, P1, P0 ;  /* 0x00000000ff037210 */ /* 0x000fe20000fe040e */
[----:B------:R-:W-:Y:S04]  /*16d20*/  IMAD.MOV.U32 R0, RZ, RZ, 0x2 ;  /* 0x00000002ff007424 */ /* 0x000fe800078e00ff */
[----:B------:R2:W-:Y:S04]  /*16d30*/  LDGSTS.E.BYPASS.LTC128B.128.ZFILL [R243+0xa100], [R2.64], P2 ;  /* 0x0a10000002f37fae */ /* 0x0005e80009141d46 */
[----:B------:R3:W-:Y:S01]  /*16d40*/  STL [R1], R0 ;  /* 0x0000000001007387 */ /* 0x0007e20000100800 */
[----:B--2---:R-:W-:Y:S01]  /*16d50*/  MOV R2, 0x16d80 ;  /* 0x00016d8000027802 */ /* 0x004fe20000000f00 */
[----:B------:R-:W-:Y:S02]  /*16d60*/  IMAD.MOV.U32 R3, RZ, RZ, 0x181f ;  /* 0x0000181fff037424 */ /* 0x000fe400078e00ff */
[----:B-1-3--:R-:W-:Y:S05]  /*16d70*/  CALL.REL.NOINC `($__internal_8_$__cuda_sm70_shflsync_idx_p) ;  /* 0x00001aa000007944 */ /* 0x00afea0003c00000 */
        /* <DEDUP_REMOVED lines=8> */
[----:B-1----:R-:W-:-:S05]  /*16e00*/  BRA `(.L_x_1539) ;  /* 0xffff13a000007947 */ /* 0x002fca000383ffff */
.L_x_1483:
[----:B------:R-:W-:Y:S01]  /*16e10*/  MOV R3, 0x181f ;  /* 0x0000181f00037802 */ /* 0x000fe20000000f00 */
[----:B------:R2:W-:Y:S01]  /*16e20*/  STL [R1], RZ ;  /* 0x000000ff01007387 */ /* 0x0005e20000100800 */
[----:B------:R-:W-:Y:S01]  /*16e30*/  MOV R2, 0x16e60 ;  /* 0x00016e6000027802 */ /* 0x000fe20000000f00 */
[----:B------:R-:W-:Y:S02]  /*16e40*/  IMAD.MOV.U32 R44, RZ, RZ, R5 ;  /* 0x000000ffff2c7224 */ /* 0x000fe400078e0005 */
[----:B-12---:R-:W-:Y:S05]  /*16e50*/  CALL.REL.NOINC `($__internal_8_$__cuda_sm70_shflsync_idx_p) ;  /* 0x000019c000007944 */ /* 0x006fea0003c00000 */
[----:B-----5:R-:W-:Y:S01]  /*16e60*/  MOV R4, R44 ;  /* 0x0000002c00047202 */ /* 0x020fe20000000f00 */
[----:B-1----:R-:W-:-:S05]  /*16e70*/  BRA `(.L_x_1540) ;  /* 0xffff30f000007947 */ /* 0x002fca000383ffff */
.L_x_1484:
        /* <DEDUP_REMOVED lines=86> */
.L_x_1485:
[----:B------:R-:W-:Y:S01]  /*173e0*/  MOV R3, 0x1c1f ;  /* 0x00001c1f00037802 */ /* 0x000fe20000000f00 */
[----:B------:R2:W-:Y:S01]  /*173f0*/  STL [R1], RZ ;  /* 0x000000ff01007387 */ /* 0x0005e20000100800 */
[----:B------:R-:W-:Y:S01]  /*17400*/  MOV R2, 0x17430 ;  /* 0x0001743000027802 */ /* 0x000fe20000000f00 */
[----:B------:R-:W-:Y:S02]  /*17410*/  IMAD.MOV.U32 R44, RZ, RZ, R4 ;  /* 0x000000ffff2c7224 */ /* 0x000fe400078e0004 */
[----:B-12---:R-:W-:Y:S05]  /*17420*/  CALL.REL.NOINC `($__internal_8_$__cuda_sm70_shflsync_idx_p) ;  /* 0x000013f000007944 */ /* 0x006fea0003c00000 */
[----:B-----5:R-:W-:Y:S01]  /*17430*/  MOV R0, R44 ;  /* 0x0000002c00007202 */ /* 0x020fe20000000f00 */
[----:B-1----:R-:W-:-:S05]  /*17440*/  BRA `(.L_x_1542) ;  /* 0xffff308000007947 */ /* 0x002fca000383ffff */
.L_x_1486:
[----:B------:R-:W-:Y:S01]  /*17450*/  MOV R0, 0x1 ;  /* 0x0000000100007802 */ /* 0x000fe20000000f00 */
[----:B------:R-:W-:Y:S01]  /*17460*/  IMAD.MOV.U32 R44, RZ, RZ, R4 ;  /* 0x000000ffff2c7224 */ /* 0x000fe200078e0004 */
[----:B------:R-:W-:Y:S01]  /*17470*/  MOV R2, 0x174b0 ;  /* 0x000174b000027802 */ /* 0x000fe20000000f00 */
[----:B------:R-:W-:Y:S02]  /*17480*/  IMAD.MOV.U32 R3, RZ, RZ, 0x1c1f ;  /* 0x00001c1fff037424 */ /* 0x000fe400078e00ff */
[----:B------:R1:W-:Y:S04]  /*17490*/  STL [R1], R0 ;  /* 0x0000000001007387 */ /* 0x0003e80000100800 */
[----:B-12---:R-:W-:Y:S05]  /*174a0*/  CALL.REL.NOINC `($__internal_8_$__cuda_sm70_shflsync_idx_p) ;  /* 0x0000137000007944 */ /* 0x006fea0003c00000 */
[----:B-----5:R-:W-:Y:S01]  /*174b0*/  FMNMX.FTZ R0, R6, R133, !PT ;  /* 0x0000008506007209 */ /* 0x020fe20007810000 */
[----:B------:R-:W-:Y:S03]  /*174c0*/  IMAD.IADD R44, R5, 0x1, R44 ;  /* 0x00000001052c7824 */ /* 0x000fe600078e022c */
        /* <DEDUP_REMOVED lines=82> */
[----:B------:R-:W-:Y:S02]  /*179f0*/  ISETP.GT.AND P1, PT, R44, 0x58, PT ;  /* 0x000000582c00780c */ /* 0x000fe40003f24270 */
[----:B------:R-:W-:Y:S01]  /*17a00*/  FMNMX.FTZ R4, R213, R0, !PT ;  /* 0x00000000d5047209 */ /* 0x000fe20007810000 */
[----:B------:R-:W-:Y:S01]  /*17a10*/  IMAD.MOV.U32 R0, RZ, RZ, 0x2 ;  /* 0x00000002ff007424 */ /* 0x000fe200078e00ff */
[----:B------:R-:W-:Y:S02]  /*17a20*/  FSEL R235, R47, -INF , P2 ;  /* 0xff8000002feb7808 */ /* 0x000fe40001000000 */
[----:B------:R-:W-:Y:S02]  /*17a30*/  FMNMX.FTZ R13, R236, R13, !PT ;  /* 0x0000000dec0d7209 */ /* 0x000fe40007810000 */
[----:B------:R-:W-:Y:S02]  /*17a40*/  ISETP.GT.AND P0, PT, R44, 0x59, PT ;  /* 0x000000592c00780c */ /* 0x000fe40003f04270 */
[----:B------:R-:W-:Y:S02]  /*17a50*/  FMNMX.FTZ R4, R212, R4, !PT ;  /* 0x00000004d4047209 */ /* 0x000fe40007810000 */
[----:B------:R-:W-:Y:S02]  /*17a60*/  FSEL R227, R50, -INF , P1 ;  /* 0xff80000032e37808 */ /* 0x000fe40000800000 */
[----:B------:R-:W-:Y:S02]  /*17a70*/  FMNMX.FTZ R13, R235, R13, !PT ;  /* 0x0000000deb0d7209 */ /* 0x000fe40007810000 */
[----:B------:R-:W-:Y:S02]  /*17a80*/  FMNMX.FTZ R4, R211, R4, !PT ;  /* 0x00000004d3047209 */ /* 0x000fe40007810000 */
[----:B------:R-:W-:Y:S02]  /*17a90*/  FSEL R226, R51, -INF , P0 ;  /* 0xff80000033e27808 */ /* 0x000fe40000000000 */
[----:B------:R-:W-:Y:S02]  /*17aa0*/  FMNMX.FTZ R13, R227, R13, !PT ;  /* 0x0000000de30d7209 */ /* 0x000fe40007810000 */
[----:B------:R-:W-:Y:S02]  /*17ab0*/  FMNMX.FTZ R4, R210, R4, !PT ;  /* 0x00000004d2047209 */ /* 0x000fe40007810000 */
[----:B------:R-:W-:Y:S02]  /*17ac0*/  FMNMX.FTZ R13, R226, R13, !PT ;  /* 0x0000000de20d7209 */ /* 0x000fe40007810000 */
[----:B------:R-:W-:Y:S02]  /*17ad0*/  MOV R2, 0x17af0 ;  /* 0x00017af000027802 */ /* 0x000fe40000000f00 */
[----:B-1----:R-:W-:Y:S05]  /*17ae0*/  CALL.REL.NOINC `($__internal_7_$__cuda_sm70_shflsync_bfly_p) ;  /* 0x00000cd000007944 */ /* 0x002fea0003c00000 */
[----:B------:R-:W-:Y:S01]  /*17af0*/  FMNMX.FTZ R4, R4, R0, !PT ;  /* 0x0000000004047209 */ /* 0x000fe20007810000 */
[----:B------:R-:W-:Y:S01]  /*17b00*/  IMAD.MOV.U32 R0, RZ, RZ, 0x1 ;  /* 0x00000001ff007424 */ /* 0x000fe200078e00ff */
[----:B------:R-:W-:Y:S02]  /*17b10*/  MOV R2, 0x17b30 ;  /* 0x00017b3000027802 */ /* 0x000fe40000000f00 */
        /* <DEDUP_REMOVED lines=10> */
[----:B------:R-:W-:-:S05]  /*17bc0*/  BRA `(.L_x_1543) ;  /* 0xffff32b000007947 */ /* 0x000fca000383ffff */
.L_x_1489:
[----:B-1--4-:R-:W-:Y:S01]  /*17bd0*/  MOV R3, 0x181f ;  /* 0x0000181f00037802 */ /* 0x012fe20000000f00 */
[----:B------:R1:W-:Y:S01]  /*17be0*/  STL [R1], RZ ;  /* 0x000000ff01007387 */ /* 0x0003e20000100800 */
[----:B------:R-:W-:Y:S01]  /*17bf0*/  MOV R2, 0x17c20 ;  /* 0x00017c2000027802 */ /* 0x000fe20000000f00 */
[----:B------:R-:W-:Y:S02]  /*17c00*/  IMAD.MOV.U32 R44, RZ, RZ, R12 ;  /* 0x000000ffff2c7224 */ /* 0x000fe400078e000c */
[----:B-1----:R-:W-:Y:S05]  /*17c10*/  CALL.REL.NOINC `($__internal_8_$__cuda_sm70_shflsync_idx_p) ;  /* 0x00000c0000007944 */ /* 0x002fea0003c00000 */
[----:B------:R-:W-:Y:S01]  /*17c20*/  MOV R2, R44 ;  /* 0x0000002c00027202 */ /* 0x000fe20000000f00 */
[----:B-1---5:R-:W-:-:S05]  /*17c30*/  BRA `(.L_x_1544) ;  /* 0xffff5d4000007947 */ /* 0x022fca000383ffff */
.L_x_1492:
[----:B------:R-:W-:Y:S01]  /*17c40*/  MOV R3, 0x181f ;  /* 0x0000181f00037802 */ /* 0x000fe20000000f00 */
[----:B------:R2:W-:Y:S01]  /*17c50*/  STL [R1], RZ ;  /* 0x000000ff01007387 */ /* 0x0005e20000100800 */
[----:B------:R-:W-:Y:S01]  /*17c60*/  MOV R2, 0x17c90 ;  /* 0x00017c9000027802 */ /* 0x000fe20000000f00 */
[----:B------:R-:W-:Y:S02]  /*17c70*/  IMAD.MOV.U32 R44, RZ, RZ, R5 ;  /* 0x000000ffff2c7224 */ /* 0x000fe400078e0005 */
[----:B-12---:R-:W-:Y:S05]  /*17c80*/  CALL.REL.NOINC `($__internal_8_$__cuda_sm70_shflsync_idx_p) ;  /* 0x00000b9000007944 */ /* 0x006fea0003c00000 */
[----:B-----5:R-:W-:Y:S01]  /*17c90*/  MOV R4, R44 ;  /* 0x0000002c00047202 */ /* 0x020fe20000000f00 */
[----:B-1----:R-:W-:-:S05]  /*17ca0*/  BRA `(.L_x_1545) ;  /* 0xffff7cb000007947 */ /* 0x002fca000383ffff */
.L_x_1493:
[----:B------:R-:W-:Y:S01]  /*17cb0*/  MOV R3, 0x181f ;  /* 0x0000181f00037802 */ /* 0x000fe20000000f00 */
[----:B------:R4:W-:Y:S01]  /*17cc0*/  STL [R1], RZ ;  /* 0x000000ff01007387 */ /* 0x0009e20000100800 */
[----:B------:R-:W-:Y:S01]  /*17cd0*/  MOV R2, 0x17d00 ;  /* 0x00017d0000027802 */ /* 0x000fe20000000f00 */
[----:B------:R-:W-:Y:S02]  /*17ce0*/  IMAD.MOV.U32 R44, RZ, RZ, R6 ;  /* 0x000000ffff2c7224 */ /* 0x000fe400078e0006 */
[----:B-1234-:R-:W-:Y:S05]  /*17cf0*/  CALL.REL.NOINC `($__internal_8_$__cuda_sm70_shflsync_idx_p) ;  /* 0x00000b2000007944 */ /* 0x01efea0003c00000 */
[----:B------:R-:W-:Y:S01]  /*17d00*/  IADD3 R2, -R244, 0x10, RZ ;  /* 0x00000010f4027810 */ /* 0x000fe20007ffe1ff */
[----:B-----5:R-:W-:Y:S03]  /*17d10*/  IMAD.MOV.U32 R0, RZ, RZ, 0x1 ;  /* 0x00000001ff007424 */ /* 0x020fe600078e00ff */
[----:B------:R-:W-:Y:S02]  /*17d20*/  LOP3.LUT R2, R2, 0xf, RZ, 0xc0, !PT ;  /* 0x0000000f02027812 */ /* 0x000fe400078ec0ff */
[----:B------:R2:W-:Y:S02]  /*17d30*/  STL [R1], R0 ;  /* 0x0000000001007387 */ /* 0x0005e40000100800 */
[----:B------:R-:W-:Y:S04]  /*17d40*/  IADD3 R2, P1, P0, R2, R44, R11 ;  /* 0x0000002c02027210 */ /* 0x000fe8000783e00b */
[----:B------:R-:W-:Y:S02]  /*17d50*/  IADD3.X R3, RZ, R4, R7, P1, P0 ;  /* 0x00000004ff037210 */ /* 0x000fe40000fe0407 */
[----:B------:R-:W-:Y:S11]  /*17d60*/  ISETP.NE.U32.AND P0, PT, R244, RZ, PT ;  /* 0x000000fff400720c */ /* 0x000ff60003f05070 */
[----:B------:R-:W-:Y:S02]  /*17d70*/  @!UPT UIADD3 URZ, URZ, URZ, URZ ;  /* 0x0000003f3f3ff290 */ /* 0x000fe4000fffe03f */
[----:B------:R-:W-:Y:S01]  /*17d80*/  @!PT LDS RZ, [RZ] ;  /* 0x00000000fffff984 */ /* 0x000fe20000000800 */
[----:B------:R-:W-:Y:S01]  /*17d90*/  @!PT LDS RZ, [RZ] ;  /* 0x00000000fffff984 */ /* 0x000fe20000000800 */
[----:B------:R-:W-:Y:S01]  /*17da0*/  @!PT LDS RZ, [RZ] ;  /* 0x00000000fffff984 */ /* 0x000fe20000000800 */
[----:B------:R3:W-:Y:S02]  /*17db0*/  LDGSTS.E.BYPASS.LTC128B.128.ZFILL [R243+0xc100], [R2.64], P0 ;  /* 0x0c10000002f37fae */ /* 0x0007e40008141d46 */
[----:B---3--:R-:W-:Y:S05]  /*17dc0*/  IADD3 R2, P0, R44, R16, RZ ;  /* 0x000000102c027210 */ /* 0x008fea0007f1e0ff */
[----:B------:R-:W-:Y:S01]  /*17dd0*/  IMAD.X R3, R4, 0x1, R8, P0 ;  /* 0x0000000104037824 */ /* 0x000fe200000e0608 */
[----:B------:R-:W-:Y:S04]  /*17de0*/  IADD3 R12, P0, R44, R17, RZ ;  /* 0x000000112c0c7210 */ /* 0x000fe80007f1e0ff */
[----:B------:R3:W-:Y:S01]  /*17df0*/  LDGSTS.E.BYPASS.LTC128B.128 [R243+0xf100], [R2.64], !P5 ;  /* 0x0f10000002f37fae */ /* 0x0007e2000e901d46 */
[----:B------:R-:W-:Y:S05]  /*17e00*/  IMAD.X R13, R4, 0x1, R9, P0 ;  /* 0x00000001040d7824 */ /* 0x000fea00000e0609 */
[----:B------:R2:W-:Y:S01]  /*17e10*/  LDGSTS.E.BYPASS.LTC128B.128 [R243+0x12100], [R12.64], !P4 ;  /* 0x121000000cf37fae */ /* 0x0005e2000e101d46 */
[----:B---3--:R-:W-:Y:S01]  /*17e20*/  IADD3 R2, P0, R44, R18, RZ ;  /* 0x000000122c027210 */ /* 0x008fe20007f1e0ff */
[----:B------:R-:W-:Y:S04]  /*17e30*/  IMAD.MOV.U32 R44, RZ, RZ, R5 ;  /* 0x000000ffff2c7224 */ /* 0x000fe800078e0005 */
[----:B------:R-:W-:Y:S05]  /*17e40*/  IMAD.X R3, R4, 0x1, R10, P0 ;  /* 0x0000000104037824 */ /* 0x000fea00000e060a */
        /* <DEDUP_REMOVED lines=11> */
[----:B------:R-:W-:Y:S04]  /*17f00*/  IADD3 R2, -R244, 0x10, RZ ;  /* 0x00000010f4027810 */ /* 0x000fe80007ffe1ff */
[----:B------:R-:W-:Y:S04]  /*17f10*/  LOP3.LUT R2, R2, 0xf, RZ, 0xc0, !PT ;  /* 0x0000000f02027812 */ /* 0x000fe800078ec0ff */
[----:B------:R-:W-:Y:S04]  /*17f20*/  IADD3 R2, P1, P0, R2, R44, R11 ;  /* 0x0000002c02027210 */ /* 0x000fe8000783e00b */
[----:B-----5:R-:W-:Y:S02]  /*17f30*/  IADD3.X R3, RZ, R0, R7, P1, P0 ;  /* 0x00000000ff037210 */ /* 0x020fe40000fe0407 */
[----:B------:R-:W-:Y:S11]  /*17f40*/  ISETP.NE.U32.AND P0, PT, R244, RZ, PT ;  /* 0x000000fff400720c */ /* 0x000ff60003f05070 */
[----:B------:R-:W-:Y:S02]  /*17f50*/  @!UPT UIADD3 URZ, URZ, URZ, URZ ;  /* 0x0000003f3f3ff290 */ /* 0x000fe4000fffe03f */
[----:B------:R-:W-:Y:S01]  /*17f60*/  @!PT LDS RZ, [RZ] ;  /* 0x00000000fffff984 */ /* 0x000fe20000000800 */
[----:B------:R-:W-:Y:S01]  /*17f70*/  @!PT LDS RZ, [RZ] ;  /* 0x00000000fffff984 */ /* 0x000fe20000000800 */
[----:B------:R-:W-:Y:S01]  /*17f80*/  @!PT LDS RZ, [RZ] ;  /* 0x00000000fffff984 */ /* 0x000fe20000000800 */
[----:B------:R2:W-:Y:S02]  /*17f90*/  LDGSTS.E.BYPASS.LTC128B.128.ZFILL [R243+0xd100], [R2.64], P0 ;  /* 0x0d10000002f37fae */ /* 0x0005e40008141d46 */
[----:B--2---:R-:W-:Y:S05]  /*17fa0*/  IADD3 R2, P0, R44, R16, RZ ;  /* 0x000000102c027210 */ /* 0x004fea0007f1e0ff */
[----:B------:R-:W-:Y:S01]  /*17fb0*/  IMAD.X R3, R0, 0x1, R8, P0 ;  /* 0x0000000100037824 */ /* 0x000fe200000e0608 */
[----:B------:R-:W-:Y:S04]  /*17fc0*/  IADD3 R12, P0, R44, R17, RZ ;  /* 0x000000112c0c7210 */ /* 0x000fe80007f1e0ff */
[----:B------:R2:W-:Y:S01]  /*17fd0*/  LDGSTS.E.BYPASS.LTC128B.128 [R243+0x10100], [R2.64], !P5 ;  /* 0x1010000002f37fae */ /* 0x0005e2000e901d46 */
[----:B------:R-:W-:Y:S05]  /*17fe0*/  IMAD.X R13, R0, 0x1, R9, P0 ;  /* 0x00000001000d7824 */ /* 0x000fea00000e0609 */
[----:B------:R3:W-:Y:S01]  /*17ff0*/  LDGSTS.E.BYPASS.LTC128B.128 [R243+0x13100], [R12.64], !P4 ;  /* 0x131000000cf37fae */ /* 0x0007e2000e101d46 */
[----:B--2---:R-:W-:Y:S01]  /*18000*/  IADD3 R2, P0, R44, R18, RZ ;  /* 0x000000122c027210 */ /* 0x004fe20007f1e0ff */
[----:B------:R-:W-:Y:S04]  /*18010*/  IMAD.MOV.U32 R44, RZ, RZ, R5 ;  /* 0x000000ffff2c7224 */ /* 0x000fe800078e0005 */
[----:B------:R-:W-:Y:S02]  /*18020*/  IMAD.X R3, R0, 0x1, R10, P0 ;  /* 0x0000000100037824 */ /* 0x000fe400000e060a */
[----:B------:R-:W-:Y:S03]  /*18030*/  IMAD.MOV.U32 R0, RZ, RZ, 0x2 ;  /* 0x00000002ff007424 */ /* 0x000fe600078e00ff */
[----:B------:R2:W-:Y:S04]  /*18040*/  LDGSTS.E.BYPASS.LTC128B.128 [R243+0x16100], [R2.64], !P3 ;  /* 0x1610000002f37fae */ /* 0x0005e8000d901d46 */
        /* <DEDUP_REMOVED lines=13> */
.L_x_1494:
[----:B------:R-:W-:Y:S02]  /*18120*/  MOV R0, 0x2 ;  /* 0x0000000200007802 */ /* 0x000fe40000000f00 */
[----:B------:R-:W-:Y:S02]  /*18130*/  MOV R2, 0x18150 ;  /* 0x0001815000027802 */ /* 0x000fe40000000f00 */
[----:B----4-:R-:W-:Y:S05]  /*18140*/  CALL.REL.NOINC `($__internal_7_$__cuda_sm70_shflsync_bfly_p) ;  /* 0x0000067000007944 */ /* 0x010fea0003c00000 */
        /* <DEDUP_REMOVED lines=14> */
.L_x_1496:
[----:B------:R1:W5:Y:S01]  /*18230*/  LDL R4, [R1+0x8] ;  /* 0x0000080001047983 */ /* 0x0003620000100800 */
[----:B------:R-:W-:-:S02]  /*18240*/  MOV R0, 0x2 ;  /* 0x0000000200007802 */ /* 0x000fc40000000f00 */
[----:B------:R-:W-:Y:S02]  /*18250*/  MOV R2, 0x18270 ;  /* 0x0001827000027802 */ /* 0x000fe40000000f00 */
[----:B-1---5:R-:W-:Y:S05]  /*18260*/  CALL.REL.NOINC `($__internal_7_$__cuda_sm70_shflsync_bfly_p) ;  /* 0x0000055000007944 */ /* 0x022fea0003c00000 */
[----:B------:R-:W-:Y:S01]  /*18270*/  MOV R5, R0 ;  /* 0x0000000000057202 */ /* 0x000fe20000000f00 */
[----:B------:R-:W-:Y:S05]  /*18280*/  BRA `(.L_x_1548) ;  /* 0xffffa40000007947 */ /* 0x000fea000383ffff */
.L_x_1497:
[----:B------:R-:W-:Y:S01]  /*18290*/  IMAD.MOV.U32 R4, RZ, RZ, R5 ;  /* 0x000000ffff047224 */ /* 0x000fe200078e0005 */
[----:B------:R-:W-:Y:S02]  /*182a0*/  MOV R0, 0x1 ;  /* 0x0000000100007802 */ /* 0x000fe40000000f00 */
[----:B------:R-:W-:Y:S02]  /*182b0*/  MOV R2, 0x182d0 ;  /* 0x000182d000027802 */ /* 0x000fe40000000f00 */
[----:B------:R-:W-:Y:S05]  /*182c0*/  CALL.REL.NOINC `($__internal_7_$__cuda_sm70_shflsync_bfly_p) ;  /* 0x000004f000007944 */ /* 0x000fea0003c00000 */
[----:B------:R1:W5:Y:S01]  /*182d0*/  LDL R4, [R1+0xc] ;  /* 0x00000c0001047983 */ /* 0x0003620000100800 */
[----:B------:R-:W-:Y:S01]  /*182e0*/  FADD.FTZ R5, R5, R0 ;  /* 0x0000000005057221 */ /* 0x000fe20000010000 */
[----:B------:R-:W-:Y:S02]  /*182f0*/  MOV R0, 0x2 ;  /* 0x0000000200007802 */ /* 0x000fe40000000f00 */
[----:B------:R-:W-:Y:S02]  /*18300*/  MOV R2, 0x18320 ;  /* 0x0001832000027802 */ /* 0x000fe40000000f00 */
[----:B-1---5:R-:W-:Y:S05]  /*18310*/  CALL.REL.NOINC `($__internal_7_$__cuda_sm70_shflsync_bfly_p) ;  /* 0x000004a000007944 */ /* 0x022fea0003c00000 */
[----:B------:R-:W2:Y:S02]  /*18320*/  LDL.LU R2, [R1+0xc] ;  /* 0x00000c0001027983 */ /* 0x000ea40000300800 */
[----:B--2---:R-:W-:Y:S01]  /*18330*/  FADD.FTZ R4, R2, R0 ;  /* 0x0000000002047221 */ /* 0x004fe20000010000 */
[----:B------:R-:W-:-:S02]  /*18340*/  MOV R0, 0x1 ;  /* 0x0000000100007802 */ /* 0x000fc40000000f00 */
[----:B------:R-:W-:Y:S02]  /*18350*/  MOV R2, 0x18370 ;  /* 0x0001837000027802 */ /* 0x000fe40000000f00 */
[----:B------:R-:W-:Y:S05]  /*18360*/  CALL.REL.NOINC `($__internal_7_$__cuda_sm70_shflsync_bfly_p) ;  /* 0x0000045000007944 */ /* 0x000fea0003c00000 */
[----:B------:R-:W-:Y:S01]  /*18370*/  MOV R3, R0 ;  /* 0x0000000000037202 */ /* 0x000fe20000000f00 */
[----:B------:R-:W-:Y:S05]  /*18380*/  BRA `(.L_x_1549) ;  /* 0xffffa39000007947 */ /* 0x000fea000383ffff */
.L_x_1512:
[----:B------:R1:W-:Y:S01]  /*18390*/  STL [R1], RZ ;  /* 0x000000ff01007387 */ /* 0x0003e20000100800 */
[----:B------:R-:W-:Y:S01]  /*183a0*/  IMAD.MOV.U32 R44, RZ, RZ, R5 ;  /* 0x000000ffff2c7224 */ /* 0x000fe200078e0005 */
[----:B------:R-:W-:Y:S02]  /*183b0*/  MOV R3, 0x181f ;  /* 0x0000181f00037802 */ /* 0x000fe40000000f00 */
[----:B------:R-:W-:Y:S02]  /*183c0*/  MOV R2, 0x183e0 ;  /* 0x000183e000027802 */ /* 0x000fe40000000f00 */
[----:B-1----:R-:W-:Y:S05]  /*183d0*/  CALL.REL.NOINC `($__internal_8_$__cuda_sm70_shflsync_idx_p) ;  /* 0x0000044000007944 */ /* 0x002fea0003c00000 */
[----:B-----5:R-:W-:Y:S01]  /*183e0*/  MOV R4, R44 ;  /* 0x0000002c00047202 */ /* 0x020fe20000000f00 */
[----:B-1----:R-:W-:Y:S05]  /*183f0*/  BRA `(.L_x_1550) ;  /* 0xffffc86000007947 */ /* 0x002fea000383ffff */
.L_x_1513:
[----:B------:R3:W-:Y:S01]  /*18400*/  STL [R1], RZ ;  /* 0x000000ff01007387 */ /* 0x0007e20000100800 */
[----:B------:R-:W-:Y:S01]  /*18410*/  IMAD.MOV.U32 R44, RZ, RZ, R13 ;  /* 0x000000ffff2c7224 */ /* 0x000fe200078e000d */
[----:B------:R-:W-:Y:S02]  /*18420*/  MOV R3, 0x181f ;  /* 0x0000181f00037802 */ /* 0x000fe40000000f00 */
[----:B------:R-:W-:-:S02]  /*18430*/  MOV R2, 0x18450 ;  /* 0x0001845000027802 */ /* 0x000fc40000000f00 */
[----:B-123--:R-:W-:Y:S05]  /*18440*/  CALL.REL.NOINC `($__internal_8_$__cuda_sm70_shflsync_idx_p) ;  /* 0x000003d000007944 */ /* 0x00efea0003c00000 */
[----:B-----5:R-:W-:Y:S01]  /*18450*/  MOV R0, R44 ;  /* 0x0000002c00007202 */ /* 0x020fe20000000f00 */
[----:B-1----:R-:W-:Y:S05]  /*18460*/  BRA `(.L_x_1551) ;  /* 0xffffc81000007947 */ /* 0x002fea000383ffff */
.L_x_1516:
[----:B----4-:R-:W-:Y:S01]  /*18470*/  MOV R0, 0x1 ;  /* 0x0000000100007802 */ /* 0x010fe20000000f00 */
[----:B------:R-:W-:Y:S01]  /*18480*/  IMAD.MOV.U32 R44, RZ, RZ, R5 ;  /* 0x000000ffff2c7224 */ /* 0x000fe200078e0005 */
[----:B-1----:R-:W-:Y:S01]  /*18490*/  MOV R2, 0x184d0 ;  /* 0x000184d000027802 */ /* 0x002fe20000000f00 */
[----:B------:R-:W-:-:S02]  /*184a0*/  IMAD.MOV.U32 R3, RZ, RZ, 0x181f ;  /* 0x0000181fff037424 */ /* 0x000fc400078e00ff */
[----:B------:R1:W-:Y:S04]  /*184b0*/  STL [R1], R0 ;  /* 0x0000000001007387 */ /* 0x0003e80000100800 */
[----:B-123--:R-:W-:Y:S05]  /*184c0*/  CALL.REL.NOINC `($__internal_8_$__cuda_sm70_shflsync_idx_p) ;  /* 0x0000035000007944 */ /* 0x00efea0003c00000 */
        /* <DEDUP_REMOVED lines=9> */
.L_x_1519:
[----:B----4-:R-:W-:Y:S01]  /*18560*/  MOV R0, 0x2 ;  /* 0x0000000200007802 */ /* 0x010fe20000000f00 */
[----:B------:R-:W-:Y:S01]  /*18570*/  IMAD.MOV.U32 R44, RZ, RZ, R5 ;  /* 0x000000ffff2c7224 */ /* 0x000fe200078e0005 */
[----:B-1----:R-:W-:Y:S01]  /*18580*/  MOV R2, 0x185c0 ;  /* 0x000185c000027802 */ /* 0x002fe20000000f00 */
[----:B------:R-:W-:Y:S02]  /*18590*/  IMAD.MOV.U32 R3, RZ, RZ, 0x181f ;  /* 0x0000181fff037424 */ /* 0x000fe400078e00ff */
[----:B------:R1:W-:Y:S04]  /*185a0*/  STL [R1], R0 ;  /* 0x0000000001007387 */ /* 0x0003e80000100800 */
[----:B-123--:R-:W-:Y:S05]  /*185b0*/  CALL.REL.NOINC `($__internal_8_$__cuda_sm70_shflsync_idx_p) ;  /* 0x0000026000007944 */ /* 0x00efea0003c00000 */
[----:B-----5:R-:W-:Y:S01]  /*185c0*/  MOV R4, R44 ;  /* 0x0000002c00047202 */ /* 0x020fe20000000f00 */
[----:B-1----:R-:W-:Y:S05]  /*185d0*/  BRA `(.L_x_1553) ;  /* 0xffffcb4000007947 */ /* 0x002fea000383ffff */
.L_x_1520:
[----:B----4-:R-:W-:Y:S01]  /*185e0*/  MOV R0, 0x2 ;  /* 0x0000000200007802 */ /* 0x010fe20000000f00 */
[----:B------:R-:W-:Y:S01]  /*185f0*/  IMAD.MOV.U32 R44, RZ, RZ, R13 ;  /* 0x000000ffff2c7224 */ /* 0x000fe200078e000d */
[----:B-1----:R-:W-:Y:S01]  /*18600*/  MOV R2, 0x18640 ;  /* 0x0001864000027802 */ /* 0x002fe20000000f00 */
[----:B------:R-:W-:-:S02]  /*18610*/  IMAD.MOV.U32 R3, RZ, RZ, 0x181f ;  /* 0x0000181fff037424 */ /* 0x000fc400078e00ff */
[----:B------:R1:W-:Y:S04]  /*18620*/  STL [R1], R0 ;  /* 0x0000000001007387 */ /* 0x0003e80000100800 */
[----:B-123--:R-:W-:Y:S05]  /*18630*/  CALL.REL.NOINC `($__internal_8_$__cuda_sm70_shflsync_idx_p) ;  /* 0x000001e000007944 */ /* 0x00efea0003c00000 */
[----:B-----5:R-:W-:Y:S01]  /*18640*/  MOV R0, R44 ;  /* 0x0000002c00007202 */ /* 0x020fe20000000f00 */
[----:B-1----:R-:W-:Y:S05]  /*18650*/  BRA `(.L_x_1554) ;  /* 0xffffcae000007947 */ /* 0x002fea000383ffff */
.L_x_1523:
[----:B------:R-:W-:Y:S01]  /*18660*/  MOV R0, 0x3 ;  /* 0x0000000300007802 */ /* 0x000fe20000000f00 */
[----:B------:R-:W-:Y:S01]  /*18670*/  IMAD.MOV.U32 R44, RZ, RZ, R5 ;  /* 0x000000ffff2c7224 */ /* 0x000fe200078e0005 */
[----:B-1----:R-:W-:Y:S01]  /*18680*/  MOV R2, 0x186c0 ;  /* 0x000186c000027802 */ /* 0x002fe20000000f00 */
[----:B------:R-:W-:Y:S02]  /*18690*/  IMAD.MOV.U32 R3, RZ, RZ, 0x181f ;  /* 0x0000181fff037424 */ /* 0x000fe400078e00ff */
[----:B------:R1:W-:Y:S04]  /*186a0*/  STL [R1], R0 ;  /* 0x0000000001007387 */ /* 0x0003e80000100800 */
[----:B-1234-:R-:W-:Y:S05]  /*186b0*/  CALL.REL.NOINC `($__internal_8_$__cuda_sm70_shflsync_idx_p) ;  /* 0x0000016000007944 */ /* 0x01efea0003c00000 */
        /* <DEDUP_REMOVED lines=9> */
.L_x_1525:
[----:B------:R2:W-:Y:S01]  /*18750*/  STL [R1], RZ ;  /* 0x000000ff01007387 */ /* 0x0005e20000100800 */
[----:B------:R-:W-:Y:S01]  /*18760*/  IMAD.MOV.U32 R44, RZ, RZ, R81 ;  /* 0x000000ffff2c7224 */ /* 0x000fe200078e0051 */
[----:B-1----:R-:W-:-:S02]  /*18770*/  MOV R3, 0x1f ;  /* 0x0000001f00037802 */ /* 0x002fc40000000f00 */
[----:B------:R-:W-:Y:S02]  /*18780*/  MOV R2, 0x187a0 ;  /* 0x000187a000027802 */ /* 0x000fe40000000f00 */
[----:B--234-:R-:W-:Y:S05]  /*18790*/  CALL.REL.NOINC `($__internal_8_$__cuda_sm70_shflsync_idx_p) ;  /* 0x0000008000007944 */ /* 0x01cfea0003c00000 */
[----:B-----5:R-:W-:Y:S01]  /*187a0*/  MOV R0, R44 ;  /* 0x0000002c00007202 */ /* 0x020fe20000000f00 */
[----:B-1----:R-:W-:Y:S05]  /*187b0*/  BRA `(.L_x_1556) ;  /* 0xffffce2000007947 */ /* 0x002fea000383ffff */
        .weak           $__internal_7_$__cuda_sm70_shflsync_bfly_p
        .type           $__internal_7_$__cuda_sm70_shflsync_bfly_p,@function
        .size           $__internal_7_$__cuda_sm70_shflsync_bfly_p,($__internal_8_$__cuda_sm70_shflsync_idx_p - $__internal_7_$__cuda_sm70_shflsync_bfly_p)
$__internal_7_$__cuda_sm70_shflsync_bfly_p:
[----:B------:R-:W-:Y:S02]  /*187c0*/  MOV R22, 0xffffffff ;  /* 0xffffffff00167802 */ /* 0x000fe40000000f00 */
[----:B------:R-:W-:Y:S02]  /*187d0*/  MOV R3, 0x1f ;  /* 0x0000001f00037802 */ /* 0x000fe40000000f00 */
[----:B------:R-:W-:Y:S04]  /*187e0*/  WARPSYNC R22 ;  /* 0x0000001600007348 */ /* 0x000fe80003800000 */
[----:B------:R1:W2:Y:S02]  /*187f0*/  SHFL.BFLY PT, R0, R4, R0, R3 ;  /* 0x0c00000004007389 */ /* 0x0002a400000e0003 */
[----:B-1----:R-:W-:-:S04]  /*18800*/  MOV R3, 0x0 ;  /* 0x0000000000037802 */ /* 0x002fc80000000f00 */
[----:B--2---:R-:W-:Y:S05]  /*18810*/  RET.REL.NODEC R2 `(_ZN7cutlass13device_kernelIN5flash19enable_sm80_to_sm89INS1_16FlashAttnFwdSm80INS1_25CollectiveMainloopFwdSm80ILi8ELi1ELb0EN4cute5tupleIJNS5_1CILi128EEENS7_ILi96EEENS7_ILi256EEEEEELi256ENS_10bfloat16_tEfNS_4arch4Sm80ELb1ELb0ELb1ELb0ELb1ELb0ELb1ELb0EEENS1_21CollectiveEpilogueFwdINS6_IJS8_SA_S9_EEENS6_IJNS7_ILi1EEESI_SI_EEESC_SE_Li256ELb0ELb1ELb0ELb0EEENS1_30DynamicPersistentTileSchedulerILi256ELi256ELb0ELb1ELb0EEEEEEEEEvNT_6ParamsE) ;  /* 0xfffe77e002007950 */ /* 0x004fea0003c3ffff */
        .weak           $__internal_8_$__cuda_sm70_shflsync_idx_p
        .type           $__internal_8_$__cuda_sm70_shflsync_idx_p,@function
        .size           $__internal_8_$__cuda_sm70_shflsync_idx_p,(.L_x_1789 - $__internal_8_$__cuda_sm70_shflsync_idx_p)
$__internal_8_$__cuda_sm70_shflsync_idx_p:
[----:B------:R1:W-:Y:S04]  /*18820*/  STL [R1+0x84], R4 ;  /* 0x0000840401007387 */ /* 0x0003e80000100800 */
[----:B------:R2:W-:Y:S01]  /*18830*/  STL [R1+0x80], R0 ;  /* 0x0000800001007387 */ /* 0x0005e20000100800 */
[----:B-1----:R-:W-:-:S03]  /*18840*/  MOV R4, 0xffffffff ;  /* 0xffffffff00047802 */ /* 0x002fc60000000f00 */
[----:B--2---:R-:W2:Y:S01]  /*18850*/  LDL.LU R0, [R1] ;  /* 0x0000000001007983 */ /* 0x004ea20000300800 */
[----:B------:R-:W-:Y:S04]  /*18860*/  WARPSYNC R4 ;  /* 0x0000000400007348 */ /* 0x000fe80003800000 */
[----:B--2---:R1:W2:Y:S04]  /*18870*/  SHFL.IDX PT, R44, R44, R0, R3 ;  /* 0x000000002c2c7389 */ /* 0x0042a800000e0003 */
[----:B-1----:R1:W5:Y:S04]  /*18880*/  LDL.LU R4, [R1+0x84] ;  /* 0x0000840001047983 */ /* 0x0023680000300800 */
[----:B------:R1:W5:Y:S01]  /*18890*/  LDL.LU R0, [R1+0x80] ;  /* 0x0000800001007983 */ /* 0x0003620000300800 */
[----:B------:R-:W-:-:S04]  /*188a0*/  MOV R3, 0x0 ;  /* 0x0000000000037802 */ /* 0x000fc80000000f00 */
[----:B--2---:R-:W-:Y:S05]  /*188b0*/  RET.REL.NODEC R2 `(_ZN7cutlass13device_kernelIN5flash19enable_sm80_to_sm89INS1_16FlashAttnFwdSm80INS1_25CollectiveMainloopFwdSm80ILi8ELi1ELb0EN4cute5tupleIJNS5_1CILi128EEENS7_ILi96EEENS7_ILi256EEEEEELi256ENS_10bfloat16_tEfNS_4arch4Sm80ELb1ELb0ELb1ELb0ELb1ELb0ELb1ELb0EEENS1_21CollectiveEpilogueFwdINS6_IJS8_SA_S9_EEENS6_IJNS7_ILi1EEESI_SI_EEESC_SE_Li256ELb0ELb1ELb0ELb0EEENS1_30DynamicPersistentTileSchedulerILi256ELi256ELb0ELb1ELb0EEEEEEEEEvNT_6ParamsE) ;  /* 0xfffe774002007950 */ /* 0x004fea0003c3ffff */
.L_x_1557:
        /* <DEDUP_REMOVED lines=12> */
.L_x_1789:


//--------------------- .text._ZN7cutlass13device_kernelIN5flash19enable_sm80_to_sm89INS1_16FlashAttnFwdSm80INS1_25CollectiveMainloopFwdSm80ILi8ELi1ELb0EN4cute5tupleIJNS5_1CILi128EEENS7_ILi96EEENS7_ILi256EEEEEELi256ENS_10bfloat16_tEfNS_4arch4Sm80ELb1ELb0ELb1ELb1ELb1ELb0ELb1ELb0EEENS1_21CollectiveEpilogueFwdINS6_IJS8_SA_S9_EEENS6_IJNS7_ILi1EEESI_SI_EEESC_SE_Li256ELb1ELb1ELb0ELb0EEENS1_19SingleTileSchedulerILb1ELb0ELb1ELi128EEEEEEEEEvNT_6ParamsE --------------------------
	.section	.text._ZN7cutlass13device_kernelIN5flash19enable_sm80_to_sm89INS1_16FlashAttnFwdSm80INS1_25CollectiveMainloopFwdSm80ILi8ELi1ELb0EN4cute5tupleIJNS5_1CILi128EEENS7_ILi96EEENS7_ILi256EEEEEELi256ENS_10bfloat16_tEfNS_4arch4Sm80ELb1ELb0ELb1ELb1ELb1ELb0ELb1ELb0EEENS1_21CollectiveEpilogueFwdINS6_IJS8_SA_S9_EEENS6_IJNS7_ILi1EEESI_SI_EEESC_SE_Li256ELb1ELb1ELb0ELb0EEENS1_19SingleTileSchedulerILb1ELb0ELb1ELi128EEEEEEEEEvNT_6ParamsE,"ax",@progbits
	.sectioninfo	@"SHI_REGISTERS=255"
	.align	128
.text._ZN7cutlass13device_kernelIN5flash19enable_sm80_to_sm89INS1_16FlashAttnFwdSm80INS1_25CollectiveMainloopFwdSm80ILi8ELi1ELb0EN4cute5tupleIJNS5_1CILi128EEENS7_ILi96EEENS7_ILi256EEEEEELi256ENS_10bfloat16_tEfNS_4arch4Sm80ELb1ELb0ELb1ELb1ELb1ELb0ELb1ELb0EEENS1_21CollectiveEpilogueFwdINS6_IJS8_SA_S9_EEENS6_IJNS7_ILi1EEESI_SI_EEESC_SE_Li256ELb1ELb1ELb0ELb0EEENS1_19SingleTileSchedulerILb1ELb0ELb1ELi128EEEEEEEEEvNT_6ParamsE:
        .type           _ZN7cutlass13device_kernelIN5flash19enable_sm80_to_sm89INS1_16FlashAttnFwdSm80INS1_25CollectiveMainloopFwdSm80ILi8ELi1ELb0EN4cute5tupleIJNS5_1CILi128EEENS7_ILi96EEENS7_ILi256EEEEEELi256ENS_10bfloat16_tEfNS_4arch4Sm80ELb1ELb0ELb1ELb1ELb1ELb0ELb1ELb0EEENS1_21CollectiveEpilogueFwdINS6_IJS8_SA_S9_EEENS6_IJNS7_ILi1EEESI_SI_EEESC_SE_Li256ELb1ELb1ELb0ELb0EEENS1_19SingleTileSchedulerILb1ELb0ELb1ELi128EEEEEEEEEvNT_6ParamsE,@function
        .size           _ZN7cutlass13device_kernelIN5flash19enable_sm80_to_sm89INS1_16FlashAttnFwdSm80INS1_25CollectiveMainloopFwdSm80ILi8ELi1ELb0EN4cute5tupleIJNS5_1CILi128EEENS7_ILi96EEENS7_ILi256EEEEEELi256ENS_10bfloat16_tEfNS_4arch4Sm80ELb1ELb0ELb1ELb1ELb1ELb0ELb1ELb0EEENS1_21CollectiveEpilogueFwdINS6_IJS8_SA_S9_EEENS6_IJNS7_ILi1EEESI_SI_EEESC_SE_Li256ELb1ELb1ELb0ELb0EEENS1_19SingleTileSchedulerILb1ELb0ELb1ELi128EEEEEEEEEvNT_6ParamsE,(.L_x_1792 - _ZN7cutlass13device_kernelIN5flash19enable_sm80_to_sm89INS1_16FlashAttnFwdSm80INS1_25CollectiveMainloopFwdSm80ILi8ELi1ELb0EN4cute5tupleIJNS5_1CILi128EEENS7_ILi96EEENS7_ILi256EEEEEELi256ENS_10bfloat16_tEfNS_4arch4Sm80ELb1ELb0ELb1ELb1ELb1ELb0ELb1ELb0EEENS1_21CollectiveEpilogueFwdINS6_IJS8_SA_S9_EEENS6_IJNS7_ILi1EEESI_SI_EEESC_SE_Li256ELb1ELb1ELb0ELb0EEENS1_19SingleTileSchedulerILb1ELb0ELb1ELi128EEEEEEEEEvNT_6ParamsE)
        .other          _ZN7cutlass13device_kernelIN5flash19enable_sm80_to_sm89INS1_16FlashAttnFwdSm80INS1_25CollectiveMainloopFwdSm80ILi8ELi1ELb0EN4cute5tupleIJNS5_1CILi128EEENS7_ILi96EEENS7_ILi256EEEEEELi256ENS_10bfloat16_tEfNS_4arch4Sm80ELb1ELb0ELb1ELb1ELb1ELb0ELb1ELb0EEENS1_21CollectiveEpilogueFwdINS6_IJS8_SA_S9_EEENS6_IJNS7_ILi1EEESI_SI_EEESC_SE_Li256ELb1ELb1ELb0ELb0EEENS1_19SingleTileSchedulerILb1ELb0ELb1ELi128EEEEEEEEEvNT_6ParamsE,@"STO_CUDA_ENTRY STV_DEFAULT"
_ZN7cutlass13device_kernelIN5flash19enable_sm80_to_sm89INS1_16FlashAttnFwdSm80INS1_25CollectiveMainloopFwdSm80ILi8ELi1ELb0EN4cute5tupleIJNS5_1CILi128EEENS7_ILi96EEENS7_ILi256EEEEEELi256ENS_10bfloat16_tEfNS_4arch4Sm80ELb1ELb0ELb1ELb1ELb1ELb0ELb1ELb0EEENS1_21CollectiveEpilogueFwdINS6_IJS8_SA_S9_EEENS6_IJNS7_ILi1EEESI_SI_EEESC_SE_Li256ELb1ELb1ELb0ELb0EEENS1_19SingleTileSchedulerILb1ELb0ELb1ELi128EEEEEEEEEvNT_6ParamsE:
        /* <DEDUP_REMOVED lines=21> */
.L_x_1559:
        /* <DEDUP_REMOVED lines=13> */
.L_x_1561:
[----:B------:R-:W-:Y:S02]  /*0220*/  ULDC UR5, c[0x0][0x54c] ;  /* 0x0001530000057ab9 */ /* 0x000fe40000000800 */
.L_x_1560:
[----:B------:R-:W-:Y:S02]  /*0230*/  ULDC UR4, c[0x0][0x548] ;  /* 0x0001520000047ab9 */ /* 0x000fe40000000800 */
[----:B------:R-:W-:-:S02]  /*0240*/  USHF.L.U32 UR11, UR10, 0x7, URZ ;  /* 0x000000070a0b7899 */ /* 0x000fc4000800063f */
[----:B------:R-:W-:-:S04]  /*0250*/  UIMAD UR4, UR5, UR4, URZ ;  /* 0x00000004050472a4 */ /* 0x000fc8000f8e023f */
[----:B------:R-:W-:-:S04]  /*0260*/  UISETP.GE.AND UP0, UPT, UR11, UR4, UPT ;  /* 0x000000040b00728c */ /* 0x000fc8000bf06270 */
[----:B------:R-:W-:Y:S01]  /*0270*/  USEL UR14, UR14, 0xffffffff, !UP0 ;  /* 0xffffffff0e0e7887 */ /* 0x000fe2000c000000 */
[----:B------:R-:W-:Y:S05]  /*0280*/  BRA `(.L_x_1562) ;  /* 0x000001b000007947 */ /* 0x000fea0003800000 */
.L_x_1558:
        /* <DEDUP_REMOVED lines=8> */
.L_x_1563:
        /* <DEDUP_REMOVED lines=13> */
.L_x_1565:
[----:B------:R-:W-:Y:S02]  /*03e0*/  ULDC UR5, c[0x0][0x54c] ;  /* 0x0001530000057ab9 */ /* 0x000fe40000000800 */
.L_x_1564:
[----:B------:R-:W-:Y:S02]  /*03f0*/  ULDC UR4, c[0x0][0x548] ;  /* 0x0001520000047ab9 */ /* 0x000fe40000000800 */
[----:B------:R-:W-:-:S02]  /*0400*/  USHF.L.U32 UR11, UR10, 0x7, URZ ;  /* 0x000000070a0b7899 */ /* 0x000fc4000800063f */
[----:B------:R-:W-:-:S04]  /*0410*/  UIMAD UR4, UR5, UR4, URZ ;  /* 0x00000004050472a4 */ /* 0x000fc8000f8e023f */
[----:B------:R-:W-:-:S04]  /*0420*/  UISETP.GE.AND UP0, UPT, UR11, UR4, UPT ;  /* 0x000000040b00728c */ /* 0x000fc8000bf06270 */
[----:B------:R-:W-:-:S06]  /*0430*/  USEL UR14, UR14, 0xffffffff, !UP0 ;  /* 0xffffffff0e0e7887 */ /* 0x000fcc000c000000 */
.L_x_1562:
[----:B------:R-:W-:-:S13]  /*0440*/  ISETP.LE.AND P0, PT, RZ, UR14, PT ;  /* 0x0000000eff007c0c */ /* 0x000fda000bf03270 */
[----:B------:R-:W-:Y:S05]  /*0450*/  @!P0 EXIT ;  /* 0x000000000000894d */ /* 0x000fea0003800000 */
[----:B------:R-:W-:Y:S02]  /*0460*/  ULDC.64 UR8, c[0x0][0x370] ;  /* 0x0000dc0000087ab9 */ /* 0x000fe40000000a00 */
[----:B------:R-:W-:Y:S02]  /*0470*/  ULDC.64 UR4, c[0x0][0x360] ;  /* 0x0000d80000047ab9 */ /* 0x000fe40000000a00 */
[----:B------:R-:W-:Y:S02]  /*0480*/  UISETP.NE.U32.AND UP1, UPT, URZ, UR8, UPT ;  /* 0x000000083f00728c */ /* 0x000fe4000bf25070 */
        /* <DEDUP_REMOVED lines=21> */
[----:B------:R-:W2:Y:S04]  /*05e0*/  @P2 LDG.E R4, [R4.64] ;  /* 0x0000001004042981 */ /* 0x000ea8000c1e1900 */
[----:B------:R-:W3:Y:S04]  /*05f0*/  @P0 LDG.E R0, [R8.64] ;  /* 0x0000001008000981 */ /* 0x000ee8000c1e1900 */
[----:B------:R-:W4:Y:S01]  /*0600*/  @P1 LDG.E R3, [R6.64] ;  /* 0x0000001006031981 */ /* 0x000f22000c1e1900 */
        /* <DEDUP_REMOVED lines=12> */
[----:B------:R-:W-:Y:S05]  /*06d0*/  @!P1 BRA `(.L_x_1566) ;  /* 0x0000005000009947 */ /* 0x000fea0003800000 */
[----:B------:R1:W4:Y:S04]  /*06e0*/  LDG.E R0, [R6.64] ;  /* 0x0000001006007981 */ /* 0x000328000c1e1900 */
[----:B-1----:R-:W5:Y:S01]  /*06f0*/  LDG.E R6, [R6.64+0x4] ;  /* 0x0000041006067981 */ /* 0x002f62000c1e1900 */
[----:B---34-:R-:W1:Y:S08]  /*0700*/  R2UR UR13, R0 ;  /* 0x00000000000d73c2 */ /* 0x018e7000000e0000 */
[----:B-----5:R-:W1:Y:S02]  /*0710*/  R2UR UR4, R6 ;  /* 0x00000000060473c2 */ /* 0x020e6400000e0000 */
[----:B-1----:R-:W-:-:S06]  /*0720*/  UIADD3 UR13, -UR13, UR4, URZ ;  /* 0x000000040d0d7290 */ /* 0x002fcc000fffe13f */
.L_x_1566:
[----:B------:R-:W-:-:S04]  /*0730*/  ISETP.NE.U32.AND P0, PT, RZ, c[0x0][0x368], PT ;  /* 0x0000da00ff007a0c */ /* 0x000fc80003f05070 */
[----:B------:R-:W-:-:S13]  /*0740*/  ISETP.NE.AND.EX P0, PT, RZ, c[0x0][0x36c], PT, P0 ;  /* 0x0000db00ff007a0c */ /* 0x000fda0003f05300 */
[----:B------:R-:W-:Y:S05]  /*0750*/  @!P0 BRA `(.L_x_1567) ;  /* 0x0000007000008947 */ /* 0x000fea0003800000 */
[----:B------:R-:W-:Y:S02]  /*0760*/  ULDC.64 UR4, c[0x0][0x368] ;  /* 0x0000da0000047ab9 */ /* 0x000fe40000000a00 */
[----:B------:R-:W-:-:S06]  /*0770*/  UIMAD.WIDE UR4, UR14, UR15, UR4 ;  /* 0x0000000f0e0472a5 */ /* 0x000fcc000f8e0204 */
[----:B------:R-:W-:Y:S02]  /*0780*/  MOV R4, UR4 ;  /* 0x0000000400047c02 */ /* 0x000fe40008000f00 */
[----:B------:R-:W-:-:S05]  /*0790*/  MOV R5, UR5 ;  /* 0x0000000500057c02 */ /* 0x000fca0008000f00 */
[----:B------:R-:W4:Y:S02]  /*07a0*/  LDG.E R4, [R4.64] ;  /* 0x0000001004047981 */ /* 0x000f24000c1e1900 */
[----:B----4-:R1:W4:Y:S02]  /*07b0*/  R2UR UR7, R4 ;  /* 0x00000000040773c2 */ /* 0x01032400000e0000 */
[----:B-1--4-:R-:W-:Y:S05]  /*07c0*/  BRA `(.L_x_1568) ;  /* 0x000000c000007947 */ /* 0x012fea0003800000 */
.L_x_1567:
[----:B------:R-:W-:-:S04]  /*07d0*/  ISETP.NE.U32.AND P0, PT, RZ, c[0x0][0x350], PT ;  /* 0x0000d400ff007a0c */ /* 0x000fc80003f05070 */
[----:B------:R-:W-:-:S13]  /*07e0*/  ISETP.NE.AND.EX P0, PT, RZ, c[0x0][0x354], PT, P0 ;  /* 0x0000d500ff007a0c */ /* 0x000fda0003f05300 */
[----:B------:R-:W-:Y:S05]  /*07f0*/  @!P0 BRA `(.L_x_1568) ;  /* 0x0000009000008947 */ /* 0x000fea0003800000 */
[----:B------:R-:W-:Y:S02]  /*0800*/  ULDC.64 UR4, c[0x0][0x350] ;  /* 0x0000d40000047ab9 */ /* 0x000fe40000000a00 */
[----:B------:R-:W-:-:S06]  /*0810*/  UIMAD.WIDE UR4, UR14, UR15, UR4 ;  /* 0x0000000f0e0472a5 */ /* 0x000fcc000f8e0204 */
[----:B------:R-:W-:Y:S02]  /*0820*/  MOV R4, UR4 ;  /* 0x0000000400047c02 */ /* 0x000fe40008000f00 */
[----:B------:R-:W-:-:S05]  /*0830*/  MOV R5, UR5 ;  /* 0x0000000500057c02 */ /* 0x000fca0008000f00 */
[----:B------:R-:W4:Y:S04]  /*0840*/  LDG.E R3, [R4.64] ;  /* 0x0000001004037981 */ /* 0x000f28000c1e1900 */
[----:B------:R-:W5:Y:S01]  /*0850*/  LDG.E R0, [R4.64+0x4] ;  /* 0x0000041004007981 */ /* 0x000f62000c1e1900 */
[----:B----4-:R-:W1:Y:S08]  /*0860*/  R2UR UR4, R3 ;  /* 0x00000000030473c2 */ /* 0x010e7000000e0000 */
[----:B-----5:R-:W1:Y:S02]  /*0870*/  R2UR UR7, R0 ;  /* 0x00000000000773c2 */ /* 0x020e6400000e0000 */
[----:B-1----:R-:W-:-:S06]  /*0880*/  UIADD3 UR7, -UR4, UR7, URZ ;  /* 0x0000000704077290 */ /* 0x002fcc000fffe13f */
.L_x_1568:
[----:B------:R-:W-:Y:S01]  /*0890*/  ULDC UR4, c[0x0][0x2c4] ;  /* 0x0000b10000047ab9 */ /* 0x000fe20000000800 */
[----:B------:R-:W-:Y:S01]  /*08a0*/  PLOP3.LUT P2, PT, PT, PT, PT, 0x80, 0x0 ;  /* 0x000000000000781c */ /* 0x000fe20003f4f070 */
[----:B------:R-:W-:Y:S01]  /*08b0*/  UISETP.NE.AND UP1, UPT, UR4, 0x1, UPT ;  /* 0x000000010400788c */ /* 0x000fe2000bf25270 */
[----:B------:R-:W-:Y:S01]  /*08c0*/  CS2R R4, SRZ ;  /* 0x0000000000047805 */ /* 0x000fe2000001ff00 */
[----:B--2---:R-:W-:Y:S01]  /*08d0*/  UIADD3 UR7, -UR12, UR7, URZ ;  /* 0x000000070c077290 */ /* 0x004fe2000fffe13f */
[----:B------:R-:W-:Y:S01]  /*08e0*/  IMAD.MOV.U32 R130, RZ, RZ, RZ ;  /* 0x000000ffff827224 */ /* 0x000fe200078e00ff */
[----:B------:R-:W-:Y:S01]  /*08f0*/  ULDC.64 UR4, c[0x0][0x2c8] ;  /* 0x0000b20000047ab9 */ /* 0x000fe20000000a00 */
[----:B------:R-:W-:Y:S01]  /*0900*/  IMAD.MOV.U32 R128, RZ, RZ, RZ ;  /* 0x000000ffff807224 */ /* 0x000fe200078e00ff */
[----:B------:R-:W-:Y:S01]  /*0910*/  UIADD3 UR6, UR7, 0x5f, URZ ;  /* 0x0000005f07067890 */ /* 0x000fe2000fffe03f */
[----:B------:R-:W-:Y:S01]  /*0920*/  CS2R R126, SRZ ;  /* 0x00000000007e7805 */ /* 0x000fe2000001ff00 */
[----:B------:R-:W-:Y:S01]  /*0930*/  CS2R R124, SRZ ;  /* 0x00000000007c7805 */ /* 0x000fe2000001ff00 */
[----:B------:R-:W-:Y:S01]  /*0940*/  CS2R R122, SRZ ;  /* 0x00000000007a7805 */ /* 0x000fe2000001ff00 */
[----:B------:R-:W-:Y:S01]  /*0950*/  CS2R R120, SRZ ;  /* 0x0000000000787805 */ /* 0x000fe2000001ff00 */
[----:B------:R-:W-:Y:S01]  /*0960*/  @UP1 UIADD3 UR20, UR11, 0x7f, URZ ;  /* 0x0000007f0b141890 */ /* 0x000fe2000fffe03f */
[----:B------:R-:W-:Y:S01]  /*0970*/  CS2R R118, SRZ ;  /* 0x0000000000767805 */ /* 0x000fe2000001ff00 */
[----:B------:R-:W-:Y:S01]  /*0980*/  CS2R R116, SRZ ;  /* 0x0000000000747805 */ /* 0x000fe2000001ff00 */
[----:B------:R-:W-:Y:S01]  /*0990*/  CS2R R114, SRZ ;  /* 0x0000000000727805 */ /* 0x000fe2000001ff00 */
[----:B------:R-:W-:Y:S01]  /*09a0*/  UIMAD.WIDE.U32 UR20, UR20, UR4, URZ ;  /* 0x00000004141472a5 */ /* 0x000fe2000f8e003f */
[----:B------:R-:W-:Y:S01]  /*09b0*/  CS2R R112, SRZ ;  /* 0x0000000000707805 */ /* 0x000fe2000001ff00 */
[----:B------:R-:W-:Y:S01]  /*09c0*/  UIADD3 UR4, UR11, 0x7f, URZ ;  /* 0x0000007f0b047890 */ /* 0x000fe2000fffe03f */
[----:B------:R-:W-:Y:S01]  /*09d0*/  CS2R R110, SRZ ;  /* 0x00000000006e7805 */ /* 0x000fe2000001ff00 */
[----:B------:R-:W-:Y:S01]  /*09e0*/  @UP1 USHF.R.U32.HI UR4, URZ, UR5, UR21 ;  /* 0x000000053f041299 */ /* 0x000fe20008011615 */
[----:B------:R-:W-:Y:S01]  /*09f0*/  CS2R R108, SRZ ;  /* 0x00000000006c7805 */ /* 0x000fe2000001ff00 */
[----:B---3--:R-:W-:Y:S01]  /*0a00*/  UIADD3 UR5, UR7, 0x60, -UR13 ;  /* 0x0000006007057890 */ /* 0x008fe2000fffe80d */
[----:B------:R-:W-:Y:S01]  /*0a10*/  CS2R R106, SRZ ;  /* 0x00000000006a7805 */ /* 0x000fe2000001ff00 */
[----:B------:R-:W-:Y:S01]  /*0a20*/  UIMAD.WIDE UR20, UR6, 0x2aaaaaab, URZ ;  /* 0x2aaaaaab061478a5 */ /* 0x000fe2000f8e023f */
[----:B------:R-:W-:Y:S01]  /*0a30*/  CS2R R104, SRZ ;  /* 0x0000000000687805 */ /* 0x000fe2000001ff00 */
[----:B------:R-:W-:Y:S01]  /*0a40*/  UIADD3 UR4, UR5, UR4, URZ ;  /* 0x0000000405047290 */ /* 0x000fe2000fffe03f */
[----:B------:R-:W-:Y:S01]  /*0a50*/  CS2R R102, SRZ ;  /* 0x0000000000667805 */ /* 0x000fe2000001ff00 */
[----:B------:R-:W-:Y:S01]  /*0a60*/  CS2R R100, SRZ ;  /* 0x0000000000647805 */ /* 0x000fe2000001ff00 */
[----:B------:R-:W-:Y:S01]  /*0a70*/  CS2R R98, SRZ ;  /* 0x0000000000627805 */ /* 0x000fe2000001ff00 */
[----:B------:R-:W-:Y:S01]  /*0a80*/  UIMAD.WIDE UR4, UR4, 0x2aaaaaab, URZ ;  /* 0x2aaaaaab040478a5 */ /* 0x000fe2000f8e023f */
[----:B------:R-:W-:Y:S01]  /*0a90*/  CS2R R96, SRZ ;  /* 0x0000000000607805 */ /* 0x000fe2000001ff00 */
[----:B------:R-:W-:Y:S01]  /*0aa0*/  UMOV UR19, UR21 ;  /* 0x0000001500137c82 */ /* 0x000fe20008000000 */
[----:B------:R-:W-:Y:S01]  /*0ab0*/  CS2R R94, SRZ ;  /* 0x00000000005e7805 */ /* 0x000fe2000001ff00 */
[----:B------:R-:W-:Y:S01]  /*0ac0*/  USHF.R.U32.HI UR6, URZ, 0x1f, UR19 ;  /* 0x0000001f3f067899 */ /* 0x000fe20008011613 */
[----:B------:R-:W-:Y:S01]  /*0ad0*/  CS2R R92, SRZ ;  /* 0x00000000005c7805 */ /* 0x000fe2000001ff00 */
[----:B------:R-:W-:Y:S01]  /*0ae0*/  USHF.R.U32.HI UR4, URZ, 0x1f, UR5 ;  /* 0x0000001f3f047899 */ /* 0x000fe20008011605 */
[----:B------:R-:W-:Y:S01]  /*0af0*/  CS2R R90, SRZ ;  /* 0x00000000005a7805 */ /* 0x000fe2000001ff00 */
[----:B------:R-:W-:Y:S01]  /*0b00*/  ULEA.HI.SX32 UR6, UR19, UR6, 0x1c ;  /* 0x0000000613067291 */ /* 0x000fe2000f8fe23f */
[----:B------:R-:W-:Y:S01]  /*0b10*/  CS2R R88, SRZ ;  /* 0x0000000000587805 */ /* 0x000fe2000001ff00 */
[----:B------:R-:W-:Y:S01]  /*0b20*/  ULEA.HI.SX32 UR4, UR5, UR4, 0x1c ;  /* 0x0000000405047291 */ /* 0x000fe2000f8fe23f */
        /* <DEDUP_REMOVED lines=61> */
[----:B------:R-:W-:Y:S01]  /*0f00*/  LEA.HI R84, R7, R2, RZ, 0x3 ;  /* 0x0000000207547211 */ /* 0x000fe200078f18ff */
[----:B------:R-:W-:Y:S01]  /*0f10*/  UIMAD UR15, UR15, UR4, URZ ;  /* 0x000000040f0f72a4 */ /* 0x000fe2000f8e023f */
[----:B------:R-:W-:Y:S01]  /*0f20*/  PLOP3.LUT P1, PT, PT, PT, UP1, 0x80, 0x0 ;  /* 0x000000000000781c */ /* 0x000fe20003f2f018 */
[----:B------:R-:W-:Y:S01]  /*0f30*/  UIMAD.WIDE.U32 UR20, UR18, UR4, URZ ;  /* 0x00000004121472a5 */ /* 0x000fe2000f8e003f */
[----:B------:R-:W-:Y:S01]  /*0f40*/  LOP3.LUT R13, R84, 0xfffffff8, RZ, 0xc0, !PT ;  /* 0xfffffff8540d7812 */ /* 0x000fe200078ec0ff */
[----:B------:R-:W-:Y:S01]  /*0f50*/  UIMAD UR15, UR18, UR5, UR15 ;  /* 0x00000005120f72a4 */ /* 0x000fe2000f8e020f */
[----:B------:R-:W-:Y:S01]  /*0f60*/  SHF.R.S32.HI R84, RZ, 0x3, R84 ;  /* 0x00000003ff547819 */ /* 0x000fe20000011454 */
[----:B------:R-:W-:Y:S01]  /*0f70*/  USHF.R.S32.HI UR18, URZ, 0x1f, UR14 ;  /* 0x0000001f3f127899 */ /* 0x000fe2000801140e */
[----:B------:R-:W-:Y:S01]  /*0f80*/  PLOP3.LUT P0, PT, PT, PT, UP1, 0x80, 0x0 ;  /* 0x000000000000781c */ /* 0x000fe20003f0f018 */
[----:B------:R-:W-:Y:S01]  /*0f90*/  IMAD.IADD R13, R2, 0x1, -R13 ;  /* 0x00000001020d7824 */ /* 0x000fe200078e0a0d */
[----:B------:R-:W-:Y:S01]  /*0fa0*/  ULDC.64 UR4, c[0x0][0x1b8] ;  /* 0x00006e0000047ab9 */ /* 0x000fe20000000a00 */
[----:B------:R-:W-:Y:S01]  /*0fb0*/  IMAD.SHL.U32 R251, R84, 0x40, RZ ;  /* 0x0000004054fb7824 */ /* 0x000fe200078e00ff */
[----:B------:R-:W-:Y:S01]  /*0fc0*/  UIADD3 UR21, UR21, UR15, URZ ;  /* 0x0000000f15157290 */ /* 0x000fe2000fffe03f */
[C---:B------:R-:W-:Y:S01]  /*0fd0*/  IMAD R112, R13.reuse, 0x20, R84 ;  /* 0x000000200d707824 */ /* 0x040fe200078e0254 */
[----:B------:R-:W-:Y:S01]  /*0fe0*/  UIMAD UR15, UR8, UR4, URZ ;  /* 0x00000004080f72a4 */ /* 0x000fe2000f8e023f */
[----:B------:R-:W-:Y:S01]  /*0ff0*/  IMAD.SHL.U32 R211, R13, 0x8, RZ ;  /* 0x000000080dd37824 */ /* 0x000fe200078e00ff */
[----:B------:R-:W-:Y:S01]  /*1000*/  UIMAD.WIDE.U32 UR20, UR9, UR4, UR20 ;  /* 0x00000004091472a5 */ /* 0x000fe2000f8e0014 */
[----:B------:R-:W-:Y:S01]  /*1010*/  LOP3.LUT R251, R251, 0x1c0, RZ, 0xc0, !PT ;  /* 0x000001c0fbfb7812 */ /* 0x000fe200078ec0ff */
[----:B------:R-:W-:Y:S01]  /*1020*/  UIMAD UR15, UR9, UR5, UR15 ;  /* 0x00000005090f72a4 */ /* 0x000fe2000f8e020f */
[----:B------:R-:W-:Y:S01]  /*1030*/  IADD3 R0, R112, UR11, RZ ;  /* 0x0000000b70007c10 */ /* 0x000fe2000fffe0ff */
[----:B------:R-:W-:Y:S01]  /*1040*/  USEL UR18, UR18, URZ, !UP2 ;  /* 0x0000003f12127287 */ /* 0x000fe2000d000000 */
[----:B------:R3:W-:Y:S01]  /*1050*/  STL [R1+0x8], R112 ;  /* 0x0000087001007387 */ /* 0x0007e20000100800 */
[----:B------:R-:W-:Y:S01]  /*1060*/  ULDC.64 UR4, c[0x0][0x1c0] ;  /* 0x0000700000047ab9 */ /* 0x000fe20000000a00 */
[C---:B------:R-:W-:Y:S01]  /*1070*/  IADD3 R12, R211.reuse, 0x40, RZ ;  /* 0x00000040d30c7810 */ /* 0x040fe20007ffe0ff */
[----:B-1----:R-:W-:Y:S01]  /*1080*/  @P1 IMAD.HI.U32 R4, R0, c[0x0][0x2c8], RZ ;  /* 0x0000b20000041a27 */ /* 0x002fe200078e00ff */
[----:B------:R-:W-:Y:S01]  /*1090*/  USEL UR19, UR14, URZ, !UP2 ;  /* 0x0000003f0e137287 */ /* 0x000fe2000d000000 */
[----:B------:R3:W-:Y:S01]  /*10a0*/  STL [R1+0x1c], R211 ;  /* 0x00001cd301007387 */ /* 0x0007e20000100800 */
[----:B------:R-:W-:Y:S01]  /*10b0*/  UIMAD UR18, UR18, UR4, URZ ;  /* 0x00000004121272a4 */ /* 0x000fe2000f8e023f */
[----:B------:R-:W-:Y:S01]  /*10c0*/  IMAD.MOV.U32 R6, RZ, RZ, R0 ;  /* 0x000000ffff067224 */ /* 0x000fe200078e0000 */
[----:B------:R-:W-:Y:S01]  /*10d0*/  UIADD3 UR21, UR21, UR15, URZ ;  /* 0x0000000f15157290 */ /* 0x000fe2000fffe03f */
[----:B------:R-:W-:Y:S01]  /*10e0*/  @P0 SHF.R.U32.HI R6, RZ, c[0x0][0x2cc], R4 ;  /* 0x0000b300ff060a19 */ /* 0x000fe20000011604 */
[----:B------:R-:W-:Y:S01]  /*10f0*/  UIMAD UR5, UR19, UR5, UR18 ;  /* 0x00000005130572a4 */ /* 0x000fe2000f8e0212 */
[C---:B------:R-:W-:Y:S01]  /*1100*/  IADD3 R85, R211.reuse, 0x80, RZ ;  /* 0x00000080d3557810 */ /* 0x040fe20007ffe0ff */
[----:B------:R-:W-:Y:S01]  /*1110*/  UIMAD.WIDE.U32 UR20, UR19, UR4, UR20 ;  /* 0x00000004131472a5 */ /* 0x000fe2000f8e0014 */
[--C-:B------:R-:W-:Y:S01]  /*1120*/  SHF.R.S32.HI R5, RZ, 0x1f, R6.reuse ;  /* 0x0000001fff057819 */ /* 0x100fe20000011406 */
[----:B------:R-:W-:Y:S01]  /*1130*/  IMAD.MOV R4, RZ, RZ, -R6 ;  /* 0x000000ffff047224 */ /* 0x000fe200078e0a06 */
[----:B------:R-:W-:Y:S01]  /*1140*/  ULDC UR4, c[0x0][0x2c4] ;  /* 0x0000b10000047ab9 */ /* 0x000fe20000000800 */
[----:B------:R-:W-:Y:S01]  /*1150*/  ISETP.GE.AND P4, PT, R211, c[0x0][0x198], PT ;  /* 0x00006600d3007a0c */ /* 0x000fe20003f86270 */
[----:B------:R-:W-:Y:S01]  /*1160*/  UIADD3 UR5, UR21, UR5, URZ ;  /* 0x0000000515057290 */ /* 0x000fe2000fffe03f */
[----:B------:R-:W-:Y:S01]  /*1170*/  IMAD R4, R4, c[0x0][0x2c4], R0 ;  /* 0x0000b10004047a24 */ /* 0x000fe200078e0200 */
[----:B------:R-:W-:Y:S01]  /*1180*/  UIMAD UR4, UR13, UR4, URZ ;  /* 0x000000040d0472a4 */ /* 0x000fe2000f8e023f */
[----:B------:R-:W-:Y:S01]  /*1190*/  IMAD.U32 R9, RZ, RZ, UR21 ;  /* 0x00000015ff097e24 */ /* 0x000fe2000f8e00ff */
[----:B------:R-:W-:Y:S01]  /*11a0*/  ISETP.GE.AND P3, PT, R12, c[0x0][0x198], PT ;  /* 0x000066000c007a0c */ /* 0x000fe20003f66270 */
[----:B------:R-:W-:Y:S01]  /*11b0*/  IMAD.U32 R8, RZ, RZ, UR20 ;  /* 0x00000014ff087e24 */ /* 0x000fe2000f8e00ff */
[----:B------:R-:W-:Y:S01]  /*11c0*/  SHF.R.S32.HI R0, RZ, 0x1f, R4 ;  /* 0x0000001fff007819 */ /* 0x000fe20000011404 */
[----:B------:R-:W-:Y:S01]  /*11d0*/  IMAD.U32 R9, RZ, RZ, UR5 ;  /* 0x00000005ff097e24 */ /* 0x000fe2000f8e00ff */
[----:B------:R-:W-:Y:S01]  /*11e0*/  ISETP.GE.AND P6, PT, R85, c[0x0][0x198], PT ;  /* 0x0000660055007a0c */ /* 0x000fe20003fc6270 */
[----:B------:R-:W-:Y:S01]  /*11f0*/  IMAD R5, R5, c[0x0][0x1b0], RZ ;  /* 0x00006c0005057a24 */ /* 0x000fe200078e02ff */
[----:B------:R-:W-:Y:S01]  /*1200*/  BSSY B0, `(.L_x_1570) ;  /* 0x0000039000007945 */ /* 0x000fe20003800000 */
[----:B------:R-:W-:-:S04]  /*1210*/  IMAD.WIDE.U32 R8, R6, c[0x0][0x1b0], R8 ;  /* 0x00006c0006087a25 */ /* 0x000fc800078e0008 */
[----:B------:R-:W-:Y:S02]  /*1220*/  IMAD R5, R6, c[0x0][0x1b4], R5 ;  /* 0x00006d0006057a24 */ /* 0x000fe400078e0205 */
[----:B------:R-:W-:Y:S02]  /*1230*/  IMAD R0, R0, c[0x0][0x1a8], RZ ;  /* 0x00006a0000007a24 */ /* 0x000fe400078e02ff */
[----:B------:R-:W-:Y:S02]  /*1240*/  IMAD.IADD R11, R9, 0x1, R5 ;  /* 0x00000001090b7824 */ /* 0x000fe400078e0205 */
[----:B------:R-:W-:Y:S01]  /*1250*/  IMAD.MOV.U32 R10, RZ, RZ, R8 ;  /* 0x000000ffff0a7224 */ /* 0x000fe200078e0008 */
[----:B------:R-:W-:Y:S01]  /*1260*/  IADD3 R8, R84, UR11, RZ ;  /* 0x0000000b54087c10 */ /* 0x000fe2000fffe0ff */
[C---:B------:R-:W-:Y:S02]  /*1270*/  IMAD R9, R4.reuse, c[0x0][0x1ac], R0 ;  /* 0x00006b0004097a24 */ /* 0x040fe400078e0200 */
[----:B------:R-:W-:Y:S01]  /*1280*/  IMAD.WIDE.U32 R4, R4, c[0x0][0x1a8], R10 ;  /* 0x00006a0004047a25 */ /* 0x000fe200078e000a */
[----:B------:R-:W-:-:S02]  /*1290*/  LEA.HI R11, R7, R2, RZ, 0x4 ;  /* 0x00000002070b7211 */ /* 0x000fc400078f20ff */
[----:B------:R-:W-:Y:S01]  /*12a0*/  LEA.HI R10, R7, R2, RZ, 0x6 ;  /* 0x00000002070a7211 */ /* 0x000fe200078f30ff */
[----:B------:R-:W-:Y:S01]  /*12b0*/  IMAD.IADD R9, R5, 0x1, R9 ;  /* 0x0000000105097824 */ /* 0x000fe200078e0209 */
[----:B------:R-:W-:Y:S02]  /*12c0*/  LOP3.LUT R0, R11, 0xfffffff0, RZ, 0xc0, !PT ;  /* 0xfffffff00b007812 */ /* 0x000fe400078ec0ff */
[----:B------:R-:W-:Y:S01]  /*12d0*/  LEA R16, P0, R4, c[0x0][0x160], 0x1 ;  /* 0x0000580004107a11 */ /* 0x000fe200078008ff */
[----:B------:R-:W-:Y:S02]  /*12e0*/  IMAD.SHL.U32 R10, R10, 0x8, RZ ;  /* 0x000000080a0a7824 */ /* 0x000fe400078e00ff */
[----:B------:R-:W-:Y:S01]  /*12f0*/  IMAD.IADD R0, R2, 0x1, -R0 ;  /* 0x0000000102007824 */ /* 0x000fe200078e0a00 */
[----:B------:R-:W-:Y:S01]  /*1300*/  LEA.HI.X R9, R4, c[0x0][0x164], R9, 0x1, P0 ;  /* 0x0000590004097a11 */ /* 0x000fe200000f0c09 */
[----:B------:R-:W-:Y:S01]  /*1310*/  IMAD.MOV.U32 R4, RZ, RZ, 0x10 ;  /* 0x00000010ff047424 */ /* 0x000fe200078e00ff */
[----:B------:R-:W-:Y:S01]  /*1320*/  ISETP.GE.AND P0, PT, R8, UR4, PT ;  /* 0x0000000408007c0c */ /* 0x000fe2000bf06270 */
[----:B------:R3:W1:Y:S01]  /*1330*/  SHFL.IDX PT, R18, R16, RZ, 0x181f ;  /* 0x00181fff10127589 */ /* 0x00066200000e0000 */
[----:B------:R-:W-:-:S03]  /*1340*/  SHF.R.S32.HI R6, RZ, 0x1f, R0 ;  /* 0x0000001fff067819 */ /* 0x000fc60000011400 */
[----:B------:R3:W4:Y:S01]  /*1350*/  SHFL.IDX PT, R19, R9, RZ, 0x181f ;  /* 0x00181fff09137589 */ /* 0x00072200000e0000 */
[----:B------:R-:W-:-:S04]  /*1360*/  LEA.HI R6, R6, R0, RZ, 0x3 ;  /* 0x0000000006067211 */ /* 0x000fc800078f18ff */
[----:B------:R-:W-:-:S05]  /*1370*/  LOP3.LUT R5, R6, 0xfffffff8, RZ, 0xc0, !PT ;  /* 0xfffffff806057812 */ /* 0x000fca00078ec0ff */
[----:B------:R-:W-:Y:S01]  /*1380*/  IMAD.IADD R5, R0, 0x1, -R5 ;  /* 0x0000000100057824 */ /* 0x000fe200078e0a05 */
[----:B------:R-:W-:-:S04]  /*1390*/  IADD3 R0, R211, 0xc0, RZ ;  /* 0x000000c0d3007810 */ /* 0x000fc80007ffe0ff */
[----:B------:R-:W-:Y:S01]  /*13a0*/  ISETP.GE.AND P5, PT, R0, c[0x0][0x198], PT ;  /* 0x0000660000007a0c */ /* 0x000fe20003fa6270 */
[----:B--2---:R2:W5:Y:S03]  /*13b0*/  @P2 R2UR UR19, R3 ;  /* 0x00000000031323c2 */ /* 0x00456600000e0000 */
[----:B------:R-:W-:Y:S01]  /*13c0*/  R2P PR, R5, 0x6 ;  /* 0x0000000605007804 */ /* 0x000fe20000000000 */
[----:B-----5:R-:W-:-:S04]  /*13d0*/  @!UP0 UMOV UR19, UR14 ;  /* 0x0000000e00138c82 */ /* 0x020fc80008000000 */
[----:B------:R-:W-:Y:S02]  /*13e0*/  SEL R4, R4, 0xfffffff0, !P1 ;  /* 0xfffffff004047807 */ /* 0x000fe40004800000 */
[----:B--2---:R-:W-:Y:S02]  /*13f0*/  SHF.R.U32.HI R3, RZ, 0x3, R251 ;  /* 0x00000003ff037819 */ /* 0x004fe400000116fb */
[----:B------:R-:W-:-:S04]  /*1400*/  LOP3.LUT R251, R251, 0x38, R211, 0xf8, !PT ;  /* 0x00000038fbfb7812 */ /* 0x000fc800078ef8d3 */
[----:B------:R-:W-:Y:S01]  /*1410*/  LOP3.LUT R251, R251, R3, RZ, 0x3c, !PT ;  /* 0x00000003fbfb7212 */ /* 0x000fe200078e3cff */
[----:B------:R-:W-:-:S03]  /*1420*/  IMAD.MOV.U32 R3, RZ, RZ, 0x20 ;  /* 0x00000020ff037424 */ /* 0x000fc600078e00ff */
[----:B------:R-:W-:Y:S02]  /*1430*/  LOP3.LUT R251, R251, 0xfffffe00, R10, 0xf8, !PT ;  /* 0xfffffe00fbfb7812 */ /* 0x000fe400078ef80a */
        /* <DEDUP_REMOVED lines=21> */
.L_x_1571:
[----:B-1-34-:R-:W-:Y:S05]  /*1590*/  BSYNC B0 ;  /* 0x0000000000007941 */ /* 0x01afea0003800000 */
.L_x_1570:
        /* <DEDUP_REMOVED lines=25> */
.L_x_1573:
[----:B------:R-:W-:Y:S05]  /*1730*/  BSYNC B0 ;  /* 0x0000000000007941 */ /* 0x000fea0003800000 */
.L_x_1572:
        /* <DEDUP_REMOVED lines=25> */
.L_x_1575:
[----:B------:R-:W-:Y:S05]  /*18d0*/  BSYNC B0 ;  /* 0x0000000000007941 */ /* 0x000fea0003800000 */
.L_x_1574:
[----:B------:R-:W-:Y:S01]  /*18e0*/  IMAD.MOV.U32 R252, RZ, RZ, c[0x0][0x2b8] ;  /* 0x0000ae00fffc7624 */ /* 0x000fe200078e00ff */
[----:B------:R-:W-:Y:S01]  /*18f0*/  UMOV UR15, 0x60 ;  /* 0x00000060000f7882 */ /* 0x000fe20000000000 */
[----:B-12---:R-:W-:Y:S01]  /*1900*/  SHFL.IDX PT, R16, R16, 0x3, 0x181f ;  /* 0x00781f0010107f89 */ /* 0x006fe200000e0000 */
[----:B------:R-:W-:Y:S01]  /*1910*/  UIMAD UR15, UR6, UR15, -0x60 ;  /* 0xffffffa0060f74a4 */ /* 0x000fe2000f8e020f */
[----:B---3--:R-:W-:Y:S01]  /*1920*/  SHF.R.S32.HI R15, RZ, 0x1f, R12 ;  /* 0x0000001fff0f7819 */ /* 0x008fe2000001140c */
[----:B------:R-:W-:Y:S01]  /*1930*/  IMAD.SHL.U32 R251, R251, 0x2, RZ ;  /* 0x00000002fbfb7824 */ /* 0x000fe200078e00ff */
[----:B------:R-:W-:Y:S01]  /*1940*/  ISETP.NE.AND P2, PT, R252, 0x1, PT ;  /* 0x00000001fc00780c */ /* 0x000fe20003f45270 */
[----:B------:R1:W2:Y:S01]  /*1950*/  SHFL.IDX PT, R17, R9, 0x3, 0x181f ;  /* 0x00781f0009117f89 */ /* 0x0002a200000e0000 */
[----:B------:R-:W-:Y:S01]  /*1960*/  LEA.HI R15, R15, R12, RZ, 0x3 ;  /* 0x0000000c0f0f7211 */ /* 0x000fe200078f18ff */
[----:B------:R-:W-:Y:S01]  /*1970*/  USHF.R.S32.HI UR18, URZ, 0x1f, UR19 ;  /* 0x0000001f3f127899 */ /* 0x000fe20008011413 */
[----:B------:R-:W-:Y:S01]  /*1980*/  IADD3 R10, R112, UR15, RZ ;  /* 0x0000000f700a7c10 */ /* 0x000fe2000fffe0ff */
[----:B------:R-:W-:Y:S01]  /*1990*/  IMAD.MOV.U32 R23, RZ, RZ, RZ ;  /* 0x000000ffff177224 */ /* 0x000fe200078e00ff */
[----:B------:R-:W-:-:S02]  /*19a0*/  LOP3.LUT R209, R15, 0xfffffff8, RZ, 0xc0, !PT ;  /* 0xfffffff80fd17812 */ /* 0x000fc400078ec0ff */
[----:B------:R-:W-:Y:S01]  /*19b0*/  ISETP.GE.AND P1, PT, R10, UR7, PT ;  /* 0x000000070a007c0c */ /* 0x000fe2000bf26270 */
[----:B------:R-:W-:Y:S02]  /*19c0*/  IMAD.SHL.U32 R249, R13, 0x40, RZ ;  /* 0x000000400df97824 */ /* 0x000fe400078e00ff */
[----:B------:R-:W-:Y:S01]  /*19d0*/  STL [R1+0x18], R209 ;  /* 0x000018d101007387 */ /* 0x000fe20000100800 */
[----:B------:R-:W-:Y:S02]  /*19e0*/  ISETP.GT.OR P1, PT, R112, 0x5f, P1 ;  /* 0x0000005f7000780c */ /* 0x000fe40000f24670 */
[----:B-1----:R-:W-:Y:S02]  /*19f0*/  IADD3 R9, R8, 0x60, RZ ;  /* 0x0000006008097810 */ /* 0x002fe40007ffe0ff */
[----:B------:R-:W-:Y:S02]  /*1a00*/  IADD3 R8, R10, UR12, RZ ;  /* 0x0000000c0a087c10 */ /* 0x000fe4000fffe0ff */
[----:B------:R-:W-:Y:S01]  /*1a10*/  ISETP.GE.AND P0, PT, R9, UR4, PT ;  /* 0x0000000409007c0c */ /* 0x000fe2000bf06270 */
[----:B------:R-:W-:Y:S01]  /*1a20*/  ULDC.64 UR4, c[0x0][0x2b0] ;  /* 0x0000ac0000047ab9 */ /* 0x000fe20000000a00 */
[----:B------:R-:W-:Y:S01]  /*1a30*/  SHF.R.S32.HI R10, RZ, 0x1f, R0 ;  /* 0x0000001fff0a7819 */ /* 0x000fe20000011400 */
[----:B------:R-:W-:Y:S01]  /*1a40*/  @P2 IMAD.HI.U32 R14, R8, c[0x0][0x2bc], RZ ;  /* 0x0000af00080e2a27 */ /* 0x000fe200078e00ff */
[----:B------:R-:W-:-:S02]  /*1a50*/  UIMAD UR18, UR18, UR4, URZ ;  /* 0x00000004121272a4 */ /* 0x000fc4000f8e023f */
[----:B------:R-:W-:Y:S01]  /*1a60*/  LEA.HI R10, R10, R0, RZ, 0x3 ;  /* 0x000000000a0a7211 */ /* 0x000fe200078f18ff */
[----:B------:R-:W-:Y:S01]  /*1a70*/  IMAD.MOV.U32 R9, RZ, RZ, R8 ;  /* 0x000000ffff097224 */ /* 0x000fe200078e0008 */
[----:B------:R-:W-:Y:S01]  /*1a80*/  @P2 SHF.R.U32.HI R9, RZ, c[0x0][0x2c0], R14 ;  /* 0x0000b000ff092a19 */ /* 0x000fe2000001160e */
[----:B------:R-:W-:Y:S01]  /*1a90*/  UIMAD.WIDE.U32 UR20, UR19, UR4, URZ ;  /* 0x00000004131472a5 */ /* 0x000fe2000f8e003f */
[----:B------:R-:W-:Y:S01]  /*1aa0*/  SHF.R.S32.HI R14, RZ, 0x1f, R85 ;  /* 0x0000001fff0e7819 */ /* 0x000fe20000011455 */
[----:B------:R-:W-:Y:S01]  /*1ab0*/  UIMAD UR18, UR19, UR5, UR18 ;  /* 0x00000005131272a4 */ /* 0x000fe2000f8e0212 */
[----:B------:R-:W-:Y:S01]  /*1ac0*/  LOP3.LUT R111, R10, 0xfffffff8, RZ, 0xc0, !PT ;  /* 0xfffffff80a6f7812 */ /* 0x000fe200078ec0ff */
[--C-:B--2---:R-:W-:Y:S01]  /*1ad0*/  @!P0 IMAD.WIDE R20, R211, 0x2, R16.reuse ;  /* 0x00000002d3148825 */ /* 0x104fe200078e0210 */
[----:B------:R-:W-:Y:S01]  /*1ae0*/  LEA.HI R14, R14, R85, RZ, 0x3 ;  /* 0x000000550e0e7211 */ /* 0x000fe200078f18ff */
[----:B------:R-:W-:Y:S01]  /*1af0*/  UIADD3 UR18, UR21, UR18, URZ ;  /* 0x0000001215127290 */ /* 0x000fe2000fffe03f */
[----:B------:R-:W-:Y:S01]  /*1b00*/  @!P1 IADD3 R15, P2, R9, UR20, RZ ;  /* 0x00000014090f9c10 */ /* 0x000fe2000ff5e0ff */
[----:B----4-:R-:W-:Y:S01]  /*1b10*/  @!P0 IMAD.WIDE R18, R209, 0x2, R16 ;  /* 0x00000002d1128825 */ /* 0x010fe200078e0210 */
[----:B------:R-:W-:Y:S01]  /*1b20*/  LOP3.LUT R207, R14, 0xfffffff8, RZ, 0xc0, !PT ;  /* 0xfffffff80ecf7812 */ /* 0x000fe200078ec0ff */
[----:B------:R-:W-:Y:S01]  /*1b30*/  @!PT LDS RZ, [RZ] ;  /* 0x00000000fffff984 */ /* 0x000fe20000000800 */
[----:B------:R1:W-:Y:S01]  /*1b40*/  @!P0 LDGSTS.E.BYPASS.LTC128B.128 [R251+0x1b100], [R20.64], !P4 ;  /* 0x1b10000014fb8fae */ /* 0x0003e2000e101d50 */
[----:B------:R-:W-:Y:S01]  /*1b50*/  LOP3.LUT R249, R249, 0x1c0, RZ, 0xc0, !PT ;  /* 0x000001c0f9f97812 */ /* 0x000fe200078ec0ff */
[----:B------:R-:W-:Y:S01]  /*1b60*/  ULDC.64 UR4, c[0x0][0x1e8] ;  /* 0x00007a0000047ab9 */ /* 0x000fe20000000a00 */
[----:B------:R-:W-:Y:S01]  /*1b70*/  @!P1 LEA.HI.X.SX32 R10, R9, UR18, 0x1, P2 ;  /* 0x00000012090a9c11 */ /* 0x000fe200090f0eff */
[----:B------:R2:W-:Y:S01]  /*1b80*/  @!P0 LDGSTS.E.BYPASS.LTC128B.128 [R251+0x1f100], [R18.64], !P3 ;  /* 0x1f10000012fb8fae */ /* 0x0005e2000d901d50 */
[----:B------:R-:W-:-:S03]  /*1b90*/  @!P1 LEA R14, P2, R15, c[0x0][0x2a0], 0x2 ;  /* 0x0000a8000f0e9a11 */ /* 0x000fc600078410ff */
[----:B------:R-:W-:Y:S01]  /*1ba0*/  STL [R1+0x14], R207 ;  /* 0x000014cf01007387 */ /* 0x000fe20000100800 */
[----:B------:R-:W-:Y:S01]  /*1bb0*/  @!P1 LEA.HI.X R15, R15, c[0x0][0x2a4], R10, 0x2, P2 ;  /* 0x0000a9000f0f9a11 */ /* 0x000fe200010f140a */
[--C-:B--2---:R-:W-:Y:S01]  /*1bc0*/  @!P0 IMAD.WIDE R18, R207, 0x2, R16.reuse ;  /* 0x00000002cf128825 */ /* 0x104fe200078e0210 */
[----:B------:R-:W-:Y:S01]  /*1bd0*/  UIMAD UR19, UR8, UR4, URZ ;  /* 0x00000004081372a4 */ /* 0x000fe2000f8e023f */
[----:B------:R-:W-:Y:S01]  /*1be0*/  ISETP.GE.AND P4, PT, R85, c[0x0][0x1d4], PT ;  /* 0x0000750055007a0c */ /* 0x000fe20003f86270 */
[----:B------:R-:W-:Y:S01]  /*1bf0*/  UIMAD.WIDE.U32 UR22, UR9, UR4, URZ ;  /* 0x00000004091672a5 */ /* 0x000fe2000f8e003f */
[----:B------:R-:W-:Y:S01]  /*1c00*/  @!P0 IMAD.WIDE R16, R111, 0x2, R16 ;  /* 0x000000026f108825 */ /* 0x000fe200078e0210 */
[----:B------:R2:W-:Y:S04]  /*1c10*/  @!P0 LDGSTS.E.BYPASS.LTC128B.128 [R251+0x23100], [R18.64], !P6 ;  /* 0x2310000012fb8fae */ /* 0x0005e8000f101d50 */
[----:B------:R3:W-:Y:S04]  /*1c20*/  @!P0 LDGSTS.E.BYPASS.LTC128B.128 [R251+0x27100], [R16.64], !P5 ;  /* 0x2710000010fb8fae */ /* 0x0007e8000e901d50 */
[----:B------:R-:W0:Y:S04]  /*1c30*/  LDGDEPBAR ;  /* 0x00000000000079af */ /* 0x000e280000000000 */
[----:B------:R-:W-:Y:S01]  /*1c40*/  BAR.SYNC.DEFER_BLOCKING 0x0 ;  /* 0x0000000000007b1d */ /* 0x000fe20000010000 */
[----:B------:R-:W-:-:S04]  /*1c50*/  IMAD.MOV R9, RZ, RZ, -R9 ;  /* 0x000000ffff097224 */ /* 0x000fc800078e0a09 */
[----:B------:R-:W-:Y:S01]  /*1c60*/  IMAD R24, R9, c[0x0][0x2b8], R8 ;  /* 0x0000ae0009187a24 */ /* 0x000fe200078e0208 */
[----:B------:R-:W-:Y:S01]  /*1c70*/  STL [R1+0x10], R111 ;  /* 0x0000106f01007387 */ /* 0x000fe20000100800 */
[----:B------:R-:W-:-:S03]  /*1c80*/  IMAD.SHL.U32 R8, R84, 0x8, RZ ;  /* 0x0000000854087824 */ /* 0x000fc600078e00ff */
[----:B------:R-:W-:Y:S02]  /*1c90*/  SHF.R.S32.HI R10, RZ, 0x1f, R24 ;  /* 0x0000001fff0a7819 */ /* 0x000fe40000011418 */
[----:B------:R-:W-:-:S03]  /*1ca0*/  LOP3.LUT R8, R249, 0x8, R8, 0xf8, !PT ;  /* 0x00000008f9087812 */ /* 0x000fc600078ef808 */
[----:B------:R-:W-:Y:S01]  /*1cb0*/  IMAD R9, R10, c[0x0][0x1e0], RZ ;  /* 0x000078000a097a24 */ /* 0x000fe200078e02ff */
[----:B------:R-:W-:Y:S01]  /*1cc0*/  SHF.R.U32.HI R249, RZ, 0x3, R249 ;  /* 0x00000003fff97819 */ /* 0x000fe200000116f9 */
[----:B---3--:R-:W-:-:S03]  /*1cd0*/  IMAD.WIDE.U32 R16, R24, c[0x0][0x1e0], RZ ;  /* 0x0000780018107a25 */ /* 0x008fc600078e00ff */
[----:B------:R-:W-:Y:S01]  /*1ce0*/  LOP3.LUT R249, R8, R249, RZ, 0x3c, !PT ;  /* 0x000000f908f97212 */ /* 0x000fe200078e3cff */
[----:B------:R-:W-:Y:S01]  /*1cf0*/  IMAD R9, R24, c[0x0][0x1e4], R9 ;  /* 0x0000790018097a24 */ /* 0x000fe200078e0209 */
[----:B------:R3:W4:Y:S01]  /*1d00*/  @!P1 LDG.E R23, [R14.64] ;  /* 0x000000100e179981 */ /* 0x000722000c1e1900 */
[----:B------:R-:W-:Y:S01]  /*1d10*/  UIMAD UR19, UR9, UR5, UR19 ;  /* 0x00000005091372a4 */ /* 0x000fe2000f8e0213 */
[----:B------:R-:W-:Y:S01]  /*1d20*/  IMAD R10, R10, c[0x0][0x208], RZ ;  /* 0x000082000a0a7a24 */ /* 0x000fe200078e02ff */
[----:B------:R-:W-:Y:S01]  /*1d30*/  LOP3.LUT P1, RZ, R13, 0x2, RZ, 0xc0, !PT ;  /* 0x000000020dff7812 */ /* 0x000fe2000782c0ff */
[----:B------:R-:W-:Y:S01]  /*1d40*/  IMAD.IADD R17, R17, 0x1, R9 ;  /* 0x0000000111117824 */ /* 0x000fe200078e0209 */
[----:B------:R-:W-:Y:S01]  /*1d50*/  UIADD3 UR19, UR23, UR19, URZ ;  /* 0x0000001317137290 */ /* 0x000fe2000fffe03f */
[C---:B--2---:R-:W-:Y:S01]  /*1d60*/  IMAD.WIDE.U32 R18, R24.reuse, c[0x0][0x208], RZ ;  /* 0x0000820018127a25 */ /* 0x044fe200078e00ff */
[----:B------:R-:W-:Y:S01]  /*1d70*/  ULDC.64 UR4, c[0x0][0x210] ;  /* 0x0000840000047ab9 */ /* 0x000fe20000000a00 */
[----:B------:R-:W-:Y:S01]  /*1d80*/  ISETP.GE.AND P2, PT, R211, c[0x0][0x1d4], PT ;  /* 0x00007500d3007a0c */ /* 0x000fe20003f46270 */
[----:B------:R-:W-:Y:S01]  /*1d90*/  UIMAD UR8, UR8, UR4, URZ ;  /* 0x00000004080872a4 */ /* 0x000fe2000f8e023f */
[----:B------:R-:W-:Y:S01]  /*1da0*/  IMAD R10, R24, c[0x0][0x20c], R10 ;  /* 0x00008300180a7a24 */ /* 0x000fe200078e020a */
[----:B------:R-:W-:Y:S01]  /*1db0*/  UIMAD.WIDE.U32 UR24, UR9, UR4, URZ ;  /* 0x00000004091872a5 */ /* 0x000fe2000f8e003f */
[----:B------:R-:W-:Y:S01]  /*1dc0*/  ISETP.GE.AND P5, PT, R12, c[0x0][0x1d4], PT ;  /* 0x000075000c007a0c */ /* 0x000fe20003fa6270 */
[----:B------:R-:W-:Y:S01]  /*1dd0*/  UIMAD UR8, UR9, UR5, UR8 ;  /* 0x00000005090872a4 */ /* 0x000fe2000f8e0208 */
[----:B------:R-:W-:Y:S01]  /*1de0*/  IMAD.IADD R19, R19, 0x1, R10 ;  /* 0x0000000113137824 */ /* 0x000fe200078e020a */
[----:B------:R-:W-:Y:S01]  /*1df0*/  UIADD3 UR4, UR6, -0x1, URZ ;  /* 0xffffffff06047890 */ /* 0x000fe2000fffe03f */
[----:B------:R-:W-:Y:S01]  /*1e00*/  ISETP.GE.AND P6, PT, R0, c[0x0][0x1d4], PT ;  /* 0x0000750000007a0c */ /* 0x000fe20003fc6270 */
[----:B------:R-:W-:Y:S01]  /*1e10*/  UIADD3 UR8, UR25, UR8, URZ ;  /* 0x0000000819087290 */ /* 0x000fe2000fffe03f */
[----:B-1----:R-:W-:Y:S01]  /*1e20*/  IMAD.U32 R20, RZ, RZ, UR9 ;  /* 0x00000009ff147e24 */ /* 0x002fe2000f8e00ff */
[----:B------:R-:W-:Y:S01]  /*1e30*/  UIMAD UR4, UR4, -0x60, UR7 ;  /* 0xffffffa0040478a4 */ /* 0x000fe2000f8e0207 */
[----:B------:R-:W-:Y:S01]  /*1e40*/  IMAD.SHL.U32 R5, R5, 0x40, RZ ;  /* 0x0000004005057824 */ /* 0x000fe200078e00ff */
[----:B------:R-:W-:Y:S01]  /*1e50*/  LEA.HI R109, R7, R2, RZ, 0x5 ;  /* 0x00000002076d7211 */ /* 0x000fe200078f28ff */
[----:B------:R-:W-:Y:S01]  /*1e60*/  IMAD.SHL.U32 R6, R6, 0x40, RZ ;  /* 0x0000004006067824 */ /* 0x000fe200078e00ff */
[----:B------:R-:W-:Y:S01]  /*1e70*/  SHF.R.S32.HI R210, RZ, 0x1f, R209 ;  /* 0x0000001fffd27819 */ /* 0x000fe200000114d1 */
[----:B------:R-:W-:Y:S01]  /*1e80*/  UISETP.GE.AND UP0, UPT, UR6, 0x2, UPT ;  /* 0x000000020600788c */ /* 0x000fe2000bf06270 */
[----:B---3--:R-:W-:-:S02]  /*1e90*/  SHF.R.S32.HI R14, RZ, 0x4, R11 ;  /* 0x00000004ff0e7819 */ /* 0x008fc4000001140b */
[----:B------:R-:W-:Y:S02]  /*1ea0*/  IADD3 R84, -R84, UR4, RZ ;  /* 0x0000000454547c10 */ /* 0x000fe4000fffe1ff */
[----:B------:R-:W-:Y:S02]  /*1eb0*/  LEA.HI R11, R11, R14, RZ, 0x1 ;  /* 0x0000000e0b0b7211 */ /* 0x000fe400078f08ff */
[----:B------:R-:W-:Y:S02]  /*1ec0*/  LOP3.LUT R5, R5, 0x1c0, RZ, 0xc0, !PT ;  /* 0x000001c005057812 */ /* 0x000fe400078ec0ff */
[----:B------:R-:W-:Y:S02]  /*1ed0*/  LOP3.LUT R11, R11, 0xfffffffe, RZ, 0xc0, !PT ;  /* 0xfffffffe0b0b7812 */ /* 0x000fe400078ec0ff */
[----:B------:R-:W-:Y:S02]  /*1ee0*/  LOP3.LUT R6, R6, 0xfffffe00, RZ, 0xc0, !PT ;  /* 0xfffffe0006067812 */ /* 0x000fe400078ec0ff */
[----:B------:R-:W-:Y:S01]  /*1ef0*/  SHF.R.S32.HI R108, RZ, 0x5, R109 ;  /* 0x00000005ff6c7819 */ /* 0x000fe2000001146d */
[----:B------:R-:W-:Y:S01]  /*1f00*/  IMAD.IADD R11, R14, 0x1, -R11 ;  /* 0x000000010e0b7824 */ /* 0x000fe200078e0a0b */
[----:B------:R-:W-:-:S02]  /*1f10*/  SHF.R.S32.HI R208, RZ, 0x1f, R207 ;  /* 0x0000001fffd07819 */ /* 0x000fc400000114cf */
[----:B------:R-:W-:Y:S01]  /*1f20*/  SEL R110, RZ, 0x10, P6 ;  /* 0x00000010ff6e7807 */ /* 0x000fe20003000000 */
[C---:B------:R-:W-:Y:S02]  /*1f30*/  IMAD R249, R11.reuse, 0x200, R249 ;  /* 0x000002000bf97824 */ /* 0x040fe400078e02f9 */
[----:B------:R-:W-:Y:S02]  /*1f40*/  IMAD.SHL.U32 R11, R11, 0x8, RZ ;  /* 0x000000080b0b7824 */ /* 0x000fe400078e00ff */
[----:B------:R-:W-:Y:S02]  /*1f50*/  IMAD.SHL.U32 R249, R249, 0x2, RZ ;  /* 0x00000002f9f97824 */ /* 0x000fe400078e00ff */
[----:B------:R-:W-:Y:S01]  /*1f60*/  IMAD R250, R108, 0x400, R6 ;  /* 0x000004006cfa7824 */ /* 0x000fe200078e0206 */
[----:B------:R-:W-:Y:S02]  /*1f70*/  LOP3.LUT R11, R5, 0x8, R11, 0xf8, !PT ;  /* 0x00000008050b7812 */ /* 0x000fe400078ef80b */
[----:B------:R-:W-:-:S02]  /*1f80*/  IADD3 R248, R249, 0xc120, RZ ;  /* 0x0000c120f9f87810 */ /* 0x000fc40007ffe0ff */
[----:B------:R-:W-:-:S04]  /*1f90*/  SHF.R.U32.HI R5, RZ, 0x3, R5 ;  /* 0x00000003ff057819 */ /* 0x000fc80000011605 */
[----:B------:R-:W-:-:S05]  /*1fa0*/  LOP3.LUT R5, R11, R5, RZ, 0x3c, !PT ;  /* 0x000000050b057212 */ /* 0x000fca00078e3cff */
[----:B------:R-:W-:-:S04]  /*1fb0*/  IMAD.IADD R250, R5, 0x1, R250 ;  /* 0x0000000105fa7824 */ /* 0x000fc800078e02fa */
[----:B------:R-:W-:-:S04]  /*1fc0*/  IMAD.SHL.U32 R250, R250, 0x2, RZ ;  /* 0x00000002fafa7824 */ /* 0x000fc800078e00ff */
[--C-:B------:R-:W-:Y:S02]  /*1fd0*/  IMAD R246, R4, 0x2, R250.reuse ;  /* 0x0000000204f67824 */ /* 0x100fe400078e02fa */
[C---:B------:R-:W-:Y:S02]  /*1fe0*/  IMAD R245, R3.reuse, 0x2, R250 ;  /* 0x0000000203f57824 */ /* 0x040fe400078e02fa */
[----:B------:R-:W-:Y:S01]  /*1ff0*/  IMAD R243, R3, 0x2, R246 ;  /* 0x0000000203f37824 */ /* 0x000fe200078e02f6 */
[----:B----4-:R-:W-:Y:S01]  /*2000*/  SHF.R.S32.HI R8, RZ, 0x1f, R23 ;  /* 0x0000001fff087819 */ /* 0x010fe20000011417 */
[C---:B------:R-:W-:Y:S01]  /*2010*/  IMAD.WIDE.U32 R16, R23.reuse, c[0x0][0x1f0], R16 ;  /* 0x00007c0017107a25 */ /* 0x040fe200078e0010 */
[----:B------:R-:W-:Y:S03]  /*2020*/  STL [R1], R23 ;  /* 0x0000001701007387 */ /* 0x000fe60000100800 */
[----:B------:R-:W-:Y:S01]  /*2030*/  IMAD R14, R8, c[0x0][0x1f0], RZ ;  /* 0x00007c00080e7a24 */ /* 0x000fe200078e02ff */
[----:B------:R-:W-:Y:S01]  /*2040*/  IADD3 R9, P0, R16, UR22, RZ ;  /* 0x0000001610097c10 */ /* 0x000fe2000ff1e0ff */
[----:B------:R-:W-:Y:S01]  /*2050*/  IMAD R8, R8, c[0x0][0x218], RZ ;  /* 0x0000860008087a24 */ /* 0x000fe200078e02ff */
[----:B------:R-:W-:Y:S01]  /*2060*/  STL [R1+0x4], R24 ;  /* 0x0000041801007387 */ /* 0x000fe20000100800 */
[----:B------:R-:W-:-:S02]  /*2070*/  IMAD R14, R23, c[0x0][0x1f4], R14 ;  /* 0x00007d00170e7a24 */ /* 0x000fc400078e020e */
[----:B------:R-:W-:Y:S01]  /*2080*/  IMAD.WIDE.U32 R18, R23, c[0x0][0x218], R18 ;  /* 0x0000860017127a25 */ /* 0x000fe200078e0012 */
[----:B------:R-:W-:Y:S02]  /*2090*/  STL [R1+0x28], R210 ;  /* 0x000028d201007387 */ /* 0x000fe40000100800 */
[----:B------:R-:W-:Y:S01]  /*20a0*/  IADD3.X R14, R17, UR19, R14, P0, !PT ;  /* 0x00000013110e7c10 */ /* 0x000fe200087fe40e */
[----:B------:R-:W-:Y:S01]  /*20b0*/  IMAD R8, R23, c[0x0][0x21c], R8 ;  /* 0x0000870017087a24 */ /* 0x000fe200078e0208 */
[----:B------:R-:W-:-:S04]  /*20c0*/  LEA R22, P0, R9, c[0x0][0x1c8], 0x1 ;  /* 0x0000720009167a11 */ /* 0x000fc800078008ff */
[----:B------:R-:W-:Y:S01]  /*20d0*/  LEA.HI.X R14, R9, c[0x0][0x1cc], R14, 0x1, P0 ;  /* 0x00007300090e7a11 */ /* 0x000fe200000f0c0e */
[----:B------:R-:W-:Y:S01]  /*20e0*/  SHFL.IDX PT, R16, R22, RZ, 0x181f ;  /* 0x00181fff16107589 */ /* 0x000fe200000e0000 */
[----:B------:R-:W-:Y:S02]  /*20f0*/  IADD3 R10, P0, R18, UR24, RZ ;  /* 0x00000018120a7c10 */ /* 0x000fe4000ff1e0ff */
[----:B------:R-:W-:Y:S01]  /*2100*/  IADD3 R9, R249, 0xc100, RZ ;  /* 0x0000c100f9097810 */ /* 0x000fe20007ffe0ff */
[----:B------:R-:W1:Y:S01]  /*2110*/  SHFL.IDX PT, R17, R14, RZ, 0x181f ;  /* 0x00181fff0e117589 */ /* 0x000e6200000e0000 */
[----:B------:R-:W-:Y:S02]  /*2120*/  IADD3.X R8, R19, UR8, R8, P0, !PT ;  /* 0x0000000813087c10 */ /* 0x000fe400087fe408 */
[----:B------:R-:W-:Y:S01]  /*2130*/  LEA R80, P0, R10, c[0x0][0x1f8], 0x1 ;  /* 0x00007e000a507a11 */ /* 0x000fe200078008ff */
[----:B------:R-:W-:Y:S01]  /*2140*/  SHFL.IDX PT, R22, R22, 0x1, 0x181f ;  /* 0x00381f0016167f89 */ /* 0x000fe200000e0000 */
[----:B------:R-:W-:Y:S01]  /*2150*/  @P1 IADD3 R248, R9, -0x20, RZ ;  /* 0xffffffe009f81810 */ /* 0x000fe20007ffe0ff */
[----:B------:R-:W-:Y:S01]  /*2160*/  IMAD R9, R24, c[0x0][0x1e0], RZ ;  /* 0x0000780018097a24 */ /* 0x000fe200078e02ff */
[----:B------:R-:W-:Y:S01]  /*2170*/  LEA.HI.X R8, R10, c[0x0][0x1fc], R8, 0x1, P0 ;  /* 0x00007f000a087a11 */ /* 0x000fe200000f0c08 */
[----:B------:R-:W-:Y:S01]  /*2180*/  SHFL.IDX PT, R21, R14, 0x2, 0x181f ;  /* 0x00581f000e157f89 */ /* 0x000fe200000e0000 */
[----:B------:R-:W-:Y:S01]  /*2190*/  ISETP.GE.AND P0, PT, R84, 0x1, PT ;  /* 0x000000015400780c */ /* 0x000fe20003f06270 */
[----:B------:R-:W-:Y:S01]  /*21a0*/  IMAD R9, R23, c[0x0][0x1f0], R9 ;  /* 0x00007c0017097a24 */ /* 0x000fe200078e0209 */
[C---:B------:R-:W-:Y:S01]  /*21b0*/  IADD3 R239, R248.reuse, 0x800, RZ ;  /* 0x00000800f8ef7810 */ /* 0x040fe20007ffe0ff */
[----:B------:R-:W-:Y:S01]  /*21c0*/  SHFL.IDX PT, R23, R14, 0x1, 0x181f ;  /* 0x00381f000e177f89 */ /* 0x000fe200000e0000 */
[----:B------:R-:W-:Y:S01]  /*21d0*/  IADD3 R238, R248, 0x1000, RZ ;  /* 0x00001000f8ee7810 */ /* 0x000fe20007ffe0ff */
[----:B------:R-:W-:Y:S01]  /*21e0*/  IMAD R20, R20, c[0x0][0x1e8], R9 ;  /* 0x00007a0014147a24 */ /* 0x000fe200078e0209 */
[C---:B------:R-:W-:Y:S01]  /*21f0*/  IADD3 R237, R248.reuse, 0x1800, RZ ;  /* 0x00001800f8ed7810 */ /* 0x040fe20007ffe0ff */
[----:B------:R-:W2:Y:S01]  /*2200*/  SHFL.IDX PT, R38, R80, RZ, 0x181f ;  /* 0x00181fff50267589 */ /* 0x000ea200000e0000 */
[----:B------:R-:W-:-:S02]  /*2210*/  IADD3 R236, R248, 0x2000, RZ ;  /* 0x00002000f8ec7810 */ /* 0x000fc40007ffe0ff */
[----:B------:R-:W-:Y:S01]  /*2220*/  LEA R20, R20, c[0x0][0x1c8], 0x1 ;  /* 0x0000720014147a11 */ /* 0x000fe200078e08ff */
[----:B------:R-:W3:Y:S01]  /*2230*/  SHFL.IDX PT, R10, R8, RZ, 0x181f ;  /* 0x00181fff080a7589 */ /* 0x000ee200000e0000 */
[C---:B------:R-:W-:Y:S02]  /*2240*/  IADD3 R235, R248.reuse, 0x2800, RZ ;  /* 0x00002800f8eb7810 */ /* 0x040fe40007ffe0ff */
[C---:B------:R-:W-:Y:S01]  /*2250*/  IADD3 R233, R248.reuse, 0x3000, RZ ;  /* 0x00003000f8e97810 */ /* 0x040fe20007ffe0ff */
[--C-:B-1----:R-:W-:Y:S01]  /*2260*/  @P0 IMAD.WIDE R28, R211, 0x2, R16.reuse ;  /* 0x00000002d31c0825 */ /* 0x102fe200078e0210 */
[----:B------:R-:W-:Y:S01]  /*2270*/  SHFL.IDX PT, R20, R20, 0x2, 0x181f ;  /* 0x00581f0014147f89 */ /* 0x000fe200000e0000 */
[C---:B------:R-:W-:Y:S02]  /*2280*/  IADD3 R232, R248.reuse, 0x3800, RZ ;  /* 0x00003800f8e87810 */ /* 0x040fe40007ffe0ff */
[----:B------:R-:W-:Y:S01]  /*2290*/  @P0 IMAD.WIDE R26, R209, 0x2, R16 ;  /* 0x00000002d11a0825 */ /* 0x000fe200078e0210 */
[----:B------:R1:W-:Y:S01]  /*22a0*/  @P0 LDGSTS.E.BYPASS.LTC128B.128 [R251+0xc100], [R28.64], !P2 ;  /* 0x0c1000001cfb0fae */ /* 0x0003e2000d101d50 */
[----:B------:R-:W-:-:S02]  /*22b0*/  IADD3 R231, R248, 0x4000, RZ ;  /* 0x00004000f8e77810 */ /* 0x000fc40007ffe0ff */
[--C-:B------:R-:W-:Y:S01]  /*22c0*/  @P0 IMAD.WIDE R24, R207, 0x2, R16.reuse ;  /* 0x00000002cf180825 */ /* 0x100fe200078e0210 */
[----:B------:R4:W-:Y:S01]  /*22d0*/  @P0 LDGSTS.E.BYPASS.LTC128B.128 [R251+0xf100], [R26.64], !P5 ;  /* 0x0f1000001afb0fae */ /* 0x0009e2000e901d50 */
[C---:B------:R-:W-:Y:S02]  /*22e0*/  IADD3 R230, R248.reuse, 0x4800, RZ ;  /* 0x00004800f8e67810 */ /* 0x040fe40007ffe0ff */
[----:B------:R-:W-:Y:S01]  /*22f0*/  @P0 IMAD.WIDE R30, R111, 0x2, R16 ;  /* 0x000000026f1e0825 */ /* 0x000fe200078e0210 */
[----:B------:R5:W-:Y:S01]  /*2300*/  @P0 LDGSTS.E.BYPASS.LTC128B.128 [R251+0x12100], [R24.64], !P4 ;  /* 0x1210000018fb0fae */ /* 0x000be2000e101d50 */
[----:B------:R-:W-:Y:S02]  /*2310*/  IADD3 R229, R248, 0x5000, RZ ;  /* 0x00005000f8e57810 */ /* 0x000fe40007ffe0ff */
[----:B------:R-:W-:Y:S01]  /*2320*/  IMAD.WIDE R16, R211, 0x2, RZ ;  /* 0x00000002d3107825 */ /* 0x000fe200078e02ff */
[----:B------:R1:W-:Y:S01]  /*2330*/  @P0 LDGSTS.E.BYPASS.LTC128B.128 [R251+0x15100], [R30.64], !P6 ;  /* 0x151000001efb0fae */ /* 0x0003e2000f101d50 */
[----:B------:R-:W-:-:S02]  /*2340*/  ISETP.GE.AND P0, PT, R84, 0x21, PT ;  /* 0x000000215400780c */ /* 0x000fc40003f06270 */
[----:B------:R-:W-:Y:S01]  /*2350*/  IADD3 R228, R248, 0x5800, RZ ;  /* 0x00005800f8e47810 */ /* 0x000fe20007ffe0ff */
[----:B------:R-:W1:Y:S01]  /*2360*/  SHFL.IDX PT, R18, R80, 0x1, 0x181f ;  /* 0x00381f0050127f89 */ /* 0x000e6200000e0000 */
[----:B--2---:R-:W-:Y:S02]  /*2370*/  IADD3 R52, P1, R38, R16, RZ ;  /* 0x0000001026347210 */ /* 0x004fe40007f3e0ff */
[C---:B------:R-:W-:Y:S01]  /*2380*/  IADD3 R227, R248.reuse, 0x6000, RZ ;  /* 0x00006000f8e37810 */ /* 0x040fe20007ffe0ff */
[----:B------:R-:W2:Y:S01]  /*2390*/  SHFL.IDX PT, R9, R8, 0x1, 0x181f ;  /* 0x00381f0008097f89 */ /* 0x000ea200000e0000 */
[----:B------:R-:W-:Y:S01]  /*23a0*/  IADD3 R226, R248, 0x6800, RZ ;  /* 0x00006800f8e27810 */ /* 0x000fe20007ffe0ff */
[----:B---3--:R-:W-:Y:S01]  /*23b0*/  IMAD.X R53, R10, 0x1, R17, P1 ;  /* 0x000000010a357824 */ /* 0x008fe200008e0611 */
[C---:B------:R-:W-:Y:S01]  /*23c0*/  IADD3 R225, R248.reuse, 0x7000, RZ ;  /* 0x00007000f8e17810 */ /* 0x040fe20007ffe0ff */
[----:B------:R-:W3:Y:S01]  /*23d0*/  SHFL.IDX PT, R80, R80, 0x2, 0x181f ;  /* 0x00581f0050507f89 */ /* 0x000ee200000e0000 */
[C---:B------:R-:W-:Y:S01]  /*23e0*/  IADD3 R224, R248.reuse, 0x7800, RZ ;  /* 0x00007800f8e07810 */ /* 0x040fe20007ffe0ff */
[--C-:B------:R-:W-:Y:S01]  /*23f0*/  @P0 IMAD.WIDE R14, R209, 0x2, R22.reuse ;  /* 0x00000002d10e0825 */ /* 0x100fe200078e0216 */
[C---:B------:R-:W-:Y:S01]  /*2400*/  IADD3 R223, R248.reuse, 0x8000, RZ ;  /* 0x00008000f8df7810 */ /* 0x040fe20007ffe0ff */
[----:B------:R-:W3:Y:S01]  /*2410*/  SHFL.IDX PT, R8, R8, 0x2, 0x181f ;  /* 0x00581f0008087f89 */ /* 0x000ee200000e0000 */
[C---:B------:R-:W-:Y:S01]  /*2420*/  IADD3 R222, R248.reuse, 0x8800, RZ ;  /* 0x00008800f8de7810 */ /* 0x040fe20007ffe0ff */
[----:B----4-:R-:W-:Y:S01]  /*2430*/  @P0 IMAD.WIDE R26, R211, 0x2, R22 ;  /* 0x00000002d31a0825 */ /* 0x010fe200078e0216 */
[----:B------:R-:W-:-:S02]  /*2440*/  IADD3 R221, R248, 0x9000, RZ ;  /* 0x00009000f8dd7810 */ /* 0x000fc40007ffe0ff */
[C---:B------:R-:W-:Y:S01]  /*2450*/  IADD3 R220, R248.reuse, 0x9800, RZ ;  /* 0x00009800f8dc7810 */ /* 0x040fe20007ffe0ff */
[--C-:B-----5:R-:W-:Y:S01]  /*2460*/  @P0 IMAD.WIDE R24, R207, 0x2, R22.reuse ;  /* 0x00000002cf180825 */ /* 0x120fe200078e0216 */
[----:B------:R4:W-:Y:S01]  /*2470*/  @P0 LDGSTS.E.BYPASS.LTC128B.128 [R251+0xd100], [R26.64], !P2 ;  /* 0x0d1000001afb0fae */ /* 0x0009e2000d101d50 */
[----:B------:R-:W-:Y:S02]  /*2480*/  IADD3 R219, R248, 0xa000, RZ ;  /* 0x0000a000f8db7810 */ /* 0x000fe40007ffe0ff */
[----:B------:R-:W-:Y:S01]  /*2490*/  @P0 IMAD.WIDE R22, R111, 0x2, R22 ;  /* 0x000000026f160825 */ /* 0x000fe200078e0216 */
[----:B------:R5:W-:Y:S01]  /*24a0*/  @P0 LDGSTS.E.BYPASS.LTC128B.128 [R251+0x10100], [R14.64], !P5 ;  /* 0x101000000efb0fae */ /* 0x000be2000e901d50 */
[----:B-1----:R-:W-:Y:S02]  /*24b0*/  IADD3 R36, P1, R16, R18, RZ ;  /* 0x0000001210247210 */ /* 0x002fe40007f3e0ff */
[C---:B------:R-:W-:Y:S01]  /*24c0*/  IADD3 R218, R248.reuse, 0xa800, RZ ;  /* 0x0000a800f8da7810 */ /* 0x040fe20007ffe0ff */
[----:B------:R1:W-:Y:S01]  /*24d0*/  @P0 LDGSTS.E.BYPASS.LTC128B.128 [R251+0x13100], [R24.64], !P4 ;  /* 0x1310000018fb0fae */ /* 0x0003e2000e101d50 */
[C---:B------:R-:W-:Y:S01]  /*24e0*/  IADD3 R217, R248.reuse, 0xb000, RZ ;  /* 0x0000b000f8d97810 */ /* 0x040fe20007ffe0ff */
[----:B--2---:R-:W-:Y:S01]  /*24f0*/  IMAD.X R37, R17, 0x1, R9, P1 ;  /* 0x0000000111257824 */ /* 0x004fe200008e0609 */
[----:B------:R-:W-:Y:S01]  /*2500*/  IADD3 R216, R248, 0xb800, RZ ;  /* 0x0000b800f8d87810 */ /* 0x000fe20007ffe0ff */
[----:B------:R2:W-:Y:S01]  /*2510*/  @P0 LDGSTS.E.BYPASS.LTC128B.128 [R251+0x16100], [R22.64], !P6 ;  /* 0x1610000016fb0fae */ /* 0x0005e2000f101d50 */
[----:B------:R-:W-:-:S02]  /*2520*/  ISETP.GT.AND P0, PT, R84, 0x40, PT ;  /* 0x000000405400780c */ /* 0x000fc40003f04270 */
[----:B---3--:R-:W-:-:S05]  /*2530*/  IADD3 R16, P1, R16, R80, RZ ;  /* 0x0000005010107210 */ /* 0x008fca0007f3e0ff */
[----:B------:R-:W-:Y:S02]  /*2540*/  IMAD.X R17, R17, 0x1, R8, P1 ;  /* 0x0000000111117824 */ /* 0x000fe400008e0608 */
[----:B-----5:R-:W-:-:S04]  /*2550*/  IMAD.WIDE R14, R209, 0x2, RZ ;  /* 0x00000002d10e7825 */ /* 0x020fc800078e02ff */
[----:B-1----:R-:W-:Y:S01]  /*2560*/  @P0 IMAD.WIDE R24, R211, 0x2, R20 ;  /* 0x00000002d3180825 */ /* 0x002fe200078e0214 */
[----:B------:R-:W-:-:S03]  /*2570*/  IADD3 R46, P1, R38, R14, RZ ;  /* 0x0000000e262e7210 */ /* 0x000fc60007f3e0ff */
[----:B--2---:R-:W-:Y:S01]  /*2580*/  @P0 IMAD.WIDE R22, R209, 0x2, R20 ;  /* 0x00000002d1160825 */ /* 0x004fe200078e0214 */
[----:B------:R1:W-:Y:S03]  /*2590*/  @P0 LDGSTS.E.BYPASS.LTC128B.128 [R251+0xe100], [R24.64], !P2 ;  /* 0x0e10000018fb0fae */ /* 0x0003e6000d101d50 */
[----:B------:R-:W-:Y:S01]  /*25a0*/  IMAD.X R47, R10, 0x1, R15, P1 ;  /* 0x000000010a2f7824 */ /* 0x000fe200008e060f */
[----:B------:R2:W-:Y:S01]  /*25b0*/  @P0 LDGSTS.E.BYPASS.LTC128B.128 [R251+0x11100], [R22.64], !P5 ;  /* 0x1110000016fb0fae */ /* 0x0005e2000e901d50 */
[----:B----4-:R-:W-:-:S05]  /*25c0*/  IADD3 R26, P1, R14, R18, RZ ;  /* 0x000000120e1a7210 */ /* 0x010fca0007f3e0ff */
[----:B------:R-:W-:Y:S01]  /*25d0*/  IMAD.X R27, R15, 0x1, R9, P1 ;  /* 0x000000010f1b7824 */ /* 0x000fe200008e0609 */
[----:B------:R-:W-:-:S05]  /*25e0*/  IADD3 R14, P1, R14, R80, RZ ;  /* 0x000000500e0e7210 */ /* 0x000fca0007f3e0ff */
[----:B------:R-:W-:Y:S02]  /*25f0*/  IMAD.X R15, R15, 0x1, R8, P1 ;  /* 0x000000010f0f7824 */ /* 0x000fe400008e0608 */
[----:B-1----:R-:W-:-:S04]  /*2600*/  @P0 IMAD.WIDE R24, R207, 0x2, R20 ;  /* 0x00000002cf180825 */ /* 0x002fc800078e0214 */
[----:B------:R-:W-:Y:S01]  /*2610*/  @P0 IMAD.WIDE R20, R111, 0x2, R20 ;  /* 0x000000026f140825 */ /* 0x000fe200078e0214 */
[----:B------:R1:W-:Y:S03]  /*2620*/  @P0 LDGSTS.E.BYPASS.LTC128B.128 [R251+0x14100], [R24.64], !P4 ;  /* 0x1410000018fb0fae */ /* 0x0003e6000e101d50 */
[----:B--2---:R-:W-:Y:S01]  /*2630*/  IMAD.WIDE R22, R207, 0x2, RZ ;  /* 0x00000002cf167825 */ /* 0x004fe200078e02ff */
[----:B------:R2:W-:Y:S04]  /*2640*/  @P0 LDGSTS.E.BYPASS.LTC128B.128 [R251+0x17100], [R20.64], !P6 ;  /* 0x1710000014fb0fae */ /* 0x0005e8000f101d50 */
[----:B------:R-:W0:Y:S01]  /*2650*/  LDGDEPBAR ;  /* 0x00000000000079af */ /* 0x000e220000000000 */
[----:B------:R-:W-:-:S05]  /*2660*/  IADD3 R44, P0, R38, R22, RZ ;  /* 0x00000016262c7210 */ /* 0x000fca0007f1e0ff */
[----:B------:R-:W-:Y:S01]  /*2670*/  IMAD.X R45, R10, 0x1, R23, P0 ;  /* 0x000000010a2d7824 */ /* 0x000fe200000e0617 */
[----:B------:R-:W-:-:S05]  /*2680*/  IADD3 R82, P0, R22, R80, RZ ;  /* 0x0000005016527210 */ /* 0x000fca0007f1e0ff */
[----:B------:R-:W-:Y:S01]  /*2690*/  IMAD.X R83, R23, 0x1, R8, P0 ;  /* 0x0000000117537824 */ /* 0x000fe200000e0608 */
[----:B-1----:R-:W-:Y:S01]  /*26a0*/  IADD3 R24, P1, R22, R18, RZ ;  /* 0x0000001216187210 */ /* 0x002fe20007f3e0ff */
[----:B--2---:R-:W-:Y:S01]  /*26b0*/  IMAD.WIDE R20, R111, 0x2, RZ ;  /* 0x000000026f147825 */ /* 0x004fe200078e02ff */
[----:B------:R-:W-:-:S04]  /*26c0*/  DEPBAR.LE SB0, 0x1 ;  /* 0x000080400000791a */ /* 0x000fc80000000000 */
[----:B------:R-:W-:-:S04]  /*26d0*/  DEPBAR.LE SB0, 0x0 ;  /* 0x000080000000791a */ /* 0x000fc80000000000 */
[----:B------:R-:W-:Y:S01]  /*26e0*/  BAR.SYNC.DEFER_BLOCKING 0x0 ;  /* 0x0000000000007b1d */ /* 0x000fe20000010000 */
[----:B------:R-:W-:Y:S01]  /*26f0*/  IADD3 R38, P3, R38, R20, RZ ;  /* 0x0000001426267210 */ /* 0x000fe20007f7e0ff */
[----:B------:R-:W-:Y:S01]  /*2700*/  IMAD.X R25, R23, 0x1, R9, P1 ;  /* 0x0000000117197824 */ /* 0x000fe200008e0609 */
[C---:B------:R-:W-:Y:S02]  /*2710*/  IADD3 R80, P0, R20.reuse, R80, RZ ;  /* 0x0000005014507210 */ /* 0x040fe40007f1e0ff */
[----:B------:R-:W-:Y:S01]  /*2720*/  IADD3 R18, P1, R20, R18, RZ ;  /* 0x0000001214127210 */ /* 0x000fe20007f3e0ff */
[----:B------:R-:W-:Y:S01]  /*2730*/  IMAD.X R39, R10, 0x1, R21, P3 ;  /* 0x000000010a277824 */ /* 0x000fe200018e0615 */
[----:B------:R-:W-:Y:S01]  /*2740*/  ISETP.GE.AND P3, PT, R211, c[0x0][0x1d4], PT ;  /* 0x00007500d3007a0c */ /* 0x000fe20003f66270 */
[C---:B------:R-:W-:Y:S02]  /*2750*/  IMAD.X R81, R21.reuse, 0x1, R8, P0 ;  /* 0x0000000115517824 */ /* 0x040fe400000e0608 */
[----:B------:R-:W-:Y:S01]  /*2760*/  IMAD.X R19, R21, 0x1, R9, P1 ;  /* 0x0000000115137824 */ /* 0x000fe200008e0609 */
[----:B------:R-:W-:-:S02]  /*2770*/  ISETP.LT.OR P0, PT, R84, 0x1, P3 ;  /* 0x000000015400780c */ /* 0x000fc40001f01670 */
[----:B------:R-:W-:Y:S02]  /*2780*/  ISETP.GE.AND P1, PT, R12, c[0x0][0x1d4], PT ;  /* 0x000075000c007a0c */ /* 0x000fe40003f26270 */
[----:B------:R-:W-:Y:S01]  /*2790*/  ISETP.GE.AND P3, PT, R85, c[0x0][0x1d4], PT ;  /* 0x0000750055007a0c */ /* 0x000fe20003f66270 */
[----:B------:R-:W-:Y:S04]  /*27a0*/  LDSM.16.M88.4 R64, [R250+0x18100] ;  /* 0x01810000fa40783b */ /* 0x000fe80000000200 */
[----:B------:R-:W-:Y:S04]  /*27b0*/  LDSM.16.M88.4 R96, [R246+0x18100] ;  /* 0x01810000f660783b */ /* 0x000fe80000000200 */
[----:B------:R-:W-:Y:S04]  /*27c0*/  LDSM.16.M88.4 R20, [R249+0xc100] ;  /* 0x00c10000f914783b */ /* 0x000fe80000000200 */
[----:B------:R-:W-:Y:S04]  /*27d0*/  LDSM.16.M88.4 R32, [R249+0xc900] ;  /* 0x00c90000f920783b */ /* 0x000fe80000000200 */
[----:B------:R-:W-:Y:S04]  /*27e0*/  LDSM.16.M88.4 R8, [R249+0xd100] ;  /* 0x00d10000f908783b */ /* 0x000fe80000000200 */
[----:B------:R-:W1:Y:S04]  /*27f0*/  LDSM.16.M88.4 R48, [R249+0xd900] ;  /* 0x00d90000f930783b */ /* 0x000e680000000200 */
[----:B------:R-:W-:Y:S04]  /*2800*/  LDSM.16.M88.4 R40, [R249+0xe100] ;  /* 0x00e10000f928783b */ /* 0x000fe80000000200 */
[----:B------:R-:W-:Y:S04]  /*2810*/  LDSM.16.M88.4 R76, [R249+0xe900] ;  /* 0x00e90000f94c783b */ /* 0x000fe80000000200 */
[----:B------:R-:W-:Y:S04]  /*2820*/  LDSM.16.M88.4 R68, [R248] ;  /* 0x00000000f844783b */ /* 0x000fe80000000200 */
[----:B------:R-:W-:Y:S04]  /*2830*/  LDSM.16.M88.4 R28, [R248+0x800] ;  /* 0x00080000f81c783b */ /* 0x000fe80000000200 */
[----:B------:R-:W-:Y:S04]  /*2840*/  LDSM.16.M88.4 R72, [R248+0x1000] ;  /* 0x00100000f848783b */ /* 0x000fe80000000200 */
[----:B------:R-:W2:Y:S04]  /*2850*/  LDSM.16.M88.4 R60, [R248+0x1800] ;  /* 0x00180000f83c783b */ /* 0x000ea80000000200 */
[----:B------:R-:W3:Y:S04]  /*2860*/  LDSM.16.M88.4 R56, [R248+0x2000] ;  /* 0x00200000f838783b */ /* 0x000ee80000000200 */
[----:B------:R-:W4:Y:S04]  /*2870*/  LDSM.16.M88.4 R100, [R248+0x2800] ;  /* 0x00280000f864783b */ /* 0x000f280000000200 */
[----:B------:R-:W-:Y:S01]  /*2880*/  @!PT LDS RZ, [RZ] ;  /* 0x00000000fffff984 */ /* 0x000fe20000000800 */
[----:B------:R-:W-:Y:S01]  /*2890*/  @!PT LDS RZ, [RZ] ;  /* 0x00000000fffff984 */ /* 0x000fe20000000800 */
[----:B------:R-:W-:Y:S01]  /*28a0*/  @!PT LDS RZ, [RZ] ;  /* 0x00000000fffff984 */ /* 0x000fe20000000800 */
[----:B------:R1:W-:Y:S01]  /*28b0*/  LDGSTS.E.BYPASS.LTC128B.128 [R251+0x100], [R52.64], !P0 ;  /* 0x0010000034fb7fae */ /* 0x0003e2000c101d50 */
[----:B------:R-:W-:-:S13]  /*28c0*/  ISETP.LT.OR P0, PT, R84, 0x1, P1 ;  /* 0x000000015400780c */ /* 0x000fda0000f01670 */
[----:B------:R5:W-:Y:S01]  /*28d0*/  LDGSTS.E.BYPASS.LTC128B.128 [R251+0x3100], [R46.64], !P0 ;  /* 0x031000002efb7fae */ /* 0x000be2000c101d50 */
[----:B------:R-:W-:Y:S02]  /*28e0*/  ISETP.LT.OR P0, PT, R84, 0x1, P3 ;  /* 0x000000015400780c */ /* 0x000fe40001f01670 */
[----:B------:R-:W-:Y:S01]  /*28f0*/  ISETP.GE.AND P3, PT, R0, c[0x0][0x1d4], PT ;  /* 0x0000750000007a0c */ /* 0x000fe20003f66270 */
[----:B------:R-:W-:Y:S01]  /*2900*/  IMAD.MOV.U32 R0, RZ, RZ, 0x40 ;  /* 0x00000040ff007424 */ /* 0x000fe200078e00ff */
[C---:B-1----:R-:W-:Y:S09]  /*2910*/  HMMA.16816.F32.BF16 R52, R64.reuse, R48, RZ ;  /* 0x000000304034723c */ /* 0x042ff200000418ff */
[----:B------:R5:W-:Y:S01]  /*2920*/  LDGSTS.E.BYPASS.LTC128B.128 [R251+0x6100], [R44.64], !P0 ;  /* 0x061000002cfb7fae */ /* 0x000be2000c101d50 */
[----:B------:R-:W-:Y:S01]  /*2930*/  ISETP.LT.OR P0, PT, R84, 0x1, P3 ;  /* 0x000000015400780c */ /* 0x000fe20001f01670 */
[----:B------:R-:W-:Y:S11]  /*2940*/  HMMA.16816.F32.BF16 R48, R64, R50, RZ ;  /* 0x000000324030723c */ /* 0x000ff600000418ff */
[----:B------:R-:W-:Y:S01]  /*2950*/  @!UPT UIADD3 URZ, URZ, URZ, URZ ;  /* 0x0000003f3f3ff290 */ /* 0x000fe2000fffe03f */
[----:B------:R1:W-:Y:S01]  /*2960*/  LDGSTS.E.BYPASS.LTC128B.128 [R251+0x9100], [R38.64], !P0 ;  /* 0x0910000026fb7fae */ /* 0x0003e2000c101d50 */
[----:B------:R-:W-:-:S04]  /*2970*/  ISETP.GE.AND P0, PT, R211, c[0x0][0x1d4], PT ;  /* 0x00007500d3007a0c */ /* 0x000fc80003f06270 */
[C---:B------:R-:W-:Y:S01]  /*2980*/  ISETP.LT.OR P0, PT, R84.reuse, 0x21, P0 ;  /* 0x000000215400780c */ /* 0x040fe20000701670 */
[----:B--2---:R-:W-:Y:S08]  /*2990*/  HMMA.16816.F32.BF16 R52, R96, R60, R52 ;  /* 0x0000003c6034723c */ /* 0x004ff00000041834 */
[----:B-----5:R-:W-:Y:S04]  /*29a0*/  HMMA.16816.F32.BF16 R44, R64, R40, RZ ;  /* 0x00000028402c723c */ /* 0x020fe800000418ff */
[----:B------:R1:W-:Y:S01]  /*29b0*/  LDGSTS.E.BYPASS.LTC128B.128 [R251+0x1100], [R36.64], !P0 ;  /* 0x0110000024fb7fae */ /* 0x0003e2000c101d50 */
[----:B------:R-:W-:-:S03]  /*29c0*/  ISETP.LT.OR P0, PT, R84, 0x21, P1 ;  /* 0x000000215400780c */ /* 0x000fc60000f01670 */
[----:B------:R-:W-:Y:S10]  /*29d0*/  HMMA.16816.F32.BF16 R40, R64, R42, RZ ;  /* 0x0000002a4028723c */ /* 0x000ff400000418ff */
[----:B------:R2:W-:Y:S01]  /*29e0*/  LDGSTS.E.BYPASS.LTC128B.128 [R251+0x4100], [R26.64], !P0 ;  /* 0x041000001afb7fae */ /* 0x0005e2000c101d50 */
[----:B------:R-:W-:Y:S01]  /*29f0*/  ISETP.GE.AND P0, PT, R85, c[0x0][0x1d4], PT ;  /* 0x0000750055007a0c */ /* 0x000fe20003f06270 */
[----:B------:R-:W-:Y:S03]  /*2a00*/  HMMA.16816.F32.BF16 R48, R96, R62, R48 ;  /* 0x0000003e6030723c */ /* 0x000fe60000041830 */
[----:B------:R-:W-:-:S05]  /*2a10*/  ISETP.LT.OR P0, PT, R84, 0x21, P0 ;  /* 0x000000215400780c */ /* 0x000fca0000701670 */
[----:B---3--:R-:W-:Y:S08]  /*2a20*/  HMMA.16816.F32.BF16 R44, R96, R56, R44 ;  /* 0x00000038602c723c */ /* 0x008ff0000004182c */
[----:B------:R2:W-:Y:S01]  /*2a30*/  LDGSTS.E.BYPASS.LTC128B.128 [R251+0x7100], [R24.64], !P0 ;  /* 0x0710000018fb7fae */ /* 0x0005e2000c101d50 */
[----:B------:R-:W-:Y:S01]  /*2a40*/  ISETP.LT.OR P0, PT, R84, 0x21, P3 ;  /* 0x000000215400780c */ /* 0x000fe20001f01670 */
[----:B-1----:R-:W-:Y:S08]  /*2a50*/  HMMA.16816.F32.BF16 R36, R64, R76, RZ ;  /* 0x0000004c4024723c */ /* 0x002ff000000418ff */
[----:B------:R-:W-:Y:S04]  /*2a60*/  HMMA.16816.F32.BF16 R40, R96, R58, R40 ;  /* 0x0000003a6028723c */ /* 0x000fe80000041828 */
[----:B------:R1:W-:Y:S01]  /*2a70*/  LDGSTS.E.BYPASS.LTC128B.128 [R251+0xa100], [R18.64], !P0 ;  /* 0x0a10000012fb7fae */ /* 0x0003e2000c101d50 */
[----:B------:R-:W-:-:S04]  /*2a80*/  ISETP.GE.AND P0, PT, R211, c[0x0][0x1d4], PT ;  /* 0x00007500d3007a0c */ /* 0x000fc80003f06270 */
[----:B------:R-:W-:-:S07]  /*2a90*/  ISETP.LT.OR P0, PT, R84, 0x41, P0 ;  /* 0x000000415400780c */ /* 0x000fce0000701670 */
[----:B----4-:R-:W-:Y:S06]  /*2aa0*/  HMMA.16816.F32.BF16 R36, R96, R100, R36 ;  /* 0x000000646024723c */ /* 0x010fec0000041824 */
[----:B------:R1:W-:Y:S01]  /*2ab0*/  LDGSTS.E.BYPASS.LTC128B.128 [R251+0x2100], [R16.64], !P0 ;  /* 0x0210000010fb7fae */ /* 0x0003e2000c101d50 */
[----:B------:R-:W-:Y:S01]  /*2ac0*/  ISETP.LT.OR P0, PT, R84, 0x41, P1 ;  /* 0x000000415400780c */ /* 0x000fe20000f01670 */
[----:B--2---:R-:W-:Y:S01]  /*2ad0*/  HMMA.16816.F32.BF16 R24, R64, R20, RZ ;  /* 0x000000144018723c */ /* 0x004fe200000418ff */
[----:B------:R-:W-:-:S04]  /*2ae0*/  ISETP.GE.AND P1, PT, R85, c[0x0][0x1d4], PT ;  /* 0x0000750055007a0c */ /* 0x000fc80003f26270 */
[----:B------:R-:W-:-:S03]  /*2af0*/  ISETP.LT.OR P1, PT, R84, 0x41, P1 ;  /* 0x000000415400780c */ /* 0x000fc60000f21670 */
[----:B------:R-:W-:Y:S04]  /*2b00*/  HMMA.16816.F32.BF16 R20, R64, R22, RZ ;  /* 0x000000164014723c */ /* 0x000fe800000418ff */
[----:B------:R2:W-:Y:S01]  /*2b10*/  LDGSTS.E.BYPASS.LTC128B.128 [R251+0x5100], [R14.64], !P0 ;  /* 0x051000000efb7fae */ /* 0x0005e2000c101d50 */
[----:B------:R-:W-:-:S04]  /*2b20*/  LOP3.LUT P0, RZ, R13, 0x4, RZ, 0xc0, !PT ;  /* 0x000000040dff7812 */ /* 0x000fc8000780c0ff */
[----:B------:R-:W-:Y:S01]  /*2b30*/  SEL R0, R0, 0xffffffc0, !P0 ;  /* 0xffffffc000007807 */ /* 0x000fe20004000000 */
[----:B------:R3:W-:Y:S01]  /*2b40*/  LDGSTS.E.BYPASS.LTC128B.128 [R251+0x8100], [R82.64], !P1 ;  /* 0x0810000052fb7fae */ /* 0x0007e2000c901d50 */
[----:B------:R-:W-:Y:S02]  /*2b50*/  ISETP.LT.OR P0, PT, R84, 0x41, P3 ;  /* 0x000000415400780c */ /* 0x000fe40001f01670 */
[----:B------:R-:W-:Y:S01]  /*2b60*/  ISETP.GT.AND P3, PT, R112, 0x5f, PT ;  /* 0x0000005f7000780c */ /* 0x000fe20003f64270 */
[----:B------:R-:W-:Y:S02]  /*2b70*/  IMAD.IADD R244, R249, 0x1, R0 ;  /* 0x00000001f9f47824 */ /* 0x000fe400078e0200 */
[----:B------:R-:W-:Y:S01]  /*2b80*/  HMMA.16816.F32.BF16 R24, R96, R68, R24 ;  /* 0x000000446018723c */ /* 0x000fe20000041818 */
[----:B------:R-:W-:Y:S01]  /*2b90*/  IMAD.IADD R234, R0, 0x1, R248 ;  /* 0x0000000100ea7824 */ /* 0x000fe200078e02f8 */
[----:B------:R-:W-:-:S06]  /*2ba0*/  IADD3 R0, R251, 0x100, RZ ;  /* 0x00000100fb007810 */ /* 0x000fcc0007ffe0ff */
[----:B------:R-:W-:Y:S01]  /*2bb0*/  HMMA.16816.F32.BF16 R20, R96, R70, R20 ;  /* 0x000000466014723c */ /* 0x000fe20000041814 */
[----:B------:R3:W-:Y:S01]  /*2bc0*/  LDGSTS.E.BYPASS.LTC128B.128 [R251+0xb100], [R80.64], !P0 ;  /* 0x0b10000050fb7fae */ /* 0x0007e2000c101d50 */
[----:B------:R-:W-:-:S03]  /*2bd0*/  PLOP3.LUT P0, PT, PT, PT, UP0, 0x40, 0x0 ;  /* 0x000000000000781c */ /* 0x000fc60003f0e808 */
[----:B------:R-:W-:Y:S03]  /*2be0*/  LDSM.16.M88.4 R68, [R244+0xc100] ;  /* 0x00c10000f444783b */ /* 0x000fe60000000200 */
[C---:B--2---:R-:W-:Y:S01]  /*2bf0*/  HMMA.16816.F32.BF16 R12, R64.reuse, R32, RZ ;  /* 0x00000020400c723c */ /* 0x044fe200000418ff */
[----:B------:R-:W-:Y:S04]  /*2c00*/  LDSM.16.M88.4 R60, [R244+0xd100] ;  /* 0x00d10000f43c783b */ /* 0x000fe80000000200 */
[----:B------:R-:W-:Y:S03]  /*2c10*/  LDSM.16.M88.4 R92, [R244+0xd900] ;  /* 0x00d90000f45c783b */ /* 0x000fe60000000200 */
[C---:B------:R-:W-:Y:S01]  /*2c20*/  HMMA.16816.F32.BF16 R32, R64.reuse, R34, RZ ;  /* 0x000000224020723c */ /* 0x040fe200000418ff */
[----:B------:R-:W-:Y:S04]  /*2c30*/  LDSM.16.M88.4 R88, [R244+0xe100] ;  /* 0x00e10000f458783b */ /* 0x000fe80000000200 */
[----:B------:R-:W-:Y:S03]  /*2c40*/  LDSM.16.M88.4 R84, [R244+0xe900] ;  /* 0x00e90000f454783b */ /* 0x000fe60000000200 */
[----:B-1----:R-:W-:Y:S01]  /*2c50*/  HMMA.16816.F32.BF16 R16, R64, R8, RZ ;  /* 0x000000084010723c */ /* 0x002fe200000418ff */
[----:B------:R-:W-:Y:S04]  /*2c60*/  LDSM.16.M88.4 R56, [R234] ;  /* 0x00000000ea38783b */ /* 0x000fe80000000200 */
[----:B---3--:R-:W-:Y:S03]  /*2c70*/  LDSM.16.M88.4 R80, [R234+0x800] ;  /* 0x00080000ea50783b */ /* 0x008fe60000000200 */
[C---:B------:R-:W-:Y:S01]  /*2c80*/  HMMA.16816.F32.BF16 R12, R96.reuse, R28, R12 ;  /* 0x0000001c600c723c */ /* 0x040fe2000004180c */
[----:B------:R-:W-:Y:S04]  /*2c90*/  LDSM.16.M88.4 R104, [R244+0x15900] ;  /* 0x01590000f468783b */ /* 0x000fe80000000200 */
[----:B------:R-:W0:Y:S03]  /*2ca0*/  LDGDEPBAR ;  /* 0x00000000000079af */ /* 0x000e260000000000 */
[----:B------:R-:W-:Y:S01]  /*2cb0*/  HMMA.16816.F32.BF16 R32, R96, R30, R32 ;  /* 0x0000001e6020723c */ /* 0x000fe20000041820 */
[----:B------:R-:W1:Y:S07]  /*2cc0*/  LDSM.16.M88.4 R28, [R245+0x18100] ;  /* 0x01810000f51c783b */ /* 0x000e6e0000000200 */
[C---:B------:R-:W-:Y:S08]  /*2cd0*/  HMMA.16816.F32.BF16 R8, R64.reuse, R10, RZ ;  /* 0x0000000a4008723c */ /* 0x040ff000000418ff */
[----:B------:R-:W-:Y:S01]  /*2ce0*/  HMMA.16816.F32.BF16 R64, R64, R78, RZ ;  /* 0x0000004e4040723c */ /* 0x000fe200000418ff */
[----:B------:R-:W2:Y:S07]  /*2cf0*/  LDSM.16.M88.4 R76, [R244+0xc900] ;  /* 0x00c90000f44c783b */ /* 0x000eae0000000200 */
[C---:B------:R-:W-:Y:S08]  /*2d00*/  HMMA.16816.F32.BF16 R16, R96.reuse, R72, R16 ;  /* 0x000000486010723c */ /* 0x040ff00000041810 */
[C---:B------:R-:W-:Y:S01]  /*2d10*/  HMMA.16816.F32.BF16 R8, R96.reuse, R74, R8 ;  /* 0x0000004a6008723c */ /* 0x040fe20000041808 */
[----:B------:R-:W3:Y:S07]  /*2d20*/  LDSM.16.M88.4 R72, [R243+0x18100] ;  /* 0x01810000f348783b */ /* 0x000eee0000000200 */
[----:B------:R-:W-:Y:S01]  /*2d30*/  HMMA.16816.F32.BF16 R64, R96, R102, R64 ;  /* 0x000000666040723c */ /* 0x000fe20000041840 */
[----:B------:R-:W-:Y:S04]  /*2d40*/  LDSM.16.M88.4 R96, [R234+0x2800] ;  /* 0x00280000ea60783b */ /* 0x000fe80000000200 */
[----:B------:R-:W-:Y:S03]  /*2d50*/  LDSM.16.M88.4 R100, [R249+0x17100] ;  /* 0x01710000f964783b */ /* 0x000fe60000000200 */
[C---:B-1----:R-:W-:Y:S08]  /*2d60*/  HMMA.16816.F32.BF16 R24, R28.reuse, R68, R24 ;  /* 0x000000441c18723c */ /* 0x042ff00000041818 */
[C---:B------:R-:W-:Y:S01]  /*2d70*/  HMMA.16816.F32.BF16 R20, R28.reuse, R70, R20 ;  /* 0x000000461c14723c */ /* 0x040fe20000041814 */
[----:B------:R-:W1:Y:S07]  /*2d80*/  LDSM.16.M88.4 R68, [R234+0x1000] ;  /* 0x00100000ea44783b */ /* 0x000e6e0000000200 */
[C---:B------:R-:W-:Y:S08]  /*2d90*/  HMMA.16816.F32.BF16 R16, R28.reuse, R60, R16 ;  /* 0x0000003c1c10723c */ /* 0x040ff00000041810 */
[C---:B------:R-:W-:Y:S01]  /*2da0*/  HMMA.16816.F32.BF16 R8, R28.reuse, R62, R8 ;  /* 0x0000003e1c08723c */ /* 0x040fe20000041808 */
[----:B------:R-:W-:Y:S07]  /*2db0*/  LDSM.16.M88.4 R60, [R234+0x2000] ;  /* 0x00200000ea3c783b */ /* 0x000fee0000000200 */
[C---:B--2---:R-:W-:Y:S08]  /*2dc0*/  HMMA.16816.F32.BF16 R12, R28.reuse, R76, R12 ;  /* 0x0000004c1c0c723c */ /* 0x044ff0000004180c */
        /* <DEDUP_REMOVED lines=10> */
[----:B------:R-:W-:Y:S04]  /*2e70*/  LDSM.16.M88.4 R64, [R250+0x1c100] ;  /* 0x01c10000fa40783b */ /* 0x000fe80000000200 */
[----:B------:R-:W-:Y:S03]  /*2e80*/  LDSM.16.M88.4 R84, [R249+0x11100] ;  /* 0x01110000f954783b */ /* 0x000fe60000000200 */
        /* <DEDUP_REMOVED lines=8> */
[----:B------:R-:W4:Y:S07]  /*2f10*/  LDSM.16.M88.4 R80, [R249+0x11900] ;  /* 0x01190000f950783b */ /* 0x000f2e0000000200 */
[C---:B--2---:R-:W-:Y:S08]  /*2f20*/  HMMA.16816.F32.BF16 R52, R72.reuse, R76, R52 ;  /* 0x0000004c4834723c */ /* 0x044ff00000041834 */
[C---:B------:R-:W-:Y:S01]  /*2f30*/  HMMA.16816.F32.BF16 R48, R72.reuse, R78, R48 ;  /* 0x0000004e4830723c */ /* 0x040fe20000041830 */
[----:B------:R-:W-:Y:S07]  /*2f40*/  LDSM.16.M88.4 R76, [R248+0x3000] ;  /* 0x00300000f84c783b */ /* 0x000fee0000000200 */
[C---:B------:R-:W-:Y:S08]  /*2f50*/  HMMA.16816.F32.BF16 R44, R72.reuse, R60, R44 ;  /* 0x0000003c482c723c */ /* 0x040ff0000004182c */
[C---:B------:R-:W-:Y:S01]  /*2f60*/  HMMA.16816.F32.BF16 R40, R72.reuse, R62, R40 ;  /* 0x0000003e4828723c */ /* 0x040fe20000041828 */
[----:B------:R-:W-:Y:S07]  /*2f70*/  LDSM.16.M88.4 R60, [R246+0x1c100] ;  /* 0x01c10000f63c783b */ /* 0x000fee0000000200 */
[C---:B------:R-:W-:Y:S08]  /*2f80*/  HMMA.16816.F32.BF16 R36, R72.reuse, R96, R36 ;  /* 0x000000604824723c */ /* 0x040ff00000041824 */
[----:B------:R-:W-:Y:S01]  /*2f90*/  HMMA.16816.F32.BF16 R28, R72, R98, R28 ;  /* 0x00000062481c723c */ /* 0x000fe2000004181c */
[----:B------:R-:W2:Y:S04]  /*2fa0*/  LDSM.16.M88.4 R72, [R248+0x3800] ;  /* 0x00380000f848783b */ /* 0x000ea80000000200 */
        /* <DEDUP_REMOVED lines=24> */
[C---:B------:R-:W-:Y:S01]  /*3130*/  HMMA.16816.F32.BF16 R8, R60.reuse, R58, R8 ;  /* 0x0000003a3c08723c */ /* 0x040fe20000041808 */
[----:B------:R-:W3:Y:S07]  /*3140*/  LDSM.16.M88.4 R56, [R244+0x11100] ;  /* 0x01110000f438783b */ /* 0x000eee0000000200 */
[C---:B------:R-:W-:Y:S08]  /*3150*/  HMMA.16816.F32.BF16 R24, R60.reuse, R76, R24 ;  /* 0x0000004c3c18723c */ /* 0x040ff00000041818 */
        /* <DEDUP_REMOVED lines=8> */
[C---:B--2---:R-:W-:Y:S08]  /*31e0*/  HMMA.16816.F32.BF16 R24, R72.reuse, R92, R24 ;  /* 0x0000005c4818723c */ /* 0x044ff00000041818 */
[----:B------:R-:W-:Y:S01]  /*31f0*/  HMMA.16816.F32.BF16 R20, R72, R94, R20 ;  /* 0x0000005e4814723c */ /* 0x000fe20000041814 */
        /* <DEDUP_REMOVED lines=15> */
[----:B------:R-:W-:Y:S01]  /*32f0*/  HMMA.16816.F32.BF16 R20, R64, R70, R20 ;  /* 0x000000464014723c */ /* 0x000fe20000041814 */
[----:B------:R-:W1:Y:S07]  /*3300*/  LDSM.16.M88.4 R68, [R234+0x5000] ;  /* 0x00500000ea44783b */ /* 0x000e6e0000000200 */
[C---:B------:R-:W-:Y:S08]  /*3310*/  HMMA.16816.F32.BF16 R36, R72.reuse, R76, R36 ;  /* 0x0000004c4824723c */ /* 0x040ff00000041824 */
[C---:B------:R-:W-:Y:S01]  /*3320*/  HMMA.16816.F32.BF16 R28, R72.reuse, R78, R28 ;  /* 0x0000004e481c723c */ /* 0x040fe2000004181c */
[----:B------:R-:W4:Y:S07]  /*3330*/  LDSM.16.M88.4 R76, [R234+0x4800] ;  /* 0x00480000ea4c783b */ /* 0x000f2e0000000200 */
[C---:B------:R-:W-:Y:S08]  /*3340*/  HMMA.16816.F32.BF16 R52, R72.reuse, R80, R52 ;  /* 0x000000504834723c */ /* 0x040ff00000041834 */
[----:B------:R-:W-:Y:S01]  /*3350*/  HMMA.16816.F32.BF16 R48, R72, R82, R48 ;  /* 0x000000524830723c */ /* 0x000fe20000041830 */
[----:B------:R-:W-:Y:S04]  /*3360*/  LDSM.16.M88.4 R72, [R249+0x12100] ;  /* 0x01210000f948783b */ /* 0x000fe80000000200 */
[----:B------:R-:W-:Y:S03]  /*3370*/  LDSM.16.M88.4 R80, [R249+0x13100] ;  /* 0x01310000f950783b */ /* 0x000fe60000000200 */
        /* <DEDUP_REMOVED lines=11> */
[----:B------:R-:W-:Y:S07]  /*3430*/  LDSM.16.M88.4 R76, [R249+0x14100] ;  /* 0x01410000f94c783b */ /* 0x000fee0000000200 */
[C---:B------:R-:W-:Y:S08]  /*3440*/  HMMA.16816.F32.BF16 R36, R64.reuse, R84, R36 ;  /* 0x000000544024723c */ /* 0x040ff00000041824 */
[----:B------:R-:W-:Y:S01]  /*3450*/  HMMA.16816.F32.BF16 R28, R64, R86, R28 ;  /* 0x00000056401c723c */ /* 0x000fe2000004181c */
[----:B------:R-:W4:Y:S04]  /*3460*/  LDSM.16.M88.4 R64, [R249+0x14900] ;  /* 0x01490000f940783b */ /* 0x000f280000000200 */
[----:B------:R-:W-:Y:S03]  /*3470*/  LDSM.16.M88.4 R84, [R244+0x12100] ;  /* 0x01210000f454783b */ /* 0x000fe60000000200 */
[C---:B--2---:R-:W-:Y:S08]  /*3480*/  HMMA.16816.F32.BF16 R24, R60.reuse, R72, R24 ;  /* 0x000000483c18723c */ /* 0x044ff00000041818 */
[C---:B------:R-:W-:Y:S01]  /*3490*/  HMMA.16816.F32.BF16 R20, R60.reuse, R74, R20 ;  /* 0x0000004a3c14723c */ /* 0x040fe20000041814 */
[----:B------:R-:W-:Y:S07]  /*34a0*/  LDSM.16.M88.4 R72, [R248+0x6000] ;  /* 0x00600000f848783b */ /* 0x000fee0000000200 */
[C---:B---3--:R-:W-:Y:S08]  /*34b0*/  HMMA.16816.F32.BF16 R12, R60.reuse, R56, R12 ;  /* 0x000000383c0c723c */ /* 0x048ff0000004180c */
[C---:B------:R-:W-:Y:S01]  /*34c0*/  HMMA.16816.F32.BF16 R32, R60.reuse, R58, R32 ;  /* 0x0000003a3c20723c */ /* 0x040fe20000041820 */
[----:B------:R-:W2:Y:S07]  /*34d0*/  LDSM.16.M88.4 R56, [R246+0x20100] ;  /* 0x02010000f638783b */ /* 0x000eae0000000200 */
[C---:B-1----:R-:W-:Y:S08]  /*34e0*/  HMMA.16816.F32.BF16 R52, R60.reuse, R68, R52 ;  /* 0x000000443c34723c */ /* 0x042ff00000041834 */
[C---:B------:R-:W-:Y:S01]  /*34f0*/  HMMA.16816.F32.BF16 R48, R60.reuse, R70, R48 ;  /* 0x000000463c30723c */ /* 0x040fe20000041830 */
[----:B------:R-:W1:Y:S07]  /*3500*/  LDSM.16.M88.4 R68, [R248+0x6800] ;  /* 0x00680000f844783b */ /* 0x000e6e0000000200 */
[C---:B------:R-:W-:Y:S08]  /*3510*/  HMMA.16816.F32.BF16 R16, R60.reuse, R80, R16 ;  /* 0x000000503c10723c */ /* 0x040ff00000041810 */
[C---:B------:R-:W-:Y:S01]  /*3520*/  HMMA.16816.F32.BF16 R8, R60.reuse, R82, R8 ;  /* 0x000000523c08723c */ /* 0x040fe20000041808 */
[----:B------:R-:W-:Y:S07]  /*3530*/  LDSM.16.M88.4 R80, [R244+0x12900] ;  /* 0x01290000f450783b */ /* 0x000fee0000000200 */
[C---:B----4-:R-:W-:Y:S08]  /*3540*/  HMMA.16816.F32.BF16 R36, R60.reuse, R64, R36 ;  /* 0x000000403c24723c */ /* 0x050ff00000041824 */
[C---:B------:R-:W-:Y:S01]  /*3550*/  HMMA.16816.F32.BF16 R28, R60.reuse, R66, R28 ;  /* 0x000000423c1c723c */ /* 0x040fe2000004181c */
[----:B------:R-:W3:Y:S07]  /*3560*/  LDSM.16.M88.4 R64, [R248+0x8800] ;  /* 0x00880000f840783b */ /* 0x000eee0000000200 */
[C---:B------:R-:W-:Y:S08]  /*3570*/  HMMA.16816.F32.BF16 R44, R60.reuse, R76, R44 ;  /* 0x0000004c3c2c723c */ /* 0x040ff0000004182c */
[----:B------:R-:W-:Y:S01]  /*3580*/  HMMA.16816.F32.BF16 R40, R60, R78, R40 ;  /* 0x0000004e3c28723c */ /* 0x000fe20000041828 */
[----:B------:R-:W4:Y:S04]  /*3590*/  LDSM.16.M88.4 R60, [R245+0x20100] ;  /* 0x02010000f53c783b */ /* 0x000f280000000200 */
[----:B------:R-:W5:Y:S03]  /*35a0*/  LDSM.16.M88.4 R76, [R244+0x13100] ;  /* 0x01310000f44c783b */ /* 0x000f660000000200 */
        /* <DEDUP_REMOVED lines=15> */
[C---:B---3--:R-:W-:Y:S08]  /*36a0*/  HMMA.16816.F32.BF16 R36, R56.reuse, R64, R36 ;  /* 0x000000403824723c */ /* 0x048ff00000041824 */
[----:B------:R-:W-:Y:S01]  /*36b0*/  HMMA.16816.F32.BF16 R28, R56, R66, R28 ;  /* 0x00000042381c723c */ /* 0x000fe2000004181c */
[----:B------:R-:W-:Y:S04]  /*36c0*/  LDSM.16.M88.4 R56, [R243+0x20100] ;  /* 0x02010000f338783b */ /* 0x000fe80000000200 */
[----:B------:R-:W3:Y:S03]  /*36d0*/  LDSM.16.M88.4 R64, [R234+0x6000] ;  /* 0x00600000ea40783b */ /* 0x000ee60000000200 */
[C---:B----4-:R-:W-:Y:S08]  /*36e0*/  HMMA.16816.F32.BF16 R24, R60.reuse, R84, R24 ;  /* 0x000000543c18723c */ /* 0x050ff00000041818 */
[C---:B------:R-:W-:Y:S01]  /*36f0*/  HMMA.16816.F32.BF16 R20, R60.reuse, R86, R20 ;  /* 0x000000563c14723c */ /* 0x040fe20000041814 */
[----:B------:R-:W4:Y:S07]  /*3700*/  LDSM.16.M88.4 R84, [R234+0x7000] ;  /* 0x00700000ea54783b */ /* 0x000f2e0000000200 */
[C---:B------:R-:W-:Y:S08]  /*3710*/  HMMA.16816.F32.BF16 R12, R60.reuse, R80, R12 ;  /* 0x000000503c0c723c */ /* 0x040ff0000004180c */
[C---:B------:R-:W-:Y:S01]  /*3720*/  HMMA.16816.F32.BF16 R32, R60.reuse, R82, R32 ;  /* 0x000000523c20723c */ /* 0x040fe20000041820 */
[----:B------:R-:W3:Y:S07]  /*3730*/  LDSM.16.M88.4 R80, [R234+0x7800] ;  /* 0x00780000ea50783b */ /* 0x000eee0000000200 */
[C---:B-----5:R-:W-:Y:S08]  /*3740*/  HMMA.16816.F32.BF16 R16, R60.reuse, R76, R16 ;  /* 0x0000004c3c10723c */ /* 0x060ff00000041810 */
[C---:B------:R-:W-:Y:S01]  /*3750*/  HMMA.16816.F32.BF16 R8, R60.reuse, R78, R8 ;  /* 0x0000004e3c08723c */ /* 0x040fe20000041808 */
[----:B------:R-:W5:Y:S07]  /*3760*/  LDSM.16.M88.4 R76, [R234+0x8000] ;  /* 0x00800000ea4c783b */ /* 0x000f6e0000000200 */
[C---:B--2---:R-:W-:Y:S08]  /*3770*/  HMMA.16816.F32.BF16 R52, R60.reuse, R72, R52 ;  /* 0x000000483c34723c */ /* 0x044ff00000041834 */
[C---:B------:R-:W-:Y:S01]  /*3780*/  HMMA.16816.F32.BF16 R48, R60.reuse, R74, R48 ;  /* 0x0000004a3c30723c */ /* 0x040fe20000041830 */
[----:B------:R-:W2:Y:S07]  /*3790*/  LDSM.16.M88.4 R72, [R234+0x8800] ;  /* 0x00880000ea48783b */ /* 0x000eae0000000200 */
[C---:B-1----:R-:W-:Y:S08]  /*37a0*/  HMMA.16816.F32.BF16 R44, R60.reuse, R68, R44 ;  /* 0x000000443c2c723c */ /* 0x042ff0000004182c */
[C---:B------:R-:W-:Y:S01]  /*37b0*/  HMMA.16816.F32.BF16 R40, R60.reuse, R70, R40 ;  /* 0x000000463c28723c */ /* 0x040fe20000041828 */
[----:B------:R-:W-:Y:S07]  /*37c0*/  LDSM.16.M88.4 R68, [R249+0x15100] ;  /* 0x01510000f944783b */ /* 0x000fee0000000200 */
[C---:B------:R-:W-:Y:S08]  /*37d0*/  HMMA.16816.F32.BF16 R36, R60.reuse, R96, R36 ;  /* 0x000000603c24723c */ /* 0x040ff00000041824 */
[----:B------:R-:W-:Y:S01]  /*37e0*/  HMMA.16816.F32.BF16 R28, R60, R98, R28 ;  /* 0x000000623c1c723c */ /* 0x000fe2000004181c */
[----:B------:R-:W1:Y:S04]  /*37f0*/  LDSM.16.M88.4 R60, [R249+0x15900] ;  /* 0x01590000f93c783b */ /* 0x000e680000000200 */
[----:B------:R-:W-:Y:S03]  /*3800*/  LDSM.16.M88.4 R96, [R249+0x17900] ;  /* 0x01790000f960783b */ /* 0x000fe60000000200 */
[C---:B---3--:R-:W-:Y:S08]  /*3810*/  HMMA.16816.F32.BF16 R24, R56.reuse, R64, R24 ;  /* 0x000000403818723c */ /* 0x048ff00000041818 */
[C---:B------:R-:W-:Y:S01]  /*3820*/  HMMA.16816.F32.BF16 R20, R56.reuse, R66, R20 ;  /* 0x000000423814723c */ /* 0x040fe20000041814 */
[----:B------:R-:W3:Y:S07]  /*3830*/  LDSM.16.M88.4 R64, [R249+0x16100] ;  /* 0x01610000f940783b */ /* 0x000eee0000000200 */
[C---:B------:R-:W-:Y:S08]  /*3840*/  HMMA.16816.F32.BF16 R12, R56.reuse, R88, R12 ;  /* 0x00000058380c723c */ /* 0x040ff0000004180c */
[C---:B------:R-:W-:Y:S01]  /*3850*/  HMMA.16816.F32.BF16 R32, R56.reuse, R90, R32 ;  /* 0x0000005a3820723c */ /* 0x040fe20000041820 */
[----:B------:R-:W-:Y:S07]  /*3860*/  LDSM.16.M88.4 R88, [R248+0x9000] ;  /* 0x00900000f858783b */ /* 0x000fee0000000200 */
[C---:B----4-:R-:W-:Y:S08]  /*3870*/  HMMA.16816.F32.BF16 R16, R56.reuse, R84, R16 ;  /* 0x000000543810723c */ /* 0x050ff00000041810 */
[C---:B------:R-:W-:Y:S01]  /*3880*/  HMMA.16816.F32.BF16 R8, R56.reuse, R86, R8 ;  /* 0x000000563808723c */ /* 0x040fe20000041808 */
[----:B------:R-:W-:Y:S07]  /*3890*/  LDSM.16.M88.4 R84, [R245+0x24100] ;  /* 0x02410000f554783b */ /* 0x000fee0000000200 */
[C---:B------:R-:W-:Y:S08]  /*38a0*/  HMMA.16816.F32.BF16 R52, R56.reuse, R80, R52 ;  /* 0x000000503834723c */ /* 0x040ff00000041834 */
[C---:B------:R-:W-:Y:S01]  /*38b0*/  HMMA.16816.F32.BF16 R48, R56.reuse, R82, R48 ;  /* 0x000000523830723c */ /* 0x040fe20000041830 */
[----:B------:R-:W-:Y:S07]  /*38c0*/  LDSM.16.M88.4 R80, [R248+0x9800] ;  /* 0x00980000f850783b */ /* 0x000fee0000000200 */
[C---:B-----5:R-:W-:Y:S08]  /*38d0*/  HMMA.16816.F32.BF16 R44, R56.reuse, R76, R44 ;  /* 0x0000004c382c723c */ /* 0x060ff0000004182c */
[C---:B------:R-:W-:Y:S01]  /*38e0*/  HMMA.16816.F32.BF16 R40, R56.reuse, R78, R40 ;  /* 0x0000004e3828723c */ /* 0x040fe20000041828 */
[----:B------:R-:W-:Y:S07]  /*38f0*/  LDSM.16.M88.4 R76, [R248+0xa000] ;  /* 0x00a00000f84c783b */ /* 0x000fee0000000200 */
[C---:B--2---:R-:W-:Y:S08]  /*3900*/  HMMA.16816.F32.BF16 R36, R56.reuse, R72, R36 ;  /* 0x000000483824723c */ /* 0x044ff00000041824 */
[----:B------:R-:W-:Y:S01]  /*3910*/  HMMA.16816.F32.BF16 R28, R56, R74, R28 ;  /* 0x0000004a381c723c */ /* 0x000fe2000004181c */
[----:B------:R-:W2:Y:S04]  /*3920*/  LDSM.16.M88.4 R56, [R249+0x16900] ;  /* 0x01690000f938783b */ /* 0x000ea80000000200 */
[----:B------:R-:W-:Y:S03]  /*3930*/  LDSM.16.M88.4 R72, [R248+0xa800] ;  /* 0x00a80000f848783b */ /* 0x000fe60000000200 */
[C---:B-1----:R-:W-:Y:S08]  /*3940*/  HMMA.16816.F32.BF16 R12, R92.reuse, R60, R12 ;  /* 0x0000003c5c0c723c */ /* 0x042ff0000004180c */
[C---:B------:R-:W-:Y:S01]  /*3950*/  HMMA.16816.F32.BF16 R32, R92.reuse, R62, R32 ;  /* 0x0000003e5c20723c */ /* 0x040fe20000041820 */
[----:B------:R-:W1:Y:S07]  /*3960*/  LDSM.16.M88.4 R60, [R246+0x24100] ;  /* 0x02410000f63c783b */ /* 0x000e6e0000000200 */
[C---:B------:R-:W-:Y:S08]  /*3970*/  HMMA.16816.F32.BF16 R24, R92.reuse, R68, R24 ;  /* 0x000000445c18723c */ /* 0x040ff00000041818 */
[C---:B------:R-:W-:Y:S01]  /*3980*/  HMMA.16816.F32.BF16 R20, R92.reuse, R70, R20 ;  /* 0x000000465c14723c */ /* 0x040fe20000041814 */
[----:B------:R-:W-:Y:S07]  /*3990*/  LDSM.16.M88.4 R68, [R248+0xb000] ;  /* 0x00b00000f844783b */ /* 0x000fee0000000200 */
[C---:B---3--:R-:W-:Y:S08]  /*39a0*/  HMMA.16816.F32.BF16 R16, R92.reuse, R64, R16 ;  /* 0x000000405c10723c */ /* 0x048ff00000041810 */
[C---:B------:R-:W-:Y:S01]  /*39b0*/  HMMA.16816.F32.BF16 R8, R92.reuse, R66, R8 ;  /* 0x000000425c08723c */ /* 0x040fe20000041808 */
[----:B------:R-:W3:Y:S07]  /*39c0*/  LDSM.16.M88.4 R64, [R248+0xb800] ;  /* 0x00b80000f840783b */ /* 0x000eee0000000200 */
        /* <DEDUP_REMOVED lines=8> */
[----:B------:R-:W-:Y:S04]  /*3a50*/  LDSM.16.M88.4 R96, [R244+0x16900] ;  /* 0x01690000f460783b */ /* 0x000fe80000000200 */
[----:B------:R-:W-:Y:S03]  /*3a60*/  LDSM.16.M88.4 R92, [R244+0x17100] ;  /* 0x01710000f45c783b */ /* 0x000fe60000000200 */
[C---:B-1----:R-:W-:Y:S08]  /*3a70*/  HMMA.16816.F32.BF16 R24, R60.reuse, R88, R24 ;  /* 0x000000583c18723c */ /* 0x042ff00000041818 */
[C---:B------:R-:W-:Y:S01]  /*3a80*/  HMMA.16816.F32.BF16 R20, R60.reuse, R90, R20 ;  /* 0x0000005a3c14723c */ /* 0x040fe20000041814 */
[----:B------:R-:W1:Y:S07]  /*3a90*/  LDSM.16.M88.4 R88, [R244+0x17900] ;  /* 0x01790000f458783b */ /* 0x000e6e0000000200 */
[C---:B---3--:R-:W-:Y:S08]  /*3aa0*/  HMMA.16816.F32.BF16 R36, R60.reuse, R64, R36 ;  /* 0x000000403c24723c */ /* 0x048ff00000041824 */
        /* <DEDUP_REMOVED lines=12> */
[----:B------:R-:W-:Y:S01]  /*3b70*/  HMMA.16816.F32.BF16 R28, R60, R66, R28 ;  /* 0x000000423c1c723c */ /* 0x000fe2000004181c */
[----:B------:R-:W-:Y:S04]  /*3b80*/  LDSM.16.M88.4 R64, [R234+0xa800] ;  /* 0x00a80000ea40783b */ /* 0x000fe80000000200 */
[----:B------:R-:W-:Y:S03]  /*3b90*/  LDSM.16.M88.4 R60, [R234+0xb000] ;  /* 0x00b00000ea3c783b */ /* 0x000fe60000000200 */
[C---:B--2---:R-:W-:Y:S08]  /*3ba0*/  HMMA.16816.F32.BF16 R24, R84.reuse, R56, R24 ;  /* 0x000000385418723c */ /* 0x044ff00000041818 */
[----:B------:R-:W-:Y:S01]  /*3bb0*/  HMMA.16816.F32.BF16 R20, R84, R58, R20 ;  /* 0x0000003a5414723c */ /* 0x000fe20000041814 */
[----:B------:R-:W2:Y:S01]  /*3bc0*/  LDSM.16.M88.4 R56, [R234+0xb800] ;  /* 0x00b80000ea38783b */ /* 0x000ea20000000200 */
[----:B------:R-:W-:-:S06]  /*3bd0*/  DEPBAR.LE SB0, 0x0 ;  /* 0x000080000000791a */ /* 0x000fcc0000000000 */
        /* <DEDUP_REMOVED lines=21> */
[----:B------:R-:W-:Y:S07]  /*3d30*/  HMMA.16816.F32.BF16 R56, R68, R58, R28 ;  /* 0x0000003a4438723c */ /* 0x000fee000004181c */
[----:B------:R-:W-:-:S02]  /*3d40*/  SHF.R.S32.HI R70, RZ, 0x1f, R111 ;  /* 0x0000001fff467819 */ /* 0x000fc4000001146f */
[----:B------:R-:W-:-:S03]  /*3d50*/  SHF.R.S32.HI R28, RZ, 0x1f, R211 ;  /* 0x0000001fff1c7819 */ /* 0x000fc600000114d3 */
[----:B------:R1:W-:Y:S04]  /*3d60*/  STL [R1+0x20], R70 ;  /* 0x0000204601007387 */ /* 0x0003e80000100800 */
[----:B------:R1:W-:Y:S04]  /*3d70*/  STL [R1+0x24], R208 ;  /* 0x000024d001007387 */ /* 0x0003e80000100800 */
[----:B------:R-:W-:Y:S06]  /*3d80*/  BAR.SYNC.DEFER_BLOCKING 0x0 ;  /* 0x0000000000007b1d */ /* 0x000fec0000010000 */
[----:B------:R-:W-:Y:S05]  /*3d90*/  @P0 BRA `(.L_x_1576) ;  /* 0x000005f000000947 */ /* 0x000fea0003800000 */
[----:B------:R-:W-:Y:S01]  /*3da0*/  IMAD.U32 R0, RZ, RZ, UR15 ;  /* 0x0000000fff007e24 */ /* 0x000fe2000f8e00ff */
        /* <DEDUP_REMOVED lines=17> */
[----:B------:R-:W-:Y:S02]  /*3ec0*/  IADD3 R78, -R64, 0x10, RZ ;  /* 0x00000010404e7810 */ /* 0x000fe40007ffe1ff */
[----:B------:R-:W-:Y:S02]  /*3ed0*/  SHF.L.U64.HI R63, R209, 0x1, R210 ;  /* 0x00000001d13f7819 */ /* 0x000fe400000102d2 */
[----:B------:R-:W-:-:S02]  /*3ee0*/  SHF.R.S32.HI R0, RZ, 0x1f, R62 ;  /* 0x0000001fff007819 */ /* 0x000fc4000001143e */
[----:B------:R-:W-:Y:S02]  /*3ef0*/  LOP3.LUT R78, R78, 0xf, RZ, 0xc0, !PT ;  /* 0x0000000f4e4e7812 */ /* 0x000fe400078ec0ff */
[----:B------:R-:W-:Y:S01]  /*3f00*/  IADD3 R72, -R110, 0x10, RZ ;  /* 0x000000106e487810 */ /* 0x000fe20007ffe1ff */
[----:B------:R-:W-:Y:S01]  /*3f10*/  IMAD R0, R0, c[0x0][0x1e0], RZ ;  /* 0x0000780000007a24 */ /* 0x000fe200078e02ff */
[----:B------:R-:W-:Y:S02]  /*3f20*/  SHF.L.U64.HI R60, R207, 0x1, R208 ;  /* 0x00000001cf3c7819 */ /* 0x000fe400000102d0 */
[----:B------:R-:W-:Y:S01]  /*3f30*/  LOP3.LUT R72, R72, 0xf, RZ, 0xc0, !PT ;  /* 0x0000000f48487812 */ /* 0x000fe200078ec0ff */
[C---:B------:R-:W-:Y:S01]  /*3f40*/  IMAD R0, R62.reuse, c[0x0][0x1e4], R0 ;  /* 0x000079003e007a24 */ /* 0x040fe200078e0200 */
[----:B------:R-:W-:Y:S01]  /*3f50*/  SHF.L.U64.HI R29, R111, 0x1, R70 ;  /* 0x000000016f1d7819 */ /* 0x000fe20000010246 */
[----:B--2---:R-:W-:-:S04]  /*3f60*/  IMAD.WIDE.U32 R30, R62, c[0x0][0x1e0], RZ ;  /* 0x000078003e1e7a25 */ /* 0x004fc800078e00ff */
[----:B------:R-:W-:Y:S01]  /*3f70*/  IMAD.IADD R31, R31, 0x1, R0 ;  /* 0x000000011f1f7824 */ /* 0x000fe200078e0200 */
[----:B---3--:R-:W-:-:S03]  /*3f80*/  SHF.R.S32.HI R0, RZ, 0x1f, R61 ;  /* 0x0000001fff007819 */ /* 0x008fc6000001143d */
[C---:B------:R-:W-:Y:S01]  /*3f90*/  IMAD.WIDE.U32 R30, R61.reuse, c[0x0][0x1f0], R30 ;  /* 0x00007c003d1e7a25 */ /* 0x040fe200078e001e */
[----:B------:R2:W-:Y:S03]  /*3fa0*/  STL [R1], R61 ;  /* 0x0000003d01007387 */ /* 0x0005e60000100800 */
[----:B------:R-:W-:Y:S01]  /*3fb0*/  IMAD R0, R0, c[0x0][0x1f0], RZ ;  /* 0x00007c0000007a24 */ /* 0x000fe200078e02ff */
[----:B------:R-:W-:Y:S01]  /*3fc0*/  IADD3 R67, P0, R30, UR22, RZ ;  /* 0x000000161e437c10 */ /* 0x000fe2000ff1e0ff */
[----:B------:R3:W-:Y:S01]  /*3fd0*/  STL [R1+0x4], R62 ;  /* 0x0000043e01007387 */ /* 0x0007e20000100800 */
[----:B------:R-:W-:Y:S01]  /*3fe0*/  SEL R30, RZ, 0x10, P4 ;  /* 0x00000010ff1e7807 */ /* 0x000fe20002000000 */
[----:B------:R-:W-:-:S03]  /*3ff0*/  IMAD R0, R61, c[0x0][0x1f4], R0 ;  /* 0x00007d003d007a24 */ /* 0x000fc600078e0200 */
[----:B------:R-:W-:Y:S02]  /*4000*/  IADD3 R74, -R30, 0x10, RZ ;  /* 0x000000101e4a7810 */ /* 0x000fe40007ffe1ff */
[----:B------:R-:W-:Y:S01]  /*4010*/  IADD3.X R0, R31, UR19, R0, P0, !PT ;  /* 0x000000131f007c10 */ /* 0x000fe200087fe400 */
[----:B------:R-:W-:Y:S01]  /*4020*/  IMAD.SHL.U32 R31, R207, 0x2, RZ ;  /* 0x00000002cf1f7824 */ /* 0x000fe200078e00ff */
[C---:B------:R-:W-:Y:S02]  /*4030*/  LEA R68, P0, R67.reuse, c[0x0][0x1c8], 0x1 ;  /* 0x0000720043447a11 */ /* 0x040fe400078008ff */
[----:B------:R-:W-:Y:S02]  /*4040*/  LOP3.LUT R74, R74, 0xf, RZ, 0xc0, !PT ;  /* 0x0000000f4a4a7812 */ /* 0x000fe400078ec0ff */
[----:B------:R-:W-:Y:S01]  /*4050*/  LEA.HI.X R67, R67, c[0x0][0x1cc], R0, 0x1, P0 ;  /* 0x0000730043437a11 */ /* 0x000fe200000f0c00 */
[----:B------:R-:W4:Y:S01]  /*4060*/  SHFL.IDX PT, R73, R68, 0x2, 0x181f ;  /* 0x00581f0044497f89 */ /* 0x000f2200000e0000 */
[----:B------:R-:W-:-:S03]  /*4070*/  IMAD.SHL.U32 R0, R111, 0x2, RZ ;  /* 0x000000026f007824 */ /* 0x000fc600078e00ff */
[----:B------:R-:W5:Y:S01]  /*4080*/  SHFL.IDX PT, R69, R67, 0x2, 0x181f ;  /* 0x00581f0043457f89 */ /* 0x000f6200000e0000 */
[----:B--2---:R-:W-:-:S03]  /*4090*/  SEL R61, RZ, 0x10, P5 ;  /* 0x00000010ff3d7807 */ /* 0x004fc60002800000 */
[----:B-1----:R-:W-:Y:S01]  /*40a0*/  SHFL.IDX PT, R70, R67, RZ, 0x181f ;  /* 0x00181fff43467589 */ /* 0x002fe200000e0000 */
[----:B------:R-:W-:Y:S01]  /*40b0*/  IADD3 R76, -R61, 0x10, RZ ;  /* 0x000000103d4c7810 */ /* 0x000fe20007ffe1ff */
[----:B---3--:R-:W-:Y:S02]  /*40c0*/  IMAD.SHL.U32 R62, R209, 0x2, RZ ;  /* 0x00000002d13e7824 */ /* 0x008fe400078e00ff */
[----:B------:R-:W-:Y:S01]  /*40d0*/  SHFL.IDX PT, R67, R67, 0x1, 0x181f ;  /* 0x00381f0043437f89 */ /* 0x000fe200000e0000 */
[----:B------:R-:W-:Y:S02]  /*40e0*/  LOP3.LUT R76, R76, 0xf, RZ, 0xc0, !PT ;  /* 0x0000000f4c4c7812 */ /* 0x000fe400078ec0ff */
[----:B----4-:R-:W-:-:S04]  /*40f0*/  IADD3 R78, P1, P0, R78, R73, R65 ;  /* 0x000000494e4e7210 */ /* 0x010fc8000783e041 */
[----:B-----5:R-:W-:Y:S02]  /*4100*/  IADD3.X R79, RZ, R69, R66, P1, P0 ;  /* 0x00000045ff4f7210 */ /* 0x020fe40000fe0442 */
        /* <DEDUP_REMOVED lines=40> */
.L_x_1576:
[----:B------:R-:W-:Y:S01]  /*4390*/  FMUL.FTZ R9, R9, c[0x0][0x320] ;  /* 0x0000c80009097a20 */ /* 0x000fe20000410000 */
[----:B------:R-:W-:Y:S01]  /*43a0*/  LEA.HI R7, R7, R2, RZ, 0x2 ;  /* 0x0000000207077211 */ /* 0x000fe200078f10ff */
[----:B------:R-:W-:Y:S01]  /*43b0*/  FMUL.FTZ R13, R13, c[0x0][0x320] ;  /* 0x0000c8000d0d7a20 */ /* 0x000fe20000410000 */
[----:B------:R-:W-:Y:S01]  /*43c0*/  PLOP3.LUT P0, PT, PT, PT, UP1, 0x80, 0x0 ;  /* 0x000000000000781c */ /* 0x000fe20003f0f018 */
[----:B------:R2:W-:Y:S01]  /*43d0*/  MUFU.TANH R29, R9 ;  /* 0x00000009001d7308 */ /* 0x0005e20000002400 */
[----:B------:R-:W-:Y:S01]  /*43e0*/  FMUL.FTZ R8, R8, c[0x0][0x320] ;  /* 0x0000c80008087a20 */ /* 0x000fe20000410000 */
[----:B------:R-:W-:Y:S01]  /*43f0*/  LOP3.LUT R7, R7, 0xfffffffc, RZ, 0xc0, !PT ;  /* 0xfffffffc07077812 */ /* 0x000fe200078ec0ff */
[----:B------:R-:W-:Y:S01]  /*4400*/  FMUL.FTZ R0, R16, c[0x0][0x320] ;  /* 0x0000c80010007a20 */ /* 0x000fe20000410000 */
[----:B------:R-:W-:Y:S01]  /*4410*/  @UP1 USHF.L.U32 UR10, UR10, 0x7, URZ ;  /* 0x000000070a0a1899 */ /* 0x000fe2000800063f */
[----:B------:R-:W-:Y:S01]  /*4420*/  FMUL.FTZ R20, R20, c[0x0][0x320] ;  /* 0x0000c80014147a20 */ /* 0x000fe20000410000 */
[----:B------:R-:W-:Y:S01]  /*4430*/  UIADD3 UR6, UR6, -0x2, URZ ;  /* 0xfffffffe06067890 */ /* 0x000fe2000fffe03f */
[----:B------:R-:W-:Y:S01]  /*4440*/  IMAD.IADD R7, R2, 0x1, -R7 ;  /* 0x0000000102077824 */ /* 0x000fe200078e0a07 */
[----:B------:R3:W-:Y:S01]  /*4450*/  MUFU.TANH R30, R13 ;  /* 0x0000000d001e7308 */ /* 0x0007e20000002400 */
[----:B------:R-:W-:Y:S01]  /*4460*/  FMUL.FTZ R12, R12, c[0x0][0x320] ;  /* 0x0000c8000c0c7a20 */ /* 0x000fe20000410000 */
[----:B------:R-:W0:Y:S01]  /*4470*/  LDGDEPBAR ;  /* 0x00000000000079af */ /* 0x000e220000000000 */
[----:B------:R-:W-:-:S02]  /*4480*/  FMUL.FTZ R17, R17, c[0x0][0x320] ;  /* 0x0000c80011117a20 */ /* 0x000fc40000410000 */
[----:B------:R-:W-:Y:S02]  /*4490*/  FMUL.FTZ R44, R44, c[0x0][0x320] ;  /* 0x0000c8002c2c7a20 */ /* 0x000fe40000410000 */
[----:B------:R-:W-:Y:S01]  /*44a0*/  FMUL.FTZ R25, R25, c[0x0][0x320] ;  /* 0x0000c80019197a20 */ /* 0x000fe20000410000 */
[----:B--2---:R-:W-:Y:S01]  /*44b0*/  LOP3.LUT R9, R109, 0xffffffe0, RZ, 0xc0, !PT ;  /* 0xffffffe06d097812 */ /* 0x004fe200078ec0ff */
[----:B------:R-:W-:Y:S01]  /*44c0*/  MUFU.TANH R31, R20 ;  /* 0x00000014001f7308 */ /* 0x000fe20000002400 */
[----:B------:R-:W-:Y:S02]  /*44d0*/  FMUL.FTZ R24, R24, c[0x0][0x320] ;  /* 0x0000c80018187a20 */ /* 0x000fe40000410000 */
[----:B------:R-:W-:Y:S02]  /*44e0*/  FMUL.FTZ R40, R40, c[0x0][0x320] ;  /* 0x0000c80028287a20 */ /* 0x000fe40000410000 */
[----:B------:R-:W-:Y:S02]  /*44f0*/  IMAD.IADD R9, R2, 0x1, -R9 ;  /* 0x0000000102097824 */ /* 0x000fe400078e0a09 */
[----:B---3--:R-:W-:Y:S01]  /*4500*/  FMUL.FTZ R13, R32, c[0x0][0x320] ;  /* 0x0000c800200d7a20 */ /* 0x008fe20000410000 */
[----:B------:R2:W-:Y:S01]  /*4510*/  MUFU.TANH R20, R12 ;  /* 0x0000000c00147308 */ /* 0x0005e20000002400 */
[----:B------:R-:W-:Y:S01]  /*4520*/  FMUL.FTZ R41, R41, c[0x0][0x320] ;  /* 0x0000c80029297a20 */ /* 0x000fe20000410000 */
[----:B------:R-:W-:Y:S01]  /*4530*/  SHF.R.S32.HI R16, RZ, 0x1f, R9 ;  /* 0x0000001fff107819 */ /* 0x000fe20000011409 */
[----:B------:R-:W-:-:S02]  /*4540*/  FMUL.FTZ R21, R21, c[0x0][0x320] ;  /* 0x0000c80015157a20 */ /* 0x000fc40000410000 */
[----:B------:R-:W-:Y:S01]  /*4550*/  FMUL.FTZ R52, R52, c[0x0][0x320] ;  /* 0x0000c80034347a20 */ /* 0x000fe20000410000 */
[----:B------:R-:W-:Y:S01]  /*4560*/  LEA.HI R2, R16, R9, RZ, 0x2 ;  /* 0x0000000910027211 */ /* 0x000fe200078f10ff */
[----:B------:R-:W-:Y:S01]  /*4570*/  FMUL.FTZ R53, R53, c[0x0][0x320] ;  /* 0x0000c80035357a20 */ /* 0x000fe20000410000 */
[----:B------:R3:W-:Y:S01]  /*4580*/  MUFU.TANH R32, R8 ;  /* 0x0000000800207308 */ /* 0x0007e20000002400 */
[----:B------:R-:W-:Y:S01]  /*4590*/  LEA.HI R16, R7, R7, RZ, 0x1 ;  /* 0x0000000707107211 */ /* 0x000fe200078f08ff */
[----:B------:R-:W-:Y:S02]  /*45a0*/  FMUL.FTZ R48, R48, c[0x0][0x320] ;  /* 0x0000c80030307a20 */ /* 0x000fe40000410000 */
[----:B------:R-:W-:Y:S01]  /*45b0*/  FMUL.FTZ R49, R49, c[0x0][0x320] ;  /* 0x0000c80031317a20 */ /* 0x000fe20000410000 */
[----:B------:R-:W-:Y:S01]  /*45c0*/  LOP3.LUT R16, R16, 0x1ffffffe, RZ, 0xc0, !PT ;  /* 0x1ffffffe10107812 */ /* 0x000fe200078ec0ff */
[----:B------:R-:W-:Y:S02]  /*45d0*/  FMUL.FTZ R45, R45, c[0x0][0x320] ;  /* 0x0000c8002d2d7a20 */ /* 0x000fe40000410000 */
[----:B--2---:R-:W-:Y:S01]  /*45e0*/  FMUL.FTZ R12, R33, c[0x0][0x320] ;  /* 0x0000c800210c7a20 */ /* 0x004fe20000410000 */
[----:B------:R-:W-:Y:S01]  /*45f0*/  MUFU.TANH R197, R44 ;  /* 0x0000002c00c57308 */ /* 0x000fe20000002400 */
[----:B------:R-:W-:-:S02]  /*4600*/  IMAD.IADD R16, R7, 0x1, -R16 ;  /* 0x0000000107107824 */ /* 0x000fc400078e0a10 */
[----:B------:R-:W-:Y:S02]  /*4610*/  FMUL.FTZ R7, R37, c[0x0][0x320] ;  /* 0x0000c80025077a20 */ /* 0x000fe40000410000 */
[----:B------:R-:W-:Y:S01]  /*4620*/  FMUL.FTZ R51, R51, c[0x0][0x320] ;  /* 0x0000c80033337a20 */ /* 0x000fe20000410000 */
[----:B---3--:R-:W-:Y:S02]  /*4630*/  SHF.R.S32.HI R8, RZ, 0x1f, R108 ;  /* 0x0000001fff087819 */ /* 0x008fe4000001146c */
[----:B------:R2:W-:Y:S01]  /*4640*/  MUFU.TANH R33, R17 ;  /* 0x0000001100217308 */ /* 0x0005e20000002400 */
[----:B------:R-:W-:Y:S01]  /*4650*/  FMUL.FTZ R50, R50, c[0x0][0x320] ;  /* 0x0000c80032327a20 */ /* 0x000fe20000410000 */
[----:B------:R-:W-:Y:S01]  /*4660*/  LEA.HI R8, R8, R108, RZ, 0x3 ;  /* 0x0000006c08087211 */ /* 0x000fe200078f18ff */
[----:B------:R-:W-:Y:S02]  /*4670*/  FMUL.FTZ R22, R22, c[0x0][0x320] ;  /* 0x0000c80016167a20 */ /* 0x000fe40000410000 */
[----:B------:R-:W-:Y:S01]  /*4680*/  FMUL.FTZ R18, R18, c[0x0][0x320] ;  /* 0x0000c80012127a20 */ /* 0x000fe20000410000 */
[----:B------:R-:W-:-:S02]  /*4690*/  LOP3.LUT R8, R8, 0xffffff8, RZ, 0xc0, !PT ;  /* 0x0ffffff808087812 */ /* 0x000fc400078ec0ff */
[----:B------:R-:W-:Y:S01]  /*46a0*/  MUFU.TANH R60, R25 ;  /* 0x00000019003c7308 */ /* 0x000fe20000002400 */
[----:B------:R-:W-:Y:S02]  /*46b0*/  FMUL.FTZ R19, R19, c[0x0][0x320] ;  /* 0x0000c80013137a20 */ /* 0x000fe40000410000 */
[----:B------:R-:W-:Y:S02]  /*46c0*/  FMUL.FTZ R11, R11, c[0x0][0x320] ;  /* 0x0000c8000b0b7a20 */ /* 0x000fe40000410000 */
[----:B------:R-:W-:Y:S02]  /*46d0*/  IMAD.IADD R8, R108, 0x1, -R8 ;  /* 0x000000016c087824 */ /* 0x000fe400078e0a08 */
[----:B------:R-:W-:Y:S01]  /*46e0*/  FMUL.FTZ R10, R10, c[0x0][0x320] ;  /* 0x0000c8000a0a7a20 */ /* 0x000fe20000410000 */
[C---:B--2---:R-:W-:Y:S01]  /*46f0*/  LEA.HI.SX32 R17, R2.reuse, UR11, 0x1e ;  /* 0x0000000b02117c11 */ /* 0x044fe2000f8ff2ff */
[----:B------:R-:W2:Y:S01]  /*4700*/  MUFU.TANH R25, R24 ;  /* 0x0000001800197308 */ /* 0x000ea20000002400 */
[----:B------:R-:W-:Y:S01]  /*4710*/  LOP3.LUT R2, R2, 0x7ffffffc, RZ, 0xc0, !PT ;  /* 0x7ffffffc02027812 */ /* 0x000fe200078ec0ff */
[----:B------:R-:W-:-:S02]  /*4720*/  FMUL.FTZ R54, R54, c[0x0][0x320] ;  /* 0x0000c80036367a20 */ /* 0x000fc40000410000 */
[----:B------:R-:W-:Y:S02]  /*4730*/  IMAD R8, R8, 0x10, R17 ;  /* 0x0000001008087824 */ /* 0x000fe400078e0211 */
[----:B------:R-:W-:Y:S02]  /*4740*/  IMAD.IADD R9, R9, 0x1, -R2 ;  /* 0x0000000109097824 */ /* 0x000fe400078e0a02 */
[----:B------:R-:W-:Y:S01]  /*4750*/  IMAD R212, R16, 0x8, R8 ;  /* 0x0000000810d47824 */ /* 0x000fe200078e0208 */
[----:B------:R3:W-:Y:S01]  /*4760*/  MUFU.TANH R195, R40 ;  /* 0x0000002800c37308 */ /* 0x0007e20000002400 */
[----:B------:R-:W-:Y:S02]  /*4770*/  IMAD.U32 R2, RZ, RZ, UR4 ;  /* 0x00000004ff027e24 */ /* 0x000fe4000f8e00ff */
[----:B------:R-:W-:Y:S01]  /*4780*/  @P0 IMAD.HI.U32 R16, R212, c[0x0][0x2c8], RZ ;  /* 0x0000b200d4100a27 */ /* 0x000fe200078e00ff */
[----:B------:R-:W-:Y:S01]  /*4790*/  PLOP3.LUT P0, PT, PT, PT, UP1, 0x80, 0x0 ;  /* 0x000000000000781c */ /* 0x000fe20003f0f018 */
[----:B------:R-:W-:Y:S02]  /*47a0*/  STL [R1+0x2c], R212 ;  /* 0x00002cd401007387 */ /* 0x000fe40000100800 */
[----:B------:R-:W-:Y:S01]  /*47b0*/  IMAD.MOV.U32 R44, RZ, RZ, R212 ;  /* 0x000000ffff2c7224 */ /* 0x000fe200078e00d4 */
[----:B------:R4:W-:Y:S01]  /*47c0*/  MUFU.TANH R194, R41 ;  /* 0x0000002900c27308 */ /* 0x0009e20000002400 */
[----:B------:R-:W-:-:S02]  /*47d0*/  IMAD.SHL.U32 R61, R9, 0x2, RZ ;  /* 0x00000002093d7824 */ /* 0x000fc400078e00ff */
[----:B------:R-:W-:Y:S02]  /*47e0*/  FMUL.FTZ R8, R36, c[0x0][0x320] ;  /* 0x0000c80024087a20 */ /* 0x000fe40000410000 */
[----:B------:R-:W-:Y:S01]  /*47f0*/  FMUL.FTZ R9, R23, c[0x0][0x320] ;  /* 0x0000c80017097a20 */ /* 0x000fe20000410000 */
[----:B------:R-:W-:Y:S01]  /*4800*/  IADD3 R2, -R61, 0x1, R2 ;  /* 0x000000013d027810 */ /* 0x000fe20007ffe102 */
[----:B------:R-:W-:Y:S01]  /*4810*/  FMUL.FTZ R55, R55, c[0x0][0x320] ;  /* 0x0000c80037377a20 */ /* 0x000fe20000410000 */
[----:B---3--:R-:W-:Y:S01]  /*4820*/  IADD3 R40, -R61, UR4, RZ ;  /* 0x000000043d287c10 */ /* 0x008fe2000fffe1ff */
[----:B------:R-:W3:Y:S01]  /*4830*/  MUFU.TANH R21, R21 ;  /* 0x0000001500157308 */ /* 0x000ee20000002400 */
[----:B------:R-:W-:Y:S01]  /*4840*/  @P0 SHF.R.U32.HI R44, RZ, c[0x0][0x2cc], R16 ;  /* 0x0000b300ff2c0a19 */ /* 0x000fe20000011610 */
[----:B------:R-:W-:Y:S01]  /*4850*/  FMUL.FTZ R46, R46, c[0x0][0x320] ;  /* 0x0000c8002e2e7a20 */ /* 0x000fe20000410000 */
[----:B------:R-:W-:Y:S01]  /*4860*/  IADD3 R36, R2, -UR13, RZ ;  /* 0x8000000d02247c10 */ /* 0x000fe2000fffe0ff */
[----:B------:R-:W-:Y:S01]  /*4870*/  FMUL.FTZ R47, R47, c[0x0][0x320] ;  /* 0x0000c8002f2f7a20 */ /* 0x000fe20000410000 */
[----:B------:R-:W-:Y:S01]  /*4880*/  STL [R1+0x30], R61 ;  /* 0x0000303d01007387 */ /* 0x000fe20000100800 */
[----:B------:R-:W-:Y:S01]  /*4890*/  FMUL.FTZ R42, R42, c[0x0][0x320] ;  /* 0x0000c8002a2a7a20 */ /* 0x000fe20000410000 */
[----:B------:R-:W-:Y:S01]  /*48a0*/  ULDC.64 UR4, c[0x0][0x2c8] ;  /* 0x0000b20000047ab9 */ /* 0x000fe20000000a00 */
[----:B------:R-:W5:Y:S01]  /*48b0*/  MUFU.TANH R13, R13 ;  /* 0x0000000d000d7308 */ /* 0x000f620000002400 */
[----:B------:R-:W1:Y:S01]  /*48c0*/  SHFL.IDX PT, R16, R44, RZ, 0x1c1f ;  /* 0x001c1fff2c107589 */ /* 0x000e6200000e0000 */
[----:B------:R-:W-:Y:S01]  /*48d0*/  FMUL.FTZ R43, R43, c[0x0][0x320] ;  /* 0x0000c8002b2b7a20 */ /* 0x000fe20000410000 */
[----:B------:R-:W-:Y:S01]  /*48e0*/  UIMAD.WIDE.U32 UR26, UR10, UR4, URZ ;  /* 0x000000040a1a72a5 */ /* 0x000fe2000f8e003f */
[----:B------:R-:W-:-:S02]  /*48f0*/  FMUL.FTZ R38, R38, c[0x0][0x320] ;  /* 0x0000c80026267a20 */ /* 0x000fc40000410000 */
[----:B------:R-:W-:Y:S02]  /*4900*/  FMUL.FTZ R39, R39, c[0x0][0x320] ;  /* 0x0000c80027277a20 */ /* 0x000fe40000410000 */
[----:B------:R-:W1:Y:S01]  /*4910*/  MUFU.TANH R12, R12 ;  /* 0x0000000c000c7308 */ /* 0x000e620000002400 */
[----:B------:R-:W-:Y:S01]  /*4920*/  FMUL.FTZ R58, R58, c[0x0][0x320] ;  /* 0x0000c8003a3a7a20 */ /* 0x000fe20000410000 */
[----:B------:R-:W-:Y:S01]  /*4930*/  @UP1 UMOV UR15, UR27 ;  /* 0x0000001b000f1c82 */ /* 0x000fe20008000000 */
[----:B------:R-:W-:Y:S01]  /*4940*/  FMUL.FTZ R59, R59, c[0x0][0x320] ;  /* 0x0000c8003b3b7a20 */ /* 0x000fe20000410000 */
[----:B------:R-:W-:Y:S01]  /*4950*/  @UP1 USHF.R.U32.HI UR11, URZ, UR5, UR15 ;  /* 0x000000053f0b1299 */ /* 0x000fe2000801160f */
[----:B------:R-:W-:-:S03]  /*4960*/  IMAD.IADD R247, R6, 0x1, R5 ;  /* 0x0000000106f77824 */ /* 0x000fc600078e0205 */
[----:B------:R-:W2:Y:S01]  /*4970*/  MUFU.TANH R0, R0 ;  /* 0x0000000000007308 */ /* 0x000ea20000002400 */
[----:B------:R-:W-:Y:S01]  /*4980*/  IMAD.SHL.U32 R247, R247, 0x2, RZ ;  /* 0x00000002f7f77824 */ /* 0x000fe200078e00ff */
[----:B------:R-:W-:-:S03]  /*4990*/  UIADD3 UR11, UR11, UR7, -UR13 ;  /* 0x000000070b0b7290 */ /* 0x000fc6000fffe80d */
[--C-:B------:R-:W-:Y:S01]  /*49a0*/  IMAD R242, R4, 0x2, R247.reuse ;  /* 0x0000000204f27824 */ /* 0x100fe200078e02f7 */
[----:B------:R-:W-:Y:S01]  /*49b0*/  LDSM.16.MT88.4 R172, [R247+0x100] ;  /* 0x00010000f7ac783b */ /* 0x000fe20000004200 */
[C---:B------:R-:W-:Y:S01]  /*49c0*/  IMAD R241, R3.reuse, 0x2, R247 ;  /* 0x0000000203f17824 */ /* 0x040fe200078e02f7 */
[----:B------:R-:W3:Y:S01]  /*49d0*/  MUFU.TANH R193, R52 ;  /* 0x0000003400c17308 */ /* 0x000ee20000002400 */
[----:B-1----:R-:W-:Y:S01]  /*49e0*/  IMAD.IADD R16, R36, 0x1, R16 ;  /* 0x0000000124107824 */ /* 0x002fe200078e0210 */
[----:B------:R-:W-:Y:S01]  /*49f0*/  LDSM.16.MT88.4 R164, [R242+0x100] ;  /* 0x00010000f2a4783b */ /* 0x000fe20000004200 */
[----:B------:R-:W-:Y:S01]  /*4a00*/  IMAD R240, R3, 0x2, R242 ;  /* 0x0000000203f07824 */ /* 0x000fe200078e02f2 */
[----:B------:R-:W-:Y:S02]  /*4a10*/  UIMAD.WIDE UR4, UR11, 0x2aaaaaab, URZ ;  /* 0x2aaaaaab0b0478a5 */ /* 0x000fe4000f8e023f */
[----:B----4-:R-:W-:Y:S01]  /*4a20*/  IMNMX R41, R40, R16, PT ;  /* 0x0000001028297217 */ /* 0x010fe20003800200 */
[----:B------:R-:W-:Y:S01]  /*4a30*/  LDSM.16.MT88.4 R156, [R241+0x100] ;  /* 0x00010000f19c783b */ /* 0x000fe20000004200 */
[----:B------:R-:W1:Y:S01]  /*4a40*/  MUFU.TANH R192, R53 ;  /* 0x0000003500c07308 */ /* 0x000e620000002400 */
[----:B------:R-:W-:Y:S01]  /*4a50*/  USHF.R.U32.HI UR4, URZ, 0x1f, UR5 ;  /* 0x0000001f3f047899 */ /* 0x000fe20008011605 */
[----:B------:R-:W-:Y:S01]  /*4a60*/  ISETP.GT.AND P0, PT, R41, RZ, PT ;  /* 0x000000ff2900720c */ /* 0x000fe20003f04270 */
[----:B------:R-:W-:Y:S02]  /*4a70*/  LDSM.16.MT88.4 R132, [R242+0x3100] ;  /* 0x00310000f284783b */ /* 0x000fe40000004200 */
[----:B------:R-:W-:Y:S01]  /*4a80*/  ULEA.HI.SX32 UR4, UR5, UR4, 0x1c ;  /* 0x0000000405047291 */ /* 0x000fe2000f8fe23f */
[----:B--2---:R-:W-:Y:S01]  /*4a90*/  FSEL R25, R25, -INF , P0 ;  /* 0xff80000019197808 */ /* 0x004fe20000000000 */
[----:B------:R-:W-:Y:S01]  /*4aa0*/  LDSM.16.MT88.4 R68, [R241+0x900] ;  /* 0x00090000f144783b */ /* 0x000fe20000004200 */
[----:B------:R-:W-:Y:S01]  /*4ab0*/  ISETP.GT.AND P0, PT, R41, 0x1, PT ;  /* 0x000000012900780c */ /* 0x000fe20003f04270 */
[----:B------:R2:W4:Y:S01]  /*4ac0*/  MUFU.TANH R205, R48 ;  /* 0x0000003000cd7308 */ /* 0x0005220000002400 */
[----:B------:R-:W-:Y:S01]  /*4ad0*/  UISETP.LT.AND UP0, UPT, URZ, UR4, UPT ;  /* 0x000000043f00728c */ /* 0x000fe2000bf01270 */
[----:B------:R-:W-:Y:S01]  /*4ae0*/  LDSM.16.MT88.4 R72, [R247+0x6100] ;  /* 0x00610000f748783b */ /* 0x000fe20000004200 */
[----:B------:R-:W-:-:S02]  /*4af0*/  FSEL R24, R60, -INF , P0 ;  /* 0xff8000003c187808 */ /* 0x000fc40000000000 */
[----:B------:R-:W-:Y:S01]  /*4b00*/  ISETP.GT.AND P0, PT, R41, 0x8, PT ;  /* 0x000000082900780c */ /* 0x000fe20003f04270 */
[----:B------:R-:W-:Y:S01]  /*4b10*/  LDSM.16.MT88.4 R140, [R247+0x3100] ;  /* 0x00310000f78c783b */ /* 0x000fe20000004200 */
[----:B------:R-:W-:Y:S01]  /*4b20*/  USEL UR4, URZ, UR4, !UP0 ;  /* 0x000000043f047287 */ /* 0x000fe2000c000000 */
[----:B------:R1:W1:Y:S01]  /*4b30*/  MUFU.TANH R204, R49 ;  /* 0x0000003100cc7308 */ /* 0x0002620000002400 */
[----:B------:R-:W-:Y:S01]  /*4b40*/  FSEL R23, R31, -INF , P0 ;  /* 0xff8000001f177808 */ /* 0x000fe20000000000 */
[----:B------:R-:W-:Y:S01]  /*4b50*/  FMUL.FTZ R31, R34, c[0x0][0x320] ;  /* 0x0000c800221f7a20 */ /* 0x000fe20000410000 */
[----:B------:R-:W-:Y:S01]  /*4b60*/  ISETP.GT.AND P0, PT, R41, 0x9, PT ;  /* 0x000000092900780c */ /* 0x000fe20003f04270 */
[----:B------:R-:W-:Y:S01]  /*4b70*/  LDSM.16.MT88.4 R80, [R247+0x6900] ;  /* 0x00690000f750783b */ /* 0x000fe20000004200 */
[----:B------:R-:W-:Y:S02]  /*4b80*/  UISETP.GE.AND UP0, UPT, UR6, UR4, UPT ;  /* 0x000000040600728c */ /* 0x000fe4000bf06270 */
[----:B---3--:R-:W-:Y:S01]  /*4b90*/  FSEL R21, R21, -INF , P0 ;  /* 0xff80000015157808 */ /* 0x008fe20000000000 */
[----:B------:R-:W3:Y:S01]  /*4ba0*/  MUFU.TANH R196, R45 ;  /* 0x0000002d00c47308 */ /* 0x000ee20000002400 */
[----:B------:R-:W-:Y:S01]  /*4bb0*/  ISETP.GT.AND P0, PT, R41, 0x10, PT ;  /* 0x000000102900780c */ /* 0x000fe20003f04270 */
[----:B--2---:R-:W-:Y:S01]  /*4bc0*/  FMUL.FTZ R48, R57, c[0x0][0x320] ;  /* 0x0000c80039307a20 */ /* 0x004fe20000410000 */
[----:B------:R-:W-:Y:S02]  /*4bd0*/  LDSM.16.MT88.4 R84, [R242+0x6100] ;  /* 0x00610000f254783b */ /* 0x000fe40000004200 */
[----:B------:R-:W-:-:S02]  /*4be0*/  FSEL R20, R20, -INF , P0 ;  /* 0xff80000014147808 */ /* 0x000fc40000000000 */
[C---:B------:R-:W-:Y:S01]  /*4bf0*/  ISETP.GT.AND P0, PT, R41.reuse, 0x11, PT ;  /* 0x000000112900780c */ /* 0x040fe20003f04270 */
[----:B------:R-:W2:Y:S01]  /*4c00*/  MUFU.TANH R8, R8 ;  /* 0x0000000800087308 */ /* 0x000ea20000002400 */
[----:B-1----:R-:W-:Y:S01]  /*4c10*/  FMUL.FTZ R49, R56, c[0x0][0x320] ;  /* 0x0000c80038317a20 */ /* 0x002fe20000410000 */
[----:B------:R-:W-:Y:S01]  /*4c20*/  LDSM.16.MT88.4 R88, [R241+0x6100] ;  /* 0x00610000f158783b */ /* 0x000fe20000004200 */
[----:B------:R-:W-:Y:S02]  /*4c30*/  FSEL R2, R30, -INF , P0 ;  /* 0xff8000001e027808 */ /* 0x000fe40000000000 */
[----:B------:R-:W-:Y:S01]  /*4c40*/  ISETP.GT.AND P0, PT, R41, 0x18, PT ;  /* 0x000000182900780c */ /* 0x000fe20003f04270 */
[----:B------:R-:W-:Y:S02]  /*4c50*/  LDSM.16.MT88.4 R96, [R240+0x6100] ;  /* 0x00610000f060783b */ /* 0x000fe40000004200 */
[----:B------:R-:W1:Y:S01]  /*4c60*/  MUFU.TANH R7, R7 ;  /* 0x0000000700077308 */ /* 0x000e620000002400 */
[----:B-----5:R-:W-:Y:S01]  /*4c70*/  FSEL R17, R13, -INF , P0 ;  /* 0xff8000000d117808 */ /* 0x020fe20000000000 */
[----:B------:R-:W-:Y:S01]  /*4c80*/  FMUL.FTZ R13, R27, c[0x0][0x320] ;  /* 0x0000c8001b0d7a20 */ /* 0x000fe20000410000 */
[C---:B------:R-:W-:Y:S01]  /*4c90*/  ISETP.GT.AND P0, PT, R41.reuse, 0x19, PT ;  /* 0x000000192900780c */ /* 0x040fe20003f04270 */
[----:B------:R-:W5:Y:S03]  /*4ca0*/  SHFL.IDX PT, R27, R44, 0x1, 0x1c1f ;  /* 0x003c1f002c1b7f89 */ /* 0x000f6600000e0000 */
[----:B------:R-:W-:Y:S01]  /*4cb0*/  FSEL R16, R12, -INF , P0 ;  /* 0xff8000000c107808 */ /* 0x000fe20000000000 */
[----:B------:R-:W1:Y:S01]  /*4cc0*/  MUFU.TANH R49, R49 ;  /* 0x0000003100317308 */ /* 0x000e620000002400 */
[----:B------:R-:W-:Y:S01]  /*4cd0*/  ISETP.GT.AND P0, PT, R41, 0x20, PT ;  /* 0x000000202900780c */ /* 0x000fe20003f04270 */
[----:B------:R-:W-:Y:S01]  /*4ce0*/  FMUL.FTZ R12, R26, c[0x0][0x320] ;  /* 0x0000c8001a0c7a20 */ /* 0x000fe20000410000 */
[----:B------:R-:W-:Y:S02]  /*4cf0*/  LDSM.16.MT88.4 R148, [R240+0x100] ;  /* 0x00010000f094783b */ /* 0x000fe40000004200 */
[----:B------:R-:W-:Y:S01]  /*4d00*/  FSEL R37, R0, -INF , P0 ;  /* 0xff80000000257808 */ /* 0x000fe20000000000 */
[----:B------:R-:W-:Y:S01]  /*4d10*/  FMUL.FTZ R0, R35, c[0x0][0x320] ;  /* 0x0000c80023007a20 */ /* 0x000fe20000410000 */
[----:B------:R-:W-:Y:S01]  /*4d20*/  ISETP.GT.AND P0, PT, R41, 0x21, PT ;  /* 0x000000212900780c */ /* 0x000fe20003f04270 */
[----:B------:R-:W1:Y:S01]  /*4d30*/  MUFU.TANH R48, R48 ;  /* 0x0000003000307308 */ /* 0x000e620000002400 */
[----:B------:R-:W-:Y:S02]  /*4d40*/  LDSM.16.MT88.4 R60, [R240+0x900] ;  /* 0x00090000f03c783b */ /* 0x000fe40000004200 */
[----:B------:R-:W-:-:S02]  /*4d50*/  FSEL R33, R33, -INF , P0 ;  /* 0xff80000021217808 */ /* 0x000fc40000000000 */
[C---:B------:R-:W-:Y:S01]  /*4d60*/  ISETP.GT.AND P0, PT, R41.reuse, 0x28, PT ;  /* 0x000000282900780c */ /* 0x040fe20003f04270 */
[----:B------:R-:W-:Y:S02]  /*4d70*/  LDSM.16.MT88.4 R64, [R240+0x3100] ;  /* 0x00310000f040783b */ /* 0x000fe40000004200 */
[----:B------:R2:W-:Y:S01]  /*4d80*/  MUFU.TANH R186, R51 ;  /* 0x0000003300ba7308 */ /* 0x0005e20000002400 */
[----:B------:R-:W-:Y:S01]  /*4d90*/  FSEL R32, R32, -INF , P0 ;  /* 0xff80000020207808 */ /* 0x000fe20000000000 */
[----:B------:R-:W-:Y:S01]  /*4da0*/  LDSM.16.MT88.4 R104, [R247+0x9100] ;  /* 0x00910000f768783b */ /* 0x000fe20000004200 */
[----:B------:R-:W-:Y:S01]  /*4db0*/  ISETP.GT.AND P0, PT, R41, 0x29, PT ;  /* 0x000000292900780c */ /* 0x000fe20003f04270 */
[----:B-----5:R-:W-:Y:S02]  /*4dc0*/  IMAD.IADD R27, R36, 0x1, R27 ;  /* 0x00000001241b7824 */ /* 0x020fe400078e021b */
[----:B------:R-:W-:Y:S01]  /*4dd0*/  LDSM.16.MT88.4 R112, [R242+0x9100] ;  /* 0x00910000f270783b */ /* 0x000fe20000004200 */
[----:B------:R-:W-:Y:S01]  /*4de0*/  FSEL R29, R29, -INF , P0 ;  /* 0xff8000001d1d7808 */ /* 0x000fe20000000000 */
[----:B------:R1:W-:Y:S01]  /*4df0*/  MUFU.TANH R187, R50 ;  /* 0x0000003200bb7308 */ /* 0x0003e20000002400 */
[----:B------:R-:W-:Y:S01]  /*4e00*/  ISETP.GT.AND P0, PT, R41, 0x30, PT ;  /* 0x000000302900780c */ /* 0x000fe20003f04270 */
[----:B------:R-:W-:Y:S01]  /*4e10*/  LDSM.16.MT88.4 R120, [R241+0x9100] ;  /* 0x00910000f178783b */ /* 0x000fe20000004200 */
[----:B------:R-:W-:-:S02]  /*4e20*/  IMNMX R40, R40, R27, PT ;  /* 0x0000001b28287217 */ /* 0x000fc40003800200 */
[----:B------:R-:W-:Y:S01]  /*4e30*/  FSEL R193, R193, -INF , P0 ;  /* 0xff800000c1c17808 */ /* 0x000fe20000000000 */
[----:B------:R-:W-:Y:S01]  /*4e40*/  LDSM.16.MT88.4 R188, [R242+0x6900] ;  /* 0x00690000f2bc783b */ /* 0x000fe20000004200 */
[C---:B------:R-:W-:Y:S01]  /*4e50*/  ISETP.GT.AND P0, PT, R41.reuse, 0x31, PT ;  /* 0x000000312900780c */ /* 0x040fe20003f04270 */
[----:B------:R-:W5:Y:S03]  /*4e60*/  MUFU.TANH R12, R12 ;  /* 0x0000000c000c7308 */ /* 0x000f660000002400 */
[----:B------:R-:W-:Y:S02]  /*4e70*/  FSEL R192, R192, -INF , P0 ;  /* 0xff800000c0c07808 */ /* 0x000fe40000000000 */
[----:B------:R-:W-:-:S03]  /*4e80*/  ISETP.GT.AND P0, PT, R41, 0x38, PT ;  /* 0x000000382900780c */ /* 0x000fc60003f04270 */
[----:B------:R-:W1:Y:S01]  /*4e90*/  MUFU.TANH R13, R13 ;  /* 0x0000000d000d7308 */ /* 0x000e620000002400 */
[----:B----4-:R-:W-:Y:S02]  /*4ea0*/  FSEL R205, R205, -INF , P0 ;  /* 0xff800000cdcd7808 */ /* 0x010fe40000000000 */
[----:B------:R-:W-:-:S04]  /*4eb0*/  ISETP.GT.AND P0, PT, R41, 0x39, PT ;  /* 0x000000392900780c */ /* 0x000fc80003f04270 */
[----:B------:R-:W-:Y:S01]  /*4ec0*/  FSEL R204, R204, -INF , P0 ;  /* 0xff800000cccc7808 */ /* 0x000fe20000000000 */
[----:B------:R-:W-:Y:S01]  /*4ed0*/  MUFU.TANH R9, R9 ;  /* 0x0000000900097308 */ /* 0x000fe20000002400 */
[----:B------:R-:W-:-:S04]  /*4ee0*/  ISETP.GT.AND P0, PT, R41, 0x40, PT ;  /* 0x000000402900780c */ /* 0x000fc80003f04270 */
[----:B------:R-:W-:Y:S02]  /*4ef0*/  FSEL R197, R197, -INF , P0 ;  /* 0xff800000c5c57808 */ /* 0x000fe40000000000 */
[C---:B------:R-:W-:Y:S01]  /*4f00*/  ISETP.GT.AND P0, PT, R41.reuse, 0x41, PT ;  /* 0x000000412900780c */ /* 0x040fe20003f04270 */
[----:B------:R5:W-:Y:S03]  /*4f10*/  MUFU.TANH R26, R18 ;  /* 0x00000012001a7308 */ /* 0x000be60000002400 */
[----:B---3--:R-:W-:Y:S02]  /*4f20*/  FSEL R196, R196, -INF , P0 ;  /* 0xff800000c4c47808 */ /* 0x008fe40000000000 */
[----:B------:R-:W-:-:S03]  /*4f30*/  ISETP.GT.AND P0, PT, R41, 0x48, PT ;  /* 0x000000482900780c */ /* 0x000fc60003f04270 */
[----:B------:R-:W-:Y:S01]  /*4f40*/  MUFU.TANH R31, R31 ;  /* 0x0000001f001f7308 */ /* 0x000fe20000002400 */
[----:B------:R-:W-:Y:S02]  /*4f50*/  FSEL R195, R195, -INF , P0 ;  /* 0xff800000c3c37808 */ /* 0x000fe40000000000 */
[----:B------:R-:W-:-:S04]  /*4f60*/  ISETP.GT.AND P0, PT, R41, 0x49, PT ;  /* 0x000000492900780c */ /* 0x000fc80003f04270 */
[----:B------:R-:W-:Y:S01]  /*4f70*/  FSEL R194, R194, -INF , P0 ;  /* 0xff800000c2c27808 */ /* 0x000fe20000000000 */
[----:B------:R-:W-:Y:S01]  /*4f80*/  MUFU.TANH R0, R0 ;  /* 0x0000000000007308 */ /* 0x000fe20000002400 */
[----:B------:R-:W-:-:S04]  /*4f90*/  ISETP.GT.AND P0, PT, R41, 0x50, PT ;  /* 0x000000502900780c */ /* 0x000fc80003f04270 */
[----:B--2---:R-:W-:Y:S01]  /*4fa0*/  FSEL R51, R8, -INF , P0 ;  /* 0xff80000008337808 */ /* 0x004fe20000000000 */
[----:B------:R-:W-:Y:S01]  /*4fb0*/  FMUL.FTZ R8, R14, c[0x0][0x320] ;  /* 0x0000c8000e087a20 */ /* 0x000fe20000410000 */
[----:B------:R-:W-:Y:S01]  /*4fc0*/  ISETP.GT.AND P0, PT, R41, 0x51, PT ;  /* 0x000000512900780c */ /* 0x000fe20003f04270 */
[----:B------:R-:W-:Y:S01]  /*4fd0*/  MUFU.TANH R19, R19 ;  /* 0x0000001300137308 */ /* 0x000fe20000002400 */
[----:B------:R-:W-:Y:S02]  /*4fe0*/  FMNMX.FTZ R14, R25, R24, !PT ;  /* 0x00000018190e7209 */ /* 0x000fe40007810000 */
[----:B-1----:R-:W-:Y:S02]  /*4ff0*/  FSEL R50, R7, -INF , P0 ;  /* 0xff80000007327808 */ /* 0x002fe40000000000 */
[----:B------:R-:W-:-:S03]  /*5000*/  ISETP.GT.AND P0, PT, R41, 0x58, PT ;  /* 0x000000582900780c */ /* 0x000fc60003f04270 */
[----:B------:R1:W2:Y:S01]  /*5010*/  MUFU.TANH R7, R22 ;  /* 0x0000001600077308 */ /* 0x0002a20000002400 */
[----:B------:R-:W-:Y:S02]  /*5020*/  FSEL R49, R49, -INF , P0 ;  /* 0xff80000031317808 */ /* 0x000fe40000000000 */
[----:B------:R-:W-:-:S04]  /*5030*/  ISETP.GT.AND P0, PT, R41, 0x59, PT ;  /* 0x000000592900780c */ /* 0x000fc80003f04270 */
[----:B------:R-:W-:Y:S01]  /*5040*/  FSEL R48, R48, -INF , P0 ;  /* 0xff80000030307808 */ /* 0x000fe20000000000 */
[----:B------:R-:W3:Y:S01]  /*5050*/  MUFU.TANH R8, R8 ;  /* 0x0000000800087308 */ /* 0x000ee20000002400 */
[----:B------:R-:W-:-:S04]  /*5060*/  ISETP.GT.AND P0, PT, R40, RZ, PT ;  /* 0x000000ff2800720c */ /* 0x000fc80003f04270 */
[----:B-----5:R-:W-:Y:S02]  /*5070*/  FSEL R18, R12, -INF , P0 ;  /* 0xff8000000c127808 */ /* 0x020fe40000000000 */
[C---:B------:R-:W-:Y:S01]  /*5080*/  ISETP.GT.AND P0, PT, R40.reuse, 0x1, PT ;  /* 0x000000012800780c */ /* 0x040fe20003f04270 */
[----:B-1----:R-:W-:Y:S01]  /*5090*/  FMUL.FTZ R22, R15, c[0x0][0x320] ;  /* 0x0000c8000f167a20 */ /* 0x002fe20000410000 */
[----:B------:R-:W-:Y:S01]  /*50a0*/  FMNMX.FTZ R12, R23, R14, !PT ;  /* 0x0000000e170c7209 */ /* 0x000fe20007810000 */
[----:B------:R-:W-:Y:S01]  /*50b0*/  MUFU.TANH R30, R11 ;  /* 0x0000000b001e7308 */ /* 0x000fe20000002400 */
[----:B------:R-:W-:Y:S02]  /*50c0*/  FSEL R15, R13, -INF , P0 ;  /* 0xff8000000d0f7808 */ /* 0x000fe40000000000 */
[----:B------:R-:W-:Y:S02]  /*50d0*/  ISETP.GT.AND P0, PT, R40, 0x8, PT ;  /* 0x000000082800780c */ /* 0x000fe40003f04270 */
[----:B------:R-:W-:-:S02]  /*50e0*/  FMNMX.FTZ R12, R21, R12, !PT ;  /* 0x0000000c150c7209 */ /* 0x000fc40007810000 */
[----:B--2---:R-:W-:Y:S01]  /*50f0*/  FSEL R14, R7, -INF , P0 ;  /* 0xff800000070e7808 */ /* 0x004fe20000000000 */
[----:B------:R-:W1:Y:S01]  /*5100*/  MUFU.TANH R22, R22 ;  /* 0x0000001600167308 */ /* 0x000e620000002400 */
[----:B------:R-:W-:Y:S02]  /*5110*/  ISETP.GT.AND P0, PT, R40, 0x9, PT ;  /* 0x000000092800780c */ /* 0x000fe40003f04270 */
[----:B------:R-:W-:Y:S02]  /*5120*/  FMNMX.FTZ R7, R20, R12, !PT ;  /* 0x0000000c14077209 */ /* 0x000fe40007810000 */
[----:B------:R-:W-:Y:S02]  /*5130*/  FSEL R13, R9, -INF , P0 ;  /* 0xff800000090d7808 */ /* 0x000fe40000000000 */
[----:B------:R-:W-:Y:S01]  /*5140*/  ISETP.GT.AND P0, PT, R40, 0x10, PT ;  /* 0x000000102800780c */ /* 0x000fe20003f04270 */
[----:B------:R2:W4:Y:S01]  /*5150*/  MUFU.TANH R206, R10 ;  /* 0x0000000a00ce7308 */ /* 0x0005220000002400 */
[----:B------:R-:W-:-:S02]  /*5160*/  FMNMX.FTZ R7, R2, R7, !PT ;  /* 0x0000000702077209 */ /* 0x000fc40007810000 */
[----:B---3--:R-:W-:Y:S02]  /*5170*/  FSEL R12, R8, -INF , P0 ;  /* 0xff800000080c7808 */ /* 0x008fe40000000000 */
[----:B------:R-:W-:Y:S02]  /*5180*/  FMNMX.FTZ R7, R17, R7, !PT ;  /* 0x0000000711077209 */ /* 0x000fe40007810000 */
[----:B------:R-:W-:Y:S01]  /*5190*/  ISETP.GT.AND P0, PT, R40, 0x11, PT ;  /* 0x000000112800780c */ /* 0x000fe20003f04270 */
[----:B------:R-:W3:Y:S01]  /*51a0*/  MUFU.TANH R203, R54 ;  /* 0x0000003600cb7308 */ /* 0x000ee20000002400 */
[----:B------:R-:W-:Y:S02]  /*51b0*/  FMNMX.FTZ R7, R16, R7, !PT ;  /* 0x0000000710077209 */ /* 0x000fe40007810000 */
[----:B-1----:R-:W-:Y:S02]  /*51c0*/  FSEL R9, R22, -INF , P0 ;  /* 0xff80000016097808 */ /* 0x002fe40000000000 */
[----:B------:R-:W-:-:S02]  /*51d0*/  ISETP.GT.AND P0, PT, R40, 0x18, PT ;  /* 0x000000182800780c */ /* 0x000fc40003f04270 */
[----:B------:R-:W-:Y:S01]  /*51e0*/  FMNMX.FTZ R7, R37, R7, !PT ;  /* 0x0000000725077209 */ /* 0x000fe20007810000 */
[----:B------:R-:W1:Y:S01]  /*51f0*/  MUFU.TANH R202, R55 ;  /* 0x0000003700ca7308 */ /* 0x000e620000002400 */
[----:B------:R-:W-:Y:S02]  /*5200*/  FSEL R8, R31, -INF , P0 ;  /* 0xff8000001f087808 */ /* 0x000fe40000000000 */
[----:B------:R-:W-:Y:S02]  /*5210*/  ISETP.GT.AND P0, PT, R40, 0x19, PT ;  /* 0x000000192800780c */ /* 0x000fe40003f04270 */
[----:B------:R-:W-:Y:S02]  /*5220*/  FMNMX.FTZ R11, R18, R15, !PT ;  /* 0x0000000f120b7209 */ /* 0x000fe40007810000 */
[----:B--2---:R-:W-:Y:S01]  /*5230*/  FMNMX.FTZ R10, R33, R7, !PT ;  /* 0x00000007210a7209 */ /* 0x004fe20007810000 */
[----:B------:R-:W2:Y:S01]  /*5240*/  MUFU.TANH R201, R46 ;  /* 0x0000002e00c97308 */ /* 0x000ea20000002400 */
[----:B------:R-:W-:-:S02]  /*5250*/  FSEL R7, R0, -INF , P0 ;  /* 0xff80000000077808 */ /* 0x000fc40000000000 */
[----:B------:R-:W-:Y:S02]  /*5260*/  FMNMX.FTZ R11, R14, R11, !PT ;  /* 0x0000000b0e0b7209 */ /* 0x000fe40007810000 */
[----:B------:R-:W-:Y:S02]  /*5270*/  ISETP.GT.AND P0, PT, R40, 0x20, PT ;  /* 0x000000202800780c */ /* 0x000fe40003f04270 */
[----:B------:R-:W-:Y:S01]  /*5280*/  FMNMX.FTZ R10, R32, R10, !PT ;  /* 0x0000000a200a7209 */ /* 0x000fe20007810000 */
[----:B------:R-:W5:Y:S01]  /*5290*/  MUFU.TANH R200, R47 ;  /* 0x0000002f00c87308 */ /* 0x000f620000002400 */
[----:B------:R-:W-:Y:S02]  /*52a0*/  FMNMX.FTZ R11, R13, R11, !PT ;  /* 0x0000000b0d0b7209 */ /* 0x000fe40007810000 */
[----:B------:R-:W-:Y:S02]  /*52b0*/  FSEL R36, R26, -INF , P0 ;  /* 0xff8000001a247808 */ /* 0x000fe40000000000 */
[----:B------:R-:W-:-:S02]  /*52c0*/  FMNMX.FTZ R0, R29, R10, !PT ;  /* 0x0000000a1d007209 */ /* 0x000fc40007810000 */
[----:B------:R-:W-:Y:S01]  /*52d0*/  ISETP.GT.AND P0, PT, R40, 0x21, PT ;  /* 0x000000212800780c */ /* 0x000fe20003f04270 */
[----:B------:R-:W1:Y:S01]  /*52e0*/  MUFU.TANH R199, R42 ;  /* 0x0000002a00c77308 */ /* 0x000e620000002400 */
[----:B------:R-:W-:Y:S02]  /*52f0*/  FMNMX.FTZ R11, R12, R11, !PT ;  /* 0x0000000b0c0b7209 */ /* 0x000fe40007810000 */
[----:B------:R-:W-:Y:S02]  /*5300*/  FMNMX.FTZ R0, R193, R0, !PT ;  /* 0x00000000c1007209 */ /* 0x000fe40007810000 */
[----:B------:R-:W-:Y:S02]  /*5310*/  FSEL R31, R19, -INF , P0 ;  /* 0xff800000131f7808 */ /* 0x000fe40000000000 */
[----:B------:R-:W-:Y:S01]  /*5320*/  ISETP.GT.AND P0, PT, R40, 0x28, PT ;  /* 0x000000282800780c */ /* 0x000fe20003f04270 */
[----:B------:R-:W1:Y:S01]  /*5330*/  MUFU.TANH R198, R43 ;  /* 0x0000002b00c67308 */ /* 0x000e620000002400 */
[----:B------:R-:W-:-:S02]  /*5340*/  FMNMX.FTZ R11, R9, R11, !PT ;  /* 0x0000000b090b7209 */ /* 0x000fc40007810000 */
[----:B------:R-:W-:Y:S02]  /*5350*/  FMNMX.FTZ R0, R192, R0, !PT ;  /* 0x00000000c0007209 */ /* 0x000fe40007810000 */
[----:B----4-:R-:W-:Y:S02]  /*5360*/  FSEL R206, R206, -INF , P0 ;  /* 0xff800000cece7808 */ /* 0x010fe40000000000 */
[----:B------:R-:W-:Y:S01]  /*5370*/  ISETP.GT.AND P0, PT, R40, 0x29, PT ;  /* 0x000000292800780c */ /* 0x000fe20003f04270 */
[----:B------:R-:W4:Y:S01]  /*5380*/  MUFU.TANH R185, R38 ;  /* 0x0000002600b97308 */ /* 0x000f220000002400 */
[----:B------:R-:W-:Y:S02]  /*5390*/  FMNMX.FTZ R11, R8, R11, !PT ;  /* 0x0000000b080b7209 */ /* 0x000fe40007810000 */
[----:B------:R-:W-:Y:S02]  /*53a0*/  FMNMX.FTZ R0, R205, R0, !PT ;  /* 0x00000000cd007209 */ /* 0x000fe40007810000 */
[----:B------:R-:W-:-:S02]  /*53b0*/  FSEL R30, R30, -INF , P0 ;  /* 0xff8000001e1e7808 */ /* 0x000fc40000000000 */
[----:B------:R-:W-:Y:S01]  /*53c0*/  FMNMX.FTZ R11, R7, R11, !PT ;  /* 0x0000000b070b7209 */ /* 0x000fe20007810000 */
[----:B------:R-:W1:Y:S01]  /*53d0*/  MUFU.TANH R184, R39 ;  /* 0x0000002700b87308 */ /* 0x000e620000002400 */
[----:B------:R-:W-:Y:S02]  /*53e0*/  ISETP.GT.AND P0, PT, R40, 0x30, PT ;  /* 0x000000302800780c */ /* 0x000fe40003f04270 */
[----:B------:R-:W-:Y:S02]  /*53f0*/  FMNMX.FTZ R0, R204, R0, !PT ;  /* 0x00000000cc007209 */ /* 0x000fe40007810000 */
[----:B------:R-:W-:Y:S02]  /*5400*/  FMNMX.FTZ R11, R36, R11, !PT ;  /* 0x0000000b240b7209 */ /* 0x000fe40007810000 */
[----:B---3--:R-:W-:Y:S01]  /*5410*/  FSEL R203, R203, -INF , P0 ;  /* 0xff800000cbcb7808 */ /* 0x008fe20000000000 */
[----:B------:R-:W3:Y:S01]  /*5420*/  MUFU.TANH R183, R58 ;  /* 0x0000003a00b77308 */ /* 0x000ee20000002400 */
[----:B------:R-:W-:-:S02]  /*5430*/  FMNMX.FTZ R0, R197, R0, !PT ;  /* 0x00000000c5007209 */ /* 0x000fc40007810000 */
[----:B------:R-:W-:Y:S02]  /*5440*/  ISETP.GT.AND P0, PT, R40, 0x31, PT ;  /* 0x000000312800780c */ /* 0x000fe40003f04270 */
[----:B------:R-:W-:Y:S02]  /*5450*/  FMNMX.FTZ R11, R31, R11, !PT ;  /* 0x0000000b1f0b7209 */ /* 0x000fe40007810000 */
[----:B------:R-:W-:Y:S01]  /*5460*/  FMNMX.FTZ R0, R196, R0, !PT ;  /* 0x00000000c4007209 */ /* 0x000fe20007810000 */
[----:B------:R2:W2:Y:S01]  /*5470*/  MUFU.TANH R182, R59 ;  /* 0x0000003b00b67308 */ /* 0x0004a20000002400 */
[----:B-1----:R-:W-:Y:S02]  /*5480*/  FSEL R202, R202, -INF , P0 ;  /* 0xff800000caca7808 */ /* 0x002fe40000000000 */
[----:B------:R-:W-:Y:S02]  /*5490*/  ISETP.GT.AND P0, PT, R40, 0x38, PT ;  /* 0x000000382800780c */ /* 0x000fe40003f04270 */
[----:B------:R-:W-:-:S02]  /*54a0*/  FMNMX.FTZ R11, R206, R11, !PT ;  /* 0x0000000bce0b7209 */ /* 0x000fc40007810000 */
[----:B------:R-:W-:Y:S02]  /*54b0*/  FMNMX.FTZ R0, R195, R0, !PT ;  /* 0x00000000c3007209 */ /* 0x000fe40007810000 */
[----:B------:R-:W-:Y:S02]  /*54c0*/  FSEL R187, R187, -INF , P0 ;  /* 0xff800000bbbb7808 */ /* 0x000fe40000000000 */
[----:B------:R-:W-:Y:S02]  /*54d0*/  ISETP.GT.AND P0, PT, R40, 0x39, PT ;  /* 0x000000392800780c */ /* 0x000fe40003f04270 */
[----:B------:R-:W-:Y:S02]  /*54e0*/  FMNMX.FTZ R11, R30, R11, !PT ;  /* 0x0000000b1e0b7209 */ /* 0x000fe40007810000 */
[----:B------:R-:W-:Y:S01]  /*54f0*/  FMNMX.FTZ R0, R194, R0, !PT ;  /* 0x00000000c2007209 */ /* 0x000fe20007810000 */
[----:B--2---:R-:W-:Y:S01]  /*5500*/  LDSM.16.MT88.4 R56, [R241+0x3100] ;  /* 0x00310000f138783b */ /* 0x004fe20000004200 */
[----:B------:R-:W-:-:S02]  /*5510*/  FSEL R186, R186, -INF , P0 ;  /* 0xff800000baba7808 */ /* 0x000fc40000000000 */
[----:B------:R-:W-:Y:S02]  /*5520*/  FMNMX.FTZ R11, R203, R11, !PT ;  /* 0x0000000bcb0b7209 */ /* 0x000fe40007810000 */
[----:B------:R-:W-:Y:S02]  /*5530*/  ISETP.GT.AND P0, PT, R40, 0x40, PT ;  /* 0x000000402800780c */ /* 0x000fe40003f04270 */
[----:B------:R-:W-:Y:S02]  /*5540*/  FMNMX.FTZ R0, R51, R0, !PT ;  /* 0x0000000033007209 */ /* 0x000fe40007810000 */
[----:B------:R-:W-:Y:S02]  /*5550*/  FMNMX.FTZ R11, R202, R11, !PT ;  /* 0x0000000bca0b7209 */ /* 0x000fe40007810000 */
[----:B------:R-:W-:Y:S02]  /*5560*/  FSEL R201, R201, -INF , P0 ;  /* 0xff800000c9c97808 */ /* 0x000fe40000000000 */
[----:B------:R-:W-:-:S02]  /*5570*/  FMNMX.FTZ R0, R50, R0, !PT ;  /* 0x0000000032007209 */ /* 0x000fc40007810000 */
[----:B------:R-:W-:Y:S02]  /*5580*/  ISETP.GT.AND P0, PT, R40, 0x41, PT ;  /* 0x000000412800780c */ /* 0x000fe40003f04270 */
[----:B------:R-:W-:Y:S02]  /*5590*/  FMNMX.FTZ R11, R187, R11, !PT ;  /* 0x0000000bbb0b7209 */ /* 0x000fe40007810000 */
[----:B------:R-:W-:Y:S02]  /*55a0*/  FMNMX.FTZ R0, R49, R0, !PT ;  /* 0x0000000031007209 */ /* 0x000fe40007810000 */
[----:B-----5:R-:W-:Y:S02]  /*55b0*/  FSEL R200, R200, -INF , P0 ;  /* 0xff800000c8c87808 */ /* 0x020fe40000000000 */
[----:B------:R-:W-:Y:S02]  /*55c0*/  ISETP.GT.AND P0, PT, R40, 0x48, PT ;  /* 0x000000482800780c */ /* 0x000fe40003f04270 */
[----:B------:R-:W-:-:S02]  /*55d0*/  FMNMX.FTZ R11, R186, R11, !PT ;  /* 0x0000000bba0b7209 */ /* 0x000fc40007810000 */
[----:B------:R-:W-:Y:S02]  /*55e0*/  FMNMX.FTZ R0, R48, R0, !PT ;  /* 0x0000000030007209 */ /* 0x000fe40007810000 */
[----:B------:R-:W-:Y:S02]  /*55f0*/  FSEL R199, R199, -INF , P0 ;  /* 0xff800000c7c77808 */ /* 0x000fe40000000000 */
[----:B------:R-:W-:Y:S01]  /*5600*/  ISETP.GT.AND P0, PT, R40, 0x49, PT ;  /* 0x000000492800780c */ /* 0x000fe20003f04270 */
[----:B------:R-:W1:Y:S01]  /*5610*/  SHFL.BFLY PT, R10, R0, 0x2, 0x1f ;  /* 0x0c401f00000a7f89 */ /* 0x000e6200000e0000 */
[----:B------:R-:W-:Y:S02]  /*5620*/  FMNMX.FTZ R11, R201, R11, !PT ;  /* 0x0000000bc90b7209 */ /* 0x000fe40007810000 */
[----:B------:R-:W-:Y:S02]  /*5630*/  FSEL R198, R198, -INF , P0 ;  /* 0xff800000c6c67808 */ /* 0x000fe40000000000 */
[----:B------:R-:W-:-:S02]  /*5640*/  FMNMX.FTZ R11, R200, R11, !PT ;  /* 0x0000000bc80b7209 */ /* 0x000fc40007810000 */
[C---:B------:R-:W-:Y:S02]  /*5650*/  ISETP.GT.AND P0, PT, R40.reuse, 0x50, PT ;  /* 0x000000502800780c */ /* 0x040fe40003f04270 */
[----:B------:R-:W-:Y:S02]  /*5660*/  FMNMX.FTZ R11, R199, R11, !PT ;  /* 0x0000000bc70b7209 */ /* 0x000fe40007810000 */
[----:B----4-:R-:W-:Y:S02]  /*5670*/  FSEL R185, R185, -INF , P0 ;  /* 0xff800000b9b97808 */ /* 0x010fe40000000000 */
[----:B------:R-:W-:Y:S02]  /*5680*/  ISETP.GT.AND P0, PT, R40, 0x51, PT ;  /* 0x000000512800780c */ /* 0x000fe40003f04270 */
[----:B------:R-:W-:Y:S02]  /*5690*/  FMNMX.FTZ R11, R198, R11, !PT ;  /* 0x0000000bc60b7209 */ /* 0x000fe40007810000 */
[----:B------:R-:W-:-:S02]  /*56a0*/  FSEL R184, R184, -INF , P0 ;  /* 0xff800000b8b87808 */ /* 0x000fc40000000000 */
[C---:B------:R-:W-:Y:S02]  /*56b0*/  ISETP.GT.AND P0, PT, R40.reuse, 0x58, PT ;  /* 0x000000582800780c */ /* 0x040fe40003f04270 */
[----:B------:R-:W-:Y:S02]  /*56c0*/  FMNMX.FTZ R11, R185, R11, !PT ;  /* 0x0000000bb90b7209 */ /* 0x000fe40007810000 */
[----:B---3--:R-:W-:Y:S02]  /*56d0*/  FSEL R183, R183, -INF , P0 ;  /* 0xff800000b7b77808 */ /* 0x008fe40000000000 */
[----:B------:R-:W-:Y:S02]  /*56e0*/  ISETP.GT.AND P0, PT, R40, 0x59, PT ;  /* 0x000000592800780c */ /* 0x000fe40003f04270 */
[----:B------:R-:W-:Y:S02]  /*56f0*/  FMNMX.FTZ R11, R184, R11, !PT ;  /* 0x0000000bb80b7209 */ /* 0x000fe40007810000 */
[----:B------:R-:W-:-:S02]  /*5700*/  FSEL R182, R182, -INF , P0 ;  /* 0xff800000b6b67808 */ /* 0x000fc40000000000 */
        /* <DEDUP_REMOVED lines=13> */
[--C-:B------:R-:W-:Y:S02]  /*57e0*/  FFMA.FTZ R25, R24, c[0x0][0x2d0], -R181.reuse ;  /* 0x0000b40018197a23 */ /* 0x100fe400000108b5 */
[--C-:B------:R-:W-:Y:S01]  /*57f0*/  FFMA.FTZ R24, R23, c[0x0][0x2d0], -R181.reuse ;  /* 0x0000b40017187a23 */ /* 0x100fe200000108b5 */
[----:B------:R-:W-:Y:S01]  /*5800*/  MUFU.EX2 R39, R39 ;  /* 0x0000002700277308 */ /* 0x000fe20000000800 */
[--C-:B------:R-:W-:Y:S02]  /*5810*/  FFMA.FTZ R45, R21, c[0x0][0x2d0], -R181.reuse ;  /* 0x0000b400152d7a23 */ /* 0x100fe400000108b5 */
[----:B------:R-:W-:-:S02]  /*5820*/  FFMA.FTZ R40, R20, c[0x0][0x2d0], -R181 ;  /* 0x0000b40014287a23 */ /* 0x000fc400000108b5 */
[--C-:B------:R-:W-:Y:S01]  /*5830*/  FFMA.FTZ R38, R17, c[0x0][0x2d0], -R181.reuse ;  /* 0x0000b40011267a23 */ /* 0x100fe200000108b5 */
[----:B------:R-:W-:Y:S01]  /*5840*/  LDSM.16.MT88.4 R20, [R240+0x3900] ;  /* 0x00390000f014783b */ /* 0x000fe20000004200 */
[--C-:B------:R-:W-:Y:S01]  /*5850*/  FFMA.FTZ R34, R16, c[0x0][0x2d0], -R181.reuse ;  /* 0x0000b40010227a23 */ /* 0x100fe200000108b5 */
[----:B------:R-:W-:Y:S01]  /*5860*/  MUFU.EX2 R26, R26 ;  /* 0x0000001a001a7308 */ /* 0x000fe20000000800 */
[--C-:B------:R-:W-:Y:S01]  /*5870*/  FFMA.FTZ R37, R37, c[0x0][0x2d0], -R181.reuse ;  /* 0x0000b40025257a23 */ /* 0x100fe200000108b5 */
[----:B-1----:R-:W-:Y:S01]  /*5880*/  FMNMX.FTZ R2, R11, R10, !PT ;  /* 0x0000000a0b027209 */ /* 0x002fe20007810000 */
[--C-:B------:R-:W-:Y:S02]  /*5890*/  FFMA.FTZ R33, R33, c[0x0][0x2d0], -R181.reuse ;  /* 0x0000b40021217a23 */ /* 0x100fe400000108b5 */
[--C-:B------:R-:W-:Y:S01]  /*58a0*/  FFMA.FTZ R32, R32, c[0x0][0x2d0], -R181.reuse ;  /* 0x0000b40020207a23 */ /* 0x100fe200000108b5 */
[C---:B------:R-:W-:Y:S01]  /*58b0*/  FSETP.NEU.FTZ.AND P0, PT, R2.reuse, -INF , PT ;  /* 0xff8000000200780b */ /* 0x040fe20003f1d000 */
[----:B------:R-:W-:Y:S01]  /*58c0*/  FMUL.FTZ R180, R2, c[0x0][0x2d0] ;  /* 0x0000b40002b47a20 */ /* 0x000fe20000410000 */
[----:B------:R-:W1:Y:S01]  /*58d0*/  MUFU.EX2 R25, R25 ;  /* 0x0000001900197308 */ /* 0x000e620000000800 */
[----:B------:R-:W-:-:S02]  /*58e0*/  FFMA.FTZ R29, R29, c[0x0][0x2d0], -R181 ;  /* 0x0000b4001d1d7a23 */ /* 0x000fc400000108b5 */
[--C-:B------:R-:W-:Y:S01]  /*58f0*/  FFMA.FTZ R193, R193, c[0x0][0x2d0], -R181.reuse ;  /* 0x0000b400c1c17a23 */ /* 0x100fe200000108b5 */
[----:B------:R-:W-:Y:S01]  /*5900*/  FSEL R180, R180, RZ, P0 ;  /* 0x000000ffb4b47208 */ /* 0x000fe20000000000 */
[--C-:B------:R-:W-:Y:S01]  /*5910*/  FFMA.FTZ R192, R192, c[0x0][0x2d0], -R181.reuse ;  /* 0x0000b400c0c07a23 */ /* 0x100fe200000108b5 */
[----:B------:R-:W-:Y:S01]  /*5920*/  PLOP3.LUT P0, PT, PT, PT, UP0, 0x40, 0x0 ;  /* 0x000000000000781c */ /* 0x000fe20003f0e808 */
[----:B------:R-:W-:Y:S01]  /*5930*/  FFMA.FTZ R196, R196, c[0x0][0x2d0], -R181 ;  /* 0x0000b400c4c47a23 */ /* 0x000fe200000108b5 */
[----:B------:R-:W-:Y:S01]  /*5940*/  MUFU.EX2 R24, R24 ;  /* 0x0000001800187308 */ /* 0x000fe20000000800 */
[--C-:B------:R-:W-:Y:S02]  /*5950*/  FFMA.FTZ R46, R18, c[0x0][0x2d0], -R180.reuse ;  /* 0x0000b400122e7a23 */ /* 0x100fe400000108b4 */
[--C-:B------:R-:W-:Y:S01]  /*5960*/  FFMA.FTZ R27, R15, c[0x0][0x2d0], -R180.reuse ;  /* 0x0000b4000f1b7a23 */ /* 0x100fe200000108b4 */
[----:B------:R-:W-:Y:S01]  /*5970*/  LDSM.16.MT88.4 R16, [R247+0x3900] ;  /* 0x00390000f710783b */ /* 0x000fe20000004200 */
[----:B------:R-:W-:-:S02]  /*5980*/  FFMA.FTZ R47, R14, c[0x0][0x2d0], -R180 ;  /* 0x0000b4000e2f7a23 */ /* 0x000fc400000108b4 */
[--C-:B------:R-:W-:Y:S01]  /*5990*/  FFMA.FTZ R44, R13, c[0x0][0x2d0], -R180.reuse ;  /* 0x0000b4000d2c7a23 */ /* 0x100fe200000108b4 */
[----:B------:R-:W2:Y:S01]  /*59a0*/  MUFU.EX2 R45, R45 ;  /* 0x0000002d002d7308 */ /* 0x000ea20000000800 */
[--C-:B------:R-:W-:Y:S01]  /*59b0*/  FFMA.FTZ R43, R12, c[0x0][0x2d0], -R180.reuse ;  /* 0x0000b4000c2b7a23 */ /* 0x100fe200000108b4 */
[----:B-1----:R-:W-:Y:S01]  /*59c0*/  F2FP.BF16.PACK_AB R128, R25, R26 ;  /* 0x0000001a1980723e */ /* 0x002fe200000010ff */
[--C-:B------:R-:W-:Y:S01]  /*59d0*/  FFMA.FTZ R42, R9, c[0x0][0x2d0], -R180.reuse ;  /* 0x0000b400092a7a23 */ /* 0x100fe200000108b4 */
[----:B------:R-:W1:Y:S01]  /*59e0*/  LDSM.16.MT88.4 R12, [R247+0x900] ;  /* 0x00090000f70c783b */ /* 0x000e620000004200 */
[--C-:B------:R-:W-:Y:S02]  /*59f0*/  FFMA.FTZ R41, R8, c[0x0][0x2d0], -R180.reuse ;  /* 0x0000b40008297a23 */ /* 0x100fe400000108b4 */
[--C-:B------:R-:W-:Y:S01]  /*5a00*/  FFMA.FTZ R35, R7, c[0x0][0x2d0], -R180.reuse ;  /* 0x0000b40007237a23 */ /* 0x100fe200000108b4 */
[----:B------:R-:W-:Y:S01]  /*5a10*/  MUFU.EX2 R46, R46 ;  /* 0x0000002e002e7308 */ /* 0x000fe20000000800 */
[----:B------:R-:W3:Y:S01]  /*5a20*/  LDSM.16.MT88.4 R8, [R242+0x900] ;  /* 0x00090000f208783b */ /* 0x000ee20000004200 */
[----:B------:R-:W-:-:S02]  /*5a30*/  FFMA.FTZ R36, R36, c[0x0][0x2d0], -R180 ;  /* 0x0000b40024247a23 */ /* 0x000fc400000108b4 */
[--C-:B------:R-:W-:Y:S02]  /*5a40*/  FFMA.FTZ R31, R31, c[0x0][0x2d0], -R180.reuse ;  /* 0x0000b4001f1f7a23 */ /* 0x100fe400000108b4 */
[--C-:B------:R-:W-:Y:S02]  /*5a50*/  FFMA.FTZ R3, R30, c[0x0][0x2d0], -R180.reuse ;  /* 0x0000b4001e037a23 */ /* 0x100fe400000108b4 */
[----:B------:R-:W4:Y:S01]  /*5a60*/  MUFU.EX2 R27, R27 ;  /* 0x0000001b001b7308 */ /* 0x000f220000000800 */
[----:B--2---:R-:W-:Y:S01]  /*5a70*/  F2FP.BF16.PACK_AB R130, R45, R24 ;  /* 0x000000182d82723e */ /* 0x004fe200000010ff */
[--C-:B------:R-:W-:Y:S02]  /*5a80*/  FFMA.FTZ R206, R206, c[0x0][0x2d0], -R180.reuse ;  /* 0x0000b400cece7a23 */ /* 0x100fe400000108b4 */
[--C-:B------:R-:W-:Y:S02]  /*5a90*/  FFMA.FTZ R187, R187, c[0x0][0x2d0], -R180.reuse ;  /* 0x0000b400bbbb7a23 */ /* 0x100fe400000108b4 */
[----:B------:R-:W-:-:S02]  /*5aa0*/  FFMA.FTZ R186, R186, c[0x0][0x2d0], -R180 ;  /* 0x0000b400baba7a23 */ /* 0x000fc400000108b4 */
[----:B------:R-:W-:Y:S01]  /*5ab0*/  MUFU.EX2 R47, R47 ;  /* 0x0000002f002f7308 */ /* 0x000fe20000000800 */
[--C-:B------:R-:W-:Y:S02]  /*5ac0*/  FFMA.FTZ R195, R195, c[0x0][0x2d0], -R181.reuse ;  /* 0x0000b400c3c37a23 */ /* 0x100fe400000108b5 */
[----:B------:R-:W-:Y:S02]  /*5ad0*/  FFMA.FTZ R194, R194, c[0x0][0x2d0], -R181 ;  /* 0x0000b400c2c27a23 */ /* 0x000fe400000108b5 */
[--C-:B------:R-:W-:Y:S02]  /*5ae0*/  FFMA.FTZ R201, R201, c[0x0][0x2d0], -R180.reuse ;  /* 0x0000b400c9c97a23 */ /* 0x100fe400000108b4 */
[--C-:B------:R-:W-:Y:S01]  /*5af0*/  FFMA.FTZ R200, R200, c[0x0][0x2d0], -R180.reuse ;  /* 0x0000b400c8c87a23 */ /* 0x100fe200000108b4 */
[----:B------:R-:W2:Y:S01]  /*5b00*/  MUFU.EX2 R44, R44 ;  /* 0x0000002c002c7308 */ /* 0x000ea20000000800 */
[----:B----4-:R-:W-:Y:S01]  /*5b10*/  F2FP.BF16.PACK_AB R129, R27, R46 ;  /* 0x0000002e1b81723e */ /* 0x010fe200000010ff */
[----:B------:R-:W-:-:S02]  /*5b20*/  FFMA.FTZ R199, R199, c[0x0][0x2d0], -R180 ;  /* 0x0000b400c7c77a23 */ /* 0x000fc400000108b4 */
[--C-:B------:R-:W-:Y:S02]  /*5b30*/  FFMA.FTZ R51, R51, c[0x0][0x2d0], -R181.reuse ;  /* 0x0000b40033337a23 */ /* 0x100fe400000108b5 */
[--C-:B------:R-:W-:Y:S02]  /*5b40*/  FFMA.FTZ R50, R50, c[0x0][0x2d0], -R181.reuse ;  /* 0x0000b40032327a23 */ /* 0x100fe400000108b5 */
[----:B------:R-:W4:Y:S01]  /*5b50*/  MUFU.EX2 R40, R40 ;  /* 0x0000002800287308 */ /* 0x000f220000000800 */
[--C-:B------:R-:W-:Y:S02]  /*5b60*/  FFMA.FTZ R49, R49, c[0x0][0x2d0], -R181.reuse ;  /* 0x0000b40031317a23 */ /* 0x100fe400000108b5 */
[----:B------:R-:W-:Y:S02]  /*5b70*/  FFMA.FTZ R48, R48, c[0x0][0x2d0], -R181 ;  /* 0x0000b40030307a23 */ /* 0x000fe400000108b5 */
[----:B------:R-:W-:Y:S02]  /*5b80*/  FFMA.FTZ R184, R184, c[0x0][0x2d0], -R180 ;  /* 0x0000b400b8b87a23 */ /* 0x000fe400000108b4 */
[----:B------:R-:W-:Y:S01]  /*5b90*/  FADD.FTZ R25, R26, R25 ;  /* 0x000000191a197221 */ /* 0x000fe20000010000 */
[----:B--2---:R-:W-:Y:S01]  /*5ba0*/  F2FP.BF16.PACK_AB R131, R44, R47 ;  /* 0x0000002f2c83723e */ /* 0x004fe200000010ff */
[----:B------:R-:W-:Y:S01]  /*5bb0*/  MUFU.EX2 R38, R38 ;  /* 0x0000002600267308 */ /* 0x000fe20000000800 */
[----:B------:R-:W-:-:S02]  /*5bc0*/  FADD.FTZ R27, R46, R27 ;  /* 0x0000001b2e1b7221 */ /* 0x000fc40000010000 */
[----:B------:R-:W-:Y:S02]  /*5bd0*/  FADD.FTZ R46, R24, R25 ;  /* 0x00000019182e7221 */ /* 0x000fe40000010000 */
[----:B------:R-:W-:Y:S01]  /*5be0*/  FADD.FTZ R47, R47, R27 ;  /* 0x0000001b2f2f7221 */ /* 0x000fe20000010000 */
[C---:B------:R-:W-:Y:S01]  /*5bf0*/  HMMA.16816.F32.BF16 R176, R128.reuse, R172, RZ ;  /* 0x000000ac80b0723c */ /* 0x040fe200000418ff */
[----:B----4-:R-:W-:Y:S01]  /*5c00*/  F2FP.BF16.PACK_AB R4, R39, R40 ;  /* 0x000000282704723e */ /* 0x010fe200000010ff */
[----:B------:R-:W2:Y:S01]  /*5c10*/  MUFU.EX2 R34, R34 ;  /* 0x0000002200227308 */ /* 0x000ea20000000800 */
[----:B------:R-:W-:Y:S01]  /*5c20*/  FADD.FTZ R46, R45, R46 ;  /* 0x0000002e2d2e7221 */ /* 0x000fe20000010000 */
[----:B------:R-:W-:Y:S01]  /*5c30*/  LDSM.16.MT88.4 R24, [R247+0x5900] ;  /* 0x00590000f718783b */ /* 0x000fe20000004200 */
[----:B------:R-:W-:Y:S02]  /*5c40*/  FADD.FTZ R47, R44, R47 ;  /* 0x0000002f2c2f7221 */ /* 0x000fe40000010000 */
[----:B------:R-:W-:Y:S01]  /*5c50*/  FADD.FTZ R46, R40, R46 ;  /* 0x0000002e282e7221 */ /* 0x000fe20000010000 */
[----:B------:R-:W-:Y:S02]  /*5c60*/  HMMA.16816.F32.BF16 R168, R128, R164, RZ ;  /* 0x000000a480a8723c */ /* 0x000fe400000418ff */
[----:B------:R-:W4:Y:S01]  /*5c70*/  MUFU.EX2 R43, R43 ;  /* 0x0000002b002b7308 */ /* 0x000f220000000800 */
[----:B------:R-:W-:-:S05]  /*5c80*/  FADD.FTZ R46, R39, R46 ;  /* 0x0000002e272e7221 */ /* 0x000fca0000010000 */
[----:B------:R-:W-:Y:S02]  /*5c90*/  HMMA.16816.F32.BF16 R172, R128, R174, RZ ;  /* 0x000000ae80ac723c */ /* 0x000fe400000418ff */
[----:B------:R-:W5:Y:S01]  /*5ca0*/  MUFU.EX2 R42, R42 ;  /* 0x0000002a002a7308 */ /* 0x000f620000000800 */
[----:B--2---:R-:W-:Y:S01]  /*5cb0*/  F2FP.BF16.PACK_AB R6, R34, R38 ;  /* 0x000000262206723e */ /* 0x004fe200000010ff */
[----:B------:R-:W-:-:S04]  /*5cc0*/  FADD.FTZ R38, R38, R46 ;  /* 0x0000002e26267221 */ /* 0x000fc80000010000 */
[----:B------:R-:W-:Y:S01]  /*5cd0*/  HMMA.16816.F32.BF16 R164, R128, R166, RZ ;  /* 0x000000a680a4723c */ /* 0x000fe200000418ff */
[----:B------:R-:W-:Y:S01]  /*5ce0*/  FADD.FTZ R38, R34, R38 ;  /* 0x0000002622267221 */ /* 0x000fe20000010000 */
[----:B------:R-:W-:Y:S01]  /*5cf0*/  MUFU.EX2 R41, R41 ;  /* 0x0000002900297308 */ /* 0x000fe20000000800 */
[----:B----4-:R-:W-:-:S05]  /*5d00*/  FADD.FTZ R47, R43, R47 ;  /* 0x0000002f2b2f7221 */ /* 0x010fca0000010000 */
[----:B------:R-:W-:Y:S02]  /*5d10*/  HMMA.16816.F32.BF16 R160, R128, R156, RZ ;  /* 0x0000009c80a0723c */ /* 0x000fe400000418ff */
[----:B------:R-:W2:Y:S01]  /*5d20*/  MUFU.EX2 R35, R35 ;  /* 0x0000002300237308 */ /* 0x000ea20000000800 */
[C---:B-----5:R-:W-:Y:S01]  /*5d30*/  F2FP.BF16.PACK_AB R5, R42.reuse, R43 ;  /* 0x0000002b2a05723e */ /* 0x060fe200000010ff */
        /* <DEDUP_REMOVED lines=10> */
[C---:B-1----:R-:W-:Y:S02]  /*5de0*/  HMMA.16816.F32.BF16 R176, R4.reuse, R12, R176 ;  /* 0x0000000c04b0723c */ /* 0x042fe400000418b0 */
[----:B------:R-:W-:Y:S06]  /*5df0*/  MUFU.EX2 R29, R29 ;  /* 0x0000001d001d7308 */ /* 0x000fec0000000800 */
[C---:B------:R-:W-:Y:S01]  /*5e00*/  HMMA.16816.F32.BF16 R172, R4.reuse, R14, R172 ;  /* 0x0000000e04ac723c */ /* 0x040fe200000418ac */
[----:B------:R-:W1:Y:S01]  /*5e10*/  LDSM.16.MT88.4 R12, [R242+0x3900] ;  /* 0x00390000f20c783b */ /* 0x000e620000004200 */
[----:B------:R-:W-:Y:S06]  /*5e20*/  MUFU.EX2 R36, R36 ;  /* 0x0000002400247308 */ /* 0x000fec0000000800 */
[C---:B---3--:R-:W-:Y:S02]  /*5e30*/  HMMA.16816.F32.BF16 R168, R4.reuse, R8, R168 ;  /* 0x0000000804a8723c */ /* 0x048fe400000418a8 */
[----:B------:R-:W3:Y:S06]  /*5e40*/  MUFU.EX2 R31, R31 ;  /* 0x0000001f001f7308 */ /* 0x000eec0000000800 */
[----:B------:R-:W-:Y:S01]  /*5e50*/  HMMA.16816.F32.BF16 R164, R4, R10, R164 ;  /* 0x0000000a04a4723c */ /* 0x000fe200000418a4 */
[----:B------:R-:W4:Y:S01]  /*5e60*/  LDSM.16.MT88.4 R8, [R241+0x3900] ;  /* 0x00390000f108783b */ /* 0x000f220000004200 */
[----:B------:R-:W-:Y:S06]  /*5e70*/  MUFU.EX2 R30, R206 ;  /* 0x000000ce001e7308 */ /* 0x000fec0000000800 */
[C---:B------:R-:W-:Y:S02]  /*5e80*/  HMMA.16816.F32.BF16 R132, R128.reuse, R134, RZ ;  /* 0x000000868084723c */ /* 0x040fe400000418ff */
[----:B------:R-:W5:Y:S06]  /*5e90*/  MUFU.EX2 R3, R3 ;  /* 0x0000000300037308 */ /* 0x000f6c0000000800 */
[----:B------:R-:W-:Y:S02]  /*5ea0*/  HMMA.16816.F32.BF16 R56, R128, R58, RZ ;  /* 0x0000003a8038723c */ /* 0x000fe400000418ff */
[----:B------:R-:W1:Y:S06]  /*5eb0*/  MUFU.EX2 R193, R193 ;  /* 0x000000c100c17308 */ /* 0x000e6c0000000800 */
[C---:B------:R-:W-:Y:S02]  /*5ec0*/  HMMA.16816.F32.BF16 R160, R4.reuse, R68, R160 ;  /* 0x0000004404a0723c */ /* 0x040fe400000418a0 */
[----:B------:R-:W-:Y:S06]  /*5ed0*/  MUFU.EX2 R192, R192 ;  /* 0x000000c000c07308 */ /* 0x000fec0000000800 */
[----:B------:R-:W-:Y:S02]  /*5ee0*/  HMMA.16816.F32.BF16 R156, R4, R70, R156 ;  /* 0x00000046049c723c */ /* 0x000fe4000004189c */
        /* <DEDUP_REMOVED lines=9> */
[C---:B-1----:R-:W-:Y:S02]  /*5f80*/  HMMA.16816.F32.BF16 R136, R4.reuse, R12, R136 ;  /* 0x0000000c0488723c */ /* 0x042fe40000041888 */
[----:B------:R-:W-:Y:S06]  /*5f90*/  MUFU.EX2 R201, R201 ;  /* 0x000000c900c97308 */ /* 0x000fec0000000800 */
[C---:B------:R-:W-:Y:S01]  /*5fa0*/  HMMA.16816.F32.BF16 R132, R4.reuse, R14, R132 ;  /* 0x0000000e0484723c */ /* 0x040fe20000041884 */
[----:B------:R-:W1:Y:S01]  /*5fb0*/  LDSM.16.MT88.4 R12, [R241+0x6900] ;  /* 0x00690000f10c783b */ /* 0x000e620000004200 */
[----:B------:R-:W-:Y:S06]  /*5fc0*/  MUFU.EX2 R200, R200 ;  /* 0x000000c800c87308 */ /* 0x000fec0000000800 */
[C---:B----4-:R-:W-:Y:S02]  /*5fd0*/  HMMA.16816.F32.BF16 R52, R4.reuse, R8, R52 ;  /* 0x000000080434723c */ /* 0x050fe40000041834 */
[----:B------:R-:W-:Y:S06]  /*5fe0*/  MUFU.EX2 R51, R51 ;  /* 0x0000003300337308 */ /* 0x000fec0000000800 */
[C---:B------:R-:W-:Y:S01]  /*5ff0*/  HMMA.16816.F32.BF16 R56, R4.reuse, R10, R56 ;  /* 0x0000000a0438723c */ /* 0x040fe20000041838 */
[----:B------:R-:W4:Y:S01]  /*6000*/  LDSM.16.MT88.4 R8, [R240+0x6900] ;  /* 0x00690000f008783b */ /* 0x000f220000004200 */
[----:B------:R-:W-:Y:S06]  /*6010*/  MUFU.EX2 R50, R50 ;  /* 0x0000003200327308 */ /* 0x000fec0000000800 */
[C---:B------:R-:W-:Y:S02]  /*6020*/  HMMA.16816.F32.BF16 R68, R4.reuse, R80, R68 ;  /* 0x000000500444723c */ /* 0x040fe40000041844 */
[----:B------:R-:W-:Y:S06]  /*6030*/  MUFU.EX2 R49, R49 ;  /* 0x0000003100317308 */ /* 0x000fec0000000800 */
[----:B------:R-:W-:Y:S02]  /*6040*/  HMMA.16816.F32.BF16 R72, R4, R82, R72 ;  /* 0x000000520448723c */ /* 0x000fe40000041848 */
[----:B------:R-:W-:Y:S06]  /*6050*/  MUFU.EX2 R48, R48 ;  /* 0x0000003000307308 */ /* 0x000fec0000000800 */
[C---:B------:R-:W-:Y:S02]  /*6060*/  HMMA.16816.F32.BF16 R76, R128.reuse, R84, RZ ;  /* 0x00000054804c723c */ /* 0x040fe400000418ff */
[----:B------:R-:W-:Y:S06]  /*6070*/  MUFU.EX2 R184, R184 ;  /* 0x000000b800b87308 */ /* 0x000fec0000000800 */
[----:B------:R-:W-:Y:S08]  /*6080*/  HMMA.16816.F32.BF16 R80, R128, R86, RZ ;  /* 0x000000568050723c */ /* 0x000ff000000418ff */
        /* <DEDUP_REMOVED lines=8> */
[----:B------:R-:W-:Y:S08]  /*6110*/  HMMA.16816.F32.BF16 R148, R128, R150, RZ ;  /* 0x000000968094723c */ /* 0x000ff000000418ff */
[C---:B-1----:R-:W-:Y:S08]  /*6120*/  HMMA.16816.F32.BF16 R84, R4.reuse, R12, R84 ;  /* 0x0000000c0454723c */ /* 0x042ff00000041854 */
[C---:B------:R-:W-:Y:S01]  /*6130*/  HMMA.16816.F32.BF16 R88, R4.reuse, R14, R88 ;  /* 0x0000000e0458723c */ /* 0x040fe20000041858 */
[----:B------:R-:W1:Y:S07]  /*6140*/  LDSM.16.MT88.4 R12, [R241+0x9900] ;  /* 0x00990000f10c783b */ /* 0x000e6e0000004200 */
[C---:B----4-:R-:W-:Y:S08]  /*6150*/  HMMA.16816.F32.BF16 R92, R4.reuse, R8, R92 ;  /* 0x00000008045c723c */ /* 0x050ff0000004185c */
[C---:B------:R-:W-:Y:S01]  /*6160*/  HMMA.16816.F32.BF16 R96, R4.reuse, R10, R96 ;  /* 0x0000000a0460723c */ /* 0x040fe20000041860 */
[----:B------:R-:W4:Y:S07]  /*6170*/  LDSM.16.MT88.4 R8, [R240+0x9900] ;  /* 0x00990000f008783b */ /* 0x000f2e0000004200 */
[C---:B------:R-:W-:Y:S08]  /*6180*/  HMMA.16816.F32.BF16 R152, R4.reuse, R60, R152 ;  /* 0x0000003c0498723c */ /* 0x040ff00000041898 */
[----:B------:R-:W-:Y:S08]  /*6190*/  HMMA.16816.F32.BF16 R148, R4, R62, R148 ;  /* 0x0000003e0494723c */ /* 0x000ff00000041894 */
        /* <DEDUP_REMOVED lines=9> */
[----:B------:R-:W-:Y:S01]  /*6230*/  HMMA.16816.F32.BF16 R128, R128, R18, RZ ;  /* 0x000000128080723c */ /* 0x000fe200000418ff */
        /* <DEDUP_REMOVED lines=10> */
[C---:B------:R-:W-:Y:S07]  /*62e0*/  HMMA.16816.F32.BF16 R76, R4.reuse, R188, R76 ;  /* 0x000000bc044c723c */ /* 0x040fee000004184c */
[----:B------:R-:W-:Y:S01]  /*62f0*/  FFMA.FTZ R188, R204, c[0x0][0x2d0], -R181 ;  /* 0x0000b400ccbc7a23 */ /* 0x000fe200000108b5 */
[----:B------:R-:W-:Y:S01]  /*6300*/  HMMA.16816.F32.BF16 R80, R4, R190, R80 ;  /* 0x000000be0450723c */ /* 0x000fe20000041850 */
[----:B------:R-:W-:-:S02]  /*6310*/  FFMA.FTZ R189, R202, c[0x0][0x2d0], -R180 ;  /* 0x0000b400cabd7a23 */ /* 0x000fc400000108b4 */
[--C-:B------:R-:W-:Y:S02]  /*6320*/  FFMA.FTZ R202, R197, c[0x0][0x2d0], -R181.reuse ;  /* 0x0000b400c5ca7a23 */ /* 0x100fe400000108b5 */
[----:B------:R-:W-:Y:S01]  /*6330*/  MUFU.EX2 R188, R188 ;  /* 0x000000bc00bc7308 */ /* 0x000fe20000000800 */
[--C-:B------:R-:W-:Y:S02]  /*6340*/  FFMA.FTZ R197, R198, c[0x0][0x2d0], -R180.reuse ;  /* 0x0000b400c6c57a23 */ /* 0x100fe400000108b4 */
[----:B--2---:R-:W-:Y:S01]  /*6350*/  HMMA.16816.F32.BF16 R100, R4, R20, R100 ;  /* 0x000000140464723c */ /* 0x004fe20000041864 */
[----:B------:R-:W-:Y:S02]  /*6360*/  FFMA.FTZ R191, R205, c[0x0][0x2d0], -R181 ;  /* 0x0000b400cdbf7a23 */ /* 0x000fe400000108b5 */
[--C-:B------:R-:W-:Y:S02]  /*6370*/  FFMA.FTZ R190, R203, c[0x0][0x2d0], -R180.reuse ;  /* 0x0000b400cbbe7a23 */ /* 0x100fe400000108b4 */
[----:B------:R-:W-:Y:S01]  /*6380*/  MUFU.EX2 R189, R189 ;  /* 0x000000bd00bd7308 */ /* 0x000fe20000000800 */
[----:B------:R-:W-:-:S02]  /*6390*/  FFMA.FTZ R181, R185, c[0x0][0x2d0], -R180 ;  /* 0x0000b400b9b57a23 */ /* 0x000fc400000108b4 */
[C---:B------:R-:W-:Y:S01]  /*63a0*/  HMMA.16816.F32.BF16 R104, R4.reuse, R22, R104 ;  /* 0x000000160468723c */ /* 0x040fe20000041868 */
[----:B------:R-:W2:Y:S04]  /*63b0*/  LDSM.16.MT88.4 R20, [R247+0x1100] ;  /* 0x00110000f714783b */ /* 0x000ea80000004200 */
[----:B------:R-:W-:Y:S03]  /*63c0*/  MUFU.EX2 R191, R191 ;  /* 0x000000bf00bf7308 */ /* 0x000fe60000000800 */
[C---:B------:R-:W-:Y:S05]  /*63d0*/  HMMA.16816.F32.BF16 R108, R4.reuse, R16, R108 ;  /* 0x00000010046c723c */ /* 0x040fea000004186c */
[----:B------:R-:W1:Y:S03]  /*63e0*/  MUFU.EX2 R190, R190 ;  /* 0x000000be00be7308 */ /* 0x000e660000000800 */
[----:B------:R-:W-:Y:S01]  /*63f0*/  HMMA.16816.F32.BF16 R112, R4, R18, R112 ;  /* 0x000000120470723c */ /* 0x000fe20000041870 */
[----:B------:R-:W2:Y:S04]  /*6400*/  LDSM.16.MT88.4 R16, [R240+0x1100] ;  /* 0x00110000f010783b */ /* 0x000ea80000004200 */
[----:B------:R-:W2:Y:S02]  /*6410*/  MUFU.EX2 R202, R202 ;  /* 0x000000ca00ca7308 */ /* 0x000ea40000000800 */
[----:B------:R-:W-:Y:S01]  /*6420*/  F2FP.BF16.PACK_AB R4, R33, R37 ;  /* 0x000000252104723e */ /* 0x000fe200000010ff */
[----:B------:R-:W-:Y:S01]  /*6430*/  FADD.FTZ R37, R37, R38 ;  /* 0x0000002625257221 */ /* 0x000fe20000010000 */
[----:B---3--:R-:W-:Y:S01]  /*6440*/  F2FP.BF16.PACK_AB R5, R31, R36 ;  /* 0x000000241f05723e */ /* 0x008fe200000010ff */
[----:B------:R-:W-:Y:S01]  /*6450*/  FADD.FTZ R36, R36, R41 ;  /* 0x0000002924247221 */ /* 0x000fe20000010000 */
[----:B------:R-:W-:Y:S01]  /*6460*/  F2FP.BF16.PACK_AB R6, R29, R32 ;  /* 0x000000201d06723e */ /* 0x000fe200000010ff */
[----:B------:R-:W-:Y:S01]  /*6470*/  FADD.FTZ R37, R33, R37 ;  /* 0x0000002521257221 */ /* 0x000fe20000010000 */
[----:B-----5:R-:W-:Y:S01]  /*6480*/  F2FP.BF16.PACK_AB R7, R3, R30 ;  /* 0x0000001e0307723e */ /* 0x020fe200000010ff */
[----:B------:R-:W-:Y:S01]  /*6490*/  MUFU.EX2 R198, R199 ;  /* 0x000000c700c67308 */ /* 0x000fe20000000800 */
[----:B------:R-:W-:-:S02]  /*64a0*/  FADD.FTZ R36, R31, R36 ;  /* 0x000000241f247221 */ /* 0x000fc40000010000 */
[----:B------:R-:W-:Y:S02]  /*64b0*/  FADD.FTZ R32, R32, R37 ;  /* 0x0000002520207221 */ /* 0x000fe40000010000 */
[----:B------:R-:W-:Y:S01]  /*64c0*/  FADD.FTZ R30, R30, R36 ;  /* 0x000000241e1e7221 */ /* 0x000fe20000010000 */
[C---:B-1----:R-:W-:Y:S01]  /*64d0*/  HMMA.16816.F32.BF16 R168, R4.reuse, R12, R168 ;  /* 0x0000000c04a8723c */ /* 0x042fe200000418a8 */
[----:B------:R-:W-:Y:S01]  /*64e0*/  FADD.FTZ R32, R29, R32 ;  /* 0x000000201d207221 */ /* 0x000fe20000010000 */
[----:B------:R-:W1:Y:S01]  /*64f0*/  MUFU.EX2 R197, R197 ;  /* 0x000000c500c57308 */ /* 0x000e620000000800 */
[----:B------:R-:W-:Y:S02]  /*6500*/  FADD.FTZ R30, R3, R30 ;  /* 0x0000001e031e7221 */ /* 0x000fe40000010000 */
[----:B------:R-:W-:Y:S02]  /*6510*/  FADD.FTZ R32, R193, R32 ;  /* 0x00000020c1207221 */ /* 0x000fe40000010000 */
[----:B------:R-:W-:Y:S01]  /*6520*/  FADD.FTZ R30, R190, R30 ;  /* 0x0000001ebe1e7221 */ /* 0x000fe20000010000 */
[----:B------:R-:W-:Y:S01]  /*6530*/  HMMA.16816.F32.BF16 R164, R4, R14, R164 ;  /* 0x0000000e04a4723c */ /* 0x000fe200000418a4 */
[----:B------:R-:W3:Y:S01]  /*6540*/  LDSM.16.MT88.4 R12, [R247+0x4100] ;  /* 0x00410000f70c783b */ /* 0x000ee20000004200 */
[----:B------:R-:W5:Y:S01]  /*6550*/  MUFU.EX2 R181, R181 ;  /* 0x000000b500b57308 */ /* 0x000f620000000800 */
[----:B------:R-:W-:-:S05]  /*6560*/  FADD.FTZ R32, R192, R32 ;  /* 0x00000020c0207221 */ /* 0x000fca0000010000 */
[C---:B----4-:R-:W-:Y:S08]  /*6570*/  HMMA.16816.F32.BF16 R160, R4.reuse, R8, R160 ;  /* 0x0000000804a0723c */ /* 0x050ff000000418a0 */
[C---:B------:R-:W-:Y:S01]  /*6580*/  HMMA.16816.F32.BF16 R156, R4.reuse, R10, R156 ;  /* 0x0000000a049c723c */ /* 0x040fe2000004189c */
[----:B------:R-:W4:Y:S07]  /*6590*/  LDSM.16.MT88.4 R8, [R242+0x4100] ;  /* 0x00410000f208783b */ /* 0x000f2e0000004200 */
[C---:B--2---:R-:W-:Y:S08]  /*65a0*/  HMMA.16816.F32.BF16 R176, R4.reuse, R20, R176 ;  /* 0x0000001404b0723c */ /* 0x044ff000000418b0 */
[C---:B------:R-:W-:Y:S01]  /*65b0*/  HMMA.16816.F32.BF16 R172, R4.reuse, R22, R172 ;  /* 0x0000001604ac723c */ /* 0x040fe200000418ac */
[----:B------:R-:W2:Y:S07]  /*65c0*/  LDSM.16.MT88.4 R20, [R241+0x4100] ;  /* 0x00410000f114783b */ /* 0x000eae0000004200 */
[C---:B------:R-:W-:Y:S08]  /*65d0*/  HMMA.16816.F32.BF16 R152, R4.reuse, R16, R152 ;  /* 0x000000100498723c */ /* 0x040ff00000041898 */
[C---:B---3--:R-:W-:Y:S08]  /*65e0*/  HMMA.16816.F32.BF16 R144, R4.reuse, R12, R144 ;  /* 0x0000000c0490723c */ /* 0x048ff00000041890 */
[C---:B------:R-:W-:Y:S01]  /*65f0*/  HMMA.16816.F32.BF16 R140, R4.reuse, R14, R140 ;  /* 0x0000000e048c723c */ /* 0x040fe2000004188c */
[----:B------:R-:W3:Y:S07]  /*6600*/  LDSM.16.MT88.4 R12, [R240+0x4100] ;  /* 0x00410000f00c783b */ /* 0x000eee0000004200 */
[C---:B----4-:R-:W-:Y:S08]  /*6610*/  HMMA.16816.F32.BF16 R136, R4.reuse, R8, R136 ;  /* 0x000000080488723c */ /* 0x050ff00000041888 */
[C---:B------:R-:W-:Y:S01]  /*6620*/  HMMA.16816.F32.BF16 R132, R4.reuse, R10, R132 ;  /* 0x0000000a0484723c */ /* 0x040fe20000041884 */
[----:B------:R-:W4:Y:S07]  /*6630*/  LDSM.16.MT88.4 R8, [R247+0x7100] ;  /* 0x00710000f708783b */ /* 0x000f2e0000004200 */
        /* <DEDUP_REMOVED lines=15> */
[C---:B---3--:R-:W-:Y:S08]  /*6730*/  HMMA.16816.F32.BF16 R84, R4.reuse, R12, R84 ;  /* 0x0000000c0454723c */ /* 0x048ff00000041854 */
[C---:B------:R-:W-:Y:S01]  /*6740*/  HMMA.16816.F32.BF16 R88, R4.reuse, R14, R88 ;  /* 0x0000000e0458723c */ /* 0x040fe20000041858 */
[----:B------:R-:W2:Y:S07]  /*6750*/  LDSM.16.MT88.4 R12, [R241+0xa100] ;  /* 0x00a10000f10c783b */ /* 0x000eae0000004200 */
[C---:B----4-:R-:W-:Y:S08]  /*6760*/  HMMA.16816.F32.BF16 R92, R4.reuse, R8, R92 ;  /* 0x00000008045c723c */ /* 0x050ff0000004185c */
[C---:B------:R-:W-:Y:S01]  /*6770*/  HMMA.16816.F32.BF16 R96, R4.reuse, R10, R96 ;  /* 0x0000000a0460723c */ /* 0x040fe20000041860 */
[----:B------:R-:W3:Y:S07]  /*6780*/  LDSM.16.MT88.4 R8, [R240+0xa100] ;  /* 0x00a10000f008783b */ /* 0x000eee0000004200 */
[C---:B------:R-:W-:Y:S01]  /*6790*/  HMMA.16816.F32.BF16 R104, R4.reuse, R22, R104 ;  /* 0x000000160468723c */ /* 0x040fe20000041868 */
[----:B------:R-:W4:Y:S07]  /*67a0*/  LDSM.16.MT88.4 R20, [R247+0x1900] ;  /* 0x00190000f714783b */ /* 0x000f2e0000004200 */
[C---:B-1----:R-:W-:Y:S08]  /*67b0*/  HMMA.16816.F32.BF16 R108, R4.reuse, R16, R108 ;  /* 0x00000010046c723c */ /* 0x042ff0000004186c */
[C---:B------:R-:W-:Y:S01]  /*67c0*/  HMMA.16816.F32.BF16 R112, R4.reuse, R18, R112 ;  /* 0x000000120470723c */ /* 0x040fe20000041870 */
[----:B------:R-:W-:Y:S07]  /*67d0*/  LDSM.16.MT88.4 R16, [R240+0x1900] ;  /* 0x00190000f010783b */ /* 0x000fee0000004200 */
[C---:B--2---:R-:W-:Y:S08]  /*67e0*/  HMMA.16816.F32.BF16 R116, R4.reuse, R12, R116 ;  /* 0x0000000c0474723c */ /* 0x044ff00000041874 */
[C---:B------:R-:W-:Y:S01]  /*67f0*/  HMMA.16816.F32.BF16 R120, R4.reuse, R14, R120 ;  /* 0x0000000e0478723c */ /* 0x040fe20000041878 */
[----:B------:R-:W1:Y:S07]  /*6800*/  LDSM.16.MT88.4 R12, [R242+0x1900] ;  /* 0x00190000f20c783b */ /* 0x000e6e0000004200 */
[C---:B---3--:R-:W-:Y:S08]  /*6810*/  HMMA.16816.F32.BF16 R124, R4.reuse, R8, R124 ;  /* 0x00000008047c723c */ /* 0x048ff0000004187c */
[----:B------:R-:W-:Y:S01]  /*6820*/  HMMA.16816.F32.BF16 R128, R4, R10, R128 ;  /* 0x0000000a0480723c */ /* 0x000fe20000041880 */
[----:B------:R-:W2:Y:S06]  /*6830*/  LDSM.16.MT88.4 R8, [R241+0x1900] ;  /* 0x00190000f108783b */ /* 0x000eac0000004200 */
[----:B------:R-:W-:-:S02]  /*6840*/  F2FP.BF16.PACK_AB R4, R192, R193 ;  /* 0x000000c1c004723e */ /* 0x000fc400000010ff */
[C---:B------:R-:W-:Y:S01]  /*6850*/  F2FP.BF16.PACK_AB R5, R189.reuse, R190 ;  /* 0x000000bebd05723e */ /* 0x040fe200000010ff */
[----:B------:R-:W-:Y:S01]  /*6860*/  FADD.FTZ R189, R189, R30 ;  /* 0x0000001ebdbd7221 */ /* 0x000fe20000010000 */
[----:B------:R-:W-:Y:S01]  /*6870*/  F2FP.BF16.PACK_AB R6, R188, R191 ;  /* 0x000000bfbc06723e */ /* 0x000fe200000010ff */
[----:B------:R-:W-:Y:S01]  /*6880*/  FADD.FTZ R191, R191, R32 ;  /* 0x00000020bfbf7221 */ /* 0x000fe20000010000 */
[----:B------:R-:W-:Y:S01]  /*6890*/  F2FP.BF16.PACK_AB R7, R186, R187 ;  /* 0x000000bbba07723e */ /* 0x000fe200000010ff */
[----:B------:R-:W-:Y:S02]  /*68a0*/  FADD.FTZ R189, R187, R189 ;  /* 0x000000bdbbbd7221 */ /* 0x000fe40000010000 */
[----:B------:R-:W-:Y:S02]  /*68b0*/  FADD.FTZ R191, R188, R191 ;  /* 0x000000bfbcbf7221 */ /* 0x000fe40000010000 */
[----:B------:R-:W-:Y:S02]  /*68c0*/  FADD.FTZ R186, R186, R189 ;  /* 0x000000bdbaba7221 */ /* 0x000fe40000010000 */
[----:B----4-:R-:W-:Y:S02]  /*68d0*/  HMMA.16816.F32.BF16 R176, R4, R20, R176 ;  /* 0x0000001404b0723c */ /* 0x010fe400000418b0 */
[----:B------:R-:W-:-:S04]  /*68e0*/  FADD.FTZ R186, R201, R186 ;  /* 0x000000bac9ba7221 */ /* 0x000fc80000010000 */
[----:B------:R-:W-:Y:S02]  /*68f0*/  FADD.FTZ R186, R200, R186 ;  /* 0x000000bac8ba7221 */ /* 0x000fe40000010000 */
[C---:B-1----:R-:W-:Y:S08]  /*6900*/  HMMA.16816.F32.BF16 R168, R4.reuse, R12, R168 ;  /* 0x0000000c04a8723c */ /* 0x042ff000000418a8 */
[C---:B------:R-:W-:Y:S01]  /*6910*/  HMMA.16816.F32.BF16 R164, R4.reuse, R14, R164 ;  /* 0x0000000e04a4723c */ /* 0x040fe200000418a4 */
[----:B------:R-:W1:Y:S07]  /*6920*/  LDSM.16.MT88.4 R12, [R247+0x4900] ;  /* 0x00490000f70c783b */ /* 0x000e6e0000004200 */
[C---:B--2---:R-:W-:Y:S08]  /*6930*/  HMMA.16816.F32.BF16 R160, R4.reuse, R8, R160 ;  /* 0x0000000804a0723c */ /* 0x044ff000000418a0 */
        /* <DEDUP_REMOVED lines=20> */
[C---:B--2---:R-:W-:Y:S08]  /*6a80*/  HMMA.16816.F32.BF16 R68, R4.reuse, R8, R68 ;  /* 0x000000080444723c */ /* 0x044ff00000041844 */
[C---:B------:R-:W-:Y:S01]  /*6a90*/  HMMA.16816.F32.BF16 R72, R4.reuse, R10, R72 ;  /* 0x0000000a0448723c */ /* 0x040fe20000041848 */
[----:B------:R-:W2:Y:S07]  /*6aa0*/  LDSM.16.MT88.4 R8, [R240+0x7900] ;  /* 0x00790000f008783b */ /* 0x000eae0000004200 */
[C---:B------:R-:W-:Y:S01]  /*6ab0*/  HMMA.16816.F32.BF16 R80, R4.reuse, R18, R80 ;  /* 0x000000120450723c */ /* 0x040fe20000041850 */
[----:B------:R-:W4:Y:S07]  /*6ac0*/  LDSM.16.MT88.4 R16, [R242+0xa900] ;  /* 0x00a90000f210783b */ /* 0x000f2e0000004200 */
[C---:B---3--:R-:W-:Y:S08]  /*6ad0*/  HMMA.16816.F32.BF16 R100, R4.reuse, R20, R100 ;  /* 0x000000140464723c */ /* 0x048ff00000041864 */
        /* <DEDUP_REMOVED lines=15> */
[----:B------:R-:W-:Y:S01]  /*6bd0*/  HMMA.16816.F32.BF16 R128, R4, R10, R128 ;  /* 0x0000000a0480723c */ /* 0x000fe20000041880 */
[----:B------:R-:W2:Y:S06]  /*6be0*/  LDSM.16.MT88.4 R8, [R241+0x2100] ;  /* 0x00210000f108783b */ /* 0x000eac0000004200 */
        /* <DEDUP_REMOVED lines=9> */
[----:B---3--:R-:W-:Y:S01]  /*6c80*/  HMMA.16816.F32.BF16 R152, R4, R16, R152 ;  /* 0x000000100498723c */ /* 0x008fe20000041898 */
[----:B------:R-:W-:-:S02]  /*6c90*/  FADD.FTZ R195, R194, R195 ;  /* 0x000000c3c2c37221 */ /* 0x000fc40000010000 */
[----:B-----5:R-:W-:Y:S02]  /*6ca0*/  FADD.FTZ R198, R181, R198 ;  /* 0x000000c6b5c67221 */ /* 0x020fe40000010000 */
[----:B------:R-:W-:Y:S02]  /*6cb0*/  FADD.FTZ R195, R51, R195 ;  /* 0x000000c333c37221 */ /* 0x000fe40000010000 */
[----:B------:R-:W-:Y:S01]  /*6cc0*/  FADD.FTZ R198, R184, R198 ;  /* 0x000000c6b8c67221 */ /* 0x000fe20000010000 */
[----:B-1----:R-:W-:Y:S01]  /*6cd0*/  HMMA.16816.F32.BF16 R168, R4, R12, R168 ;  /* 0x0000000c04a8723c */ /* 0x002fe200000418a8 */
[----:B------:R-:W-:-:S04]  /*6ce0*/  FADD.FTZ R195, R50, R195 ;  /* 0x000000c332c37221 */ /* 0x000fc80000010000 */
[----:B------:R-:W-:-:S03]  /*6cf0*/  FADD.FTZ R195, R49, R195 ;  /* 0x000000c331c37221 */ /* 0x000fc60000010000 */
[----:B------:R-:W-:Y:S01]  /*6d00*/  HMMA.16816.F32.BF16 R164, R4, R14, R164 ;  /* 0x0000000e04a4723c */ /* 0x000fe200000418a4 */
[----:B------:R-:W1:Y:S01]  /*6d10*/  LDSM.16.MT88.4 R12, [R247+0x5100] ;  /* 0x00510000f70c783b */ /* 0x000e620000004200 */
[----:B------:R-:W-:-:S05]  /*6d20*/  FADD.FTZ R3, R48, R195 ;  /* 0x000000c330037221 */ /* 0x000fca0000010000 */
[----:B------:R-:W-:Y:S01]  /*6d30*/  STL [R1+0xc], R3 ;  /* 0x00000c0301007387 */ /* 0x000fe20000100800 */
        /* <DEDUP_REMOVED lines=37> */
[----:B------:R-:W-:Y:S07]  /*6f90*/  LDSM.16.MT88.4 R20, [R247+0x2900] ;  /* 0x00290000f714783b */ /* 0x000fee0000004200 */
[C---:B-1----:R-:W-:Y:S08]  /*6fa0*/  HMMA.16816.F32.BF16 R116, R4.reuse, R12, R116 ;  /* 0x0000000c0474723c */ /* 0x042ff00000041874 */
[C---:B------:R-:W-:Y:S01]  /*6fb0*/  HMMA.16816.F32.BF16 R120, R4.reuse, R14, R120 ;  /* 0x0000000e0478723c */ /* 0x040fe20000041878 */
[----:B------:R-:W1:Y:S07]  /*6fc0*/  LDSM.16.MT88.4 R12, [R241+0x2900] ;  /* 0x00290000f10c783b */ /* 0x000e6e0000004200 */
[C---:B--2---:R-:W-:Y:S08]  /*6fd0*/  HMMA.16816.F32.BF16 R124, R4.reuse, R8, R124 ;  /* 0x00000008047c723c */ /* 0x044ff0000004187c */
[----:B------:R-:W-:Y:S01]  /*6fe0*/  HMMA.16816.F32.BF16 R128, R4, R10, R128 ;  /* 0x0000000a0480723c */ /* 0x000fe20000041880 */
[----:B------:R-:W2:Y:S06]  /*6ff0*/  LDSM.16.MT88.4 R8, [R240+0x2900] ;  /* 0x00290000f008783b */ /* 0x000eac0000004200 */
[--C-:B------:R-:W-:Y:S01]  /*7000*/  FFMA.FTZ R4, R183, c[0x0][0x2d0], -R180.reuse ;  /* 0x0000b400b7047a23 */ /* 0x100fe200000108b4 */
[----:B------:R-:W-:Y:S01]  /*7010*/  F2FP.BF16.PACK_AB R5, R184, R181 ;  /* 0x000000b5b805723e */ /* 0x000fe200000010ff */
[----:B------:R-:W-:Y:S01]  /*7020*/  FFMA.FTZ R183, R182, c[0x0][0x2d0], -R180 ;  /* 0x0000b400b6b77a23 */ /* 0x000fe200000108b4 */
[----:B------:R-:W-:Y:S01]  /*7030*/  F2FP.BF16.PACK_AB R6, R48, R49 ;  /* 0x000000313006723e */ /* 0x000fe200000010ff */
[----:B------:R3:W4:Y:S08]  /*7040*/  MUFU.EX2 R180, R4 ;  /* 0x0000000400b47308 */ /* 0x0007300000000800 */
[----:B------:R-:W5:Y:S01]  /*7050*/  MUFU.EX2 R183, R183 ;  /* 0x000000b700b77308 */ /* 0x000f620000000800 */
[----:B---3--:R-:W-:Y:S01]  /*7060*/  F2FP.BF16.PACK_AB R4, R50, R51 ;  /* 0x000000333204723e */ /* 0x008fe200000010ff */
[----:B----4-:R-:W-:Y:S01]  /*7070*/  FADD.FTZ R198, R180, R198 ;  /* 0x000000c6b4c67221 */ /* 0x010fe20000010000 */
[----:B-----5:R-:W-:-:S03]  /*7080*/  F2FP.BF16.PACK_AB R7, R183, R180 ;  /* 0x000000b4b707723e */ /* 0x020fc600000010ff */
[----:B------:R-:W-:-:S04]  /*7090*/  FADD.FTZ R183, R183, R198 ;  /* 0x000000c6b7b77221 */ /* 0x000fc80000010000 */
        /* <DEDUP_REMOVED lines=11> */
[----:B------:R-:W4:Y:S07]  /*7150*/  LDSM.16.MT88.4 R20, [R242+0x5900] ;  /* 0x00590000f214783b */ /* 0x000f2e0000004200 */
[C---:B---3--:R-:W-:Y:S08]  /*7160*/  HMMA.16816.F32.BF16 R68, R4.reuse, R16, R68 ;  /* 0x000000100444723c */ /* 0x048ff00000041844 */
        /* <DEDUP_REMOVED lines=31> */
[----:B------:R-:W-:Y:S01]  /*7360*/  PLOP3.LUT P0, PT, PT, PT, UP1, 0x80, 0x0 ;  /* 0x000000000000781c */ /* 0x000fe20003f0f018 */
[----:B------:R-:W-:Y:S01]  /*7370*/  IMAD.MOV.U32 R180, RZ, RZ, R2 ;  /* 0x000000ffffb47224 */ /* 0x000fe200078e0002 */
[----:B------:R-:W-:Y:S01]  /*7380*/  SHF.L.U64.HI R5, R211, 0x1, R28 ;  /* 0x00000001d3057819 */ /* 0x000fe2000001021c */
[----:B------:R-:W-:Y:S01]  /*7390*/  IMAD.MOV.U32 R3, RZ, RZ, R0 ;  /* 0x000000ffff037224 */ /* 0x000fe200078e0000 */
[----:B------:R-:W-:Y:S01]  /*73a0*/  SHF.L.U64.HI R0, R209, 0x1, R210 ;  /* 0x00000001d1007819 */ /* 0x000fe200000102d2 */
[----:B------:R-:W-:-:S02]  /*73b0*/  IMAD.SHL.U32 R2, R211, 0x2, RZ ;  /* 0x00000002d3027824 */ /* 0x000fc400078e00ff */
[----:B------:R1:W-:Y:S04]  /*73c0*/  STL [R1+0x50], R5 ;  /* 0x0000500501007387 */ /* 0x0003e80000100800 */
[----:B------:R2:W-:Y:S02]  /*73d0*/  STL [R1+0x4c], R2 ;  /* 0x00004c0201007387 */ /* 0x0005e40000100800 */
[----:B------:R-:W-:Y:S01]  /*73e0*/  @P0 IMAD.HI.U32 R4, R212, c[0x0][0x2c8], RZ ;  /* 0x0000b200d4040a27 */ /* 0x000fe200078e00ff */
[----:B------:R-:W-:Y:S01]  /*73f0*/  PLOP3.LUT P0, PT, PT, PT, UP1, 0x80, 0x0 ;  /* 0x000000000000781c */ /* 0x000fe20003f0f018 */
[----:B------:R3:W-:Y:S02]  /*7400*/  STL [R1+0x48], R0 ;  /* 0x0000480001007387 */ /* 0x0007e40000100800 */
[----:B-1----:R-:W-:Y:S01]  /*7410*/  IMAD.SHL.U32 R5, R209, 0x2, RZ ;  /* 0x00000002d1057824 */ /* 0x002fe200078e00ff */
[----:B--2---:R-:W-:-:S04]  /*7420*/  SEL R2, RZ, 0x10, P5 ;  /* 0x00000010ff027807 */ /* 0x004fc80002800000 */
[----:B------:R1:W-:Y:S01]  /*7430*/  STL [R1+0x44], R5 ;  /* 0x0000440501007387 */ /* 0x0003e20000100800 */
[----:B------:R-:W-:Y:S02]  /*7440*/  SEL R2, RZ, 0x10, P4 ;  /* 0x00000010ff027807 */ /* 0x000fe40002000000 */
[----:B---3--:R-:W-:-:S05]  /*7450*/  SHF.L.U64.HI R0, R207, 0x1, R208 ;  /* 0x00000001cf007819 */ /* 0x008fca00000102d0 */
[----:B------:R2:W-:Y:S01]  /*7460*/  STL [R1+0x40], R0 ;  /* 0x0000400001007387 */ /* 0x0005e20000100800 */
[----:B-1----:R-:W-:-:S05]  /*7470*/  IMAD.SHL.U32 R5, R207, 0x2, RZ ;  /* 0x00000002cf057824 */ /* 0x002fca00078e00ff */
[----:B------:R1:W-:Y:S01]  /*7480*/  STL [R1+0x3c], R5 ;  /* 0x00003c0501007387 */ /* 0x0003e20000100800 */
[----:B--2---:R-:W-:-:S05]  /*7490*/  @P0 SHF.R.U32.HI R0, RZ, c[0x0][0x2cc], R4 ;  /* 0x0000b300ff000a19 */ /* 0x004fca0000011604 */
[----:B------:R1:W-:Y:S02]  /*74a0*/  @P0 STL [R1+0x38], R0 ;  /* 0x0000380001000387 */ /* 0x0003e40000100800 */
.L_x_1580:
[----:B------:R-:W-:Y:S04]  /*74b0*/  DEPBAR.LE SB0, 0x0 ;  /* 0x000080000000791a */ /* 0x000fe80000000000 */
[----:B------:R-:W-:Y:S01]  /*74c0*/  BAR.SYNC.DEFER_BLOCKING 0x0 ;  /* 0x0000000000007b1d */ /* 0x000fe20000010000 */
[----:B------:R-:W-:Y:S05]  /*74d0*/  ISETP.LE.AND P0, PT, RZ, UR6, PT ;  /* 0x00000006ff007c0c */ /* 0x000fea000bf03270 */
        /* <DEDUP_REMOVED lines=8> */
[----:B------:R2:W1:Y:S04]  /*7560*/  LDSM.16.M88.4 R192, [R248] ;  /* 0x00000000f8c0783b */ /* 0x0004680000000200 */
[----:B------:R2:W1:Y:S04]  /*7570*/  LDSM.16.M88.4 R196, [R239] ;  /* 0x00000000efc4783b */ /* 0x0004680000000200 */
[----:B------:R2:W1:Y:S04]  /*7580*/  LDSM.16.M88.4 R200, [R238] ;  /* 0x00000000eec8783b */ /* 0x0004680000000200 */
[----:B------:R2:W1:Y:S04]  /*7590*/  LDSM.16.M88.4 R204, [R237] ;  /* 0x00000000edcc783b */ /* 0x0004680000000200 */
[----:B------:R2:W1:Y:S04]  /*75a0*/  LDSM.16.M88.4 R208, [R236] ;  /* 0x00000000ecd0783b */ /* 0x0004680000000200 */
[----:B------:R2:W1:Y:S01]  /*75b0*/  LDSM.16.M88.4 R212, [R235] ;  /* 0x00000000ebd4783b */ /* 0x0004620000000200 */
[----:B------:R-:W-:-:S05]  /*75c0*/  @!P0 BRA `(.L_x_1578) ;  /* 0x0000053000008947 */ /* 0x000fca0003800000 */
[----:B-1-34-:R-:W3:Y:S01]  /*75d0*/  LDL R0, [R1+0x4] ;  /* 0x0000040001007983 */ /* 0x01aee20000100800 */
[----:B------:R-:W-:Y:S02]  /*75e0*/  IADD3 R20, R251, 0x100, RZ ;  /* 0x00000100fb147810 */ /* 0x000fe40007ffe0ff */
[----:B------:R-:W-:Y:S01]  /*75f0*/  SEL R23, RZ, 0x10, P5 ;  /* 0x00000010ff177807 */ /* 0x000fe20002800000 */
[----:B------:R-:W4:Y:S04]  /*7600*/  LDL R6, [R1] ;  /* 0x0000000001067983 */ /* 0x000f280000100800 */
[----:B------:R-:W5:Y:S04]  /*7610*/  LDL R31, [R1+0x4c] ;  /* 0x00004c00011f7983 */ /* 0x000f680000100800 */
[----:B--2---:R-:W2:Y:S04]  /*7620*/  LDL R30, [R1+0x50] ;  /* 0x00005000011e7983 */ /* 0x004ea80000100800 */
[----:B------:R-:W2:Y:S04]  /*7630*/  LDL R29, [R1+0x44] ;  /* 0x00004400011d7983 */ /* 0x000ea80000100800 */
[----:B------:R-:W2:Y:S04]  /*7640*/  LDL R28, [R1+0x48] ;  /* 0x00004800011c7983 */ /* 0x000ea80000100800 */
[----:B------:R-:W2:Y:S04]  /*7650*/  LDL R7, [R1+0x10] ;  /* 0x0000100001077983 */ /* 0x000ea80000100800 */
[----:B------:R-:W2:Y:S04]  /*7660*/  LDL R22, [R1+0x3c] ;  /* 0x00003c0001167983 */ /* 0x000ea80000100800 */
[----:B------:R-:W2:Y:S04]  /*7670*/  LDL R13, [R1+0x20] ;  /* 0x00002000010d7983 */ /* 0x000ea80000100800 */
[----:B------:R-:W5:Y:S01]  /*7680*/  LDL R21, [R1+0x40] ;  /* 0x0000400001157983 */ /* 0x000f620000100800 */
[----:B---3--:R-:W-:Y:S01]  /*7690*/  SHF.R.S32.HI R2, RZ, 0x1f, R0 ;  /* 0x0000001fff027819 */ /* 0x008fe20000011400 */
[----:B------:R-:W-:Y:S04]  /*76a0*/  IMAD.WIDE.U32 R4, R0, c[0x0][0x208], RZ ;  /* 0x0000820000047a25 */ /* 0x000fe800078e00ff */
[----:B------:R-:W-:Y:S04]  /*76b0*/  IMAD R2, R2, c[0x0][0x208], RZ ;  /* 0x0000820002027a24 */ /* 0x000fe800078e02ff */
[----:B------:R-:W-:Y:S01]  /*76c0*/  IMAD R2, R0, c[0x0][0x20c], R2 ;  /* 0x0000830000027a24 */ /* 0x000fe200078e0202 */
[----:B----4-:R-:W-:Y:S03]  /*76d0*/  SHF.R.S32.HI R0, RZ, 0x1f, R6 ;  /* 0x0000001fff007819 */ /* 0x010fe60000011406 */
[----:B------:R-:W-:Y:S02]  /*76e0*/  IMAD.IADD R5, R5, 0x1, R2 ;  /* 0x0000000105057824 */ /* 0x000fe400078e0202 */
[----:B------:R-:W-:Y:S02]  /*76f0*/  IMAD R0, R0, c[0x0][0x218], RZ ;  /* 0x0000860000007a24 */ /* 0x000fe400078e02ff */
[C---:B------:R-:W-:Y:S04]  /*7700*/  IMAD.WIDE.U32 R4, R6.reuse, c[0x0][0x218], R4 ;  /* 0x0000860006047a25 */ /* 0x040fe800078e0004 */
[----:B------:R-:W-:Y:S01]  /*7710*/  IMAD R0, R6, c[0x0][0x21c], R0 ;  /* 0x0000870006007a24 */ /* 0x000fe200078e0200 */
[----:B------:R-:W-:Y:S04]  /*7720*/  IADD3 R4, P0, R4, UR24, RZ ;  /* 0x0000001804047c10 */ /* 0x000fe8000ff1e0ff */
[----:B------:R-:W-:Y:S02]  /*7730*/  IADD3.X R0, R5, UR8, R0, P0, !PT ;  /* 0x0000000805007c10 */ /* 0x000fe400087fe400 */
[C---:B------:R-:W-:Y:S04]  /*7740*/  LEA R5, P0, R4.reuse, c[0x0][0x1f8], 0x1 ;  /* 0x00007e0004057a11 */ /* 0x040fe800078008ff */
[----:B------:R-:W-:Y:S01]  /*7750*/  LEA.HI.X R4, R4, c[0x0][0x1fc], R0, 0x1, P0 ;  /* 0x00007f0004047a11 */ /* 0x000fe200000f0c00 */
[----:B------:R-:W5:Y:S01]  /*7760*/  SHFL.IDX PT, R12, R5, RZ, 0x181f ;  /* 0x00181fff050c7589 */ /* 0x000f6200000e0000 */
[C---:B--2---:R-:W-:Y:S01]  /*7770*/  IMAD.SHL.U32 R0, R7.reuse, 0x2, RZ ;  /* 0x0000000207007824 */ /* 0x044fe200078e00ff */
[----:B------:R-:W-:Y:S02]  /*7780*/  SHF.L.U64.HI R2, R7, 0x1, R13 ;  /* 0x0000000107027819 */ /* 0x000fe4000001020d */
[----:B------:R-:W1:Y:S04]  /*7790*/  SHFL.IDX PT, R6, R4, RZ, 0x181f ;  /* 0x00181fff04067589 */ /* 0x000e6800000e0000 */
[----:B------:R-:W-:Y:S04]  /*77a0*/  SHFL.IDX PT, R7, R4, 0x1, 0x181f ;  /* 0x00381f0004077f89 */ /* 0x000fe800000e0000 */
[----:B------:R-:W-:Y:S01]  /*77b0*/  SHFL.IDX PT, R4, R4, 0x2, 0x181f ;  /* 0x00581f0004047f89 */ /* 0x000fe200000e0000 */
[----:B-----5:R-:W-:Y:S05]  /*77c0*/  IADD3 R14, P0, R12, R31, RZ ;  /* 0x0000001f0c0e7210 */ /* 0x020fea0007f1e0ff */
[----:B-1----:R-:W-:Y:S05]  /*77d0*/  IMAD.X R15, R6, 0x1, R30, P0 ;  /* 0x00000001060f7824 */ /* 0x002fea00000e061e */
[----:B------:R1:W-:Y:S02]  /*77e0*/  LDGSTS.E.BYPASS.LTC128B.128 [R20], [R14.64], !P2 ;  /* 0x000000000e147fae */ /* 0x0003e4000d101d50 */
[----:B-1----:R-:W-:Y:S05]  /*77f0*/  IADD3 R14, P0, R12, R29, RZ ;  /* 0x0000001d0c0e7210 */ /* 0x002fea0007f1e0ff */
[----:B------:R-:W-:Y:S05]  /*7800*/  IMAD.X R15, R6, 0x1, R28, P0 ;  /* 0x00000001060f7824 */ /* 0x000fea00000e061c */
[----:B------:R1:W-:Y:S02]  /*7810*/  LDGSTS.E.BYPASS.LTC128B.128 [R20+0x3000], [R14.64], !P5 ;  /* 0x030000000e147fae */ /* 0x0003e4000e901d50 */
[----:B-1----:R-:W-:Y:S05]  /*7820*/  IADD3 R14, P0, R12, R22, RZ ;  /* 0x000000160c0e7210 */ /* 0x002fea0007f1e0ff */
[--C-:B------:R-:W-:Y:S01]  /*7830*/  IMAD.X R15, R6, 0x1, R21.reuse, P0 ;  /* 0x00000001060f7824 */ /* 0x100fe200000e0615 */
[----:B------:R-:W-:Y:S04]  /*7840*/  IADD3 R12, P0, R12, R0, RZ ;  /* 0x000000000c0c7210 */ /* 0x000fe80007f1e0ff */
[----:B------:R1:W-:Y:S01]  /*7850*/  LDGSTS.E.BYPASS.LTC128B.128 [R20+0x6000], [R14.64], !P4 ;  /* 0x060000000e147fae */ /* 0x0003e2000e101d50 */
[----:B------:R-:W-:Y:S03]  /*7860*/  IMAD.X R13, R6, 0x1, R2, P0 ;  /* 0x00000001060d7824 */ /* 0x000fe600000e0602 */
[----:B------:R-:W2:Y:S04]  /*7870*/  SHFL.IDX PT, R6, R5, 0x1, 0x181f ;  /* 0x00381f0005067f89 */ /* 0x000ea800000e0000 */
[----:B------:R2:W-:Y:S04]  /*7880*/  LDGSTS.E.BYPASS.LTC128B.128 [R20+0x9000], [R12.64], !P6 ;  /* 0x090000000c147fae */ /* 0x0005e8000f101d50 */
[----:B------:R-:W3:Y:S01]  /*7890*/  SHFL.IDX PT, R5, R5, 0x2, 0x181f ;  /* 0x00581f0005057f89 */ /* 0x000ee200000e0000 */
[----:B-1----:R-:W-:Y:S02]  /*78a0*/  SEL R14, RZ, 0x10, P6 ;  /* 0x00000010ff0e7807 */ /* 0x002fe40003000000 */
[----:B------:R-:W-:Y:S02]  /*78b0*/  SEL R15, RZ, 0x10, P4 ;  /* 0x00000010ff0f7807 */ /* 0x000fe40002000000 */
[C---:B--2---:R-:W-:Y:S05]  /*78c0*/  IADD3 R12, P0, R6.reuse, R31, RZ ;  /* 0x0000001f060c7210 */ /* 0x044fea0007f1e0ff */
[C---:B------:R-:W-:Y:S05]  /*78d0*/  IMAD.X R13, R7.reuse, 0x1, R30, P0 ;  /* 0x00000001070d7824 */ /* 0x040fea00000e061e */
[----:B------:R1:W-:Y:S02]  /*78e0*/  LDGSTS.E.BYPASS.LTC128B.128 [R20+0x1000], [R12.64], !P2 ;  /* 0x010000000c147fae */ /* 0x0003e4000d101d50 */
        /* <DEDUP_REMOVED lines=8> */
[----:B------:R3:W-:Y:S02]  /*7970*/  LDGSTS.E.BYPASS.LTC128B.128 [R20+0xa000], [R6.64], !P6 ;  /* 0x0a00000006147fae */ /* 0x0007e4000f101d50 */
[----:B---3--:R-:W-:Y:S05]  /*7980*/  IADD3 R6, P0, R5, R31, RZ ;  /* 0x0000001f05067210 */ /* 0x008fea0007f1e0ff */
[----:B------:R-:W-:Y:S05]  /*7990*/  IMAD.X R7, R4, 0x1, R30, P0 ;  /* 0x0000000104077824 */ /* 0x000fea00000e061e */
[----:B------:R2:W-:Y:S02]  /*79a0*/  LDGSTS.E.BYPASS.LTC128B.128 [R20+0x2000], [R6.64], !P2 ;  /* 0x0200000006147fae */ /* 0x0005e4000d101d50 */
[C---:B--2---:R-:W-:Y:S04]  /*79b0*/  IADD3 R6, -R23.reuse, 0x10, RZ ;  /* 0x0000001017067810 */ /* 0x044fe80007ffe1ff */
        /* <DEDUP_REMOVED lines=8> */
[-C--:B------:R-:W-:Y:S02]  /*7a40*/  IADD3 R6, P1, P0, R6, R5.reuse, R0 ;  /* 0x0000000506067210 */ /* 0x080fe4000783e000 */
[C---:B------:R-:W-:Y:S02]  /*7a50*/  IADD3 R0, -R15.reuse, 0x10, RZ ;  /* 0x000000100f007810 */ /* 0x040fe40007ffe1ff */
[-C--:B------:R-:W-:Y:S02]  /*7a60*/  IADD3.X R7, RZ, R4.reuse, R2, P1, P0 ;  /* 0x00000004ff077210 */ /* 0x080fe40000fe0402 */
[----:B------:R-:W-:Y:S04]  /*7a70*/  LOP3.LUT R0, R0, 0xf, RZ, 0xc0, !PT ;  /* 0x0000000f00007812 */ /* 0x000fe800078ec0ff */
[----:B-1----:R-:W-:Y:S04]  /*7a80*/  IADD3 R12, P1, P0, R0, R5, R22 ;  /* 0x00000005000c7210 */ /* 0x002fe8000783e016 */
[----:B------:R-:W-:Y:S02]  /*7a90*/  IADD3.X R13, RZ, R4, R21, P1, P0 ;  /* 0x00000004ff0d7210 */ /* 0x000fe40000fe0415 */
[----:B------:R-:W-:Y:S11]  /*7aa0*/  ISETP.NE.U32.AND P0, PT, R15, RZ, PT ;  /* 0x000000ff0f00720c */ /* 0x000ff60003f05070 */
[----:B------:R-:W-:Y:S02]  /*7ab0*/  @!UPT UIADD3 URZ, URZ, URZ, URZ ;  /* 0x0000003f3f3ff290 */ /* 0x000fe4000fffe03f */
[----:B------:R1:W-:Y:S01]  /*7ac0*/  LDGSTS.E.BYPASS.LTC128B.128.ZFILL [R20+0x8000], [R12.64], P0 ;  /* 0x080000000c147fae */ /* 0x0003e20008141d50 */
[----:B------:R-:W-:Y:S11]  /*7ad0*/  ISETP.NE.U32.AND P0, PT, R14, RZ, PT ;  /* 0x000000ff0e00720c */ /* 0x000ff60003f05070 */
[----:B------:R-:W-:Y:S02]  /*7ae0*/  @!UPT UIADD3 URZ, URZ, URZ, URZ ;  /* 0x0000003f3f3ff290 */ /* 0x000fe4000fffe03f */
[----:B------:R1:W-:Y:S02]  /*7af0*/  LDGSTS.E.BYPASS.LTC128B.128.ZFILL [R20+0xb000], [R6.64], P0 ;  /* 0x0b00000006147fae */ /* 0x0003e40008141d50 */
.L_x_1578:
[C---:B-1-34-:R-:W-:Y:S01]  /*7b00*/  HMMA.16816.F32.BF16 R4, R48.reuse, R8, RZ ;  /* 0x000000083004723c */ /* 0x05afe200000418ff */
[----:B------:R-:W0:Y:S01]  /*7b10*/  LDGDEPBAR ;  /* 0x00000000000079af */ /* 0x000e220000000000 */
[----:B------:R-:W-:Y:S06]  /*7b20*/  UISETP.GE.AND UP0, UPT, UR6, 0x1, UPT ;  /* 0x000000010600788c */ /* 0x000fec000bf06270 */
[C---:B------:R-:W-:Y:S01]  /*7b30*/  HMMA.16816.F32.BF16 R8, R48.reuse, R10, RZ ;  /* 0x0000000a3008723c */ /* 0x040fe200000418ff */
[----:B------:R-:W-:Y:S07]  /*7b40*/  PLOP3.LUT P0, PT, PT, PT, UP0, 0x40, 0x0 ;  /* 0x000000000000781c */ /* 0x000fee0003f0e808 */
        /* <DEDUP_REMOVED lines=40> */
[----:B------:R-:W-:Y:S07]  /*7dd0*/  LDSM.16.M88.4 R204, [R234+0x1800] ;  /* 0x00180000eacc783b */ /* 0x000fee0000000200 */
[C---:B--2---:R-:W-:Y:S08]  /*7de0*/  HMMA.16816.F32.BF16 R36, R184.reuse, R188, R36 ;  /* 0x000000bcb824723c */ /* 0x044ff00000041824 */
[C---:B------:R-:W-:Y:S01]  /*7df0*/  HMMA.16816.F32.BF16 R40, R184.reuse, R190, R40 ;  /* 0x000000beb828723c */ /* 0x040fe20000041828 */
[----:B------:R-:W1:Y:S07]  /*7e00*/  LDSM.16.M88.4 R188, [R243+0x18100] ;  /* 0x01810000f3bc783b */ /* 0x000e6e0000000200 */
[C---:B------:R-:W-:Y:S08]  /*7e10*/  HMMA.16816.F32.BF16 R44, R184.reuse, R208, R44 ;  /* 0x000000d0b82c723c */ /* 0x040ff0000004182c */
        /* <DEDUP_REMOVED lines=39> */
[----:B------:R-:W2:Y:S08]  /*8090*/  LDSM.16.M88.4 R184, [R229] ;  /* 0x00000000e5b8783b */ /* 0x000eb00000000200 */
[----:B------:R-:W3:Y:S01]  /*80a0*/  LDSM.16.M88.4 R208, [R228] ;  /* 0x00000000e4d0783b */ /* 0x000ee20000000200 */
        /* <DEDUP_REMOVED lines=151> */
[----:B------:R-:W-:Y:S01]  /*8a20*/  LDSM.16.M88.4 R208, [R244+0x16100] ;  /* 0x01610000f4d0783b */ /* 0x000fe20000000200 */
[C---:B-1----:R-:W-:Y:S08]  /*8a30*/  HMMA.16816.F32.BF16 R4, R188.reuse, R192, R4 ;  /* 0x000000c0bc04723c */ /* 0x042ff00000041804 */
[C---:B------:R-:W-:Y:S01]  /*8a40*/  HMMA.16816.F32.BF16 R8, R188.reuse, R194, R8 ;  /* 0x000000c2bc08723c */ /* 0x040fe20000041808 */
[----:B------:R-:W1:Y:S07]  /*8a50*/  LDSM.16.M88.4 R192, [R216] ;  /* 0x00000000d8c0783b */ /* 0x000e6e0000000200 */
        /* <DEDUP_REMOVED lines=21> */
[----:B------:R-:W4:Y:S07]  /*8bb0*/  LDSM.16.M88.4 R204, [R234+0x9000] ;  /* 0x00900000eacc783b */ /* 0x000f2e0000000200 */
        /* <DEDUP_REMOVED lines=19> */
[----:B------:R2:W3:Y:S01]  /*8cf0*/  MUFU.TANH R182, R5 ;  /* 0x0000000500b67308 */ /* 0x0004e20000002400 */
[----:B------:R-:W-:Y:S02]  /*8d00*/  FMUL.FTZ R10, R10, c[0x0][0x320] ;  /* 0x0000c8000a0a7a20 */ /* 0x000fe40000410000 */
[----:B------:R-:W-:Y:S02]  /*8d10*/  FMUL.FTZ R11, R11, c[0x0][0x320] ;  /* 0x0000c8000b0b7a20 */ /* 0x000fe40000410000 */
[----:B------:R-:W-:Y:S02]  /*8d20*/  FMUL.FTZ R0, R7, c[0x0][0x320] ;  /* 0x0000c80007007a20 */ /* 0x000fe40000410000 */
[----:B------:R-:W-:Y:S02]  /*8d30*/  FMUL.FTZ R12, R12, c[0x0][0x320] ;  /* 0x0000c8000c0c7a20 */ /* 0x000fe40000410000 */
[----:B------:R-:W-:Y:S01]  /*8d40*/  FMUL.FTZ R13, R13, c[0x0][0x320] ;  /* 0x0000c8000d0d7a20 */ /* 0x000fe20000410000 */
[----:B------:R-:W4:Y:S01]  /*8d50*/  MUFU.TANH R188, R8 ;  /* 0x0000000800bc7308 */ /* 0x000f220000002400 */
[----:B------:R-:W-:Y:S02]  /*8d60*/  FMUL.FTZ R17, R17, c[0x0][0x320] ;  /* 0x0000c80011117a20 */ /* 0x000fe40000410000 */
[----:B------:R-:W-:Y:S07]  /*8d70*/  FMUL.FTZ R16, R16, c[0x0][0x320] ;  /* 0x0000c80010107a20 */ /* 0x000fee0000410000 */
[----:B------:R-:W1:Y:S01]  /*8d80*/  MUFU.TANH R189, R9 ;  /* 0x0000000900bd7308 */ /* 0x000e620000002400 */
[----:B--2---:R-:W2:Y:S09]  /*8d90*/  LDSM.16.M88.4 R4, [R234+0xa000] ;  /* 0x00a00000ea04783b */ /* 0x004eb20000000200 */
[----:B------:R-:W1:Y:S10]  /*8da0*/  MUFU.TANH R185, R10 ;  /* 0x0000000a00b97308 */ /* 0x000e740000002400 */
[----:B------:R5:W1:Y:S10]  /*8db0*/  MUFU.TANH R184, R11 ;  /* 0x0000000b00b87308 */ /* 0x000a740000002400 */
[----:B------:R1:W1:Y:S10]  /*8dc0*/  MUFU.TANH R187, R12 ;  /* 0x0000000c00bb7308 */ /* 0x0002740000002400 */
[----:B------:R3:W3:Y:S01]  /*8dd0*/  MUFU.TANH R186, R13 ;  /* 0x0000000d00ba7308 */ /* 0x0006e20000002400 */
[----:B-----5:R-:W5:Y:S01]  /*8de0*/  LDSM.16.M88.4 R8, [R234+0xa800] ;  /* 0x00a80000ea08783b */ /* 0x020f620000000200 */
[C---:B--2---:R-:W-:Y:S08]  /*8df0*/  HMMA.16816.F32.BF16 R20, R200.reuse, R4, R20 ;  /* 0x00000004c814723c */ /* 0x044ff00000041814 */
[----:B------:R2:W2:Y:S01]  /*8e00*/  MUFU.TANH R190, R17 ;  /* 0x0000001100be7308 */ /* 0x0004a20000002400 */
[C---:B------:R-:W-:Y:S01]  /*8e10*/  HMMA.16816.F32.BF16 R24, R200.reuse, R6, R24 ;  /* 0x00000006c818723c */ /* 0x040fe20000041818 */
[----:B------:R-:W4:Y:S02]  /*8e20*/  LDSM.16.M88.4 R4, [R234+0xb000] ;  /* 0x00b00000ea04783b */ /* 0x000f240000000200 */
[----:B-1----:R-:W-:Y:S02]  /*8e30*/  FMUL.FTZ R12, R15, c[0x0][0x320] ;  /* 0x0000c8000f0c7a20 */ /* 0x002fe40000410000 */
[----:B------:R-:W-:Y:S04]  /*8e40*/  FMUL.FTZ R15, R18, c[0x0][0x320] ;  /* 0x0000c800120f7a20 */ /* 0x000fe80000410000 */
[----:B------:R-:W1:Y:S03]  /*8e50*/  MUFU.TANH R2, R2 ;  /* 0x0000000200027308 */ /* 0x000e660000002400 */
[----:B---3--:R-:W-:Y:S02]  /*8e60*/  FMUL.FTZ R13, R14, c[0x0][0x320] ;  /* 0x0000c8000e0d7a20 */ /* 0x008fe40000410000 */
[----:B------:R-:W-:Y:S02]  /*8e70*/  FMUL.FTZ R14, R19, c[0x0][0x320] ;  /* 0x0000c800130e7a20 */ /* 0x000fe40000410000 */
[----:B------:R-:W-:Y:S03]  /*8e80*/  FMUL.FTZ R20, R20, c[0x0][0x320] ;  /* 0x0000c80014147a20 */ /* 0x000fe60000410000 */
[----:B------:R-:W3:Y:S01]  /*8e90*/  MUFU.TANH R0, R0 ;  /* 0x0000000000007308 */ /* 0x000ee20000002400 */
[----:B------:R-:W-:Y:S02]  /*8ea0*/  FMUL.FTZ R19, R21, c[0x0][0x320] ;  /* 0x0000c80015137a20 */ /* 0x000fe40000410000 */
[----:B------:R-:W-:Y:S02]  /*8eb0*/  FMUL.FTZ R18, R22, c[0x0][0x320] ;  /* 0x0000c80016127a20 */ /* 0x000fe40000410000 */
[----:B--2---:R-:W-:Y:S02]  /*8ec0*/  FMUL.FTZ R17, R23, c[0x0][0x320] ;  /* 0x0000c80017117a20 */ /* 0x004fe40000410000 */
[----:B------:R-:W-:Y:S02]  /*8ed0*/  FMUL.FTZ R26, R26, c[0x0][0x320] ;  /* 0x0000c8001a1a7a20 */ /* 0x000fe40000410000 */
[----:B------:R-:W-:Y:S01]  /*8ee0*/  FMUL.FTZ R27, R27, c[0x0][0x320] ;  /* 0x0000c8001b1b7a20 */ /* 0x000fe20000410000 */
[----:B------:R-:W2:Y:S01]  /*8ef0*/  MUFU.TANH R13, R13 ;  /* 0x0000000d000d7308 */ /* 0x000ea20000002400 */
[----:B------:R-:W-:Y:S02]  /*8f00*/  FMUL.FTZ R21, R24, c[0x0][0x320] ;  /* 0x0000c80018157a20 */ /* 0x000fe40000410000 */
[----:B------:R-:W-:Y:S01]  /*8f10*/  FMUL.FTZ R24, R25, c[0x0][0x320] ;  /* 0x0000c80019187a20 */ /* 0x000fe20000410000 */
[C---:B-----5:R-:W-:Y:S06]  /*8f20*/  HMMA.16816.F32.BF16 R28, R200.reuse, R8, R28 ;  /* 0x00000008c81c723c */ /* 0x060fec000004181c */
[----:B------:R5:W1:Y:S02]  /*8f30*/  MUFU.TANH R195, R26 ;  /* 0x0000001a00c37308 */ /* 0x000a640000002400 */
[C---:B------:R-:W-:Y:S01]  /*8f40*/  HMMA.16816.F32.BF16 R32, R200.reuse, R10, R32 ;  /* 0x0000000ac820723c */ /* 0x040fe20000041820 */
[----:B------:R-:W1:Y:S01]  /*8f50*/  LDSM.16.M88.4 R8, [R234+0xb800] ;  /* 0x00b80000ea08783b */ /* 0x000e620000000200 */
[----:B------:R-:W-:Y:S06]  /*8f60*/  DEPBAR.LE SB0, 0x0 ;  /* 0x000080000000791a */ /* 0x000fec0000000000 */
[----:B------:R2:W1:Y:S01]  /*8f70*/  MUFU.TANH R196, R27 ;  /* 0x0000001b00c47308 */ /* 0x0004620000002400 */
[----:B------:R-:W-:Y:S01]  /*8f80*/  BAR.SYNC.DEFER_BLOCKING 0x0 ;  /* 0x0000000000007b1d */ /* 0x000fe20000010000 */
[C---:B----4-:R-:W-:Y:S06]  /*8f90*/  HMMA.16816.F32.BF16 R36, R200.reuse, R4, R36 ;  /* 0x00000004c824723c */ /* 0x050fec0000041824 */
[----:B------:R-:W-:Y:S02]  /*8fa0*/  FMUL.FTZ R25, R29, c[0x0][0x320] ;  /* 0x0000c8001d197a20 */ /* 0x000fe40000410000 */
[----:B------:R-:W4:Y:S01]  /*8fb0*/  MUFU.TANH R12, R12 ;  /* 0x0000000c000c7308 */ /* 0x000f220000002400 */
[C---:B------:R-:W-:Y:S03]  /*8fc0*/  HMMA.16816.F32.BF16 R40, R200.reuse, R6, R40 ;  /* 0x00000006c828723c */ /* 0x040fe60000041828 */
[----:B------:R-:W-:Y:S02]  /*8fd0*/  FMUL.FTZ R23, R30, c[0x0][0x320] ;  /* 0x0000c8001e177a20 */ /* 0x000fe40000410000 */
[----:B------:R-:W-:Y:S02]  /*8fe0*/  FMUL.FTZ R22, R31, c[0x0][0x320] ;  /* 0x0000c8001f167a20 */ /* 0x000fe40000410000 */
[----:B-----5:R-:W-:Y:S02]  /*8ff0*/  FMUL.FTZ R26, R32, c[0x0][0x320] ;  /* 0x0000c800201a7a20 */ /* 0x020fe40000410000 */
[----:B------:R-:W3:Y:S03]  /*9000*/  MUFU.TANH R16, R16 ;  /* 0x0000001000107308 */ /* 0x000ee60000002400 */
[----:B------:R-:W-:Y:S02]  /*9010*/  FMUL.FTZ R33, R33, c[0x0][0x320] ;  /* 0x0000c80021217a20 */ /* 0x000fe40000410000 */
[----:B--2---:R-:W-:Y:S02]  /*9020*/  FMUL.FTZ R27, R28, c[0x0][0x320] ;  /* 0x0000c8001c1b7a20 */ /* 0x004fe40000410000 */
[----:B------:R-:W-:Y:S02]  /*9030*/  FMUL.FTZ R34, R34, c[0x0][0x320] ;  /* 0x0000c80022227a20 */ /* 0x000fe40000410000 */
[----:B------:R-:W-:Y:S01]  /*9040*/  FMUL.FTZ R35, R35, c[0x0][0x320] ;  /* 0x0000c80023237a20 */ /* 0x000fe20000410000 */
        /* <DEDUP_REMOVED lines=44> */
[----:B------:R-:W1:Y:S10]  /*9310*/  MUFU.TANH R11, R11 ;  /* 0x0000000b000b7308 */ /* 0x000e740000002400 */
[----:B------:R-:W1:Y:S10]  /*9320*/  MUFU.TANH R4, R4 ;  /* 0x0000000400047308 */ /* 0x000e740000002400 */
[----:B------:R1:W1:Y:S10]  /*9330*/  MUFU.TANH R207, R48 ;  /* 0x0000003000cf7308 */ /* 0x0002740000002400 */
[----:B------:R1:W1:Y:S10]  /*9340*/  MUFU.TANH R204, R49 ;  /* 0x0000003100cc7308 */ /* 0x0002740000002400 */
[----:B------:R-:W1:Y:S10]  /*9350*/  MUFU.TANH R29, R29 ;  /* 0x0000001d001d7308 */ /* 0x000e740000002400 */
[----:B------:R-:W1:Y:S01]  /*9360*/  MUFU.TANH R28, R28 ;  /* 0x0000001c001c7308 */ /* 0x000e620000002400 */
[----:B------:R-:W-:-:S05]  /*9370*/  @P0 BRA `(.L_x_1579) ;  /* 0x0000061000000947 */ /* 0x000fca0003800000 */
[----:B--234-:R-:W2:Y:S01]  /*9380*/  LDL R209, [R1+0x8] ;  /* 0x0000080001d17983 */ /* 0x01cea20000100800 */
[----:B------:R-:W-:Y:S01]  /*9390*/  UIMAD UR5, UR6, 0x60, UR12 ;  /* 0x00000060060578a4 */ /* 0x000fe2000f8e020c */
[----:B------:R-:W-:Y:S01]  /*93a0*/  ISETP.NE.AND P1, PT, R252, 0x1, PT ;  /* 0x00000001fc00780c */ /* 0x000fe20003f25270 */
[----:B------:R-:W-:Y:S01]  /*93b0*/  IMAD.MOV.U32 R10, RZ, RZ, RZ ;  /* 0x000000ffff0a7224 */ /* 0x000fe200078e00ff */
[----:B-1----:R-:W3:Y:S01]  /*93c0*/  LDL R39, [R1+0x44] ;  /* 0x0000440001277983 */ /* 0x002ee20000100800 */
[----:B------:R-:W-:Y:S02]  /*93d0*/  SEL R205, RZ, 0x10, P5 ;  /* 0x00000010ffcd7807 */ /* 0x000fe40002800000 */
[----:B------:R-:W-:Y:S01]  /*93e0*/  IMAD.U32 R5, RZ, RZ, UR5 ;  /* 0x00000005ff057e24 */ /* 0x000fe2000f8e00ff */
[----:B------:R-:W4:Y:S01]  /*93f0*/  LDL R38, [R1+0x48] ;  /* 0x0000480001267983 */ /* 0x000f220000100800 */
[----:B------:R-:W-:Y:S02]  /*9400*/  SEL R198, RZ, 0x10, P4 ;  /* 0x00000010ffc67807 */ /* 0x000fe40002000000 */
[----:B------:R-:W-:Y:S01]  /*9410*/  IADD3 R34, -R205, 0x10, RZ ;  /* 0x00000010cd227810 */ /* 0x000fe20007ffe1ff */
[----:B------:R-:W5:Y:S01]  /*9420*/  LDL R40, [R1+0x3c] ;  /* 0x00003c0001287983 */ /* 0x000f620000100800 */
[----:B------:R-:W-:Y:S02]  /*9430*/  IADD3 R32, -R198, 0x10, RZ ;  /* 0x00000010c6207810 */ /* 0x000fe40007ffe1ff */
[----:B------:R-:W-:Y:S01]  /*9440*/  LOP3.LUT R34, R34, 0xf, RZ, 0xc0, !PT ;  /* 0x0000000f22227812 */ /* 0x000fe200078ec0ff */
[----:B------:R-:W3:Y:S01]  /*9450*/  LDL R43, [R1+0x40] ;  /* 0x00004000012b7983 */ /* 0x000ee20000100800 */
[----:B------:R-:W-:Y:S03]  /*9460*/  LOP3.LUT R32, R32, 0xf, RZ, 0xc0, !PT ;  /* 0x0000000f20207812 */ /* 0x000fe600078ec0ff */
        /* <DEDUP_REMOVED lines=20> */
[----:B------:R-:W-:Y:S01]  /*95b0*/  IMAD.WIDE.U32 R8, R10, c[0x0][0x1f0], R8 ;  /* 0x00007c000a087a25 */ /* 0x000fe200078e0008 */
[----:B------:R-:W-:Y:S03]  /*95c0*/  STL [R1+0x4], R30 ;  /* 0x0000041e01007387 */ /* 0x000fe60000100800 */
[----:B------:R-:W-:Y:S01]  /*95d0*/  IMAD R7, R7, c[0x0][0x1f0], RZ ;  /* 0x00007c0007077a24 */ /* 0x000fe200078e02ff */
[----:B------:R-:W-:Y:S01]  /*95e0*/  IADD3 R5, P0, R8, UR22, RZ ;  /* 0x0000001608057c10 */ /* 0x000fe2000ff1e0ff */
[----:B------:R-:W2:Y:S02]  /*95f0*/  LDL R209, [R1+0x10] ;  /* 0x0000100001d17983 */ /* 0x000ea40000100800 */
[----:B------:R-:W-:Y:S02]  /*9600*/  IMAD R7, R10, c[0x0][0x1f4], R7 ;  /* 0x00007d000a077a24 */ /* 0x000fe400078e0207 */
[----:B------:R-:W2:Y:S03]  /*9610*/  LDL R41, [R1+0x20] ;  /* 0x0000200001297983 */ /* 0x000ea60000100800 */
[----:B------:R-:W-:Y:S02]  /*9620*/  IADD3.X R7, R9, UR19, R7, P0, !PT ;  /* 0x0000001309077c10 */ /* 0x000fe400087fe407 */
[C---:B------:R-:W-:Y:S04]  /*9630*/  LEA R8, P0, R5.reuse, c[0x0][0x1c8], 0x1 ;  /* 0x0000720005087a11 */ /* 0x040fe800078008ff */
[----:B------:R-:W-:Y:S01]  /*9640*/  LEA.HI.X R7, R5, c[0x0][0x1cc], R7, 0x1, P0 ;  /* 0x0000730005077a11 */ /* 0x000fe200000f0c07 */
[----:B------:R-:W3:Y:S04]  /*9650*/  SHFL.IDX PT, R9, R8, 0x2, 0x181f ;  /* 0x00581f0008097f89 */ /* 0x000ee800000e0000 */
[----:B------:R-:W4:Y:S04]  /*9660*/  SHFL.IDX PT, R10, R7, 0x2, 0x181f ;  /* 0x00581f00070a7f89 */ /* 0x000f2800000e0000 */
[----:B------:R-:W1:Y:S04]  /*9670*/  SHFL.IDX PT, R30, R8, RZ, 0x181f ;  /* 0x00181fff081e7589 */ /* 0x000e6800000e0000 */
[----:B------:R-:W1:Y:S04]  /*9680*/  SHFL.IDX PT, R31, R7, RZ, 0x181f ;  /* 0x00181fff071f7589 */ /* 0x000e6800000e0000 */
[----:B------:R-:W2:Y:S01]  /*9690*/  SHFL.IDX PT, R8, R8, 0x1, 0x181f ;  /* 0x00381f0008087f89 */ /* 0x000ea200000e0000 */
[-C--:B---3--:R-:W-:Y:S04]  /*96a0*/  IADD3 R34, P1, P0, R34, R9.reuse, R39 ;  /* 0x0000000922227210 */ /* 0x088fe8000783e027 */
[-C--:B----4-:R-:W-:Y:S02]  /*96b0*/  IADD3.X R35, RZ, R10.reuse, R38, P1, P0 ;  /* 0x0000000aff237210 */ /* 0x090fe40000fe0426 */
[----:B-----5:R-:W-:Y:S04]  /*96c0*/  IADD3 R32, P1, P0, R32, R9, R40 ;  /* 0x0000000920207210 */ /* 0x020fe8000783e028 */
[--C-:B------:R-:W-:Y:S02]  /*96d0*/  IADD3.X R33, RZ, R10, R43.reuse, P1, P0 ;  /* 0x0000000aff217210 */ /* 0x100fe40000fe042b */
[C---:B-1----:R-:W-:Y:S05]  /*96e0*/  IADD3 R36, P0, R30.reuse, R42, RZ ;  /* 0x0000002a1e247210 */ /* 0x042fea0007f1e0ff */
[C---:B------:R-:W-:Y:S05]  /*96f0*/  IMAD.X R37, R31.reuse, 0x1, R206, P0 ;  /* 0x000000011f257824 */ /* 0x040fea00000e06ce */
[----:B------:R1:W-:Y:S02]  /*9700*/  LDGSTS.E.BYPASS.LTC128B.128 [R251+0xc100], [R36.64], !P2 ;  /* 0x0c10000024fb7fae */ /* 0x0003e4000d101d50 */
[C---:B-1----:R-:W-:Y:S05]  /*9710*/  IADD3 R36, P0, R30.reuse, R39, RZ ;  /* 0x000000271e247210 */ /* 0x042fea0007f1e0ff */
[C---:B------:R-:W-:Y:S05]  /*9720*/  IMAD.X R37, R31.reuse, 0x1, R38, P0 ;  /* 0x000000011f257824 */ /* 0x040fea00000e0626 */
[----:B------:R1:W-:Y:S02]  /*9730*/  LDGSTS.E.BYPASS.LTC128B.128 [R251+0xf100], [R36.64], !P5 ;  /* 0x0f10000024fb7fae */ /* 0x0003e4000e901d50 */
[C---:B-1----:R-:W-:Y:S05]  /*9740*/  IADD3 R36, P0, R30.reuse, R40, RZ ;  /* 0x000000281e247210 */ /* 0x042fea0007f1e0ff */
[----:B------:R-:W-:Y:S05]  /*9750*/  IMAD.X R37, R31, 0x1, R43, P0 ;  /* 0x000000011f257824 */ /* 0x000fea00000e062b */
[----:B------:R1:W-:Y:S01]  /*9760*/  LDGSTS.E.BYPASS.LTC128B.128 [R251+0x12100], [R36.64], !P4 ;  /* 0x1210000024fb7fae */ /* 0x0003e2000e101d50 */
[C---:B--2---:R-:W-:Y:S01]  /*9770*/  IMAD.SHL.U32 R5, R209.reuse, 0x2, RZ ;  /* 0x00000002d1057824 */ /* 0x044fe200078e00ff */
[----:B------:R-:W-:Y:S04]  /*9780*/  SHF.L.U64.HI R6, R209, 0x1, R41 ;  /* 0x00000001d1067819 */ /* 0x000fe80000010229 */
[----:B------:R-:W-:Y:S02]  /*9790*/  IADD3 R30, P0, R30, R5, RZ ;  /* 0x000000051e1e7210 */ /* 0x000fe40007f1e0ff */
[----:B------:R-:W-:Y:S03]  /*97a0*/  SEL R209, RZ, 0x10, P6 ;  /* 0x00000010ffd17807 */ /* 0x000fe60003000000 */
[----:B------:R-:W-:Y:S01]  /*97b0*/  IMAD.X R31, R31, 0x1, R6, P0 ;  /* 0x000000011f1f7824 */ /* 0x000fe200000e0606 */
[----:B-1----:R-:W-:Y:S04]  /*97c0*/  IADD3 R36, P0, R8, R42, RZ ;  /* 0x0000002a08247210 */ /* 0x002fe80007f1e0ff */
[----:B------:R1:W-:Y:S04]  /*97d0*/  LDGSTS.E.BYPASS.LTC128B.128 [R251+0x15100], [R30.64], !P6 ;  /* 0x151000001efb7fae */ /* 0x0003e8000f101d50 */
[----:B-1----:R1:W2:Y:S02]  /*97e0*/  SHFL.IDX PT, R30, R7, 0x1, 0x181f ;  /* 0x00381f00071e7f89 */ /* 0x0022a400000e0000 */
[----:B-1----:R-:W-:Y:S01]  /*97f0*/  IADD3 R7, -R209, 0x10, RZ ;  /* 0x00000010d1077810 */ /* 0x002fe20007ffe1ff */
[----:B--2---:R-:W-:Y:S03]  /*9800*/  IMAD.X R37, R30, 0x1, R206, P0 ;  /* 0x000000011e257824 */ /* 0x004fe600000e06ce */
[----:B------:R-:W-:Y:S02]  /*9810*/  LOP3.LUT R7, R7, 0xf, RZ, 0xc0, !PT ;  /* 0x0000000f07077812 */ /* 0x000fe400078ec0ff */
[----:B------:R1:W-:Y:S02]  /*9820*/  LDGSTS.E.BYPASS.LTC128B.128 [R251+0xd100], [R36.64], !P2 ;  /* 0x0d10000024fb7fae */ /* 0x0003e4000d101d50 */
[----:B-1----:R-:W-:Y:S05]  /*9830*/  IADD3 R36, P0, R8, R39, RZ ;  /* 0x0000002708247210 */ /* 0x002fea0007f1e0ff */
[----:B------:R-:W-:Y:S05]  /*9840*/  IMAD.X R37, R30, 0x1, R38, P0 ;  /* 0x000000011e257824 */ /* 0x000fea00000e0626 */
[----:B------:R1:W-:Y:S02]  /*9850*/  LDGSTS.E.BYPASS.LTC128B.128 [R251+0x10100], [R36.64], !P5 ;  /* 0x1010000024fb7fae */ /* 0x0003e4000e901d50 */
[----:B-1----:R-:W-:Y:S04]  /*9860*/  IADD3 R36, P1, P0, R7, R9, R5 ;  /* 0x0000000907247210 */ /* 0x002fe8000783e005 */
[--C-:B------:R-:W-:Y:S02]  /*9870*/  IADD3.X R37, RZ, R10, R6.reuse, P1, P0 ;  /* 0x0000000aff257210 */ /* 0x100fe40000fe0406 */
[C---:B------:R-:W-:Y:S02]  /*9880*/  IADD3 R38, P0, R8.reuse, R5, RZ ;  /* 0x0000000508267210 */ /* 0x040fe40007f1e0ff */
[----:B------:R-:W-:Y:S03]  /*9890*/  IADD3 R40, P1, R8, R40, RZ ;  /* 0x0000002808287210 */ /* 0x000fe60007f3e0ff */
[C---:B------:R-:W-:Y:S01]  /*98a0*/  IMAD.X R39, R30.reuse, 0x1, R6, P0 ;  /* 0x000000011e277824 */ /* 0x040fe200000e0606 */
[----:B------:R-:W-:Y:S01]  /*98b0*/  IADD3 R6, P0, R9, R42, RZ ;  /* 0x0000002a09067210 */ /* 0x000fe20007f1e0ff */
[----:B------:R-:W-:Y:S04]  /*98c0*/  IMAD.X R41, R30, 0x1, R43, P1 ;  /* 0x000000011e297824 */ /* 0x000fe800008e062b */
[----:B------:R-:W-:Y:S01]  /*98d0*/  IMAD.X R7, R10, 0x1, R206, P0 ;  /* 0x000000010a077824 */ /* 0x000fe200000e06ce */
[----:B------:R1:W-:Y:S01]  /*98e0*/  LDGSTS.E.BYPASS.LTC128B.128 [R251+0x13100], [R40.64], !P4 ;  /* 0x1310000028fb7fae */ /* 0x0003e2000e101d50 */
[----:B------:R-:W-:Y:S03]  /*98f0*/  ISETP.NE.U32.AND P0, PT, R205, RZ, PT ;  /* 0x000000ffcd00720c */ /* 0x000fe60003f05070 */
[----:B------:R1:W-:Y:S04]  /*9900*/  LDGSTS.E.BYPASS.LTC128B.128 [R251+0x16100], [R38.64], !P6 ;  /* 0x1610000026fb7fae */ /* 0x0003e8000f101d50 */
[----:B------:R1:W-:Y:S06]  /*9910*/  LDGSTS.E.BYPASS.LTC128B.128 [R251+0xe100], [R6.64], !P2 ;  /* 0x0e10000006fb7fae */ /* 0x0003ec000d101d50 */
[----:B------:R1:W-:Y:S01]  /*9920*/  LDGSTS.E.BYPASS.LTC128B.128.ZFILL [R251+0x11100], [R34.64], P0 ;  /* 0x1110000022fb7fae */ /* 0x0003e20008141d50 */
[----:B------:R-:W-:Y:S11]  /*9930*/  ISETP.NE.U32.AND P0, PT, R198, RZ, PT ;  /* 0x000000ffc600720c */ /* 0x000ff60003f05070 */
[----:B------:R-:W-:Y:S02]  /*9940*/  @!UPT UIADD3 URZ, URZ, URZ, URZ ;  /* 0x0000003f3f3ff290 */ /* 0x000fe4000fffe03f */
[----:B------:R1:W-:Y:S01]  /*9950*/  LDGSTS.E.BYPASS.LTC128B.128.ZFILL [R251+0x14100], [R32.64], P0 ;  /* 0x1410000020fb7fae */ /* 0x0003e20008141d50 */
[----:B------:R-:W-:Y:S11]  /*9960*/  ISETP.NE.U32.AND P0, PT, R209, RZ, PT ;  /* 0x000000ffd100720c */ /* 0x000ff60003f05070 */
[----:B------:R-:W-:Y:S02]  /*9970*/  @!UPT UIADD3 URZ, URZ, URZ, URZ ;  /* 0x0000003f3f3ff290 */ /* 0x000fe4000fffe03f */
[----:B------:R1:W-:Y:S02]  /*9980*/  LDGSTS.E.BYPASS.LTC128B.128.ZFILL [R251+0x17100], [R36.64], P0 ;  /* 0x1710000024fb7fae */ /* 0x0003e40008141d50 */
.L_x_1579:
[----:B-1234-:R-:W2:Y:S01]  /*9990*/  LDL R6, [R1+0x38] ;  /* 0x0000380001067983 */ /* 0x01eea20000100800 */
[----:B------:R-:W-:Y:S01]  /*99a0*/  PLOP3.LUT P0, PT, PT, PT, UP1, 0x80, 0x0 ;  /* 0x000000000000781c */ /* 0x000fe20003f0f018 */
[----:B------:R-:W-:Y:S01]  /*99b0*/  UIMAD UR5, UR6, -0x60, URZ ;  /* 0xffffffa0060578a4 */ /* 0x000fe2000f8e023f */
[----:B------:R-:W-:Y:S01]  /*99c0*/  MOV R30, UR13 ;  /* 0x0000000d001e7c02 */ /* 0x000fe20008000f00 */
[----:B------:R1:W2:Y:S01]  /*99d0*/  LDL R5, [R1+0x2c] ;  /* 0x00002c0001057983 */ /* 0x0002a20000100800 */
[----:B------:R-:W-:Y:S02]  /*99e0*/  UISETP.GT.AND UP0, UPT, UR6, UR4, UPT ;  /* 0x000000040600728c */ /* 0x000fe4000bf04270 */
[----:B------:R-:W-:Y:S01]  /*99f0*/  UIADD3 UR6, UR6, -0x1, URZ ;  /* 0xffffffff06067890 */ /* 0x000fe2000fffe03f */
[----:B------:R-:W3:Y:S04]  /*9a00*/  LDL R7, [R1+0x30] ;  /* 0x0000300001077983 */ /* 0x000ee80000100800 */
[----:B------:R-:W0:Y:S02]  /*9a10*/  LDGDEPBAR ;  /* 0x00000000000079af */ /* 0x000e240000000000 */
[----:B--2---:R-:W-:Y:S02]  /*9a20*/  @P0 MOV R5, R6 ;  /* 0x0000000600050202 */ /* 0x004fe40000000f00 */
[----:B------:R-:W-:Y:S04]  /*9a30*/  MOV R6, UR5 ;  /* 0x0000000500067c02 */ /* 0x000fe80008000f00 */
[----:B------:R-:W2:Y:S01]  /*9a40*/  SHFL.IDX PT, R31, R5, RZ, 0x1c1f ;  /* 0x001c1fff051f7589 */ /* 0x000ea200000e0000 */
[----:B---3--:R-:W-:Y:S04]  /*9a50*/  IADD3 R6, -R7, 0x1, R6 ;  /* 0x0000000107067810 */ /* 0x008fe80007ffe106 */
[----:B------:R-:W-:Y:S03]  /*9a60*/  IADD3 R30, -R30, UR7, R6 ;  /* 0x000000071e1e7c10 */ /* 0x000fe6000fffe106 */
[----:B------:R-:W3:Y:S01]  /*9a70*/  SHFL.IDX PT, R7, R5, 0x1, 0x1c1f ;  /* 0x003c1f0005077f89 */ /* 0x000ee200000e0000 */
[C---:B--2---:R-:W-:Y:S04]  /*9a80*/  IADD3 R31, R30.reuse, R31, RZ ;  /* 0x0000001f1e1f7210 */ /* 0x044fe80007ffe0ff */
[----:B------:R-:W-:Y:S04]  /*9a90*/  ISETP.GT.AND P0, PT, R31, RZ, PT ;  /* 0x000000ff1f00720c */ /* 0x000fe80003f04270 */
[----:B------:R-:W-:Y:S02]  /*9aa0*/  FSEL R9, R181, -INF , P0 ;  /* 0xff800000b5097808 */ /* 0x000fe40000000000 */
[C---:B------:R-:W-:Y:S02]  /*9ab0*/  ISETP.GT.AND P0, PT, R31.reuse, 0x1, PT ;  /* 0x000000011f00780c */ /* 0x040fe40003f04270 */
[----:B---3--:R-:W-:Y:S02]  /*9ac0*/  IADD3 R30, R30, R7, RZ ;  /* 0x000000071e1e7210 */ /* 0x008fe40007ffe0ff */
[----:B------:R-:W-:Y:S02]  /*9ad0*/  FSEL R8, R182, -INF , P0 ;  /* 0xff800000b6087808 */ /* 0x000fe40000000000 */
[C---:B------:R-:W-:Y:S04]  /*9ae0*/  ISETP.GT.AND P0, PT, R31.reuse, 0x8, PT ;  /* 0x000000081f00780c */ /* 0x040fe80003f04270 */
[----:B------:R-:W-:Y:S02]  /*9af0*/  FSEL R6, R188, -INF , P0 ;  /* 0xff800000bc067808 */ /* 0x000fe40000000000 */
[----:B------:R-:W-:Y:S04]  /*9b00*/  ISETP.GT.AND P0, PT, R31, 0x9, PT ;  /* 0x000000091f00780c */ /* 0x000fe80003f04270 */
[----:B------:R-:W-:Y:S02]  /*9b10*/  FSEL R5, R189, -INF , P0 ;  /* 0xff800000bd057808 */ /* 0x000fe40000000000 */
[----:B------:R-:W-:Y:S04]  /*9b20*/  ISETP.GT.AND P0, PT, R31, 0x10, PT ;  /* 0x000000101f00780c */ /* 0x000fe80003f04270 */
[----:B------:R-:W-:Y:S02]  /*9b30*/  FSEL R32, R187, -INF , P0 ;  /* 0xff800000bb207808 */ /* 0x000fe40000000000 */
[C---:B------:R-:W-:Y:S04]  /*9b40*/  ISETP.GT.AND P0, PT, R31.reuse, 0x11, PT ;  /* 0x000000111f00780c */ /* 0x040fe80003f04270 */
[----:B------:R-:W-:Y:S02]  /*9b50*/  FSEL R33, R186, -INF , P0 ;  /* 0xff800000ba217808 */ /* 0x000fe40000000000 */
[----:B------:R-:W-:Y:S04]  /*9b60*/  ISETP.GT.AND P0, PT, R30, RZ, PT ;  /* 0x000000ff1e00720c */ /* 0x000fe80003f04270 */
[----:B------:R-:W-:Y:S02]  /*9b70*/  FSEL R7, R2, -INF , P0 ;  /* 0xff80000002077808 */ /* 0x000fe40000000000 */
[----:B------:R-:W-:Y:S02]  /*9b80*/  ISETP.GT.AND P0, PT, R31, 0x18, PT ;  /* 0x000000181f00780c */ /* 0x000fe40003f04270 */
[----:B------:R-:W-:Y:S02]  /*9b90*/  FMNMX.FTZ R2, R7, R180, !PT ;  /* 0x000000b407027209 */ /* 0x000fe40007810000 */
[----:B------:R-:W-:Y:S02]  /*9ba0*/  FSEL R39, R16, -INF , P0 ;  /* 0xff80000010277808 */ /* 0x000fe40000000000 */
[----:B------:R-:W-:Y:S04]  /*9bb0*/  ISETP.GT.AND P0, PT, R30, 0x1, PT ;  /* 0x000000011e00780c */ /* 0x000fe80003f04270 */
        /* <DEDUP_REMOVED lines=110> */
[----:B------:R-:W-:Y:S01]  /*a2a0*/  FSEL R191, R191, -INF , P0 ;  /* 0xff800000bfbf7808 */ /* 0x000fe20000000000 */
[----:B------:R-:W-:Y:S01]  /*a2b0*/  LDSM.16.MT88.4 R12, [R247+0x100] ;  /* 0x00010000f70c783b */ /* 0x000fe20000004200 */
[----:B------:R-:W-:Y:S02]  /*a2c0*/  ISETP.GT.AND P0, PT, R30, 0x50, PT ;  /* 0x000000501e00780c */ /* 0x000fe40003f04270 */
[----:B------:R-:W-:Y:S02]  /*a2d0*/  FMNMX.FTZ R2, R204, R2, !PT ;  /* 0x00000002cc027209 */ /* 0x000fe40007810000 */
[----:B------:R-:W-:Y:S02]  /*a2e0*/  FMNMX.FTZ R0, R193, R0, !PT ;  /* 0x00000000c1007209 */ /* 0x000fe40007810000 */
[----:B------:R-:W-:Y:S02]  /*a2f0*/  FSEL R189, R11, -INF , P0 ;  /* 0xff8000000bbd7808 */ /* 0x000fe40000000000 */
[----:B------:R-:W2:Y:S01]  /*a300*/  SHFL.BFLY PT, R11, R2, 0x2, 0x1f ;  /* 0x0c401f00020b7f89 */ /* 0x000ea200000e0000 */
[----:B------:R-:W-:Y:S02]  /*a310*/  FMNMX.FTZ R0, R192, R0, !PT ;  /* 0x00000000c0007209 */ /* 0x000fe40007810000 */
        /* <DEDUP_REMOVED lines=9> */
[----:B------:R-:W-:Y:S01]  /*a3b0*/  FMNMX.FTZ R0, R182, R0, !PT ;  /* 0x00000000b6007209 */ /* 0x000fe20007810000 */
[----:B------:R-:W-:Y:S01]  /*a3c0*/  LDSM.16.MT88.4 R28, [R241+0x100] ;  /* 0x00010000f11c783b */ /* 0x000fe20000004200 */
[----:B--2---:R-:W-:Y:S02]  /*a3d0*/  FMNMX.FTZ R11, R11, R2, !PT ;  /* 0x000000020b0b7209 */ /* 0x004fe40007810000 */
[----:B------:R-:W-:Y:S05]  /*a3e0*/  FMNMX.FTZ R0, R181, R0, !PT ;  /* 0x00000000b5007209 */ /* 0x000fea0007810000 */
[----:B------:R-:W-:Y:S08]  /*a3f0*/  SHFL.BFLY PT, R2, R11, 0x1, 0x1f ;  /* 0x0c201f000b027f89 */ /* 0x000ff000000e0000 */
[----:B------:R-:W2:Y:S02]  /*a400*/  SHFL.BFLY PT, R4, R0, 0x2, 0x1f ;  /* 0x0c401f0000047f89 */ /* 0x000ea400000e0000 */
[----:B--2---:R-:W-:Y:S02]  /*a410*/  FMNMX.FTZ R4, R0, R4, !PT ;  /* 0x0000000400047209 */ /* 0x004fe40007810000 */
[----:B------:R-:W-:Y:S04]  /*a420*/  FMNMX.FTZ R0, R11, R2, !PT ;  /* 0x000000020b007209 */ /* 0x000fe80007810000 */
[----:B------:R-:W2:Y:S01]  /*a430*/  SHFL.BFLY PT, R2, R4, 0x1, 0x1f ;  /* 0x0c201f0004027f89 */ /* 0x000ea200000e0000 */
        /* <DEDUP_REMOVED lines=22> */
[----:B------:R-:W-:Y:S01]  /*a5a0*/  PLOP3.LUT P0, PT, PT, PT, UP0, 0x80, 0x0 ;  /* 0x000000000000781c */ /* 0x000fe20003f0f008 */
[----:B------:R-:W-:Y:S02]  /*a5b0*/  FADD.FTZ R4, -R4, R180 ;  /* 0x000000b404047221 */ /* 0x000fe40000010100 */
[--C-:B------:R-:W-:Y:S01]  /*a5c0*/  FFMA.FTZ R198, R184, c[0x0][0x2d0], -R190.reuse ;  /* 0x0000b400b8c67a23 */ /* 0x100fe200000108be */
[----:B------:R-:W2:Y:S01]  /*a5d0*/  MUFU.EX2 R41, R8 ;  /* 0x0000000800297308 */ /* 0x000ea20000000800 */
[--C-:B------:R-:W-:Y:S02]  /*a5e0*/  FFMA.FTZ R205, R10, c[0x0][0x2d0], -R190.reuse ;  /* 0x0000b4000acd7a23 */ /* 0x100fe400000108be */
[--C-:B------:R-:W-:Y:S02]  /*a5f0*/  FFMA.FTZ R200, R185, c[0x0][0x2d0], -R190.reuse ;  /* 0x0000b400b9c87a23 */ /* 0x100fe400000108be */
[--C-:B------:R-:W-:Y:S02]  /*a600*/  FFMA.FTZ R7, R7, c[0x0][0x2d0], -R190.reuse ;  /* 0x0000b40007077a23 */ /* 0x100fe400000108be */
[----:B------:R-:W-:Y:S02]  /*a610*/  FMUL.FTZ R4, R4, c[0x0][0x2d0] ;  /* 0x0000b40004047a20 */ /* 0x000fe40000410000 */
[--C-:B------:R-:W-:Y:S01]  /*a620*/  FFMA.FTZ R194, R194, c[0x0][0x2d0], -R190.reuse ;  /* 0x0000b400c2c27a23 */ /* 0x100fe200000108be */
[----:B------:R-:W3:Y:S01]  /*a630*/  MUFU.EX2 R201, R201 ;  /* 0x000000c900c97308 */ /* 0x000ee20000000800 */
[--C-:B------:R-:W-:Y:S02]  /*a640*/  FFMA.FTZ R193, R193, c[0x0][0x2d0], -R190.reuse ;  /* 0x0000b400c1c17a23 */ /* 0x100fe400000108be */
[--C-:B------:R-:W-:Y:S02]  /*a650*/  FFMA.FTZ R192, R192, c[0x0][0x2d0], -R190.reuse ;  /* 0x0000b400c0c07a23 */ /* 0x100fe400000108be */
[--C-:B------:R-:W-:Y:S02]  /*a660*/  FFMA.FTZ R191, R191, c[0x0][0x2d0], -R190.reuse ;  /* 0x0000b400bfbf7a23 */ /* 0x100fe400000108be */
[--C-:B------:R-:W-:Y:S02]  /*a670*/  FFMA.FTZ R195, R195, c[0x0][0x2d0], -R190.reuse ;  /* 0x0000b400c3c37a23 */ /* 0x100fe400000108be */
[--C-:B------:R-:W-:Y:S01]  /*a680*/  FFMA.FTZ R196, R196, c[0x0][0x2d0], -R190.reuse ;  /* 0x0000b400c4c47a23 */ /* 0x100fe200000108be */
[----:B------:R-:W-:Y:S01]  /*a690*/  MUFU.EX2 R40, R7 ;  /* 0x0000000700287308 */ /* 0x000fe20000000800 */
[--C-:B------:R-:W-:Y:S02]  /*a6a0*/  FFMA.FTZ R203, R203, c[0x0][0x2d0], -R190.reuse ;  /* 0x0000b400cbcb7a23 */ /* 0x100fe400000108be */
[--C-:B------:R-:W-:Y:S01]  /*a6b0*/  FFMA.FTZ R202, R202, c[0x0][0x2d0], -R190.reuse ;  /* 0x0000b400caca7a23 */ /* 0x100fe200000108be */
[----:B--2---:R-:W-:Y:S01]  /*a6c0*/  F2FP.BF16.PACK_AB R184, R41, R37 ;  /* 0x0000002529b8723e */ /* 0x004fe200000010ff */
[--C-:B------:R-:W-:Y:S02]  /*a6d0*/  FFMA.FTZ R199, R199, c[0x0][0x2d0], -R190.reuse ;  /* 0x0000b400c7c77a23 */ /* 0x100fe400000108be */
[--C-:B------:R-:W-:Y:S02]  /*a6e0*/  FFMA.FTZ R197, R197, c[0x0][0x2d0], -R190.reuse ;  /* 0x0000b400c5c57a23 */ /* 0x100fe400000108be */
[--C-:B------:R-:W-:Y:S01]  /*a6f0*/  FFMA.FTZ R189, R189, c[0x0][0x2d0], -R190.reuse ;  /* 0x0000b400bdbd7a23 */ /* 0x100fe200000108be */
[----:B------:R-:W2:Y:S01]  /*a700*/  MUFU.EX2 R205, R205 ;  /* 0x000000cd00cd7308 */ /* 0x000ea20000000800 */
[--C-:B------:R-:W-:Y:S01]  /*a710*/  FFMA.FTZ R188, R188, c[0x0][0x2d0], -R190.reuse ;  /* 0x0000b400bcbc7a23 */ /* 0x100fe200000108be */
[----:B---3--:R-:W-:Y:S08]  /*a720*/  F2FP.BF16.PACK_AB R186, R201, R206 ;  /* 0x000000cec9ba723e */ /* 0x008ff000000010ff */
[----:B------:R-:W3:Y:S10]  /*a730*/  MUFU.EX2 R3, R3 ;  /* 0x0000000300037308 */ /* 0x000ef40000000800 */
[----:B------:R4:W5:Y:S01]  /*a740*/  MUFU.EX2 R180, R4 ;  /* 0x0000000400b47308 */ /* 0x0009620000000800 */
[----:B--2---:R-:W-:Y:S09]  /*a750*/  F2FP.BF16.PACK_AB R185, R205, R40 ;  /* 0x00000028cdb9723e */ /* 0x004ff200000010ff */
[----:B------:R-:W-:Y:S01]  /*a760*/  MUFU.EX2 R200, R200 ;  /* 0x000000c800c87308 */ /* 0x000fe20000000800 */
[C---:B---3--:R-:W-:Y:S01]  /*a770*/  FMUL.FTZ R5, R3.reuse, R177 ;  /* 0x000000b103057220 */ /* 0x048fe20000410000 */
[----:B------:R-:W-:Y:S01]  /*a780*/  MOV R177, R25 ;  /* 0x0000001900b17202 */ /* 0x000fe20000000f00 */
[C---:B------:R-:W-:Y:S01]  /*a790*/  FMUL.FTZ R8, R3.reuse, R172 ;  /* 0x000000ac03087220 */ /* 0x040fe20000410000 */
[----:B------:R-:W-:Y:S01]  /*a7a0*/  MOV R172, R24 ;  /* 0x0000001800ac7202 */ /* 0x000fe20000000f00 */
[C---:B------:R-:W-:Y:S01]  /*a7b0*/  FMUL.FTZ R9, R3.reuse, R173 ;  /* 0x000000ad03097220 */ /* 0x040fe20000410000 */
[----:B------:R-:W-:Y:S04]  /*a7c0*/  MOV R173, R42 ;  /* 0x0000002a00ad7202 */ /* 0x000fe80000000f00 */
[----:B------:R-:W2:Y:S01]  /*a7d0*/  MUFU.EX2 R198, R198 ;  /* 0x000000c600c67308 */ /* 0x000ea20000000800 */
[C---:B------:R-:W-:Y:S01]  /*a7e0*/  FMUL.FTZ R16, R3.reuse, R164 ;  /* 0x000000a403107220 */ /* 0x040fe20000410000 */
[----:B------:R-:W-:Y:S01]  /*a7f0*/  MOV R164, R37 ;  /* 0x0000002500a47202 */ /* 0x000fe20000000f00 */
[C---:B------:R-:W-:Y:S01]  /*a800*/  FMUL.FTZ R17, R3.reuse, R165 ;  /* 0x000000a503117220 */ /* 0x040fe20000410000 */
[----:B------:R-:W-:Y:S01]  /*a810*/  MOV R165, R35 ;  /* 0x0000002300a57202 */ /* 0x000fe20000000f00 */
[C---:B----4-:R-:W-:Y:S01]  /*a820*/  FMUL.FTZ R4, R3.reuse, R176 ;  /* 0x000000b003047220 */ /* 0x050fe20000410000 */
[----:B------:R-:W-:Y:S01]  /*a830*/  MOV R176, R26 ;  /* 0x0000001a00b07202 */ /* 0x000fe20000000f00 */
[C---:B-----5:R-:W-:Y:S01]  /*a840*/  FMUL.FTZ R6, R180.reuse, R178 ;  /* 0x000000b2b4067220 */ /* 0x060fe20000410000 */
        /* <DEDUP_REMOVED lines=13> */
[----:B------:R-:W-:Y:S01]  /*a920*/  FMUL.FTZ R26, R180, R158 ;  /* 0x0000009eb41a7220 */ /* 0x000fe20000410000 */
[----:B--2---:R-:W-:Y:S01]  /*a930*/  F2FP.BF16.PACK_AB R187, R198, R200 ;  /* 0x000000c8c6bb723e */ /* 0x004fe200000010ff */
[C---:B------:R-:W-:Y:S02]  /*a940*/  FMUL.FTZ R41, R3.reuse, R141 ;  /* 0x0000008d03297220 */ /* 0x040fe40000410000 */
[C---:B------:R-:W-:Y:S01]  /*a950*/  FMUL.FTZ R42, R180.reuse, R142 ;  /* 0x0000008eb42a7220 */ /* 0x040fe20000410000 */
[----:B------:R-:W-:Y:S01]  /*a960*/  MUFU.EX2 R193, R193 ;  /* 0x000000c100c17308 */ /* 0x000fe20000000800 */
[C---:B------:R-:W-:Y:S02]  /*a970*/  FMUL.FTZ R43, R180.reuse, R143 ;  /* 0x0000008fb42b7220 */ /* 0x040fe40000410000 */
        /* <DEDUP_REMOVED lines=10> */
[----:B------:R-:W-:Y:S01]  /*aa20*/  MOV R171, R38 ;  /* 0x0000002600ab7202 */ /* 0x000fe20000000f00 */
[----:B------:R-:W-:Y:S01]  /*aa30*/  LDSM.16.MT88.4 R44, [R247+0x3100] ;  /* 0x00310000f72c783b */ /* 0x000fe20000004200 */
        /* <DEDUP_REMOVED lines=8> */
[C---:B------:R-:W-:Y:S01]  /*aac0*/  FMUL.FTZ R19, R180.reuse, R167 ;  /* 0x000000a7b4137220 */ /* 0x040fe20000410000 */
[----:B------:R-:W-:Y:S01]  /*aad0*/  MOV R167, R39 ;  /* 0x0000002700a77202 */ /* 0x000fe20000000f00 */
[C---:B------:R-:W-:Y:S02]  /*aae0*/  FMUL.FTZ R51, R180.reuse, R135 ;  /* 0x00000087b4337220 */ /* 0x040fe40000410000 */
[C---:B------:R-:W-:Y:S01]  /*aaf0*/  FMUL.FTZ R20, R3.reuse, R160 ;  /* 0x000000a003147220 */ /* 0x040fe20000410000 */
[----:B------:R-:W-:Y:S01]  /*ab00*/  MOV R160, R36 ;  /* 0x0000002400a07202 */ /* 0x000fe20000000f00 */
[----:B------:R-:W-:Y:S01]  /*ab10*/  LDSM.16.MT88.4 R132, [R241+0x3100] ;  /* 0x00310000f184783b */ /* 0x000fe20000004200 */
[C---:B------:R-:W-:Y:S02]  /*ab20*/  HMMA.16816.F32.BF16 R16, R184.reuse, R22, R16 ;  /* 0x00000016b810723c */ /* 0x040fe40000041810 */
[----:B------:R-:W-:Y:S01]  /*ab30*/  MUFU.EX2 R196, R196 ;  /* 0x000000c400c47308 */ /* 0x000fe20000000800 */
[----:B------:R-:W-:Y:S01]  /*ab40*/  FMUL.FTZ R21, R3, R161 ;  /* 0x000000a103157220 */ /* 0x000fe20000410000 */
[----:B------:R-:W-:Y:S01]  /*ab50*/  MOV R161, R34 ;  /* 0x0000002200a17202 */ /* 0x000fe20000000f00 */
[C---:B------:R-:W-:Y:S02]  /*ab60*/  FMUL.FTZ R34, R180.reuse, R150 ;  /* 0x00000096b4227220 */ /* 0x040fe40000410000 */
[----:B------:R-:W2:Y:S01]  /*ab70*/  LDSM.16.MT88.4 R36, [R240+0x100] ;  /* 0x00010000f024783b */ /* 0x000ea20000004200 */
[C---:B------:R-:W-:Y:S01]  /*ab80*/  FMUL.FTZ R22, R180.reuse, R162 ;  /* 0x000000a2b4167220 */ /* 0x040fe20000410000 */
[----:B------:R-:W-:Y:S03]  /*ab90*/  MOV R162, R33 ;  /* 0x0000002100a27202 */ /* 0x000fe60000000f00 */
[----:B------:R-:W-:Y:S01]  /*aba0*/  FMUL.FTZ R23, R180, R163 ;  /* 0x000000a3b4177220 */ /* 0x000fe20000410000 */
[----:B------:R-:W-:Y:S01]  /*abb0*/  MOV R163, R32 ;  /* 0x0000002000a37202 */ /* 0x000fe20000000f00 */
[--C-:B------:R-:W-:Y:S01]  /*abc0*/  FFMA.FTZ R156, R167, c[0x0][0x2d0], -R209.reuse ;  /* 0x0000b400a79c7a23 */ /* 0x100fe200000108d1 */
[----:B------:R-:W-:Y:S01]  /*abd0*/  MUFU.EX2 R203, R203 ;  /* 0x000000cb00cb7308 */ /* 0x000fe20000000800 */
[--C-:B------:R-:W-:Y:S02]  /*abe0*/  FFMA.FTZ R157, R166, c[0x0][0x2d0], -R209.reuse ;  /* 0x0000b400a69d7a23 */ /* 0x100fe400000108d1 */
[--C-:B------:R-:W-:Y:S01]  /*abf0*/  FFMA.FTZ R159, R175, c[0x0][0x2d0], -R190.reuse ;  /* 0x0000b400af9f7a23 */ /* 0x100fe200000108be */
[C---:B------:R-:W-:Y:S03]  /*ac00*/  HMMA.16816.F32.BF16 R20, R184.reuse, R28, R20 ;  /* 0x0000001cb814723c */ /* 0x040fe60000041814 */
[--C-:B------:R-:W-:Y:S02]  /*ac10*/  FFMA.FTZ R150, R177, c[0x0][0x2d0], -R209.reuse ;  /* 0x0000b400b1967a23 */ /* 0x100fe400000108d1 */
[C---:B------:R-:W-:Y:S01]  /*ac20*/  FMUL.FTZ R33, R3.reuse, R149 ;  /* 0x0000009503217220 */ /* 0x040fe20000410000 */
[----:B------:R-:W-:Y:S01]  /*ac30*/  MUFU.EX2 R157, R157 ;  /* 0x0000009d009d7308 */ /* 0x000fe20000000800 */
[--C-:B------:R-:W-:Y:S01]  /*ac40*/  FFMA.FTZ R149, R176, c[0x0][0x2d0], -R209.reuse ;  /* 0x0000b400b0957a23 */ /* 0x100fe200000108d1 */
[C---:B------:R-:W-:Y:S04]  /*ac50*/  HMMA.16816.F32.BF16 R24, R184.reuse, R30, R24 ;  /* 0x0000001eb818723c */ /* 0x040fe80000041818 */
[C---:B------:R-:W-:Y:S02]  /*ac60*/  FMUL.FTZ R28, R3.reuse, R152 ;  /* 0x00000098031c7220 */ /* 0x040fe40000410000 */
[C---:B------:R-:W-:Y:S02]  /*ac70*/  FMUL.FTZ R29, R3.reuse, R153 ;  /* 0x00000099031d7220 */ /* 0x040fe40000410000 */
[C---:B------:R-:W-:Y:S01]  /*ac80*/  FMUL.FTZ R30, R180.reuse, R154 ;  /* 0x0000009ab41e7220 */ /* 0x040fe20000410000 */
[----:B------:R-:W-:Y:S03]  /*ac90*/  MUFU.EX2 R159, R159 ;  /* 0x0000009f009f7308 */ /* 0x000fe60000000800 */
[C---:B------:R-:W-:Y:S02]  /*aca0*/  FMUL.FTZ R31, R180.reuse, R155 ;  /* 0x0000009bb41f7220 */ /* 0x040fe40000410000 */
[C---:B------:R-:W-:Y:S02]  /*acb0*/  FMUL.FTZ R35, R180.reuse, R151 ;  /* 0x00000097b4237220 */ /* 0x040fe40000410000 */
[C---:B------:R-:W-:Y:S02]  /*acc0*/  FMUL.FTZ R52, R3.reuse, R52 ;  /* 0x0000003403347220 */ /* 0x040fe40000410000 */
[C---:B------:R-:W-:Y:S01]  /*acd0*/  FMUL.FTZ R53, R3.reuse, R53 ;  /* 0x0000003503357220 */ /* 0x040fe20000410000 */
[----:B------:R-:W-:Y:S01]  /*ace0*/  MUFU.EX2 R156, R156 ;  /* 0x0000009c009c7308 */ /* 0x000fe20000000800 */
[C---:B--2---:R-:W-:Y:S03]  /*acf0*/  HMMA.16816.F32.BF16 R28, R184.reuse, R36, R28 ;  /* 0x00000024b81c723c */ /* 0x044fe6000004181c */
[C---:B------:R-:W-:Y:S02]  /*ad00*/  FMUL.FTZ R32, R3.reuse, R148 ;  /* 0x0000009403207220 */ /* 0x040fe40000410000 */
[C---:B------:R-:W-:Y:S02]  /*ad10*/  FMUL.FTZ R54, R180.reuse, R54 ;  /* 0x00000036b4367220 */ /* 0x040fe40000410000 */
[C---:B------:R-:W-:Y:S02]  /*ad20*/  FMUL.FTZ R37, R3.reuse, R145 ;  /* 0x0000009103257220 */ /* 0x040fe40000410000 */
[C---:B------:R-:W-:Y:S01]  /*ad30*/  FMUL.FTZ R36, R3.reuse, R144 ;  /* 0x0000009003247220 */ /* 0x040fe20000410000 */
[C---:B------:R-:W-:Y:S01]  /*ad40*/  HMMA.16816.F32.BF16 R32, R184.reuse, R38, R32 ;  /* 0x00000026b820723c */ /* 0x040fe20000041820 */
[----:B------:R-:W-:Y:S02]  /*ad50*/  MUFU.EX2 R202, R202 ;  /* 0x000000ca00ca7308 */ /* 0x000fe40000000800 */
[C---:B------:R-:W-:Y:S02]  /*ad60*/  FMUL.FTZ R55, R180.reuse, R55 ;  /* 0x00000037b4377220 */ /* 0x040fe40000410000 */
[C---:B------:R-:W-:Y:S02]  /*ad70*/  FMUL.FTZ R56, R3.reuse, R56 ;  /* 0x0000003803387220 */ /* 0x040fe40000410000 */
[C---:B------:R-:W-:Y:S02]  /*ad80*/  FMUL.FTZ R38, R180.reuse, R146 ;  /* 0x00000092b4267220 */ /* 0x040fe40000410000 */
[C---:B------:R-:W-:Y:S02]  /*ad90*/  FMUL.FTZ R39, R180.reuse, R147 ;  /* 0x00000093b4277220 */ /* 0x040fe40000410000 */
[----:B------:R-:W-:Y:S01]  /*ada0*/  MUFU.EX2 R199, R199 ;  /* 0x000000c700c77308 */ /* 0x000fe20000000800 */
[C---:B------:R-:W-:Y:S02]  /*adb0*/  FMUL.FTZ R57, R3.reuse, R57 ;  /* 0x0000003903397220 */ /* 0x040fe40000410000 */
[C---:B------:R-:W-:Y:S02]  /*adc0*/  FMUL.FTZ R58, R180.reuse, R58 ;  /* 0x0000003ab43a7220 */ /* 0x040fe40000410000 */
[C---:B------:R-:W-:Y:S03]  /*add0*/  HMMA.16816.F32.BF16 R36, R184.reuse, R44, R36 ;  /* 0x0000002cb824723c */ /* 0x040fe60000041824 */
[C---:B------:R-:W-:Y:S02]  /*ade0*/  FMUL.FTZ R59, R180.reuse, R59 ;  /* 0x0000003bb43b7220 */ /* 0x040fe40000410000 */
[C---:B------:R-:W-:Y:S01]  /*adf0*/  FMUL.FTZ R60, R3.reuse, R60 ;  /* 0x0000003c033c7220 */ /* 0x040fe20000410000 */
[----:B------:R-:W-:Y:S01]  /*ae00*/  MUFU.EX2 R197, R197 ;  /* 0x000000c500c57308 */ /* 0x000fe20000000800 */
[C---:B------:R-:W-:Y:S01]  /*ae10*/  FMUL.FTZ R44, R3.reuse, R136 ;  /* 0x00000088032c7220 */ /* 0x040fe20000410000 */
[C---:B------:R-:W-:Y:S04]  /*ae20*/  HMMA.16816.F32.BF16 R40, R184.reuse, R46, R40 ;  /* 0x0000002eb828723c */ /* 0x040fe80000041828 */
[C---:B------:R-:W-:Y:S02]  /*ae30*/  FMUL.FTZ R45, R3.reuse, R137 ;  /* 0x00000089032d7220 */ /* 0x040fe40000410000 */
[C---:B------:R-:W-:Y:S02]  /*ae40*/  FMUL.FTZ R61, R3.reuse, R61 ;  /* 0x0000003d033d7220 */ /* 0x040fe40000410000 */
[C---:B------:R-:W-:Y:S01]  /*ae50*/  FMUL.FTZ R46, R180.reuse, R138 ;  /* 0x0000008ab42e7220 */ /* 0x040fe20000410000 */
[----:B------:R-:W-:Y:S03]  /*ae60*/  MUFU.EX2 R189, R189 ;  /* 0x000000bd00bd7308 */ /* 0x000fe60000000800 */
[C---:B------:R-:W-:Y:S02]  /*ae70*/  FMUL.FTZ R47, R180.reuse, R139 ;  /* 0x0000008bb42f7220 */ /* 0x040fe40000410000 */
[----:B------:R-:W-:Y:S01]  /*ae80*/  LDSM.16.MT88.4 R136, [R247+0x900] ;  /* 0x00090000f788783b */ /* 0x000fe20000004200 */
[C---:B------:R-:W-:Y:S02]  /*ae90*/  FMUL.FTZ R62, R180.reuse, R62 ;  /* 0x0000003eb43e7220 */ /* 0x040fe40000410000 */
[C---:B------:R-:W-:Y:S02]  /*aea0*/  FMUL.FTZ R63, R180.reuse, R63 ;  /* 0x0000003fb43f7220 */ /* 0x040fe40000410000 */
[C---:B------:R-:W-:Y:S01]  /*aeb0*/  HMMA.16816.F32.BF16 R44, R184.reuse, R140, R44 ;  /* 0x0000008cb82c723c */ /* 0x040fe2000004182c */
[----:B------:R-:W-:Y:S02]  /*aec0*/  MUFU.EX2 R188, R188 ;  /* 0x000000bc00bc7308 */ /* 0x000fe40000000800 */
[----:B------:R-:W2:Y:S01]  /*aed0*/  LDL.LU R140, [R1+0xc] ;  /* 0x00000c00018c7983 */ /* 0x000ea20000300800 */
[C---:B------:R-:W-:Y:S02]  /*aee0*/  FMUL.FTZ R64, R3.reuse, R64 ;  /* 0x0000004003407220 */ /* 0x040fe40000410000 */
[C---:B------:R-:W-:Y:S02]  /*aef0*/  FMUL.FTZ R65, R3.reuse, R65 ;  /* 0x0000004103417220 */ /* 0x040fe40000410000 */
[C---:B------:R-:W-:Y:S04]  /*af00*/  HMMA.16816.F32.BF16 R48, R184.reuse, R142, R48 ;  /* 0x0000008eb830723c */ /* 0x040fe80000041830 */
        /* <DEDUP_REMOVED lines=67> */
[--C-:B------:R-:W-:Y:S02]  /*b340*/  FFMA.FTZ R148, R163, c[0x0][0x2d0], -R209.reuse ;  /* 0x0000b400a3947a23 */ /* 0x100fe400000108d1 */
[--C-:B------:R-:W-:Y:S02]  /*b350*/  FFMA.FTZ R154, R162, c[0x0][0x2d0], -R209.reuse ;  /* 0x0000b400a29a7a23 */ /* 0x100fe400000108d1 */
[--C-:B------:R-:W-:Y:S02]  /*b360*/  FFMA.FTZ R153, R161, c[0x0][0x2d0], -R190.reuse ;  /* 0x0000b400a1997a23 */ /* 0x100fe400000108be */
[----:B------:R-:W-:Y:S01]  /*b370*/  MUFU.EX2 R148, R148 ;  /* 0x0000009400947308 */ /* 0x000fe20000000800 */
[--C-:B------:R-:W-:Y:S02]  /*b380*/  FFMA.FTZ R152, R160, c[0x0][0x2d0], -R190.reuse ;  /* 0x0000b400a0987a23 */ /* 0x100fe400000108be */
[----:B------:R-:W-:Y:S01]  /*b390*/  FFMA.FTZ R158, R165, c[0x0][0x2d0], -R190 ;  /* 0x0000b400a59e7a23 */ /* 0x000fe200000108be */
[C---:B---3--:R-:W-:Y:S03]  /*b3a0*/  HMMA.16816.F32.BF16 R76, R184.reuse, R132, R76 ;  /* 0x00000084b84c723c */ /* 0x048fe6000004184c */
[--C-:B------:R-:W-:Y:S03]  /*b3b0*/  FFMA.FTZ R160, R169, c[0x0][0x2d0], -R209.reuse ;  /* 0x0000b400a9a07a23 */ /* 0x100fe600000108d1 */
[----:B------:R-:W-:Y:S01]  /*b3c0*/  MUFU.EX2 R154, R154 ;  /* 0x0000009a009a7308 */ /* 0x000fe20000000800 */
[--C-:B------:R-:W-:Y:S01]  /*b3d0*/  FFMA.FTZ R155, R178, c[0x0][0x2d0], -R209.reuse ;  /* 0x0000b400b29b7a23 */ /* 0x100fe200000108d1 */
[C---:B------:R-:W-:Y:S01]  /*b3e0*/  HMMA.16816.F32.BF16 R80, R184.reuse, R134, R80 ;  /* 0x00000086b850723c */ /* 0x040fe20000041850 */
[----:B------:R-:W3:Y:S03]  /*b3f0*/  LDSM.16.MT88.4 R132, [R241+0x6100] ;  /* 0x00610000f184783b */ /* 0x000ee60000004200 */
[--C-:B------:R-:W-:Y:S02]  /*b400*/  FFMA.FTZ R161, R204, c[0x0][0x2d0], -R209.reuse ;  /* 0x0000b400cca17a23 */ /* 0x100fe400000108d1 */
[--C-:B------:R-:W-:Y:S02]  /*b410*/  FFMA.FTZ R162, R207, c[0x0][0x2d0], -R209.reuse ;  /* 0x0000b400cfa27a23 */ /* 0x100fe400000108d1 */
[----:B------:R-:W4:Y:S01]  /*b420*/  MUFU.EX2 R153, R153 ;  /* 0x0000009900997308 */ /* 0x000f220000000800 */
[----:B------:R-:W-:Y:S03]  /*b430*/  FFMA.FTZ R163, R208, c[0x0][0x2d0], -R209 ;  /* 0x0000b400d0a37a23 */ /* 0x000fe600000108d1 */
[C---:B------:R-:W-:Y:S02]  /*b440*/  FMUL.FTZ R124, R3.reuse, R124 ;  /* 0x0000007c037c7220 */ /* 0x040fe40000410000 */
[C---:B------:R-:W-:Y:S02]  /*b450*/  FMUL.FTZ R125, R3.reuse, R125 ;  /* 0x0000007d037d7220 */ /* 0x040fe40000410000 */
[C---:B------:R-:W-:Y:S02]  /*b460*/  FMUL.FTZ R128, R3.reuse, R128 ;  /* 0x0000008003807220 */ /* 0x040fe40000410000 */
[----:B------:R-:W-:Y:S01]  /*b470*/  MUFU.EX2 R152, R152 ;  /* 0x0000009800987308 */ /* 0x000fe20000000800 */
[----:B------:R-:W-:Y:S02]  /*b480*/  FMUL.FTZ R129, R3, R129 ;  /* 0x0000008103817220 */ /* 0x000fe40000410000 */
[C---:B------:R-:W-:Y:S02]  /*b490*/  FMUL.FTZ R126, R180.reuse, R126 ;  /* 0x0000007eb47e7220 */ /* 0x040fe40000410000 */
[C---:B------:R-:W-:Y:S02]  /*b4a0*/  FMUL.FTZ R127, R180.reuse, R127 ;  /* 0x0000007fb47f7220 */ /* 0x040fe40000410000 */
[C---:B------:R-:W-:Y:S02]  /*b4b0*/  FMUL.FTZ R130, R180.reuse, R130 ;  /* 0x00000082b4827220 */ /* 0x040fe40000410000 */
[C---:B------:R-:W-:Y:S01]  /*b4c0*/  FMUL.FTZ R131, R180.reuse, R131 ;  /* 0x00000083b4837220 */ /* 0x040fe20000410000 */
[----:B------:R-:W-:Y:S01]  /*b4d0*/  MUFU.EX2 R158, R158 ;  /* 0x0000009e009e7308 */ /* 0x000fe20000000800 */
[----:B------:R-:W-:Y:S04]  /*b4e0*/  FFMA.FTZ R180, R180, R183, R170 ;  /* 0x000000b7b4b47223 */ /* 0x000fe800000100aa */
[----:B------:R-:W-:Y:S05]  /*b4f0*/  FADD.FTZ R180, R205, R180 ;  /* 0x000000b4cdb47221 */ /* 0x000fea0000010000 */
[----:B------:R-:W-:Y:S01]  /*b500*/  MUFU.EX2 R204, R150 ;  /* 0x0000009600cc7308 */ /* 0x000fe20000000800 */
[C---:B---3--:R-:W-:Y:S09]  /*b510*/  HMMA.16816.F32.BF16 R84, R184.reuse, R132, R84 ;  /* 0x00000084b854723c */ /* 0x048ff20000041854 */
[----:B------:R-:W-:Y:S01]  /*b520*/  MUFU.EX2 R205, R149 ;  /* 0x0000009500cd7308 */ /* 0x000fe20000000800 */
[C---:B------:R-:W-:Y:S01]  /*b530*/  HMMA.16816.F32.BF16 R88, R184.reuse, R134, R88 ;  /* 0x00000086b858723c */ /* 0x040fe20000041858 */
[----:B------:R-:W3:Y:S08]  /*b540*/  LDSM.16.MT88.4 R132, [R240+0x6100] ;  /* 0x00610000f084783b */ /* 0x000ef00000004200 */
[----:B------:R-:W-:Y:S10]  /*b550*/  MUFU.EX2 R160, R160 ;  /* 0x000000a000a07308 */ /* 0x000ff40000000800 */
[----:B------:R-:W-:Y:S10]  /*b560*/  MUFU.EX2 R208, R211 ;  /* 0x000000d300d07308 */ /* 0x000ff40000000800 */
[----:B------:R-:W-:Y:S10]  /*b570*/  MUFU.EX2 R211, R162 ;  /* 0x000000a200d37308 */ /* 0x000ff40000000800 */
[----:B------:R5:W-:Y:S01]  /*b580*/  MUFU.EX2 R207, R155 ;  /* 0x0000009b00cf7308 */ /* 0x000be20000000800 */
[C---:B---3--:R-:W-:Y:S08]  /*b590*/  HMMA.16816.F32.BF16 R92, R184.reuse, R132, R92 ;  /* 0x00000084b85c723c */ /* 0x048ff0000004185c */
[C---:B------:R-:W-:Y:S01]  /*b5a0*/  HMMA.16816.F32.BF16 R96, R184.reuse, R134, R96 ;  /* 0x00000086b860723c */ /* 0x040fe20000041860 */
[----:B------:R-:W3:Y:S03]  /*b5b0*/  LDSM.16.MT88.4 R132, [R247+0x9100] ;  /* 0x00910000f784783b */ /* 0x000ee60000004200 */
[----:B-----5:R-:W-:Y:S02]  /*b5c0*/  FADD.FTZ R155, R200, R180 ;  /* 0x000000b4c89b7221 */ /* 0x020fe40000010000 */
[----:B------:R5:W-:Y:S02]  /*b5d0*/  MUFU.EX2 R200, R213 ;  /* 0x000000d500c87308 */ /* 0x000be40000000800 */
[----:B------:R-:W-:Y:S04]  /*b5e0*/  FADD.FTZ R155, R198, R155 ;  /* 0x0000009bc69b7221 */ /* 0x000fe80000010000 */
[----:B----4-:R-:W-:Y:S04]  /*b5f0*/  FADD.FTZ R155, R153, R155 ;  /* 0x0000009b999b7221 */ /* 0x010fe80000010000 */
[----:B------:R-:W-:Y:S01]  /*b600*/  MUFU.EX2 R198, R214 ;  /* 0x000000d600c67308 */ /* 0x000fe20000000800 */
[----:B--2---:R-:W-:Y:S02]  /*b610*/  FFMA.FTZ R144, R3, R140, R164 ;  /* 0x0000008c03907223 */ /* 0x004fe400000100a4 */
[----:B------:R-:W-:Y:S01]  /*b620*/  LDSM.16.MT88.4 R140, [R242+0x900] ;  /* 0x00090000f28c783b */ /* 0x000fe20000004200 */
[----:B------:R-:W-:Y:S02]  /*b630*/  FFMA.FTZ R164, R210, c[0x0][0x2d0], -R209 ;  /* 0x0000b400d2a47a23 */ /* 0x000fe400000108d1 */
[----:B------:R-:W-:Y:S01]  /*b640*/  FADD.FTZ R151, R179, R144 ;  /* 0x00000090b3977221 */ /* 0x000fe20000010000 */
[C---:B---3--:R-:W-:Y:S03]  /*b650*/  HMMA.16816.F32.BF16 R100, R184.reuse, R132, R100 ;  /* 0x00000084b864723c */ /* 0x048fe60000041864 */
[----:B------:R-:W-:Y:S01]  /*b660*/  MUFU.EX2 R210, R164 ;  /* 0x000000a400d27308 */ /* 0x000fe20000000800 */
[----:B------:R-:W-:Y:S01]  /*b670*/  LDSM.16.MT88.4 R144, [R241+0x1100] ;  /* 0x00110000f190783b */ /* 0x000fe20000004200 */
[--C-:B------:R-:W-:Y:S02]  /*b680*/  FFMA.FTZ R3, R171, c[0x0][0x2d0], -R190.reuse ;  /* 0x0000b400ab037a23 */ /* 0x100fe400000108be */
[----:B------:R-:W-:Y:S01]  /*b690*/  FADD.FTZ R151, R206, R151 ;  /* 0x00000097ce977221 */ /* 0x000fe20000010000 */
[C---:B------:R-:W-:Y:S04]  /*b6a0*/  HMMA.16816.F32.BF16 R104, R184.reuse, R134, R104 ;  /* 0x00000086b868723c */ /* 0x040fe80000041868 */
[----:B------:R-:W2:Y:S01]  /*b6b0*/  LDSM.16.MT88.4 R132, [R242+0x9100] ;  /* 0x00910000f284783b */ /* 0x000ea20000004200 */
[----:B------:R-:W-:Y:S01]  /*b6c0*/  FADD.FTZ R151, R201, R151 ;  /* 0x00000097c9977221 */ /* 0x000fe20000010000 */
[----:B------:R-:W-:Y:S01]  /*b6d0*/  MUFU.EX2 R3, R3 ;  /* 0x0000000300037308 */ /* 0x000fe20000000800 */
[--C-:B-----5:R-:W-:Y:S02]  /*b6e0*/  FFMA.FTZ R213, R182, c[0x0][0x2d0], -R190.reuse ;  /* 0x0000b400b6d57a23 */ /* 0x120fe400000108be */
[----:B------:R-:W-:Y:S04]  /*b6f0*/  FADD.FTZ R165, R148, R151 ;  /* 0x0000009794a57221 */ /* 0x000fe80000010000 */
[----:B------:R-:W-:Y:S03]  /*b700*/  FADD.FTZ R165, R154, R165 ;  /* 0x000000a59aa57221 */ /* 0x000fe60000010000 */
[----:B------:R-:W-:Y:S10]  /*b710*/  MUFU.EX2 R201, R212 ;  /* 0x000000d400c97308 */ /* 0x000ff40000000800 */
[----:B------:R-:W3:Y:S10]  /*b720*/  MUFU.EX2 R212, R161 ;  /* 0x000000a100d47308 */ /* 0x000ef40000000800 */
[----:B------:R-:W-:Y:S01]  /*b730*/  MUFU.EX2 R206, R215 ;  /* 0x000000d700ce7308 */ /* 0x000fe20000000800 */
[C---:B--2---:R-:W-:Y:S09]  /*b740*/  HMMA.16816.F32.BF16 R108, R184.reuse, R132, R108 ;  /* 0x00000084b86c723c */ /* 0x044ff2000004186c */
[----:B------:R-:W-:Y:S03]  /*b750*/  MUFU.EX2 R213, R213 ;  /* 0x000000d500d57308 */ /* 0x000fe60000000800 */
[----:B---3--:R-:W-:Y:S01]  /*b760*/  F2FP.BF16.PACK_AB R182, R212, R211 ;  /* 0x000000d3d4b6723e */ /* 0x008fe200000010ff */
        /* <DEDUP_REMOVED lines=8> */
[----:B------:R-:W-:Y:S03]  /*b7f0*/  LDSM.16.MT88.4 R148, [R241+0x1900] ;  /* 0x00190000f194783b */ /* 0x000fe60000004200 */
[----:B------:R-:W-:Y:S03]  /*b800*/  F2FP.BF16.PACK_AB R133, R152, R153 ;  /* 0x000000999885723e */ /* 0x000fe600000010ff */
[----:B------:R-:W-:Y:S01]  /*b810*/  F2FP.BF16.PACK_AB R134, R157, R156 ;  /* 0x0000009c9d86723e */ /* 0x000fe200000010ff */
[----:B------:R-:W-:Y:S01]  /*b820*/  FFMA.FTZ R184, R174, c[0x0][0x2d0], -R190 ;  /* 0x0000b400aeb87a23 */ /* 0x000fe200000108be */
[----:B------:R-:W-:Y:S03]  /*b830*/  F2FP.BF16.PACK_AB R135, R3, R158 ;  /* 0x0000009e0387723e */ /* 0x000fe600000010ff */
[--C-:B------:R-:W-:Y:S02]  /*b840*/  FFMA.FTZ R185, R173, c[0x0][0x2d0], -R209.reuse ;  /* 0x0000b400adb97a23 */ /* 0x100fe400000108d1 */
[----:B------:R-:W-:Y:S01]  /*b850*/  FFMA.FTZ R187, R172, c[0x0][0x2d0], -R209 ;  /* 0x0000b400acbb7a23 */ /* 0x000fe200000108d1 */
[----:B------:R-:W-:Y:S01]  /*b860*/  MUFU.EX2 R184, R184 ;  /* 0x000000b800b87308 */ /* 0x000fe20000000800 */
[C---:B------:R-:W-:Y:S01]  /*b870*/  HMMA.16816.F32.BF16 R4, R132.reuse, R136, R4 ;  /* 0x000000888404723c */ /* 0x040fe20000041804 */
[----:B------:R-:W-:Y:S04]  /*b880*/  LDSM.16.MT88.4 R172, [R247+0x2900] ;  /* 0x00290000f7ac783b */ /* 0x000fe80000004200 */
[----:B------:R-:W-:Y:S02]  /*b890*/  FADD.FTZ R156, R156, R165 ;  /* 0x000000a59c9c7221 */ /* 0x000fe40000010000 */
[----:B------:R-:W-:Y:S01]  /*b8a0*/  FFMA.FTZ R186, R168, c[0x0][0x2d0], -R209 ;  /* 0x0000b400a8ba7a23 */ /* 0x000fe200000108d1 */
[C---:B------:R-:W-:Y:S01]  /*b8b0*/  HMMA.16816.F32.BF16 R8, R132.reuse, R138, R8 ;  /* 0x0000008a8408723c */ /* 0x040fe20000041808 */
[----:B------:R-:W2:Y:S01]  /*b8c0*/  LDSM.16.MT88.4 R136, [R241+0x900] ;  /* 0x00090000f188783b */ /* 0x000ea20000004200 */
[----:B------:R-:W3:Y:S02]  /*b8d0*/  MUFU.EX2 R209, R163 ;  /* 0x000000a300d17308 */ /* 0x000ee40000000800 */
[----:B------:R-:W-:Y:S02]  /*b8e0*/  FADD.FTZ R168, R152, R155 ;  /* 0x0000009b98a87221 */ /* 0x000fe40000010000 */
[----:B------:R-:W-:Y:S02]  /*b8f0*/  FADD.FTZ R156, R157, R156 ;  /* 0x0000009c9d9c7221 */ /* 0x000fe40000010000 */
[C---:B------:R-:W-:Y:S01]  /*b900*/  HMMA.16816.F32.BF16 R12, R132.reuse, R140, R12 ;  /* 0x0000008c840c723c */ /* 0x040fe2000004180c */
[----:B------:R-:W-:Y:S03]  /*b910*/  LDSM.16.MT88.4 R152, [R240+0x2100] ;  /* 0x00210000f098783b */ /* 0x000fe60000004200 */
[----:B------:R-:W-:Y:S01]  /*b920*/  FADD.FTZ R168, R158, R168 ;  /* 0x000000a89ea87221 */ /* 0x000fe20000010000 */
[----:B------:R-:W4:Y:S01]  /*b930*/  MUFU.EX2 R186, R186 ;  /* 0x000000ba00ba7308 */ /* 0x000f220000000800 */
[----:B------:R-:W-:Y:S01]  /*b940*/  FFMA.FTZ R190, R181, c[0x0][0x2d0], -R190 ;  /* 0x0000b400b5be7a23 */ /* 0x000fe200000108be */
[----:B------:R-:W-:Y:S01]  /*b950*/  F2FP.BF16.PACK_AB R181, R188, R189 ;  /* 0x000000bdbcb5723e */ /* 0x000fe200000010ff */
[C---:B------:R-:W-:Y:S01]  /*b960*/  HMMA.16816.F32.BF16 R16, R132.reuse, R142, R16 ;  /* 0x0000008e8410723c */ /* 0x040fe20000041810 */
[----:B------:R-:W5:Y:S03]  /*b970*/  LDSM.16.MT88.4 R140, [R240+0x900] ;  /* 0x00090000f08c783b */ /* 0x000f660000004200 */
[----:B------:R-:W-:Y:S02]  /*b980*/  FADD.FTZ R168, R3, R168 ;  /* 0x000000a803a87221 */ /* 0x000fe40000010000 */
[----:B------:R-:W-:Y:S01]  /*b990*/  FADD.FTZ R3, R160, R156 ;  /* 0x0000009ca0037221 */ /* 0x000fe20000010000 */
[----:B------:R-:W-:Y:S01]  /*b9a0*/  MUFU.EX2 R185, R185 ;  /* 0x000000b900b97308 */ /* 0x000fe20000000800 */
[----:B------:R-:W-:Y:S01]  /*b9b0*/  FADD.FTZ R214, R159, R168 ;  /* 0x000000a89fd67221 */ /* 0x000fe20000010000 */
[----:B------:R-:W-:Y:S03]  /*b9c0*/  LDSM.16.MT88.4 R164, [R242+0x2900] ;  /* 0x00290000f2a4783b */ /* 0x000fe60000004200 */
[----:B---3--:R-:W-:Y:S01]  /*b9d0*/  F2FP.BF16.PACK_AB R180, R209, R210 ;  /* 0x000000d2d1b4723e */ /* 0x008fe200000010ff */
[----:B------:R-:W-:Y:S04]  /*b9e0*/  FADD.FTZ R214, R184, R214 ;  /* 0x000000d6b8d67221 */ /* 0x000fe80000010000 */
[----:B------:R-:W-:Y:S01]  /*b9f0*/  MUFU.EX2 R187, R187 ;  /* 0x000000bb00bb7308 */ /* 0x000fe20000000800 */
[----:B------:R-:W-:Y:S02]  /*ba00*/  FADD.FTZ R214, R195, R214 ;  /* 0x000000d6c3d67221 */ /* 0x000fe40000010000 */
[----:B----4-:R-:W-:Y:S01]  /*ba10*/  FADD.FTZ R3, R186, R3 ;  /* 0x00000003ba037221 */ /* 0x010fe20000010000 */
[C---:B--2---:R-:W-:Y:S06]  /*ba20*/  HMMA.16816.F32.BF16 R20, R132.reuse, R136, R20 ;  /* 0x000000888414723c */ /* 0x044fec0000041814 */
[----:B------:R-:W2:Y:S02]  /*ba30*/  MUFU.EX2 R190, R190 ;  /* 0x000000be00be7308 */ /* 0x000ea40000000800 */
[C---:B------:R-:W-:Y:S01]  /*ba40*/  HMMA.16816.F32.BF16 R24, R132.reuse, R138, R24 ;  /* 0x0000008a8418723c */ /* 0x040fe20000041818 */
[----:B------:R-:W3:Y:S07]  /*ba50*/  LDSM.16.MT88.4 R136, [R247+0x3900] ;  /* 0x00390000f788783b */ /* 0x000eee0000004200 */
[C---:B-----5:R-:W-:Y:S08]  /*ba60*/  HMMA.16816.F32.BF16 R28, R132.reuse, R140, R28 ;  /* 0x0000008c841c723c */ /* 0x060ff0000004181c */
[C---:B------:R-:W-:Y:S01]  /*ba70*/  HMMA.16816.F32.BF16 R32, R132.reuse, R142, R32 ;  /* 0x0000008e8420723c */ /* 0x040fe20000041820 */
[----:B------:R-:W4:Y:S03]  /*ba80*/  LDSM.16.MT88.4 R140, [R242+0x3900] ;  /* 0x00390000f28c783b */ /* 0x000f260000004200 */
[----:B--2---:R-:W-:Y:S04]  /*ba90*/  F2FP.BF16.PACK_AB R183, R190, R213 ;  /* 0x000000d5beb7723e */ /* 0x004fe800000010ff */
[C---:B---3--:R-:W-:Y:S08]  /*baa0*/  HMMA.16816.F32.BF16 R36, R132.reuse, R136, R36 ;  /* 0x000000888424723c */ /* 0x048ff00000041824 */
[C---:B------:R-:W-:Y:S01]  /*bab0*/  HMMA.16816.F32.BF16 R40, R132.reuse, R138, R40 ;  /* 0x0000008a8428723c */ /* 0x040fe20000041828 */
[----:B------:R-:W2:Y:S07]  /*bac0*/  LDSM.16.MT88.4 R136, [R241+0x3900] ;  /* 0x00390000f188783b */ /* 0x000eae0000004200 */
[C---:B----4-:R-:W-:Y:S08]  /*bad0*/  HMMA.16816.F32.BF16 R44, R132.reuse, R140, R44 ;  /* 0x0000008c842c723c */ /* 0x050ff0000004182c */
[C---:B------:R-:W-:Y:S01]  /*bae0*/  HMMA.16816.F32.BF16 R48, R132.reuse, R142, R48 ;  /* 0x0000008e8430723c */ /* 0x040fe20000041830 */
[----:B------:R-:W3:Y:S07]  /*baf0*/  LDSM.16.MT88.4 R140, [R240+0x3900] ;  /* 0x00390000f08c783b */ /* 0x000eee0000004200 */
[C---:B--2---:R-:W-:Y:S08]  /*bb00*/  HMMA.16816.F32.BF16 R52, R132.reuse, R136, R52 ;  /* 0x000000888434723c */ /* 0x044ff00000041834 */
[C---:B------:R-:W-:Y:S01]  /*bb10*/  HMMA.16816.F32.BF16 R56, R132.reuse, R138, R56 ;  /* 0x0000008a8438723c */ /* 0x040fe20000041838 */
[----:B------:R-:W2:Y:S07]  /*bb20*/  LDSM.16.MT88.4 R136, [R247+0x6900] ;  /* 0x00690000f788783b */ /* 0x000eae0000004200 */
[C---:B---3--:R-:W-:Y:S08]  /*bb30*/  HMMA.16816.F32.BF16 R60, R132.reuse, R140, R60 ;  /* 0x0000008c843c723c */ /* 0x048ff0000004183c */
        /* <DEDUP_REMOVED lines=24> */
[----:B------:R-:W-:Y:S01]  /*bcc0*/  HMMA.16816.F32.BF16 R128, R132, R142, R128 ;  /* 0x0000008e8480723c */ /* 0x000fe20000041880 */
[----:B------:R-:W3:Y:S06]  /*bcd0*/  LDSM.16.MT88.4 R140, [R242+0x1100] ;  /* 0x00110000f28c783b */ /* 0x000eec0000004200 */
[----:B------:R-:W-:Y:S02]  /*bce0*/  F2FP.BF16.PACK_AB R133, R184, R159 ;  /* 0x0000009fb885723e */ /* 0x000fe400000010ff */
[----:B------:R-:W-:Y:S01]  /*bcf0*/  F2FP.BF16.PACK_AB R132, R186, R160 ;  /* 0x000000a0ba84723e */ /* 0x000fe200000010ff */
[----:B------:R-:W-:Y:S02]  /*bd00*/  LDSM.16.MT88.4 R156, [R241+0x2900] ;  /* 0x00290000f19c783b */ /* 0x000fe40000004200 */
[----:B------:R-:W-:Y:S01]  /*bd10*/  F2FP.BF16.PACK_AB R134, R187, R185 ;  /* 0x000000b9bb86723e */ /* 0x000fe200000010ff */
[----:B------:R-:W-:Y:S01]  /*bd20*/  FADD.FTZ R185, R185, R3 ;  /* 0x00000003b9b97221 */ /* 0x000fe20000010000 */
[C---:B------:R-:W-:Y:S01]  /*bd30*/  F2FP.BF16.PACK_AB R135, R196.reuse, R195 ;  /* 0x000000c3c487723e */ /* 0x040fe200000010ff */
[----:B------:R-:W-:Y:S02]  /*bd40*/  FADD.FTZ R196, R196, R214 ;  /* 0x000000d6c4c47221 */ /* 0x000fe40000010000 */
[----:B------:R-:W-:Y:S02]  /*bd50*/  FADD.FTZ R185, R187, R185 ;  /* 0x000000b9bbb97221 */ /* 0x000fe40000010000 */
[----:B------:R-:W-:Y:S02]  /*bd60*/  FADD.FTZ R196, R203, R196 ;  /* 0x000000c4cbc47221 */ /* 0x000fe40000010000 */
        /* <DEDUP_REMOVED lines=48> */
[----:B------:R-:W-:Y:S01]  /*c070*/  F2FP.BF16.PACK_AB R132, R204, R207 ;  /* 0x000000cfcc84723e */ /* 0x000fe200000010ff */
[----:B------:R-:W-:Y:S01]  /*c080*/  FADD.FTZ R207, R207, R185 ;  /* 0x000000b9cfcf7221 */ /* 0x000fe20000010000 */
[----:B------:R-:W-:Y:S03]  /*c090*/  F2FP.BF16.PACK_AB R133, R202, R203 ;  /* 0x000000cbca85723e */ /* 0x000fe600000010ff */
[----:B------:R-:W-:Y:S01]  /*c0a0*/  F2FP.BF16.PACK_AB R134, R206, R205 ;  /* 0x000000cdce86723e */ /* 0x000fe200000010ff */
[----:B------:R-:W-:Y:S01]  /*c0b0*/  FADD.FTZ R207, R204, R207 ;  /* 0x000000cfcccf7221 */ /* 0x000fe20000010000 */
[----:B------:R-:W-:Y:S01]  /*c0c0*/  F2FP.BF16.PACK_AB R135, R197, R199 ;  /* 0x000000c7c587723e */ /* 0x000fe200000010ff */
[----:B------:R-:W-:Y:S02]  /*c0d0*/  FADD.FTZ R202, R202, R196 ;  /* 0x000000c4caca7221 */ /* 0x000fe40000010000 */
[----:B------:R-:W-:Y:S02]  /*c0e0*/  FADD.FTZ R205, R205, R207 ;  /* 0x000000cfcdcd7221 */ /* 0x000fe40000010000 */
[----:B------:R-:W-:Y:S02]  /*c0f0*/  FADD.FTZ R202, R199, R202 ;  /* 0x000000cac7ca7221 */ /* 0x000fe40000010000 */
[C---:B---3--:R-:W-:Y:S03]  /*c100*/  HMMA.16816.F32.BF16 R4, R132.reuse, R140, R4 ;  /* 0x0000008c8404723c */ /* 0x048fe60000041804 */
[----:B------:R-:W-:Y:S02]  /*c110*/  FADD.FTZ R205, R206, R205 ;  /* 0x000000cdcecd7221 */ /* 0x000fe40000010000 */
[----:B------:R-:W-:Y:S03]  /*c120*/  FADD.FTZ R197, R197, R202 ;  /* 0x000000cac5c57221 */ /* 0x000fe60000010000 */
[C---:B------:R-:W-:Y:S01]  /*c130*/  HMMA.16816.F32.BF16 R8, R132.reuse, R142, R8 ;  /* 0x0000008e8408723c */ /* 0x040fe20000041808 */
[----:B------:R-:W3:Y:S03]  /*c140*/  LDSM.16.MT88.4 R140, [R247+0x4900] ;  /* 0x00490000f78c783b */ /* 0x000ee60000004200 */
[----:B------:R-:W-:Y:S04]  /*c150*/  FADD.FTZ R197, R194, R197 ;  /* 0x000000c5c2c57221 */ /* 0x000fe80000010000 */
[C---:B----4-:R-:W-:Y:S08]  /*c160*/  HMMA.16816.F32.BF16 R12, R132.reuse, R144, R12 ;  /* 0x00000090840c723c */ /* 0x050ff0000004180c */
[C---:B------:R-:W-:Y:S01]  /*c170*/  HMMA.16816.F32.BF16 R16, R132.reuse, R146, R16 ;  /* 0x000000928410723c */ /* 0x040fe20000041810 */
[----:B------:R-:W4:Y:S07]  /*c180*/  LDSM.16.MT88.4 R144, [R242+0x4900] ;  /* 0x00490000f290783b */ /* 0x000f2e0000004200 */
[C---:B------:R-:W-:Y:S08]  /*c190*/  HMMA.16816.F32.BF16 R20, R132.reuse, R148, R20 ;  /* 0x000000948414723c */ /* 0x040ff00000041814 */
[C---:B------:R-:W-:Y:S01]  /*c1a0*/  HMMA.16816.F32.BF16 R24, R132.reuse, R150, R24 ;  /* 0x000000968418723c */ /* 0x040fe20000041818 */
[----:B------:R-:W5:Y:S07]  /*c1b0*/  LDSM.16.MT88.4 R148, [R241+0x4900] ;  /* 0x00490000f194783b */ /* 0x000f6e0000004200 */
        /* <DEDUP_REMOVED lines=9> */
[C---:B-----5:R-:W-:Y:S08]  /*c250*/  HMMA.16816.F32.BF16 R52, R132.reuse, R148, R52 ;  /* 0x000000948434723c */ /* 0x060ff00000041834 */
[C---:B------:R-:W-:Y:S01]  /*c260*/  HMMA.16816.F32.BF16 R56, R132.reuse, R150, R56 ;  /* 0x000000968438723c */ /* 0x040fe20000041838 */
[----:B------:R-:W-:Y:S07]  /*c270*/  LDSM.16.MT88.4 R148, [R240+0x7900] ;  /* 0x00790000f094783b */ /* 0x000fee0000004200 */
        /* <DEDUP_REMOVED lines=15> */
[C---:B---3--:R-:W-:Y:S08]  /*c370*/  HMMA.16816.F32.BF16 R100, R132.reuse, R140, R100 ;  /* 0x0000008c8464723c */ /* 0x048ff00000041864 */
[C---:B------:R-:W-:Y:S01]  /*c380*/  HMMA.16816.F32.BF16 R104, R132.reuse, R142, R104 ;  /* 0x0000008e8468723c */ /* 0x040fe20000041868 */
[----:B------:R-:W-:Y:S07]  /*c390*/  LDSM.16.MT88.4 R140, [R242+0x2100] ;  /* 0x00210000f28c783b */ /* 0x000fee0000004200 */
[C---:B--2---:R-:W-:Y:S08]  /*c3a0*/  HMMA.16816.F32.BF16 R108, R132.reuse, R136, R108 ;  /* 0x00000088846c723c */ /* 0x044ff0000004186c */
[C---:B------:R-:W-:Y:S01]  /*c3b0*/  HMMA.16816.F32.BF16 R112, R132.reuse, R138, R112 ;  /* 0x0000008a8470723c */ /* 0x040fe20000041870 */
[----:B------:R-:W2:Y:S07]  /*c3c0*/  LDSM.16.MT88.4 R136, [R247+0x2100] ;  /* 0x00210000f788783b */ /* 0x000eae0000004200 */
[C---:B------:R-:W-:Y:S08]  /*c3d0*/  HMMA.16816.F32.BF16 R116, R132.reuse, R144, R116 ;  /* 0x000000908474723c */ /* 0x040ff00000041874 */
[C---:B------:R-:W-:Y:S01]  /*c3e0*/  HMMA.16816.F32.BF16 R120, R132.reuse, R146, R120 ;  /* 0x000000928478723c */ /* 0x040fe20000041878 */
[----:B------:R-:W3:Y:S07]  /*c3f0*/  LDSM.16.MT88.4 R144, [R241+0x2100] ;  /* 0x00210000f190783b */ /* 0x000eee0000004200 */
[C---:B----4-:R-:W-:Y:S08]  /*c400*/  HMMA.16816.F32.BF16 R124, R132.reuse, R148, R124 ;  /* 0x00000094847c723c */ /* 0x050ff0000004187c */
[----:B------:R-:W-:Y:S01]  /*c410*/  HMMA.16816.F32.BF16 R128, R132, R150, R128 ;  /* 0x000000968480723c */ /* 0x000fe20000041880 */
[----:B------:R-:W-:Y:S06]  /*c420*/  LDSM.16.MT88.4 R148, [R242+0x5100] ;  /* 0x00510000f294783b */ /* 0x000fec0000004200 */
        /* <DEDUP_REMOVED lines=9> */
[C---:B--2---:R-:W-:Y:S03]  /*c4c0*/  HMMA.16816.F32.BF16 R4, R132.reuse, R136, R4 ;  /* 0x000000888404723c */ /* 0x044fe60000041804 */
[----:B------:R-:W-:Y:S02]  /*c4d0*/  FADD.FTZ R201, R208, R201 ;  /* 0x000000c9d0c97221 */ /* 0x000fe40000010000 */
[----:B------:R-:W-:Y:S02]  /*c4e0*/  FADD.FTZ R191, R191, R193 ;  /* 0x000000c1bfbf7221 */ /* 0x000fe40000010000 */
[----:B------:R-:W-:Y:S01]  /*c4f0*/  FADD.FTZ R210, R210, R201 ;  /* 0x000000c9d2d27221 */ /* 0x000fe20000010000 */
[C---:B------:R-:W-:Y:S01]  /*c500*/  HMMA.16816.F32.BF16 R8, R132.reuse, R138, R8 ;  /* 0x0000008a8408723c */ /* 0x040fe20000041808 */
[----:B------:R-:W2:Y:S03]  /*c510*/  LDSM.16.MT88.4 R136, [R247+0x5100] ;  /* 0x00510000f788783b */ /* 0x000ea60000004200 */
        /* <DEDUP_REMOVED lines=9> */
[C---:B---3--:R-:W-:Y:S01]  /*c5b0*/  HMMA.16816.F32.BF16 R20, R132.reuse, R144, R20 ;  /* 0x000000908414723c */ /* 0x048fe20000041814 */
[----:B------:R3:W-:Y:S07]  /*c5c0*/  STL [R1+0xc], R3 ;  /* 0x00000c0301007387 */ /* 0x0007ee0000100800 */
[C---:B------:R-:W-:Y:S01]  /*c5d0*/  HMMA.16816.F32.BF16 R24, R132.reuse, R146, R24 ;  /* 0x000000928418723c */ /* 0x040fe20000041818 */
[----:B------:R-:W5:Y:S07]  /*c5e0*/  LDSM.16.MT88.4 R144, [R240+0x5100] ;  /* 0x00510000f090783b */ /* 0x000f6e0000004200 */
[C---:B------:R-:W-:Y:S08]  /*c5f0*/  HMMA.16816.F32.BF16 R28, R132.reuse, R152, R28 ;  /* 0x00000098841c723c */ /* 0x040ff0000004181c */
[C---:B------:R-:W-:Y:S01]  /*c600*/  HMMA.16816.F32.BF16 R32, R132.reuse, R154, R32 ;  /* 0x0000009a8420723c */ /* 0x040fe20000041820 */
[----:B------:R-:W-:Y:S03]  /*c610*/  LDSM.16.MT88.4 R152, [R242+0x8100] ;  /* 0x00810000f298783b */ /* 0x000fe60000004200 */
[----:B---3--:R-:W-:Y:S04]  /*c620*/  MOV R3, R0 ;  /* 0x0000000000037202 */ /* 0x008fe80000000f00 */
[C---:B--2---:R-:W-:Y:S08]  /*c630*/  HMMA.16816.F32.BF16 R36, R132.reuse, R136, R36 ;  /* 0x000000888424723c */ /* 0x044ff00000041824 */
        /* <DEDUP_REMOVED lines=14> */
[C---:B------:R-:W-:Y:S08]  /*c720*/  HMMA.16816.F32.BF16 R76, R132.reuse, R152, R76 ;  /* 0x00000098844c723c */ /* 0x040ff0000004184c */
[C---:B------:R-:W-:Y:S01]  /*c730*/  HMMA.16816.F32.BF16 R80, R132.reuse, R154, R80 ;  /* 0x0000009a8450723c */ /* 0x040fe20000041850 */
[----:B------:R-:W5:Y:S07]  /*c740*/  LDSM.16.MT88.4 R152, [R241+0xb100] ;  /* 0x00b10000f198783b */ /* 0x000f6e0000004200 */
[C---:B---3--:R-:W-:Y:S08]  /*c750*/  HMMA.16816.F32.BF16 R84, R132.reuse, R148, R84 ;  /* 0x000000948454723c */ /* 0x048ff00000041854 */
[C---:B------:R-:W-:Y:S01]  /*c760*/  HMMA.16816.F32.BF16 R88, R132.reuse, R150, R88 ;  /* 0x000000968458723c */ /* 0x040fe20000041858 */
[----:B------:R-:W3:Y:S07]  /*c770*/  LDSM.16.MT88.4 R148, [R240+0xb100] ;  /* 0x00b10000f094783b */ /* 0x000eee0000004200 */
[C---:B----4-:R-:W-:Y:S08]  /*c780*/  HMMA.16816.F32.BF16 R92, R132.reuse, R140, R92 ;  /* 0x0000008c845c723c */ /* 0x050ff0000004185c */
[C---:B------:R-:W-:Y:S01]  /*c790*/  HMMA.16816.F32.BF16 R96, R132.reuse, R142, R96 ;  /* 0x0000008e8460723c */ /* 0x040fe20000041860 */
[----:B------:R-:W-:Y:S07]  /*c7a0*/  LDSM.16.MT88.4 R140, [R247+0x5900] ;  /* 0x00590000f78c783b */ /* 0x000fee0000004200 */
[C---:B--2---:R-:W-:Y:S08]  /*c7b0*/  HMMA.16816.F32.BF16 R100, R132.reuse, R136, R100 ;  /* 0x000000888464723c */ /* 0x044ff00000041864 */
[C---:B------:R-:W-:Y:S08]  /*c7c0*/  HMMA.16816.F32.BF16 R104, R132.reuse, R138, R104 ;  /* 0x0000008a8468723c */ /* 0x040ff00000041868 */
[C---:B------:R-:W-:Y:S08]  /*c7d0*/  HMMA.16816.F32.BF16 R108, R132.reuse, R144, R108 ;  /* 0x00000090846c723c */ /* 0x040ff0000004186c */
[C---:B------:R-:W-:Y:S08]  /*c7e0*/  HMMA.16816.F32.BF16 R112, R132.reuse, R146, R112 ;  /* 0x000000928470723c */ /* 0x040ff00000041870 */
[C---:B-----5:R-:W-:Y:S08]  /*c7f0*/  HMMA.16816.F32.BF16 R116, R132.reuse, R152, R116 ;  /* 0x000000988474723c */ /* 0x060ff00000041874 */
        /* <DEDUP_REMOVED lines=15> */
[----:B------:R-:W1:Y:S07]  /*c8f0*/  LDSM.16.MT88.4 R20, [R241+0x8900] ;  /* 0x00890000f114783b */ /* 0x000e6e0000004200 */
[C---:B--2---:R-:W-:Y:S01]  /*c900*/  HMMA.16816.F32.BF16 R152, R180.reuse, R148, R28 ;  /* 0x00000094b498723c */ /* 0x044fe2000004181c */
[----:B------:R-:W2:Y:S07]  /*c910*/  LDSM.16.MT88.4 R24, [R240+0x8900] ;  /* 0x00890000f018783b */ /* 0x000eae0000004200 */
[C---:B------:R-:W-:Y:S08]  /*c920*/  HMMA.16816.F32.BF16 R148, R180.reuse, R150, R32 ;  /* 0x00000096b494723c */ /* 0x040ff00000041820 */
[C---:B------:R-:W-:Y:S08]  /*c930*/  HMMA.16816.F32.BF16 R144, R180.reuse, R140, R36 ;  /* 0x0000008cb490723c */ /* 0x040ff00000041824 */
[C---:B------:R-:W-:Y:S08]  /*c940*/  HMMA.16816.F32.BF16 R140, R180.reuse, R142, R40 ;  /* 0x0000008eb48c723c */ /* 0x040ff00000041828 */
[C---:B---3--:R-:W-:Y:S08]  /*c950*/  HMMA.16816.F32.BF16 R136, R180.reuse, R132, R44 ;  /* 0x00000084b488723c */ /* 0x048ff0000004182c */
[C---:B------:R-:W-:Y:S08]  /*c960*/  HMMA.16816.F32.BF16 R132, R180.reuse, R134, R48 ;  /* 0x00000086b484723c */ /* 0x040ff00000041830 */
[C---:B----4-:R-:W-:Y:S08]  /*c970*/  HMMA.16816.F32.BF16 R52, R180.reuse, R4, R52 ;  /* 0x00000004b434723c */ /* 0x050ff00000041834 */
[C---:B------:R-:W-:Y:S01]  /*c980*/  HMMA.16816.F32.BF16 R56, R180.reuse, R6, R56 ;  /* 0x00000006b438723c */ /* 0x040fe20000041838 */
[----:B------:R-:W3:Y:S07]  /*c990*/  LDSM.16.MT88.4 R4, [R247+0xb900] ;  /* 0x00b90000f704783b */ /* 0x000eee0000004200 */
[C---:B-----5:R-:W-:Y:S08]  /*c9a0*/  HMMA.16816.F32.BF16 R60, R180.reuse, R8, R60 ;  /* 0x00000008b43c723c */ /* 0x060ff0000004183c */
        /* <DEDUP_REMOVED lines=9> */
[C---:B--2---:R-:W-:Y:S08]  /*ca40*/  HMMA.16816.F32.BF16 R92, R180.reuse, R24, R92 ;  /* 0x00000018b45c723c */ /* 0x044ff0000004185c */
[C---:B------:R-:W-:Y:S08]  /*ca50*/  HMMA.16816.F32.BF16 R96, R180.reuse, R26, R96 ;  /* 0x0000001ab460723c */ /* 0x040ff00000041860 */
[C---:B---3--:R-:W-:Y:S08]  /*ca60*/  HMMA.16816.F32.BF16 R100, R180.reuse, R4, R100 ;  /* 0x00000004b464723c */ /* 0x048ff00000041864 */
[C---:B------:R-:W-:Y:S01]  /*ca70*/  HMMA.16816.F32.BF16 R104, R180.reuse, R6, R104 ;  /* 0x00000006b468723c */ /* 0x040fe20000041868 */
[----:B------:R-:W2:Y:S07]  /*ca80*/  LDSM.16.MT88.4 R4, [R240+0xb900] ;  /* 0x00b90000f004783b */ /* 0x000eae0000004200 */
[C---:B----4-:R-:W-:Y:S08]  /*ca90*/  HMMA.16816.F32.BF16 R108, R180.reuse, R8, R108 ;  /* 0x00000008b46c723c */ /* 0x050ff0000004186c */
[C---:B------:R-:W-:Y:S08]  /*caa0*/  HMMA.16816.F32.BF16 R112, R180.reuse, R10, R112 ;  /* 0x0000000ab470723c */ /* 0x040ff00000041870 */
[C---:B-1----:R-:W-:Y:S08]  /*cab0*/  HMMA.16816.F32.BF16 R116, R180.reuse, R12, R116 ;  /* 0x0000000cb474723c */ /* 0x042ff00000041874 */
[C---:B------:R-:W-:Y:S08]  /*cac0*/  HMMA.16816.F32.BF16 R120, R180.reuse, R14, R120 ;  /* 0x0000000eb478723c */ /* 0x040ff00000041878 */
[C---:B--2---:R-:W-:Y:S08]  /*cad0*/  HMMA.16816.F32.BF16 R124, R180.reuse, R4, R124 ;  /* 0x00000004b47c723c */ /* 0x044ff0000004187c */
[----:B------:R-:W-:Y:S07]  /*cae0*/  HMMA.16816.F32.BF16 R128, R180, R6, R128 ;  /* 0x00000006b480723c */ /* 0x000fee0000041880 */
[----:B------:R-:W-:Y:S01]  /*caf0*/  MOV R180, R2 ;  /* 0x0000000200b47202 */ /* 0x000fe20000000f00 */
[----:B------:R-:W-:Y:S01]  /*cb00*/  FADD.FTZ R183, R190, R191 ;  /* 0x000000bfbeb77221 */ /* 0x000fe20000010000 */
[----:B------:R-:W-:-:S05]  /*cb10*/  @P0 BRA `(.L_x_1580) ;  /* 0xffffa99000000947 */ /* 0x000fca000383ffff */
.L_x_1577:
[----:B------:R-:W-:-:S13]  /*cb20*/  ISETP.LE.AND P0, PT, RZ, UR6, PT ;  /* 0x00000006ff007c0c */ /* 0x000fda000bf03270 */
[----:B------:R-:W-:Y:S05]  /*cb30*/  @!P0 BRA `(.L_x_1581) ;  /* 0x0000525000008947 */ /* 0x000fea0003800000 */
[----:B------:R-:W2:Y:S01]  /*cb40*/  LDL.LU R5, [R1+0x1c] ;  /* 0x00001c0001057983 */ /* 0x000ea20000300800 */
[----:B------:R-:W-:Y:S02]  /*cb50*/  IMAD.MOV.U32 R180, RZ, RZ, R0 ;  /* 0x000000ffffb47224 */ /* 0x000fe400078e0000 */
[----:B------:R-:W-:Y:S01]  /*cb60*/  IMAD.MOV.U32 R3, RZ, RZ, R2 ;  /* 0x000000ffff037224 */ /* 0x000fe200078e0002 */
[----:B--2---:R-:W-:Y:S01]  /*cb70*/  SHF.R.S32.HI R4, RZ, 0x1f, R5 ;  /* 0x0000001fff047819 */ /* 0x004fe20000011405 */
[----:B------:R-:W-:-:S03]  /*cb80*/  IMAD.SHL.U32 R0, R5, 0x2, RZ ;  /* 0x0000000205007824 */ /* 0x000fc600078e00ff */
[----:B------:R-:W-:Y:S02]  /*cb90*/  SHF.L.U64.HI R2, R5, 0x1, R4 ;  /* 0x0000000105027819 */ /* 0x000fe40000010204 */
[----:B------:R-:W-:Y:S04]  /*cba0*/  STL [R1+0x1c], R0 ;  /* 0x00001c0001007387 */ /* 0x000fe80000100800 */
[----:B------:R1:W-:Y:S04]  /*cbb0*/  STL [R1+0x2c], R2 ;  /* 0x00002c0201007387 */ /* 0x0003e80000100800 */
[----:B------:R-:W2:Y:S04]  /*cbc0*/  LDL.LU R10, [R1+0x28] ;  /* 0x00002800010a7983 */ /* 0x000ea80000300800 */
[----:B------:R-:W2:Y:S04]  /*cbd0*/  LDL.LU R9, [R1+0x18] ;  /* 0x0000180001097983 */ /* 0x000ea80000300800 */
[----:B------:R-:W3:Y:S04]  /*cbe0*/  LDL.LU R8, [R1+0x24] ;  /* 0x0000240001087983 */ /* 0x000ee80000300800 */
[----:B------:R-:W3:Y:S04]  /*cbf0*/  LDL.LU R7, [R1+0x14] ;  /* 0x0000140001077983 */ /* 0x000ee80000300800 */
[----:B------:R-:W4:Y:S04]  /*cc00*/  LDL.LU R6, [R1+0x20] ;  /* 0x0000200001067983 */ /* 0x000f280000300800 */
[----:B------:R-:W4:Y:S01]  /*cc10*/  LDL.LU R5, [R1+0x10] ;  /* 0x0000100001057983 */ /* 0x000f220000300800 */
[----:B--2---:R-:W-:-:S02]  /*cc20*/  SHF.L.U64.HI R4, R9, 0x1, R10 ;  /* 0x0000000109047819 */ /* 0x004fc4000001020a */
[----:B-1----:R-:W-:-:S03]  /*cc30*/  SHF.L.U32 R2, R9, 0x1, RZ ;  /* 0x0000000109027819 */ /* 0x002fc600000006ff */
[----:B------:R1:W-:Y:S01]  /*cc40*/  STL [R1+0x28], R4 ;  /* 0x0000280401007387 */ /* 0x0003e20000100800 */
[----:B---3--:R-:W-:-:S03]  /*cc50*/  SHF.L.U64.HI R0, R7, 0x1, R8 ;  /* 0x0000000107007819 */ /* 0x008fc60000010208 */
[----:B------:R4:W-:Y:S04]  /*cc60*/  STL [R1+0x18], R2 ;  /* 0x0000180201007387 */ /* 0x0009e80000100800 */
[----:B------:R2:W-:Y:S01]  /*cc70*/  STL [R1+0x24], R0 ;  /* 0x0000240001007387 */ /* 0x0005e20000100800 */
[----:B-1----:R-:W-:Y:S01]  /*cc80*/  IMAD.SHL.U32 R4, R7, 0x2, RZ ;  /* 0x0000000207047824 */ /* 0x002fe200078e00ff */
[----:B----4-:R-:W-:-:S04]  /*cc90*/  SHF.L.U64.HI R2, R5, 0x1, R6 ;  /* 0x0000000105027819 */ /* 0x010fc80000010206 */
[----:B------:R1:W-:Y:S01]  /*cca0*/  STL [R1+0x14], R4 ;  /* 0x0000140401007387 */ /* 0x0003e20000100800 */
[----:B--2---:R-:W-:-:S05]  /*ccb0*/  SHF.L.U32 R0, R5, 0x1, RZ ;  /* 0x0000000105007819 */ /* 0x004fca00000006ff */
[----:B------:R1:W-:Y:S04]  /*ccc0*/  STL [R1+0x10], R0 ;  /* 0x0000100001007387 */ /* 0x0003e80000100800 */
[----:B------:R1:W-:Y:S01]  /*ccd0*/  STL [R1+0x20], R2 ;  /* 0x0000200201007387 */ /* 0x0003e20000100800 */
[----:B------:R-:W-:Y:S05]  /*cce0*/  BRA `(.L_x_1582) ;  /* 0x0000052000007947 */ /* 0x000fea0003800000 */
.L_x_1584:
        /* <DEDUP_REMOVED lines=82> */
.L_x_1582:
[----:B------:R-:W2:Y:S01]  /*d210*/  LDL R6, [R1+0x4] ;  /* 0x0000040001067983 */ /* 0x000ea20000100800 */
[----:B------:R-:W-:Y:S04]  /*d220*/  DEPBAR.LE SB0, 0x0 ;  /* 0x000080000000791a */ /* 0x000fe80000000000 */
[----:B-1----:R-:W3:Y:S01]  /*d230*/  LDL R2, [R1] ;  /* 0x0000000001027983 */ /* 0x002ee20000100800 */
        /* <DEDUP_REMOVED lines=33> */
[----:B------:R-:W-:Y:S05]  /*d450*/  IMAD R0, R6, c[0x0][0x20c], R0 ;  /* 0x0000830006007a24 */ /* 0x000fea00078e0200 */
[----:B------:R-:W-:Y:S02]  /*d460*/  IADD3 R5, R5, R0, RZ ;  /* 0x0000000005057210 */ /* 0x000fe40007ffe0ff */
[----:B---3--:R-:W-:Y:S03]  /*d470*/  SHF.R.S32.HI R0, RZ, 0x1f, R2 ;  /* 0x0000001fff007819 */ /* 0x008fe60000011402 */
[----:B------:R-:W-:Y:S04]  /*d480*/  IMAD.WIDE.U32 R4, R2, c[0x0][0x218], R4 ;  /* 0x0000860002047a25 */ /* 0x000fe800078e0004 */
[----:B------:R-:W-:Y:S01]  /*d490*/  IMAD R0, R0, c[0x0][0x218], RZ ;  /* 0x0000860000007a24 */ /* 0x000fe200078e02ff */
[----:B------:R-:W-:Y:S03]  /*d4a0*/  IADD3 R4, P0, R4, UR24, RZ ;  /* 0x0000001804047c10 */ /* 0x000fe6000ff1e0ff */
[----:B------:R-:W-:Y:S05]  /*d4b0*/  IMAD R0, R2, c[0x0][0x21c], R0 ;  /* 0x0000870002007a24 */ /* 0x000fea00078e0200 */
        /* <DEDUP_REMOVED lines=449> */
.L_x_1583:
[----:B---3--:R-:W2:Y:S01]  /*f0d0*/  LDL.LU R5, [R1+0x40] ;  /* 0x0000400001057983 */ /* 0x008ea20000300800 */
[----:B------:R-:W-:Y:S02]  /*f0e0*/  FMNMX.FTZ R6, R213, R180, !PT ;  /* 0x000000b4d5067209 */ /* 0x000fe40007810000 */
[----:B------:R-:W-:Y:S01]  /*f0f0*/  MOV R47, R24 ;  /* 0x00000018002f7202 */ /* 0x000fe20000000f00 */
[----:B------:R-:W3:Y:S01]  /*f100*/  LDL.LU R4, [R1+0x38] ;  /* 0x0000380001047983 */ /* 0x000ee20000300800 */
[----:B------:R-:W-:Y:S02]  /*f110*/  FMNMX.FTZ R6, R189, R6, !PT ;  /* 0x00000006bd067209 */ /* 0x000fe40007810000 */
[----:B------:R-:W-:Y:S01]  /*f120*/  MOV R24, R214 ;  /* 0x000000d600187202 */ /* 0x000fe20000000f00 */
[----:B------:R-:W4:Y:S01]  /*f130*/  LDL.LU R2, [R1+0x3c] ;  /* 0x00003c0001027983 */ /* 0x000f220000300800 */
[----:B------:R-:W-:Y:S02]  /*f140*/  MOV R44, R23 ;  /* 0x00000017002c7202 */ /* 0x000fe40000000f00 */
[----:B------:R-:W-:Y:S01]  /*f150*/  MOV R41, R22 ;  /* 0x0000001600297202 */ /* 0x000fe20000000f00 */
[----:B------:R-:W5:Y:S01]  /*f160*/  LDL.LU R0, [R1+0x34] ;  /* 0x0000340001007983 */ /* 0x000f620000300800 */
[----:B------:R-:W-:Y:S02]  /*f170*/  MOV R40, R186 ;  /* 0x000000ba00287202 */ /* 0x000fe40000000f00 */
[----:B------:R-:W-:Y:S01]  /*f180*/  MOV R35, R187 ;  /* 0x000000bb00237202 */ /* 0x000fe20000000f00 */
[----:B------:R-:W5:Y:S01]  /*f190*/  LDL.LU R8, [R1+0x54] ;  /* 0x0000540001087983 */ /* 0x000f620000300800 */
[----:B------:R-:W-:Y:S02]  /*f1a0*/  MOV R34, R215 ;  /* 0x000000d700227202 */ /* 0x000fe40000000f00 */
[----:B------:R-:W-:Y:S01]  /*f1b0*/  ISETP.LT.AND P0, PT, RZ, UR6, PT ;  /* 0x00000006ff007c0c */ /* 0x000fe2000bf01270 */
[----:B------:R-:W5:Y:S01]  /*f1c0*/  LDL.LU R7, [R1+0x58] ;  /* 0x0000580001077983 */ /* 0x000f620000300800 */
[----:B------:R-:W-:Y:S03]  /*f1d0*/  UIADD3 UR6, UR6, -0x1, URZ ;  /* 0xffffffff06067890 */ /* 0x000fe6000fffe03f */
        /* <DEDUP_REMOVED lines=699> */
.L_x_1581:
        /* <DEDUP_REMOVED lines=155> */
.L_x_1569:
        /* <DEDUP_REMOVED lines=197> */
.L_x_1586:
        /* <DEDUP_REMOVED lines=69> */
[----:B------:R-:W-:Y:S01]  /*137e0*/  ULDC.64 UR6, c[0x0][0x3f0] ;  /* 0x0000fc0000067ab9 */ /* 0x000fe20000000a00 */
[----:B------:R-:W-:Y:S01]  /*137f0*/  SHF.R.U32.HI R9, RZ, 0x3, R2 ;  /* 0x00000003ff097819 */ /* 0x000fe20000011602 */
[----:B------:R-:W-:Y:S01]  /*13800*/  UIMAD UR11, UR11, UR6, URZ ;  /* 0x000000060b0b72a4 */ /* 0x000fe2000f8e023f */
[----:B------:R-:W-:Y:S01]  /*13810*/  IMAD.IADD R11, R13, 0x1, R11 ;  /* 0x000000010d0b7824 */ /* 0x000fe200078e020b */
[----:B------:R-:W-:Y:S01]  /*13820*/  LOP3.LUT R2, R2, 0x38, R0, 0xf8, !PT ;  /* 0x0000003802027812 */ /* 0x000fe200078ef800 */
        /* <DEDUP_REMOVED lines=84> */
.L_x_1588:
[----:B--234-:R-:W-:Y:S05]  /*13d70*/  BSYNC B0 ;  /* 0x0000000000007941 */ /* 0x01cfea0003800000 */
.L_x_1587:
        /* <DEDUP_REMOVED lines=30> */
.L_x_1590:
[----:B------:R-:W-:Y:S05]  /*13f60*/  BSYNC B0 ;  /* 0x0000000000007941 */ /* 0x000fea0003800000 */
.L_x_1589:
        /* <DEDUP_REMOVED lines=30> */
.L_x_1592:
[----:B------:R-:W-:Y:S05]  /*14150*/  BSYNC B0 ;  /* 0x0000000000007941 */ /* 0x000fea0003800000 */
.L_x_1591:
        /* <DEDUP_REMOVED lines=31> */
.L_x_1585:
        /* <DEDUP_REMOVED lines=31> */
.L_x_1593:
        /* <DEDUP_REMOVED lines=43> */
.L_x_1595:
[----:B------:R-:W-:Y:S05]  /*147f0*/  BSYNC B0 ;  /* 0x0000000000007941 */ /* 0x000fea0003800000 */
.L_x_1594:
        /* <DEDUP_REMOVED lines=77> */
.L_x_1597:
[----:B------:R-:W-:Y:S05]  /*14cd0*/  BSYNC B0 ;  /* 0x0000000000007941 */ /* 0x000fea0003800000 */
.L_x_1596:
        /* <DEDUP_REMOVED lines=27> */
.L_x_1599:
[----:B------:R-:W-:Y:S05]  /*14e90*/  BSYNC B0 ;  /* 0x0000000000007941 */ /* 0x000fea0003800000 */
.L_x_1598:
        /* <DEDUP_REMOVED lines=27> */
.L_x_1601:
[----:B------:R-:W-:Y:S05]  /*15050*/  BSYNC B0 ;  /* 0x0000000000007941 */ /* 0x000fea0003800000 */
.L_x_1600:
        /* <DEDUP_REMOVED lines=28> */
.L_x_1602:
        /* <DEDUP_REMOVED lines=14> */
.L_x_1792:


//--------------------- .text._ZN7cutlass13device_kernelIN5flash19enable_sm80_to_sm89INS1_16FlashAttnFwdSm80INS1_25CollectiveMainloopFwdSm80ILi8ELi1ELb0EN4cute5tupleIJNS5_1CILi128EEENS7_ILi48EEENS7_ILi256EEEEEELi256ENS_10bfloat16_tEfNS_4arch4Sm80ELb1ELb0ELb1ELb1ELb1ELb1ELb1ELb0EEENS1_21CollectiveEpilogueFwdINS6_IJS8_SA_S9_EEENS6_IJNS7_ILi1EEESI_SI_EEESC_SE_Li256ELb1ELb1ELb0ELb0EEENS1_19SingleTileSchedulerILb1ELb0ELb1ELi128EEEEEEEEEvNT_6ParamsE --------------------------
	.section	.text._ZN7cutlass13device_kernelIN5flash19enable_sm80_to_sm89INS1_16FlashAttnFwdSm80INS1_25CollectiveMainloopFwdSm80ILi8ELi1ELb0EN4cute5tupleIJNS5_1CILi128EEENS7_ILi48EEENS7_ILi256EEEEEELi256ENS_10bfloat16_tEfNS_4arch4Sm80ELb1ELb0ELb1ELb1ELb1ELb1ELb1ELb0EEENS1_21CollectiveEpilogueFwdINS6_IJS8_SA_S9_EEENS6_IJNS7_ILi1EEESI_SI_EEESC_SE_Li256ELb1ELb1ELb0ELb0EEENS1_19SingleTileSchedulerILb1ELb0ELb1ELi128EEEEEEEEEvNT_6ParamsE,"ax",@progbits
	.sectioninfo	@"SHI_REGISTERS=254"
	.align	128
.text._ZN7cutlass13device_kernelIN5flash19enable_sm80_to_sm89INS1_16FlashAttnFwdSm80INS1_25CollectiveMainloopFwdSm80ILi8ELi1ELb0EN4cute5tupleIJNS5_1CILi128EEENS7_ILi48EEENS7_ILi256EEEEEELi256ENS_10bfloat16_tEfNS_4arch4Sm80ELb1ELb0ELb1ELb1ELb1ELb1ELb1ELb0EEENS1_21CollectiveEpilogueFwdINS6_IJS8_SA_S9_EEENS6_IJNS7_ILi1EEESI_SI_EEESC_SE_Li256ELb1ELb1ELb0ELb0EEENS1_19SingleTileSchedulerILb1ELb0ELb1ELi128EEEEEEEEEvNT_6ParamsE:
        .type           _ZN7cutlass13device_kernelIN5flash19enable_sm80_to_sm89INS1_16FlashAttnFwdSm80INS1_25CollectiveMainloopFwdSm80ILi8ELi1ELb0EN4cute5tupleIJNS5_1CILi128EEENS7_ILi48EEENS7_ILi256EEEEEELi256ENS_10bfloat16_tEfNS_4arch4Sm80ELb1ELb0ELb1ELb1ELb1ELb1ELb1ELb0EEENS1_21CollectiveEpilogueFwdINS6_IJS8_SA_S9_EEENS6_IJNS7_ILi1EEESI_SI_EEESC_SE_Li256ELb1ELb1ELb0ELb0EEENS1_19SingleTileSchedulerILb1ELb0ELb1ELi128EEEEEEEEEvNT_6ParamsE,@function
        .size           _ZN7cutlass13device_kernelIN5flash19enable_sm80_to_sm89INS1_16FlashAttnFwdSm80INS1_25CollectiveMainloopFwdSm80ILi8ELi1ELb0EN4cute5tupleIJNS5_1CILi128EEENS7_ILi48EEENS7_ILi256EEEEEELi256ENS_10bfloat16_tEfNS_4arch4Sm80ELb1ELb0ELb1ELb1ELb1ELb1ELb1ELb0EEENS1_21CollectiveEpilogueFwdINS6_IJS8_SA_S9_EEENS6_IJNS7_ILi1EEESI_SI_EEESC_SE_Li256ELb1ELb1ELb0ELb0EEENS1_19SingleTileSchedulerILb1ELb0ELb1ELi128EEEEEEEEEvNT_6ParamsE,(.L_x_1793 - _ZN7cutlass13device_kernelIN5flash19enable_sm80_to_sm89INS1_16FlashAttnFwdSm80INS1_25CollectiveMainloopFwdSm80ILi8ELi1ELb0EN4cute5tupleIJNS5_1CILi128EEENS7_ILi48EEENS7_ILi256EEEEEELi256ENS_10bfloat16_tEfNS_4arch4Sm80ELb1ELb0ELb1ELb1ELb1ELb1ELb1ELb0EEENS1_21CollectiveEpilogueFwdINS6_IJS8_SA_S9_EEENS6_IJNS7_ILi1EEESI_SI_EEESC_SE_Li256ELb1ELb1ELb0ELb0EEENS1_19SingleTileSchedulerILb1ELb0ELb1ELi128EEEEEEEEEvNT_6ParamsE)
        .other          _ZN7cutlass13device_kernelIN5flash19enable_sm80_to_sm89INS1_16FlashAttnFwdSm80INS1_25CollectiveMainloopFwdSm80ILi8ELi1ELb0EN4cute5tupleIJNS5_1CILi128EEENS7_ILi48EEENS7_ILi256EEEEEELi256ENS_10bfloat16_tEfNS_4arch4Sm80ELb1ELb0ELb1ELb1ELb1ELb1ELb1ELb0EEENS1_21CollectiveEpilogueFwdINS6_IJS8_SA_S9_EEENS6_IJNS7_ILi1EEESI_SI_EEESC_SE_Li256ELb1ELb1ELb0ELb0EEENS1_19SingleTileSchedulerILb1ELb0ELb1ELi128EEEEEEEEEvNT_6ParamsE,@"STO_CUDA_ENTRY STV_DEFAULT"
_ZN7cutlass13device_kernelIN5flash19enable_sm80_to_sm89INS1_16FlashAttnFwdSm80INS1_25CollectiveMainloopFwdSm80ILi8ELi1ELb0EN4cute5tupleIJNS5_1CILi128EEENS7_ILi48EEENS7_ILi256EEEEEELi256ENS_10bfloat16_tEfNS_4arch4Sm80ELb1ELb0ELb1ELb1ELb1ELb1ELb1ELb0EEENS1_21CollectiveEpilogueFwdINS6_IJS8_SA_S9_EEENS6_IJNS7_ILi1EEESI_SI_EEESC_SE_Li256ELb1ELb1ELb0ELb0EEENS1_19SingleTileSchedulerILb1ELb0ELb1ELi128EEEEEEEEEvNT_6ParamsE:
        /* <DEDUP_REMOVED lines=20> */
.L_x_1604:
        /* <DEDUP_REMOVED lines=13> */
.L_x_1606:
[----:B------:R-:W-:Y:S02]  /*0210*/  ULDC UR5, c[0x0][0x54c] ;  /* 0x0001530000057ab9 */ /* 0x000fe40000000800 */
.L_x_1605:
[----:B------:R-:W-:Y:S02]  /*0220*/  ULDC UR4, c[0x0][0x548] ;  /* 0x0001520000047ab9 */ /* 0x000fe40000000800 */
[----:B------:R-:W-:-:S02]  /*0230*/  USHF.L.U32 UR18, UR17, 0x7, URZ ;  /* 0x0000000711127899 */ /* 0x000fc4000800063f */
[----:B------:R-:W-:-:S04]  /*0240*/  UIMAD UR4, UR5, UR4, URZ ;  /* 0x00000004050472a4 */ /* 0x000fc8000f8e023f */
[----:B------:R-:W-:-:S04]  /*0250*/  UISETP.GE.AND UP0, UPT, UR18, UR4, UPT ;  /* 0x000000041200728c */ /* 0x000fc8000bf06270 */
[----:B------:R-:W-:Y:S01]  /*0260*/  USEL UR22, UR22, 0xffffffff, !UP0 ;  /* 0xffffffff16167887 */ /* 0x000fe2000c000000 */
[----:B------:R-:W-:Y:S05]  /*0270*/  BRA `(.L_x_1607) ;  /* 0x000001b000007947 */ /* 0x000fea0003800000 */
.L_x_1603:
        /* <DEDUP_REMOVED lines=8> */
.L_x_1608:
        /* <DEDUP_REMOVED lines=13> */
.L_x_1610:
[----:B------:R-:W-:Y:S02]  /*03d0*/  ULDC UR5, c[0x0][0x54c] ;  /* 0x0001530000057ab9 */ /* 0x000fe40000000800 */
.L_x_1609:
[----:B------:R-:W-:Y:S02]  /*03e0*/  ULDC UR4, c[0x0][0x548] ;  /* 0x0001520000047ab9 */ /* 0x000fe40000000800 */
[----:B------:R-:W-:-:S02]  /*03f0*/  USHF.L.U32 UR18, UR17, 0x7, URZ ;  /* 0x0000000711127899 */ /* 0x000fc4000800063f */
[----:B------:R-:W-:-:S04]  /*0400*/  UIMAD UR4, UR5, UR4, URZ ;  /* 0x00000004050472a4 */ /* 0x000fc8000f8e023f */
[----:B------:R-:W-:-:S04]  /*0410*/  UISETP.GE.AND UP0, UPT, UR18, UR4, UPT ;  /* 0x000000041200728c */ /* 0x000fc8000bf06270 */
[----:B------:R-:W-:-:S06]  /*0420*/  USEL UR22, UR22, 0xffffffff, !UP0 ;  /* 0xffffffff16167887 */ /* 0x000fcc000c000000 */
.L_x_1607:
        /* <DEDUP_REMOVED lines=51> */
[----:B------:R-:W-:-:S03]  /*0760*/  UIMAD UR5, UR4, UR5, URZ ;  /* 0x00000005040572a4 */ /* 0x000fc6000f8e023f */
        /* <DEDUP_REMOVED lines=12> */
.L_x_1611:
        /* <DEDUP_REMOVED lines=8> */
[----:B----4-:R1:W4:Y:S02]  /*08b0*/  R2UR UR5, R0 ;  /* 0x00000000000573c2 */ /* 0x01032400000e0000 */
[----:B-1--4-:R-:W-:Y:S05]  /*08c0*/  BRA `(.L_x_1613) ;  /* 0x0000006000007947 */ /* 0x012fea0003800000 */
.L_x_1612:
[----:B------:R-:W-:Y:S05]  /*08d0*/  @!P4 BRA `(.L_x_1613) ;  /* 0x000000500000c947 */ /* 0x000fea0003800000 */
[----:B-1--4-:R-:W4:Y:S04]  /*08e0*/  LDG.E R0, [R8.64] ;  /* 0x0000001a08007981 */ /* 0x012f28000c1e1900 */
[----:B---3--:R-:W3:Y:S01]  /*08f0*/  LDG.E R3, [R8.64+0x4] ;  /* 0x0000041a08037981 */ /* 0x008ee2000c1e1900 */
[----:B----4-:R-:W1:Y:S08]  /*0900*/  R2UR UR5, R0 ;  /* 0x00000000000573c2 */ /* 0x010e7000000e0000 */
[----:B---3--:R-:W1:Y:S02]  /*0910*/  R2UR UR6, R3 ;  /* 0x00000000030673c2 */ /* 0x008e6400000e0000 */
[----:B-1----:R-:W-:-:S06]  /*0920*/  UIADD3 UR5, -UR5, UR6, URZ ;  /* 0x0000000605057290 */ /* 0x002fcc000fffe13f */
.L_x_1613:
        /* <DEDUP_REMOVED lines=23> */
[----:B------:R-:W-:Y:S02]  /*0aa0*/  @UP2 USHF.R.U32.HI UR6, URZ, UR7, UR25 ;  /* 0x000000073f062299 */ /* 0x000fe40008011619 */
[----:B------:R-:W-:-:S02]  /*0ab0*/  UIADD3 UR7, UR14, 0x2f, URZ ;  /* 0x0000002f0e077890 */ /* 0x000fc4000fffe03f */
[----:B--2---:R-:W-:Y:S02]  /*0ac0*/  UIADD3 UR12, UR14, 0x30, -UR21 ;  /* 0x000000300e0c7890 */ /* 0x004fe4000fffe815 */
[----:B------:R-:W-:Y:S02]  /*0ad0*/  UIMAD.WIDE UR24, UR7, 0x2aaaaaab, URZ ;  /* 0x2aaaaaab071878a5 */ /* 0x000fe4000f8e023f */
[----:B------:R-:W-:-:S04]  /*0ae0*/  UIADD3 UR6, UR12, UR6, URZ ;  /* 0x000000060c067290 */ /* 0x000fc8000fffe03f */
[----:B------:R-:W-:Y:S02]  /*0af0*/  UIMAD.WIDE UR6, UR6, 0x2aaaaaab, URZ ;  /* 0x2aaaaaab060678a5 */ /* 0x000fe4000f8e023f */
[----:B------:R-:W-:Y:S02]  /*0b00*/  UMOV UR9, UR25 ;  /* 0x0000001900097c82 */ /* 0x000fe40008000000 */
[----:B------:R-:W-:Y:S02]  /*0b10*/  USHF.R.U32.HI UR13, URZ, 0x1f, UR9 ;  /* 0x0000001f3f0d7899 */ /* 0x000fe40008011609 */
[----:B------:R-:W-:Y:S02]  /*0b20*/  USHF.R.U32.HI UR6, URZ, 0x1f, UR7 ;  /* 0x0000001f3f067899 */ /* 0x000fe40008011607 */
[----:B------:R-:W-:Y:S02]  /*0b30*/  ULEA.HI.SX32 UR13, UR9, UR13, 0x1d ;  /* 0x0000000d090d7291 */ /* 0x000fe4000f8fea3f */
[----:B------:R-:W-:-:S04]  /*0b40*/  ULEA.HI.SX32 UR6, UR7, UR6, 0x1d ;  /* 0x0000000607067291 */ /* 0x000fc8000f8fea3f */
[----:B------:R-:W-:-:S04]  /*0b50*/  UISETP.LT.AND UP0, UPT, UR13, UR6, UPT ;  /* 0x000000060d00728c */ /* 0x000fc8000bf01270 */
[----:B------:R-:W-:Y:S02]  /*0b60*/  USEL UR7, UR13, UR6, UP0 ;  /* 0x000000060d077287 */ /* 0x000fe40008000000 */
[----:B------:R-:W-:Y:S02]  /*0b70*/  UIADD3 UR6, -UR8, URZ, URZ ;  /* 0x0000003f08067290 */ /* 0x000fe4000fffe13f */
[----:B------:R-:W-:Y:S02]  /*0b80*/  UIMAD UR7, UR7, 0x30, -UR8 ;  /* 0x00000030070778a4 */ /* 0x000fe4000f8e0a08 */
[----:B------:R-:W-:Y:S02]  /*0b90*/  UISETP.LT.AND UP1, UPT, URZ, UR6, UPT ;  /* 0x000000063f00728c */ /* 0x000fe4000bf21270 */
[----:B------:R-:W-:Y:S02]  /*0ba0*/  UISETP.LT.AND UP0, UPT, UR7, UR4, UPT ;  /* 0x000000040700728c */ /* 0x000fe4000bf01270 */
[----:B------:R-:W-:-:S02]  /*0bb0*/  USEL UR6, URZ, UR6, !UP1 ;  /* 0x000000063f067287 */ /* 0x000fc4000c800000 */
[----:B------:R-:W-:Y:S02]  /*0bc0*/  USEL UR7, UR7, UR4, UP0 ;  /* 0x0000000407077287 */ /* 0x000fe40008000000 */
[----:B------:R-:W-:Y:S02]  /*0bd0*/  UIMAD.WIDE.U32 UR24, UR6, -0x55555555, URZ ;  /* 0xaaaaaaab061878a5 */ /* 0x000fe4000f8e003f */
[----:B------:R-:W-:-:S11]  /*0be0*/  UISETP.GT.AND UP0, UPT, UR7, UR6, UPT ;  /* 0x000000060700728c */ /* 0x000fd6000bf04270 */
[----:B------:R-:W-:-:S04]  /*0bf0*/  @UP0 UIADD3 UR7, UR7, 0x2f, URZ ;  /* 0x0000002f07070890 */ /* 0x000fc8000fffe03f */
[----:B------:R-:W-:Y:S02]  /*0c00*/  UIMAD.WIDE UR8, UR7, 0x2aaaaaab, URZ ;  /* 0x2aaaaaab070878a5 */ /* 0x000fe4000f8e023f */
[----:B------:R-:W-:Y:S02]  /*0c10*/  USHF.R.U32.HI UR7, URZ, 0x5, UR25 ;  /* 0x000000053f077899 */ /* 0x000fe40008011619 */
[----:B------:R-:W-:-:S05]  /*0c20*/  @UP0 USHF.R.U32.HI UR8, URZ, 0x1f, UR9 ;  /* 0x0000001f3f080899 */ /* 0x000fca0008011609 */
[----:B------:R-:W-:Y:S02]  /*0c30*/  UMOV UR6, UR7 ;  /* 0x0000000700067c82 */ /* 0x000fe40008000000 */
[----:B------:R-:W-:-:S04]  /*0c40*/  @UP0 ULEA.HI.SX32 UR6, UR9, UR8, 0x1d ;  /* 0x0000000809060291 */ /* 0x000fc8000f8fea3f */
[----:B------:R-:W-:-:S06]  /*0c50*/  UISETP.GT.AND UP0, UPT, UR6, UR7, UPT ;  /* 0x000000070600728c */ /* 0x000fcc000bf04270 */
[----:B------:R-:W-:-:S13]  /*0c60*/  PLOP3.LUT P0, PT, PT, PT, UP0, 0x80, 0x0 ;  /* 0x000000000000781c */ /* 0x000fda0003f0f008 */
[----:B------:R-:W-:Y:S05]  /*0c70*/  @!P0 BRA `(.L_x_1614) ;  /* 0x00006f9000008947 */ /* 0x000fea0003800000 */
[----:B-1----:R-:W-:Y:S02]  /*0c80*/  ULDC.64 UR8, c[0x0][0x340] ;  /* 0x0000d00000087ab9 */ /* 0x002fe40000000a00 */
[----:B------:R-:W-:Y:S01]  /*0c90*/  UISETP.NE.U32.AND UP1, UPT, URZ, UR8, UPT ;  /* 0x000000083f00728c */ /* 0x000fe2000bf25070 */
[----:B------:R-:W-:Y:S01]  /*0ca0*/  SHF.R.S32.HI R6, RZ, 0x1f, R223 ;  /* 0x0000001fff067819 */ /* 0x000fe200000114df */
[----:B------:R-:W-:Y:S02]  /*0cb0*/  UMOV UR39, 0x30 ;  /* 0x0000003000277882 */ /* 0x000fe40000000000 */
[----:B------:R-:W-:Y:S02]  /*0cc0*/  UISETP.NE.AND.EX UP1, UPT, URZ, UR9, UPT, UP1 ;  /* 0x000000093f00728c */ /* 0x000fe4000bf25310 */
[----:B------:R-:W-:Y:S02]  /*0cd0*/  ULDC.64 UR24, c[0x0][0x238] ;  /* 0x00008e0000187ab9 */ /* 0x000fe40000000a00 */
[----:B------:R-:W-:-:S02]  /*0ce0*/  ULDC.64 UR8, c[0x0][0x340] ;  /* 0x0000d00000087ab9 */ /* 0x000fc40000000a00 */
[----:B------:R-:W-:-:S05]  /*0cf0*/  PLOP3.LUT P1, PT, PT, PT, UP1, 0x80, 0x0 ;  /* 0x000000000000781c */ /* 0x000fca0003f2f018 */
[----:B------:R-:W-:Y:S01]  /*0d00*/  @UP1 UIMAD.WIDE UR8, UR22, UR10, UR8 ;  /* 0x0000000a160812a5 */ /* 0x000fe2000f8e0208 */
[-C--:B------:R-:W-:Y:S01]  /*0d10*/  LEA.HI R4, R6, R223.reuse, RZ, 0x3 ;  /* 0x000000df06047211 */ /* 0x080fe200078f18ff */
[----:B------:R-:W-:Y:S02]  /*0d20*/  UIADD3 UR6, UR6, -0x1, URZ ;  /* 0xffffffff06067890 */ /* 0x000fe4000fffe03f */
[----:B------:R-:W-:Y:S02]  /*0d30*/  ULDC.64 UR10, c[0x0][0x240] ;  /* 0x00009000000a7ab9 */ /* 0x000fe40000000a00 */
[----:B------:R-:W-:Y:S02]  /*0d40*/  IMAD.U32 R8, RZ, RZ, UR8 ;  /* 0x00000008ff087e24 */ /* 0x000fe4000f8e00ff */
[----:B------:R-:W-:Y:S01]  /*0d50*/  IMAD.U32 R9, RZ, RZ, UR9 ;  /* 0x00000009ff097e24 */ /* 0x000fe2000f8e00ff */
[----:B------:R-:W-:Y:S01]  /*0d60*/  SHF.R.S32.HI R16, RZ, 0x3, R4 ;  /* 0x00000003ff107819 */ /* 0x000fe20000011404 */
[----:B------:R-:W-:Y:S01]  /*0d70*/  UIMAD UR28, UR6, -0x30, UR4 ;  /* 0xffffffd0061c78a4 */ /* 0x000fe2000f8e0204 */
[----:B------:R-:W-:Y:S01]  /*0d80*/  LOP3.LUT R4, R4, 0xfffffff8, RZ, 0xc0, !PT ;  /* 0xfffffff804047812 */ /* 0x000fe200078ec0ff */
[----:B------:R-:W-:Y:S01]  /*0d90*/  ULDC.64 UR8, c[0x0][0x260] ;  /* 0x0000980000087ab9 */ /* 0x000fe20000000a00 */
[----:B------:R-:W-:Y:S01]  /*0da0*/  SHF.R.S32.HI R5, RZ, 0x1f, R16 ;  /* 0x0000001fff057819 */ /* 0x000fe20000011410 */
[----:B------:R1:W2:Y:S01]  /*0db0*/  @P1 LDG.E R0, [R8.64] ;  /* 0x0000001a08001981 */ /* 0x0002a2000c1e1900 */
[----:B-----5:R-:W-:Y:S01]  /*0dc0*/  IADD3 R148, P0, R16, R2, RZ ;  /* 0x0000000210947210 */ /* 0x020fe20007f1e0ff */
[----:B------:R-:W-:Y:S01]  /*0dd0*/  IMAD.IADD R3, R223, 0x1, -R4 ;  /* 0x00000001df037824 */ /* 0x000fe200078e0a04 */
[----:B------:R-:W-:Y:S01]  /*0de0*/  UISETP.LT.AND UP0, UPT, UR28, 0x30, UPT ;  /* 0x000000301c00788c */ /* 0x000fe2000bf01270 */
[----:B------:R-:W-:Y:S01]  /*0df0*/  LEA.HI R6, R6, R223, RZ, 0x6 ;  /* 0x000000df06067211 */ /* 0x000fe200078f30ff */
[----:B------:R-:W-:Y:S01]  /*0e00*/  UIMAD UR10, UR15, UR10, URZ ;  /* 0x0000000a0f0a72a4 */ /* 0x000fe2000f8e023f */
[C---:B------:R-:W-:Y:S01]  /*0e10*/  IMAD.SHL.U32 R18, R3.reuse, 0x8, RZ ;  /* 0x0000000803127824 */ /* 0x040fe200078e00ff */
[----:B------:R-:W-:Y:S01]  /*0e20*/  LEA.HI.X.SX32 R149, R2, R5, 0x1, P0 ;  /* 0x0000000502957211 */ /* 0x000fe200000f0eff */
[----:B------:R-:W-:Y:S01]  /*0e30*/  USEL UR29, UR28, 0x30, UP0 ;  /* 0x000000301c1d7887 */ /* 0x000fe20008000000 */
[----:B------:R-:W-:Y:S01]  /*0e40*/  IMAD.SHL.U32 R20, R3, 0x4, RZ ;  /* 0x0000000403147824 */ /* 0x000fe200078e00ff */
[----:B------:R-:W-:Y:S01]  /*0e50*/  UIMAD UR8, UR15, UR8, URZ ;  /* 0x000000080f0872a4 */ /* 0x000fe2000f8e023f */
[--C-:B------:R-:W-:Y:S01]  /*0e60*/  SHF.R.S32.HI R19, RZ, 0x1f, R18.reuse ;  /* 0x0000001fff137819 */ /* 0x100fe20000011412 */
[----:B------:R-:W-:Y:S01]  /*0e70*/  IMAD R7, R149, c[0x0][0x238], RZ ;  /* 0x00008e0095077a24 */ /* 0x000fe200078e02ff */
[----:B------:R-:W-:Y:S01]  /*0e80*/  USHF.R.S32.HI UR31, URZ, 0x1f, UR22 ;  /* 0x0000001f3f1f7899 */ /* 0x000fe20008011416 */
[----:B------:R-:W-:Y:S01]  /*0e90*/  IADD3 R2, -R16, UR29, RZ ;  /* 0x0000001d10027c10 */ /* 0x000fe2000fffe1ff */
[----:B------:R-:W-:Y:S01]  /*0ea0*/  UIMAD UR28, UR16, UR11, UR10 ;  /* 0x0000000b101c72a4 */ /* 0x000fe2000f8e020a */
[----:B------:R-:W-:Y:S01]  /*0eb0*/  IMAD R10, R148, c[0x0][0x23c], R7 ;  /* 0x00008f00940a7a24 */ /* 0x000fe200078e0207 */
[----:B------:R-:W-:Y:S01]  /*0ec0*/  USEL UR34, UR22, URZ, !UP3 ;  /* 0x0000003f16227287 */ /* 0x000fe2000d800000 */
[C---:B------:R-:W-:Y:S01]  /*0ed0*/  ISETP.GE.AND P0, PT, R2.reuse, 0x1, PT ;  /* 0x000000010200780c */ /* 0x040fe20003f06270 */
[----:B------:R-:W-:Y:S01]  /*0ee0*/  USEL UR33, UR31, URZ, !UP3 ;  /* 0x0000003f1f217287 */ /* 0x000fe2000d800000 */
[----:B------:R-:W-:Y:S01]  /*0ef0*/  ISETP.GT.AND P3, PT, R2, 0x20, PT ;  /* 0x000000200200780c */ /* 0x000fe20003f64270 */
[----:B------:R-:W-:Y:S01]  /*0f00*/  IMAD.U32 R2, RZ, RZ, UR16 ;  /* 0x00000010ff027e24 */ /* 0x000fe2000f8e00ff */
[----:B------:R-:W-:Y:S01]  /*0f10*/  UIMAD UR10, UR16, UR9, UR8 ;  /* 0x00000009100a72a4 */ /* 0x000fe2000f8e0208 */
[----:B------:R-:W-:Y:S01]  /*0f20*/  IMAD.U32 R150, RZ, RZ, UR34 ;  /* 0x00000022ff967e24 */ /* 0x000fe2000f8e00ff */
[----:B------:R-:W-:Y:S01]  /*0f30*/  UIMAD UR23, UR39, UR25, URZ ;  /* 0x00000019271772a4 */ /* 0x000fe2000f8e023f */
[----:B-1----:R-:W-:Y:S01]  /*0f40*/  IMAD.WIDE.U32 R8, R148, c[0x0][0x238], R18 ;  /* 0x00008e0094087a25 */ /* 0x002fe200078e0012 */
[----:B------:R-:W-:Y:S01]  /*0f50*/  ULDC.64 UR8, c[0x0][0x248] ;  /* 0x0000920000087ab9 */ /* 0x000fe20000000a00 */
[----:B------:R-:W-:Y:S01]  /*0f60*/  IADD3 R15, R20, 0x40, RZ ;  /* 0x00000040140f7810 */ /* 0x000fe20007ffe0ff */
[----:B------:R-:W-:Y:S01]  /*0f70*/  UIMAD UR8, UR33, UR8, URZ ;  /* 0x00000008210872a4 */ /* 0x000fe2000f8e023f */
[----:B------:R-:W-:Y:S01]  /*0f80*/  IMAD.IADD R11, R9, 0x1, R10 ;  /* 0x00000001090b7824 */ /* 0x000fe200078e020a */
[----:B------:R-:W-:Y:S01]  /*0f90*/  UIMAD.WIDE.U32 UR24, UR39, UR24, URZ ;  /* 0x00000018271872a5 */ /* 0x000fe2000f8e003f */
[----:B------:R-:W-:Y:S01]  /*0fa0*/  IMAD.MOV.U32 R10, RZ, RZ, R8 ;  /* 0x000000ffff0a7224 */ /* 0x000fe200078e0008 */
[----:B------:R-:W-:Y:S01]  /*0fb0*/  UIMAD UR11, UR34, UR9, UR8 ;  /* 0x00000009220b72a4 */ /* 0x000fe2000f8e0208 */
[----:B------:R-:W-:Y:S01]  /*0fc0*/  IMAD.SHL.U32 R113, R16, 0x40, RZ ;  /* 0x0000004010717824 */ /* 0x000fe200078e00ff */
[----:B------:R-:W-:Y:S01]  /*0fd0*/  UIADD3 UR23, UR25, UR23, URZ ;  /* 0x0000001719177290 */ /* 0x000fe2000fffe03f */
[----:B------:R-:W-:Y:S01]  /*0fe0*/  IMAD.WIDE.U32 R152, R2, c[0x0][0x240], R10 ;  /* 0x0000900002987a25 */ /* 0x000fe200078e000a */
[----:B------:R-:W-:Y:S01]  /*0ff0*/  USHF.R.S32.HI UR30, URZ, 0x1f, UR6 ;  /* 0x0000001f3f1e7899 */ /* 0x000fe20008011406 */
[----:B------:R-:W-:Y:S01]  /*1000*/  IADD3 R114, R18, 0x80, RZ ;  /* 0x0000008012727810 */ /* 0x000fe20007ffe0ff */
[----:B------:R-:W-:Y:S01]  /*1010*/  UIMAD UR32, UR23, UR6, URZ ;  /* 0x00000006172072a4 */ /* 0x000fe2000f8e023f */
[----:B------:R-:W-:Y:S01]  /*1020*/  IMAD R9, R5, c[0x0][0x280], RZ ;  /* 0x0000a00005097a24 */ /* 0x000fe200078e02ff */
[----:B------:R-:W-:Y:S01]  /*1030*/  IADD3 R153, R153, UR28, RZ ;  /* 0x0000001c99997c10 */ /* 0x000fe2000fffe0ff */
[----:B------:R-:W-:Y:S01]  /*1040*/  IMAD.SHL.U32 R6, R6, 0x8, RZ ;  /* 0x0000000806067824 */ /* 0x000fe200078e00ff */
[----:B------:R-:W-:Y:S01]  /*1050*/  LOP3.LUT R113, R113, 0x1c0, RZ, 0xc0, !PT ;  /* 0x000001c071717812 */ /* 0x000fe200078ec0ff */
[----:B------:R-:W-:Y:S01]  /*1060*/  IMAD R5, R5, c[0x0][0x290], RZ ;  /* 0x0000a40005057a24 */ /* 0x000fe200078e02ff */
[----:B------:R-:W-:Y:S01]  /*1070*/  UIMAD UR30, UR30, UR24, UR32 ;  /* 0x000000181e1e72a4 */ /* 0x000fe2000f8e0220 */
[----:B------:R-:W-:Y:S01]  /*1080*/  IMAD.WIDE.U32 R152, R150, c[0x0][0x248], R152 ;  /* 0x0000920096987a25 */ /* 0x000fe200078e0098 */
[----:B------:R-:W-:Y:S01]  /*1090*/  LOP3.LUT R6, R6, 0xfffffe00, RZ, 0xc0, !PT ;  /* 0xfffffe0006067812 */ /* 0x000fe200078ec0ff */
[----:B------:R-:W-:Y:S01]  /*10a0*/  UMOV UR35, 0x5 ;  /* 0x0000000500237882 */ /* 0x000fe20000000000 */
[----:B------:R-:W-:Y:S01]  /*10b0*/  LOP3.LUT R110, R113, 0x38, R18, 0xf8, !PT ;  /* 0x00000038716e7812 */ /* 0x000fe200078ef812 */
[----:B------:R-:W-:Y:S01]  /*10c0*/  IMAD.U32 R108, RZ, RZ, UR24 ;  /* 0x00000018ff6c7e24 */ /* 0x000fe2000f8e00ff */
[----:B------:R-:W-:Y:S01]  /*10d0*/  IADD3 R155, R153, UR11, RZ ;  /* 0x0000000b999b7c10 */ /* 0x000fe2000fffe0ff */
[----:B------:R-:W-:Y:S01]  /*10e0*/  IMAD.U32 R7, RZ, RZ, UR16 ;  /* 0x00000010ff077e24 */ /* 0x000fe2000f8e00ff */
[----:B------:R-:W-:Y:S01]  /*10f0*/  SHF.R.U32.HI R111, RZ, 0x3, R113 ;  /* 0x00000003ff6f7819 */ /* 0x000fe20000011671 */
[----:B------:R-:W-:Y:S01]  /*1100*/  IMAD.MOV.U32 R154, RZ, RZ, R152 ;  /* 0x000000ffff9a7224 */ /* 0x000fe200078e0098 */
[----:B------:R-:W-:Y:S01]  /*1110*/  IADD3 R112, R18, 0xc0, RZ ;  /* 0x000000c012707810 */ /* 0x000fe20007ffe0ff */
[----:B------:R-:W-:Y:S01]  /*1120*/  IMAD.IADD R14, R20, 0x1, R15 ;  /* 0x00000001140e7824 */ /* 0x000fe200078e020f */
[----:B------:R-:W-:Y:S01]  /*1130*/  ISETP.GE.AND P2, PT, R18, c[0x0][0x1d4], PT ;  /* 0x0000750012007a0c */ /* 0x000fe20003f46270 */
[----:B------:R-:W-:Y:S01]  /*1140*/  IMAD R158, R16, c[0x0][0x284], R9 ;  /* 0x0000a100109e7a24 */ /* 0x000fe200078e0209 */
[----:B------:R-:W-:Y:S01]  /*1150*/  ISETP.GE.AND P5, PT, R114, c[0x0][0x1d4], PT ;  /* 0x0000750072007a0c */ /* 0x000fe20003fa6270 */
[----:B------:R-:W-:Y:S01]  /*1160*/  IMAD R156, R16, c[0x0][0x294], R5 ;  /* 0x0000a500109c7a24 */ /* 0x000fe200078e0205 */
[----:B------:R-:W-:Y:S01]  /*1170*/  ISETP.GE.AND P6, PT, R14, c[0x0][0x1d4], PT ;  /* 0x000075000e007a0c */ /* 0x000fe20003fc6270 */
[----:B------:R-:W-:Y:S01]  /*1180*/  IMAD.WIDE.U32 R8, R7, c[0x0][0x260], R18 ;  /* 0x0000980007087a25 */ /* 0x000fe200078e0012 */
[----:B------:R-:W-:Y:S01]  /*1190*/  ISETP.GE.AND P4, PT, R112, c[0x0][0x1d4], PT ;  /* 0x0000750070007a0c */ /* 0x000fe20003f86270 */
[----:B------:R-:W-:Y:S01]  /*11a0*/  ULDC UR28, c[0x0][0x23c] ;  /* 0x00008f00001c7ab9 */ /* 0x000fe20000000800 */
[----:B------:R-:W-:Y:S01]  /*11b0*/  LOP3.LUT R110, R6, R110, R111, 0xf6, !PT ;  /* 0x0000006e066e7212 */ /* 0x000fe200078ef66f */
[----:B------:R-:W-:Y:S01]  /*11c0*/  IMAD.WIDE.U32 R4, R108, UR6, R154 ;  /* 0x000000066c047c25 */ /* 0x000fe2000f8e009a */
[----:B------:R-:W-:Y:S01]  /*11d0*/  IADD3 R9, R9, UR10, RZ ;  /* 0x0000000a09097c10 */ /* 0x000fe2000fffe0ff */
[----:B------:R-:W-:Y:S01]  /*11e0*/  ULDC UR10, c[0x0][0x238] ;  /* 0x00008e00000a7ab9 */ /* 0x000fe20000000800 */
[--C-:B------:R-:W-:Y:S01]  /*11f0*/  SHF.R.S32.HI R21, RZ, 0x1f, R20.reuse ;  /* 0x0000001fff157819 */ /* 0x100fe20000011414 */
[----:B------:R-:W-:Y:S01]  /*1200*/  USHF.L.U32 UR29, UR10, 0x5, URZ ;  /* 0x000000050a1d7899 */ /* 0x000fe2000800063f */
[----:B------:R-:W-:Y:S01]  /*1210*/  IMAD.SHL.U32 R110, R110, 0x2, RZ ;  /* 0x000000026e6e7824 */ /* 0x000fe200078e00ff */
[----:B------:R-:W-:Y:S01]  /*1220*/  USHF.L.U64.HI UR28, UR10, UR35, UR28 ;  /* 0x000000230a1c7299 */ /* 0x000fe2000801021c */
[----:B------:R-:W-:Y:S01]  /*1230*/  P2R R118, PR, RZ, 0x4 ;  /* 0x00000004ff767803 */ /* 0x000fe20000000000 */
[----:B------:R-:W-:Y:S01]  /*1240*/  IMAD.U32 R109, RZ, RZ, UR25 ;  /* 0x00000019ff6d7e24 */ /* 0x000fe2000f8e00ff */
[C---:B------:R-:W-:Y:S01]  /*1250*/  IADD3 R109, R16.reuse, 0x20, RZ ;  /* 0x00000020106d7810 */ /* 0x040fe20007ffe0ff */
[C---:B------:R-:W-:Y:S01]  /*1260*/  IMAD.WIDE.U32 R160, R16.reuse, c[0x0][0x290], R20 ;  /* 0x0000a40010a07a25 */ /* 0x040fe200078e0014 */
[----:B------:R-:W-:Y:S01]  /*1270*/  ULDC.64 UR8, c[0x0][0x280] ;  /* 0x0000a00000087ab9 */ /* 0x000fe20000000a00 */
[----:B------:R-:W-:Y:S01]  /*1280*/  SHF.R.S32.HI R127, RZ, 0x1f, R106 ;  /* 0x0000001fff7f7819 */ /* 0x000fe2000001146a */
[----:B------:R-:W-:Y:S01]  /*1290*/  UIMAD UR37, UR39, UR9, URZ ;  /* 0x00000009272572a4 */ /* 0x000fe2000f8e023f */
[----:B------:R-:W-:Y:S01]  /*12a0*/  IMAD.WIDE.U32 R10, R16, c[0x0][0x290], R18 ;  /* 0x0000a400100a7a25 */ /* 0x000fe200078e0012 */
[----:B------:R-:W-:Y:S01]  /*12b0*/  USHF.L.U32 UR32, UR8, 0x5, URZ ;  /* 0x0000000508207899 */ /* 0x000fe2000800063f */
[----:B------:R-:W-:Y:S01]  /*12c0*/  SHF.R.S32.HI R125, RZ, 0x1f, R112 ;  /* 0x0000001fff7d7819 */ /* 0x000fe20000011470 */
[----:B------:R-:W-:Y:S01]  /*12d0*/  UIMAD.WIDE.U32 UR40, UR8, 0x30, URZ ;  /* 0x00000030082878a5 */ /* 0x000fe2000f8e003f */
[----:B------:R-:W-:Y:S01]  /*12e0*/  IMAD.IADD R161, R161, 0x1, R156 ;  /* 0x00000001a1a17824 */ /* 0x000fe200078e029c */
[----:B------:R-:W-:Y:S01]  /*12f0*/  ULDC.64 UR10, c[0x0][0x268] ;  /* 0x00009a00000a7ab9 */ /* 0x000fe20000000a00 */
[----:B------:R-:W-:Y:S01]  /*1300*/  IMAD.IADD R157, R156, 0x1, R11 ;  /* 0x000000019c9d7824 */ /* 0x000fe200078e020b */
[----:B------:R-:W-:Y:S01]  /*1310*/  UIMAD UR10, UR33, UR10, URZ ;  /* 0x0000000a210a72a4 */ /* 0x000fe2000f8e023f */
[----:B------:R-:W-:Y:S01]  /*1320*/  IMAD.WIDE.U32 R150, R150, c[0x0][0x268], R8 ;  /* 0x00009a0096967a25 */ /* 0x000fe200078e0008 */
[----:B------:R-:W-:Y:S01]  /*1330*/  SHF.R.S32.HI R8, RZ, 0x1f, R109 ;  /* 0x0000001fff087819 */ /* 0x000fe2000001146d */
[----:B------:R-:W-:Y:S01]  /*1340*/  UIADD3 UR37, UR41, UR37, URZ ;  /* 0x0000002529257290 */ /* 0x000fe2000fffe03f */
[----:B------:R-:W-:Y:S01]  /*1350*/  LEA.HI R125, R125, R112, RZ, 0x3 ;  /* 0x000000707d7d7211 */ /* 0x000fe200078f18ff */
[----:B------:R-:W-:Y:S01]  /*1360*/  IMAD.MOV.U32 R156, RZ, RZ, R10 ;  /* 0x000000ffff9c7224 */ /* 0x000fe200078e000a */
[----:B------:R-:W-:Y:S01]  /*1370*/  LEA.HI R11, R8, R109, RZ, 0x3 ;  /* 0x0000006d080b7211 */ /* 0x000fe200078f18ff */
[----:B------:R-:W-:Y:S01]  /*1380*/  IMAD.SHL.U32 R107, R109, 0x40, RZ ;  /* 0x000000406d6b7824 */ /* 0x000fe200078e00ff */
[----:B------:R-:W-:Y:S01]  /*1390*/  UIMAD UR11, UR34, UR11, UR10 ;  /* 0x0000000b220b72a4 */ /* 0x000fe2000f8e020a */
[----:B------:R-:W-:Y:S01]  /*13a0*/  IMAD.WIDE.U32 R162, R16, c[0x0][0x280], R20 ;  /* 0x0000a00010a27a25 */ /* 0x000fe200078e0014 */
[----:B------:R-:W-:-:S02]  /*13b0*/  LOP3.LUT R125, R125, 0xfffffff8, RZ, 0xc0, !PT ;  /* 0xfffffff87d7d7812 */ /* 0x000fc400078ec0ff */
[----:B------:R-:W-:Y:S01]  /*13c0*/  LOP3.LUT R107, R107, 0x1c0, RZ, 0xc0, !PT ;  /* 0x000001c06b6b7812 */ /* 0x000fe200078ec0ff */
[----:B------:R-:W-:Y:S01]  /*13d0*/  IMAD.SHL.U32 R11, R11, 0x40, RZ ;  /* 0x000000400b0b7824 */ /* 0x000fe200078e00ff */
[----:B------:R-:W-:Y:S01]  /*13e0*/  P2R R116, PR, RZ, 0x20 ;  /* 0x00000020ff747803 */ /* 0x000fe20000000000 */
[----:B------:R-:W-:Y:S01]  /*13f0*/  IMAD.WIDE.U32 R22, R16, c[0x0][0x280], R18 ;  /* 0x0000a00010167a25 */ /* 0x000fe200078e0012 */
[----:B------:R-:W-:Y:S02]  /*1400*/  SHF.R.U32.HI R120, RZ, 0x3, R107 ;  /* 0x00000003ff787819 */ /* 0x000fe4000001166b */
[----:B------:R-:W-:Y:S01]  /*1410*/  LOP3.LUT R11, R11, 0xfffffe00, RZ, 0xc0, !PT ;  /* 0xfffffe000b0b7812 */ /* 0x000fe200078ec0ff */
[----:B------:R-:W-:Y:S01]  /*1420*/  IMAD.MOV.U32 R134, RZ, RZ, c[0x0][0x27c] ;  /* 0x00009f00ff867624 */ /* 0x000fe200078e00ff */
[----:B------:R-:W-:Y:S01]  /*1430*/  P2R R115, PR, RZ, 0x10 ;  /* 0x00000010ff737803 */ /* 0x000fe20000000000 */
[----:B------:R-:W-:Y:S01]  /*1440*/  IMAD.IADD R163, R163, 0x1, R158 ;  /* 0x00000001a3a37824 */ /* 0x000fe200078e029e */
[----:B------:R-:W-:Y:S01]  /*1450*/  P2R R117, PR, RZ, 0x40 ;  /* 0x00000040ff757803 */ /* 0x000fe20000000000 */
[----:B------:R-:W-:Y:S01]  /*1460*/  IMAD.IADD R159, R158, 0x1, R23 ;  /* 0x000000019e9f7824 */ /* 0x000fe200078e0217 */
[----:B------:R-:W-:Y:S01]  /*1470*/  IADD3 R119, R119, UR5, RZ ;  /* 0x0000000577777c10 */ /* 0x000fe2000fffe0ff */
[----:B------:R-:W-:Y:S01]  /*1480*/  IMAD.MOV.U32 R136, RZ, RZ, c[0x0][0x2b8] ;  /* 0x0000ae00ff887624 */ /* 0x000fe200078e00ff */
[----:B------:R-:W-:Y:S01]  /*1490*/  IADD3 R121, -R16, 0x30, RZ ;  /* 0x0000003010797810 */ /* 0x000fe20007ffe1ff */
[----:B------:R-:W-:Y:S01]  /*14a0*/  IMAD.MOV.U32 R158, RZ, RZ, R22 ;  /* 0x000000ffff9e7224 */ /* 0x000fe200078e0016 */
[----:B------:R-:W-:Y:S01]  /*14b0*/  SHF.R.S32.HI R122, RZ, 0x1f, R125 ;  /* 0x0000001fff7a7819 */ /* 0x000fe2000001147d */
[----:B------:R-:W-:Y:S01]  /*14c0*/  IMAD.WIDE.U32 R160, R106, c[0x0][0x290], R160 ;  /* 0x0000a4006aa07a25 */ /* 0x000fe200078e00a0 */
[----:B------:R-:W-:-:S03]  /*14d0*/  IADD3 R129, R151, UR11, RZ ;  /* 0x0000000b97817c10 */ /* 0x000fc6000fffe0ff */
[----:B------:R-:W-:Y:S02]  /*14e0*/  IMAD.MOV.U32 R74, RZ, RZ, c[0x0][0x27c] ;  /* 0x00009f00ff4a7624 */ /* 0x000fe400078e00ff */
[----:B------:R-:W-:-:S04]  /*14f0*/  IMAD.WIDE.U32 R162, R106, c[0x0][0x280], R162 ;  /* 0x0000a0006aa27a25 */ /* 0x000fc800078e00a2 */
[----:B------:R-:W-:-:S04]  /*1500*/  IMAD.WIDE.U32 R158, R106, c[0x0][0x280], R158 ;  /* 0x0000a0006a9e7a25 */ /* 0x000fc800078e009e */
[----:B------:R-:W-:-:S04]  /*1510*/  IMAD.WIDE.U32 R156, R106, c[0x0][0x290], R156 ;  /* 0x0000a4006a9c7a25 */ /* 0x000fc800078e009c */
[----:B------:R-:W-:Y:S01]  /*1520*/  IMAD.SHL.U32 R74, R74, 0x2, RZ ;  /* 0x000000024a4a7824 */ /* 0x000fe200078e00ff */
[----:B--2---:R1:W2:Y:S01]  /*1530*/  @P1 R2UR UR36, R0 ;  /* 0x00000000002413c2 */ /* 0x0042a200000e0000 */
[C---:B------:R-:W-:Y:S02]  /*1540*/  @P0 LEA R24, P1, R4.reuse, c[0x0][0x220], 0x1 ;  /* 0x0000880004180a11 */ /* 0x040fe400078208ff */
[----:B-1----:R-:W-:Y:S01]  /*1550*/  IADD3 R0, R5, UR30, RZ ;  /* 0x0000001e05007c10 */ /* 0x002fe2000fffe0ff */
[----:B------:R-:W-:Y:S02]  /*1560*/  USHF.L.U64.HI UR30, UR8, UR35, UR9 ;  /* 0x00000023081e7299 */ /* 0x000fe40008010209 */
[----:B--2---:R-:W-:Y:S01]  /*1570*/  @UP1 USHF.R.S32.HI UR53, URZ, 0x1f, UR36 ;  /* 0x0000001f3f351899 */ /* 0x004fe20008011424 */
[C---:B------:R-:W-:Y:S01]  /*1580*/  @P0 LEA.HI.X R25, R4.reuse, c[0x0][0x224], R0, 0x1, P1 ;  /* 0x0000890004190a11 */ /* 0x040fe200008f0c00 */
[----:B------:R-:W-:Y:S01]  /*1590*/  ULDC.64 UR8, c[0x0][0x290] ;  /* 0x0000a40000087ab9 */ /* 0x000fe20000000a00 */
[----:B------:R-:W-:Y:S01]  /*15a0*/  @P3 IADD3 R5, P1, R4, UR29, RZ ;  /* 0x0000001d04053c10 */ /* 0x000fe2000ff3e0ff */
[----:B------:R-:W-:-:S02]  /*15b0*/  USHF.L.U64.HI UR35, UR8, UR35, UR9 ;  /* 0x0000002308237299 */ /* 0x000fc40008010209 */
[----:B------:R-:W-:Y:S01]  /*15c0*/  @!PT LDS RZ, [RZ] ;  /* 0x00000000fffff984 */ /* 0x000fe20000000800 */
[----:B------:R-:W-:Y:S01]  /*15d0*/  @!PT LDS RZ, [RZ] ;  /* 0x00000000fffff984 */ /* 0x000fe20000000800 */
[----:B------:R-:W-:Y:S01]  /*15e0*/  @!PT LDS RZ, [RZ] ;  /* 0x00000000fffff984 */ /* 0x000fe20000000800 */
[----:B------:R1:W-:Y:S01]  /*15f0*/  @P0 LDGSTS.E.BYPASS.LTC128B.128 [R110+0xa080], [R24.64], !P2 ;  /* 0x0a080000186e0fae */ /* 0x0003e2000d101d5a */
[----:B------:R-:W-:Y:S01]  /*1600*/  @P3 IADD3.X R0, R0, UR28, RZ, P1, !PT ;  /* 0x0000001c00003c10 */ /* 0x000fe20008ffe4ff */
[----:B------:R-:W-:Y:S01]  /*1610*/  UIMAD UR39, UR39, UR9, URZ ;  /* 0x00000009272772a4 */ /* 0x000fe2000f8e023f */
[----:B------:R-:W-:Y:S01]  /*1620*/  ISETP.GE.AND P1, PT, R18, c[0x0][0x27c], PT ;  /* 0x00009f0012007a0c */ /* 0x000fe20003f26270 */
[----:B------:R1:W-:Y:S01]  /*1630*/  @P0 LDGSTS.E.BYPASS.LTC128B.128 [R110+0xb880], [R24.64+0x80], !P6 ;  /* 0x0b880080186e0fae */ /* 0x0003e2000f101d5a */
[----:B------:R-:W-:Y:S01]  /*1640*/  ISETP.GE.AND P2, PT, R14, c[0x0][0x27c], PT ;  /* 0x00009f000e007a0c */ /* 0x000fe20003f46270 */
[----:B------:R-:W-:Y:S02]  /*1650*/  USHF.L.U32 UR38, UR8, 0x5, URZ ;  /* 0x0000000508267899 */ /* 0x000fe4000800063f */
[----:B------:R1:W-:Y:S01]  /*1660*/  @P0 LDGSTS.E.BYPASS.LTC128B.128 [R110+0xd080], [R24.64+0x100], !P5 ;  /* 0x0d080100186e0fae */ /* 0x0003e2000e901d5a */
[----:B------:R-:W-:Y:S01]  /*1670*/  SEL R7, RZ, c[0x0][0x27c], !P2 ;  /* 0x00009f00ff077a07 */ /* 0x000fe20005000000 */
[----:B------:R-:W-:-:S02]  /*1680*/  UIMAD.WIDE.U32 UR42, UR8, 0x30, URZ ;  /* 0x00000030082a78a5 */ /* 0x000fc4000f8e003f */
[----:B------:R1:W-:Y:S01]  /*1690*/  @P0 LDGSTS.E.BYPASS.LTC128B.128 [R110+0xe880], [R24.64+0x180], !P4 ;  /* 0x0e880180186e0fae */ /* 0x0003e2000e101d5a */
[C---:B------:R-:W-:Y:S01]  /*16a0*/  @P3 LEA R12, P0, R5.reuse, c[0x0][0x220], 0x1 ;  /* 0x00008800050c3a11 */ /* 0x040fe200078008ff */
[----:B------:R-:W-:Y:S01]  /*16b0*/  IMAD.IADD R10, R14, 0x1, R7 ;  /* 0x000000010e0a7824 */ /* 0x000fe200078e0207 */
[----:B------:R-:W-:Y:S02]  /*16c0*/  ULDC.64 UR8, c[0x0][0x1e8] ;  /* 0x00007a0000087ab9 */ /* 0x000fe40000000a00 */
[----:B------:R-:W-:Y:S01]  /*16d0*/  @P3 LEA.HI.X R13, R5, c[0x0][0x224], R0, 0x1, P0 ;  /* 0x00008900050d3a11 */ /* 0x000fe200000f0c00 */
[----:B------:R-:W-:Y:S01]  /*16e0*/  UIMAD UR44, UR15, UR8, URZ ;  /* 0x000000080f2c72a4 */ /* 0x000fe2000f8e023f */
[----:B------:R-:W-:Y:S01]  /*16f0*/  SEL R5, RZ, c[0x0][0x27c], !P1 ;  /* 0x00009f00ff057a07 */ /* 0x000fe20004800000 */
[----:B------:R-:W-:Y:S01]  /*1700*/  UIMAD.WIDE.U32 UR46, UR16, UR8, URZ ;  /* 0x00000008102e72a5 */ /* 0x000fe2000f8e003f */
[----:B------:R-:W-:Y:S01]  /*1710*/  ISETP.NE.AND P0, PT, R118, RZ, PT ;  /* 0x000000ff7600720c */ /* 0x000fe20003f05270 */
[----:B------:R-:W-:-:S02]  /*1720*/  UIMAD UR44, UR16, UR9, UR44 ;  /* 0x00000009102c72a4 */ /* 0x000fc4000f8e022c */
[----:B------:R-:W-:Y:S01]  /*1730*/  IMAD.IADD R5, R18, 0x1, R5 ;  /* 0x0000000112057824 */ /* 0x000fe200078e0205 */
[----:B------:R-:W-:Y:S02]  /*1740*/  ULDC.64 UR8, c[0x0][0x210] ;  /* 0x0000840000087ab9 */ /* 0x000fe40000000a00 */
[----:B------:R-:W-:Y:S02]  /*1750*/  UIMAD UR45, UR15, UR8, URZ ;  /* 0x000000080f2d72a4 */ /* 0x000fe4000f8e023f */
[----:B------:R-:W-:Y:S01]  /*1760*/  SHF.R.S32.HI R0, RZ, 0x1f, R5 ;  /* 0x0000001fff007819 */ /* 0x000fe20000011405 */
[----:B------:R-:W-:Y:S02]  /*1770*/  UIMAD.WIDE.U32 UR48, UR16, UR8, URZ ;  /* 0x00000008103072a5 */ /* 0x000fe4000f8e003f */
[----:B------:R-:W-:Y:S01]  /*1780*/  UIMAD UR45, UR16, UR9, UR45 ;  /* 0x00000009102d72a4 */ /* 0x000fe2000f8e022d */
[CC--:B------:R-:W-:Y:S01]  /*1790*/  LEA.HI R4, R0.reuse, R5.reuse, RZ, 0x3 ;  /* 0x0000000500047211 */ /* 0x0c0fe200078f18ff */
[----:B------:R2:W-:Y:S01]  /*17a0*/  @P3 LDGSTS.E.BYPASS.LTC128B.128 [R110+0xb080], [R12.64], !P0 ;  /* 0x0b0800000c6e3fae */ /* 0x0005e2000c101d5a */
[----:B------:R-:W-:Y:S01]  /*17b0*/  LEA.HI R0, R0, R5, RZ, 0x6 ;  /* 0x0000000500007211 */ /* 0x000fe200078f30ff */
[----:B------:R-:W-:Y:S01]  /*17c0*/  ULDC.64 UR8, c[0x0][0x2b0] ;  /* 0x0000ac0000087ab9 */ /* 0x000fe20000000a00 */
[----:B------:R-:W-:Y:S01]  /*17d0*/  SHF.R.S32.HI R5, RZ, 0x1f, R10 ;  /* 0x0000001fff057819 */ /* 0x000fe2000001140a */
[----:B------:R2:W-:Y:S01]  /*17e0*/  @P3 LDGSTS.E.BYPASS.LTC128B.128 [R110+0xc880], [R12.64+0x80], !P6 ;  /* 0x0c8800800c6e3fae */ /* 0x0005e2000f101d5a */
[----:B------:R-:W-:Y:S01]  /*17f0*/  SHF.R.S32.HI R0, RZ, 0x6, R0 ;  /* 0x00000006ff007819 */ /* 0x000fe20000011400 */
[----:B------:R-:W-:Y:S01]  /*1800*/  @!UP1 UMOV UR53, UR31 ;  /* 0x0000001f00359c82 */ /* 0x000fe20008000000 */
[CC--:B------:R-:W-:Y:S01]  /*1810*/  LEA.HI R2, R5.reuse, R10.reuse, RZ, 0x3 ;  /* 0x0000000a05027211 */ /* 0x0c0fe200078f18ff */
[----:B------:R2:W-:Y:S01]  /*1820*/  @P3 LDGSTS.E.BYPASS.LTC128B.128 [R110+0xe080], [R12.64+0x100], !P5 ;  /* 0x0e0801000c6e3fae */ /* 0x0005e2000e901d5a */
[----:B------:R-:W-:Y:S01]  /*1830*/  LEA.HI R5, R5, R10, RZ, 0x6 ;  /* 0x0000000a05057211 */ /* 0x000fe200078f30ff */
[C---:B------:R-:W-:Y:S01]  /*1840*/  IMAD R8, R0.reuse, 0xc00, R6 ;  /* 0x00000c0000087824 */ /* 0x040fe200078e0206 */
[----:B------:R-:W-:Y:S01]  /*1850*/  LOP3.LUT R139, R107, 0x38, R4, 0xf8, !PT ;  /* 0x000000386b8b7812 */ /* 0x000fe200078ef804 */
[----:B------:R2:W-:Y:S01]  /*1860*/  @P3 LDGSTS.E.BYPASS.LTC128B.128 [R110+0xf880], [R12.64+0x180], !P4 ;  /* 0x0f8801800c6e3fae */ /* 0x0005e2000e101d5a */
[----:B------:R-:W-:Y:S01]  /*1870*/  SHF.R.S32.HI R5, RZ, 0x6, R5 ;  /* 0x00000006ff057819 */ /* 0x000fe20000011405 */
[--C-:B------:R-:W-:Y:S01]  /*1880*/  IMAD R0, R0, 0xc00, R11.reuse ;  /* 0x00000c0000007824 */ /* 0x100fe200078e020b */
[--C-:B------:R-:W-:Y:S01]  /*1890*/  LOP3.LUT R140, R113, 0x38, R2.reuse, 0xf8, !PT ;  /* 0x00000038718c7812 */ /* 0x100fe200078ef802 */
[----:B------:R-:W0:Y:S01]  /*18a0*/  LDGDEPBAR ;  /* 0x00000000000079af */ /* 0x000e220000000000 */
[----:B------:R-:W-:Y:S01]  /*18b0*/  LOP3.LUT R9, R107, 0x38, R2, 0xf8, !PT ;  /* 0x000000386b097812 */ /* 0x000fe200078ef802 */
[----:B------:R-:W-:Y:S01]  /*18c0*/  IMAD R7, R5, 0xc00, R6 ;  /* 0x00000c0005077824 */ /* 0x000fe200078e0206 */
[-C--:B------:R-:W-:Y:S01]  /*18d0*/  LOP3.LUT R139, R139, R120.reuse, RZ, 0x3c, !PT ;  /* 0x000000788b8b7212 */ /* 0x080fe200078e3cff */
[----:B------:R-:W-:Y:S01]  /*18e0*/  IMAD R5, R5, 0xc00, R11 ;  /* 0x00000c0005057824 */ /* 0x000fe200078e020b */
[-C--:B------:R-:W-:Y:S01]  /*18f0*/  LOP3.LUT R140, R140, R111.reuse, RZ, 0x3c, !PT ;  /* 0x0000006f8c8c7212 */ /* 0x080fe200078e3cff */
[----:B------:R-:W-:Y:S01]  /*1900*/  UIMAD UR10, UR53, UR8, URZ ;  /* 0x00000008350a72a4 */ /* 0x000fe2000f8e023f */
[----:B------:R-:W-:Y:S01]  /*1910*/  LOP3.LUT R138, R9, R120, RZ, 0x3c, !PT ;  /* 0x00000078098a7212 */ /* 0x000fe200078e3cff */
[----:B------:R-:W-:Y:S01]  /*1920*/  IMAD.IADD R139, R0, 0x1, R139 ;  /* 0x00000001008b7824 */ /* 0x000fe200078e028b */
[----:B------:R-:W-:Y:S01]  /*1930*/  LOP3.LUT R10, R113, 0x38, R4, 0xf8, !PT ;  /* 0x00000038710a7812 */ /* 0x000fe200078ef804 */
[----:B------:R-:W-:Y:S01]  /*1940*/  IMAD.IADD R140, R7, 0x1, R140 ;  /* 0x00000001078c7824 */ /* 0x000fe200078e028c */
[----:B------:R-:W-:Y:S01]  /*1950*/  SHF.R.S32.HI R7, RZ, 0x1f, R114 ;  /* 0x0000001fff077819 */ /* 0x000fe20000011472 */
[----:B------:R-:W-:Y:S01]  /*1960*/  IMAD R0, R3, 0x20, R16 ;  /* 0x0000002003007824 */ /* 0x000fe200078e0210 */
[----:B------:R-:W-:Y:S01]  /*1970*/  SHF.R.S32.HI R3, RZ, 0x1f, R14 ;  /* 0x0000001fff037819 */ /* 0x000fe2000001140e */
[----:B------:R-:W-:Y:S01]  /*1980*/  IMAD.IADD R138, R5, 0x1, R138 ;  /* 0x00000001058a7824 */ /* 0x000fe200078e028a */
[----:B------:R-:W-:Y:S01]  /*1990*/  LOP3.LUT R141, R10, R111, RZ, 0x3c, !PT ;  /* 0x0000006f0a8d7212 */ /* 0x000fe200078e3cff */
[----:B------:R-:W-:Y:S01]  /*19a0*/  IMAD R5, R127, c[0x0][0x280], RZ ;  /* 0x0000a0007f057a24 */ /* 0x000fe200078e02ff */
[----:B------:R-:W-:Y:S01]  /*19b0*/  LEA.HI R124, R7, R114, RZ, 0x3 ;  /* 0x00000072077c7211 */ /* 0x000fe200078f18ff */
[----:B------:R-:W-:Y:S01]  /*19c0*/  IMAD R127, R127, c[0x0][0x290], RZ ;  /* 0x0000a4007f7f7a24 */ /* 0x000fe200078e02ff */
[----:B------:R-:W-:Y:S01]  /*19d0*/  LEA.HI R126, R3, R14, RZ, 0x3 ;  /* 0x0000000e037e7211 */ /* 0x000fe200078f18ff */
[----:B------:R-:W-:Y:S01]  /*19e0*/  IMAD.IADD R141, R8, 0x1, R141 ;  /* 0x00000001088d7824 */ /* 0x000fe200078e028d */
[----:B------:R-:W-:Y:S01]  /*19f0*/  ISETP.GE.AND P0, PT, R134, 0x1, PT ;  /* 0x000000018600780c */ /* 0x000fe20003f06270 */
[C---:B------:R-:W-:Y:S01]  /*1a00*/  IMAD R127, R106.reuse, c[0x0][0x294], R127 ;  /* 0x0000a5006a7f7a24 */ /* 0x040fe200078e027f */
[----:B------:R-:W-:Y:S01]  /*1a10*/  @UP1 UMOV UR52, UR36 ;  /* 0x0000002400341c82 */ /* 0x000fe20008000000 */
[----:B------:R-:W-:Y:S01]  /*1a20*/  IMAD R5, R106, c[0x0][0x284], R5 ;  /* 0x0000a1006a057a24 */ /* 0x000fe200078e0205 */
[----:B------:R-:W-:Y:S01]  /*1a30*/  LOP3.LUT R124, R124, 0xfffffff8, RZ, 0xc0, !PT ;  /* 0xfffffff87c7c7812 */ /* 0x000fe200078ec0ff */
[----:B------:R-:W-:Y:S01]  /*1a40*/  @!UP1 UMOV UR52, UR22 ;  /* 0x0000001600349c82 */ /* 0x000fe20008000000 */
[----:B------:R-:W-:Y:S01]  /*1a50*/  LOP3.LUT R126, R126, 0xfffffff8, RZ, 0xc0, !PT ;  /* 0xfffffff87e7e7812 */ /* 0x000fe200078ec0ff */
[----:B------:R-:W-:Y:S01]  /*1a60*/  UIMAD.WIDE.U32 UR50, UR52, UR8, URZ ;  /* 0x00000008343272a5 */ /* 0x000fe2000f8e003f */
[----:B------:R-:W-:Y:S01]  /*1a70*/  LOP3.LUT R135, R4, 0xfffffff8, RZ, 0xc0, !PT ;  /* 0xfffffff804877812 */ /* 0x000fe200078ec0ff */
[----:B------:R-:W-:Y:S01]  /*1a80*/  UIMAD UR9, UR52, UR9, UR10 ;  /* 0x00000009340972a4 */ /* 0x000fe2000f8e020a */
[----:B------:R-:W-:Y:S01]  /*1a90*/  LOP3.LUT R142, R2, 0xfffffff8, RZ, 0xc0, !PT ;  /* 0xfffffff8028e7812 */ /* 0x000fe200078ec0ff */
[----:B------:R-:W-:Y:S01]  /*1aa0*/  IMAD.IADD R130, R161, 0x1, R127 ;  /* 0x00000001a1827824 */ /* 0x000fe200078e027f */
[----:B------:R-:W-:Y:S01]  /*1ab0*/  ISETP.NE.AND P3, PT, R136, 0x1, PT ;  /* 0x000000018800780c */ /* 0x000fe20003f65270 */
[----:B------:R-:W-:Y:S01]  /*1ac0*/  IMAD.IADD R131, R163, 0x1, R5 ;  /* 0x00000001a3837824 */ /* 0x000fe200078e0205 */
[----:B------:R-:W-:Y:S01]  /*1ad0*/  SHF.R.S32.HI R75, RZ, 0x3, R2 ;  /* 0x00000003ff4b7819 */ /* 0x000fe20000011402 */
[----:B------:R-:W-:Y:S01]  /*1ae0*/  IMAD.IADD R128, R5, 0x1, R159 ;  /* 0x0000000105807824 */ /* 0x000fe200078e029f */
[----:B------:R-:W-:Y:S01]  /*1af0*/  P2R R2, PR, RZ, 0x1 ;  /* 0x00000001ff027803 */ /* 0x000fe20000000000 */
[----:B------:R-:W-:Y:S01]  /*1b00*/  IMAD.IADD R127, R127, 0x1, R157 ;  /* 0x000000017f7f7824 */ /* 0x000fe200078e029d */
[C---:B--2---:R-:W-:Y:S01]  /*1b10*/  IADD3 R13, R20.reuse, 0x20, RZ ;  /* 0x00000020140d7810 */ /* 0x044fe20007ffe0ff */
[----:B------:R-:W-:Y:S01]  /*1b20*/  IMAD.SHL.U32 R141, R141, 0x2, RZ ;  /* 0x000000028d8d7824 */ /* 0x000fe200078e00ff */
[----:B------:R-:W-:Y:S01]  /*1b30*/  IADD3 R12, R20, 0x60, RZ ;  /* 0x00000060140c7810 */ /* 0x000fe20007ffe0ff */
[----:B------:R-:W-:Y:S01]  /*1b40*/  IMAD.SHL.U32 R139, R139, 0x2, RZ ;  /* 0x000000028b8b7824 */ /* 0x000fe200078e00ff */
[----:B------:R-:W-:Y:S01]  /*1b50*/  SHF.R.S32.HI R123, RZ, 0x1f, R124 ;  /* 0x0000001fff7b7819 */ /* 0x000fe2000001147c */
[----:B------:R-:W-:Y:S01]  /*1b60*/  IMAD.SHL.U32 R140, R140, 0x2, RZ ;  /* 0x000000028c8c7824 */ /* 0x000fe200078e00ff */
[----:B------:R-:W-:Y:S01]  /*1b70*/  SHF.R.S32.HI R76, RZ, 0x3, R4 ;  /* 0x00000003ff4c7819 */ /* 0x000fe20000011404 */
[----:B------:R-:W-:Y:S01]  /*1b80*/  IMAD.SHL.U32 R138, R138, 0x2, RZ ;  /* 0x000000028a8a7824 */ /* 0x000fe200078e00ff */
[----:B------:R-:W-:Y:S01]  /*1b90*/  SHF.R.S32.HI R133, RZ, 0x1f, R126 ;  /* 0x0000001fff857819 */ /* 0x000fe2000001147e */
[----:B------:R-:W-:Y:S01]  /*1ba0*/  UIADD3 UR39, UR43, UR39, URZ ;  /* 0x000000272b277290 */ /* 0x000fe2000fffe03f */
[----:B------:R-:W-:Y:S01]  /*1bb0*/  SHF.R.S32.HI R132, RZ, 0x1f, R135 ;  /* 0x0000001fff847819 */ /* 0x000fe20000011487 */
[----:B------:R-:W-:Y:S01]  /*1bc0*/  UIADD3 UR44, UR47, UR44, URZ ;  /* 0x0000002c2f2c7290 */ /* 0x000fe2000fffe03f */
[----:B------:R-:W-:Y:S01]  /*1bd0*/  SHF.R.S32.HI R137, RZ, 0x1f, R142 ;  /* 0x0000001fff897819 */ /* 0x000fe2000001148e */
[----:B------:R-:W-:Y:S01]  /*1be0*/  UIADD3 UR45, UR49, UR45, URZ ;  /* 0x0000002d312d7290 */ /* 0x000fe2000fffe03f */
[----:B------:R-:W-:Y:S01]  /*1bf0*/  P2R R2, PR, RZ, 0x8 ;  /* 0x00000008ff027803 */ /* 0x000fe20000000000 */
[----:B------:R-:W-:-:S02]  /*1c00*/  UIADD3 UR9, UR51, UR9, URZ ;  /* 0x0000000933097290 */ /* 0x000fc4000fffe03f */
[----:B------:R-:W-:Y:S01]  /*1c10*/  ULDC.U8 UR8, c[0x0][0x298] ;  /* 0x0000a60000087ab9 */ /* 0x000fe20000000000 */
[----:B-1----:R-:W-:Y:S06]  /*1c20*/  BAR.SYNC.DEFER_BLOCKING 0x0 ;  /* 0x0000000000007b1d */ /* 0x002fec0000010000 */
.L_x_1654:
[----:B------:R-:W-:Y:S01]  /*1c30*/  ISETP.NE.AND P3, PT, R136, 0x1, PT ;  /* 0x000000018800780c */ /* 0x000fe20003f65270 */
[----:B-1--4-:R-:W-:Y:S01]  /*1c40*/  IMAD.U32 R3, RZ, RZ, UR6 ;  /* 0x00000006ff037e24 */ /* 0x012fe2000f8e00ff */
[----:B------:R-:W-:Y:S01]  /*1c50*/  MOV R146, RZ ;  /* 0x000000ff00927202 */ /* 0x000fe20000000f00 */
[----:B------:R-:W-:Y:S04]  /*1c60*/  DEPBAR.LE SB0, 0x0 ;  /* 0x000080000000791a */ /* 0x000fe80000000000 */
[----:B------:R-:W-:Y:S01]  /*1c70*/  IMAD R2, R3, 0x30, R0 ;  /* 0x0000003003027824 */ /* 0x000fe200078e0200 */
[----:B------:R-:W-:Y:S01]  /*1c80*/  ISETP.GE.AND P4, PT, R134, 0x1, PT ;  /* 0x000000018600780c */ /* 0x000fe20003f86270 */
[----:B------:R-:W-:Y:S02]  /*1c90*/  BSSY B2, `(.L_x_1615) ;  /* 0x000055f000027945 */ /* 0x000fe40003800000 */
[----:B------:R-:W-:Y:S01]  /*1ca0*/  IMAD.IADD R145, R119, 0x1, R2 ;  /* 0x0000000177917824 */ /* 0x000fe200078e0202 */
[----:B------:R-:W-:Y:S03]  /*1cb0*/  ISETP.GE.AND P0, PT, R2, UR4, PT ;  /* 0x0000000402007c0c */ /* 0x000fe6000bf06270 */
[----:B---3--:R-:W-:Y:S01]  /*1cc0*/  @P3 IMAD.HI.U32 R5, R145, c[0x0][0x2bc], RZ ;  /* 0x0000af0091053a27 */ /* 0x008fe200078e00ff */
[----:B------:R-:W-:Y:S03]  /*1cd0*/  ISETP.GT.OR P0, PT, R0, 0x2f, P0 ;  /* 0x0000002f0000780c */ /* 0x000fe60000704670 */
[----:B------:R-:W-:Y:S01]  /*1ce0*/  IMAD.MOV.U32 R4, RZ, RZ, R145 ;  /* 0x000000ffff047224 */ /* 0x000fe200078e0091 */
[----:B------:R-:W-:Y:S09]  /*1cf0*/  @P3 SHF.R.U32.HI R4, RZ, c[0x0][0x2c0], R5 ;  /* 0x0000b000ff043a19 */ /* 0x000ff20000011605 */
[C---:B------:R-:W-:Y:S04]  /*1d00*/  @!P0 IADD3 R8, P3, R4.reuse, UR50, RZ ;  /* 0x0000003204088c10 */ /* 0x040fe8000ff7e0ff */
[----:B------:R-:W-:Y:S01]  /*1d10*/  @!P0 LEA.HI.X.SX32 R5, R4, UR9, 0x1, P3 ;  /* 0x0000000904058c11 */ /* 0x000fe200098f0eff */
[----:B------:R-:W-:Y:S01]  /*1d20*/  IMAD.MOV R4, RZ, RZ, -R4 ;  /* 0x000000ffff047224 */ /* 0x000fe200078e0a04 */
[----:B------:R-:W-:Y:S03]  /*1d30*/  @!P0 LEA R22, P3, R8, c[0x0][0x2a0], 0x2 ;  /* 0x0000a80008168a11 */ /* 0x000fe600078610ff */
[----:B------:R-:W-:Y:S01]  /*1d40*/  IMAD R145, R4, c[0x0][0x2b8], R145 ;  /* 0x0000ae0004917a24 */ /* 0x000fe200078e0291 */
[----:B------:R-:W-:Y:S03]  /*1d50*/  @!P0 LEA.HI.X R23, R8, c[0x0][0x2a4], R5, 0x2, P3 ;  /* 0x0000a90008178a11 */ /* 0x000fe600018f1405 */
[C---:B------:R-:W-:Y:S01]  /*1d60*/  IMAD.WIDE.U32 R8, R145.reuse, c[0x0][0x1e0], RZ ;  /* 0x0000780091087a25 */ /* 0x040fe200078e00ff */
[----:B------:R-:W-:Y:S01]  /*1d70*/  SHF.R.S32.HI R144, RZ, 0x1f, R145 ;  /* 0x0000001fff907819 */ /* 0x000fe20000011491 */
[----:B--2---:R-:W2:Y:S04]  /*1d80*/  @!P0 LDG.E R146, [R22.64] ;  /* 0x0000001a16928981 */ /* 0x004ea8000c1e1900 */
[----:B------:R-:W-:Y:S01]  /*1d90*/  IMAD R4, R144, c[0x0][0x1e0], RZ ;  /* 0x0000780090047a24 */ /* 0x000fe200078e02ff */
[----:B------:R-:W-:Y:S03]  /*1da0*/  BAR.SYNC.DEFER_BLOCKING 0x0 ;  /* 0x0000000000007b1d */ /* 0x000fe60000010000 */
[----:B------:R-:W-:Y:S04]  /*1db0*/  IMAD R4, R145, c[0x0][0x1e4], R4 ;  /* 0x0000790091047a24 */ /* 0x000fe800078e0204 */
[----:B------:R-:W-:Y:S01]  /*1dc0*/  IMAD.IADD R5, R9, 0x1, R4 ;  /* 0x0000000109057824 */ /* 0x000fe200078e0204 */
[----:B------:R-:W-:Y:S02]  /*1dd0*/  MOV R4, R8 ;  /* 0x0000000800047202 */ /* 0x000fe40000000f00 */
        /* <DEDUP_REMOVED lines=8> */
[----:B------:R-:W-:-:S05]  /*1e60*/  @!P4 BRA `(.L_x_1616) ;  /* 0x000050800000c947 */ /* 0x000fca0003800000 */
[----:B------:R-:W-:Y:S01]  /*1e70*/  USHF.R.S32.HI UR31, URZ, 0x1f, UR6 ;  /* 0x0000001f3f1f7899 */ /* 0x000fe20008011406 */
[----:B------:R-:W-:Y:S01]  /*1e80*/  ISETP.NE.AND P0, PT, RZ, UR8, PT ;  /* 0x00000008ff007c0c */ /* 0x000fe2000bf05270 */
[----:B------:R-:W-:Y:S02]  /*1e90*/  UIMAD UR11, UR37, UR6, URZ ;  /* 0x00000006250b72a4 */ /* 0x000fe4000f8e023f */
[----:B------:R-:W-:Y:S02]  /*1ea0*/  UIMAD UR10, UR39, UR6, URZ ;  /* 0x00000006270a72a4 */ /* 0x000fe4000f8e023f */
[----:B------:R-:W-:Y:S02]  /*1eb0*/  UIMAD UR5, UR6, -0x30, UR4 ;  /* 0xffffffd0060578a4 */ /* 0x000fe4000f8e0204 */
[----:B------:R-:W-:Y:S02]  /*1ec0*/  UIMAD.WIDE.U32 UR54, UR40, UR6, URZ ;  /* 0x00000006283672a5 */ /* 0x000fe4000f8e003f */
[----:B------:R-:W-:Y:S02]  /*1ed0*/  UIMAD.WIDE.U32 UR52, UR42, UR6, URZ ;  /* 0x000000062a3472a5 */ /* 0x000fe4000f8e003f */
[----:B------:R-:W-:Y:S02]  /*1ee0*/  UIMAD UR11, UR31, UR40, UR11 ;  /* 0x000000281f0b72a4 */ /* 0x000fe4000f8e020b */
[----:B------:R-:W-:Y:S02]  /*1ef0*/  UIMAD UR10, UR31, UR42, UR10 ;  /* 0x0000002a1f0a72a4 */ /* 0x000fe4000f8e020a */
[----:B------:R-:W-:Y:S02]  /*1f00*/  UISETP.LT.AND UP0, UPT, UR5, 0x30, UPT ;  /* 0x000000300500788c */ /* 0x000fe4000bf01270 */
[----:B------:R-:W-:Y:S02]  /*1f10*/  UIADD3 UR11, UR55, UR11, URZ ;  /* 0x0000000b370b7290 */ /* 0x000fe4000fffe03f */
[----:B------:R-:W-:Y:S02]  /*1f20*/  UIADD3 UR10, UR53, UR10, URZ ;  /* 0x0000000a350a7290 */ /* 0x000fe4000fffe03f */
[----:B------:R-:W-:Y:S01]  /*1f30*/  USEL UR31, UR5, 0x30, UP0 ;  /* 0x00000030051f7887 */ /* 0x000fe20008000000 */
[----:B------:R-:W-:-:S05]  /*1f40*/  @!P0 BRA `(.L_x_1617) ;  /* 0x0000279000008947 */ /* 0x000fca0003800000 */
[----:B------:R-:W-:Y:S01]  /*1f50*/  ISETP.GE.AND P4, PT, R16, UR31, PT ;  /* 0x0000001f10007c0c */ /* 0x000fe2000bf86270 */
        /* <DEDUP_REMOVED lines=11> */
[----:B------:R-:W-:Y:S01]  /*2010*/  IADD3 R3, P0, R162, UR54, RZ ;  /* 0x00000036a2037c10 */ /* 0x000fe2000ff1e0ff */
[----:B------:R-:W-:Y:S01]  /*2020*/  CS2R R48, SRZ ;  /* 0x0000000000307805 */ /* 0x000fe2000001ff00 */
[----:B------:R-:W-:Y:S01]  /*2030*/  CS2R R92, SRZ ;  /* 0x00000000005c7805 */ /* 0x000fe2000001ff00 */
[----:B------:R-:W-:Y:S01]  /*2040*/  CS2R R52, SRZ ;  /* 0x0000000000347805 */ /* 0x000fe2000001ff00 */
[----:B------:R-:W-:Y:S01]  /*2050*/  IADD3.X R2, R131, UR11, RZ, P0, !PT ;  /* 0x0000000b83027c10 */ /* 0x000fe200087fe4ff */
[----:B------:R-:W-:Y:S01]  /*2060*/  CS2R R90, SRZ ;  /* 0x00000000005a7805 */ /* 0x000fe2000001ff00 */
[----:B------:R-:W-:Y:S01]  /*2070*/  IADD3 R5, P0, R160, UR52, RZ ;  /* 0x00000034a0057c10 */ /* 0x000fe2000ff1e0ff */
[----:B------:R-:W-:Y:S01]  /*2080*/  CS2R R50, SRZ ;  /* 0x0000000000327805 */ /* 0x000fe2000001ff00 */
[----:B------:R-:W-:Y:S01]  /*2090*/  CS2R R86, SRZ ;  /* 0x0000000000567805 */ /* 0x000fe2000001ff00 */
[----:B------:R-:W-:Y:S01]  /*20a0*/  CS2R R42, SRZ ;  /* 0x00000000002a7805 */ /* 0x000fe2000001ff00 */
[----:B------:R-:W-:Y:S01]  /*20b0*/  IADD3.X R4, R130, UR10, RZ, P0, !PT ;  /* 0x0000000a82047c10 */ /* 0x000fe200087fe4ff */
        /* <DEDUP_REMOVED lines=21> */
.L_x_1619:
[----:B------:R-:W-:Y:S05]  /*2210*/  BSYNC B0 ;  /* 0x0000000000007941 */ /* 0x000fea0003800000 */
.L_x_1618:
[----:B------:R-:W-:Y:S01]  /*2220*/  ISETP.GE.AND P5, PT, R109, UR31, PT ;  /* 0x0000001f6d007c0c */ /* 0x000fe2000bfa6270 */
[----:B-----5:R-:W-:Y:S01]  /*2230*/  IMAD.MOV.U32 R5, RZ, RZ, R42 ;  /* 0x000000ffff057224 */ /* 0x020fe200078e002a */
[----:B------:R-:W-:Y:S01]  /*2240*/  BSSY B0, `(.L_x_1620) ;  /* 0x000004c000007945 */ /* 0x000fe20003800000 */
[----:B------:R-:W-:Y:S01]  /*2250*/  IMAD.MOV.U32 R4, RZ, RZ, R43 ;  /* 0x000000ffff047224 */ /* 0x000fe200078e002b */
[----:B------:R-:W-:Y:S01]  /*2260*/  CS2R R34, SRZ ;  /* 0x0000000000227805 */ /* 0x000fe2000001ff00 */
        /* <DEDUP_REMOVED lines=37> */
[----:B------:R-:W-:Y:S01]  /*24c0*/  IMAD.U32 R7, RZ, RZ, UR32 ;  /* 0x00000020ff077e24 */ /* 0x000fe2000f8e00ff */
[----:B------:R-:W-:Y:S01]  /*24d0*/  CS2R R40, SRZ ;  /* 0x0000000000287805 */ /* 0x000fe2000001ff00 */
[----:B------:R-:W-:Y:S01]  /*24e0*/  IMAD.U32 R2, RZ, RZ, UR30 ;  /* 0x0000001eff027e24 */ /* 0x000fe2000f8e00ff */
[----:B------:R-:W-:Y:S01]  /*24f0*/  CS2R R78, SRZ ;  /* 0x00000000004e7805 */ /* 0x000fe2000001ff00 */
[----:B------:R-:W-:Y:S01]  /*2500*/  IMAD.U32 R5, RZ, RZ, UR38 ;  /* 0x00000026ff057e24 */ /* 0x000fe2000f8e00ff */
[----:B------:R-:W-:Y:S01]  /*2510*/  IADD3 R7, P3, P0, R162, UR54, R7 ;  /* 0x00000036a2077c10 */ /* 0x000fe2000f87e007 */
[----:B------:R-:W-:Y:S01]  /*2520*/  IMAD.U32 R3, RZ, RZ, UR35 ;  /* 0x00000023ff037e24 */ /* 0x000fe2000f8e00ff */
        /* <DEDUP_REMOVED lines=8> */
[----:B------:R-:W-:Y:S02]  /*25b0*/  IADD3.X R4, R130, UR10, R3, P3, P0 ;  /* 0x0000000a82047c10 */ /* 0x000fe40009fe0403 */
        /* <DEDUP_REMOVED lines=20> */
.L_x_1621:
[----:B------:R-:W-:Y:S05]  /*2700*/  BSYNC B0 ;  /* 0x0000000000007941 */ /* 0x000fea0003800000 */
.L_x_1620:
        /* <DEDUP_REMOVED lines=47> */
[----:B------:R-:W-:Y:S02]  /*2a00*/  @!P0 PRMT R56, R54, 0x5410, R57 ;  /* 0x0000541036388816 */ /* 0x000fe40000000039 */
[----:B------:R-:W-:Y:S02]  /*2a10*/  @!P0 SHF.R.U32.HI R48, RZ, 0x10, R49 ;  /* 0x00000010ff308819 */ /* 0x000fe40000011631 */
        /* <DEDUP_REMOVED lines=45> */
.L_x_1625:
[----:B------:R-:W-:Y:S05]  /*2cf0*/  BSYNC B0 ;  /* 0x0000000000007941 */ /* 0x000fea0003800000 */
.L_x_1624:
        /* <DEDUP_REMOVED lines=32> */
[C---:B------:R-:W-:Y:S01]  /*2f00*/  @!P0 LOP3.LUT R45, R26.reuse, 0xffff0000, RZ, 0xc0, !PT ;  /* 0xffff00001a2d8812 */ /* 0x040fe200078ec0ff */
        /* <DEDUP_REMOVED lines=25> */
.L_x_1627:
[----:B------:R-:W-:Y:S05]  /*30a0*/  BSYNC B0 ;  /* 0x0000000000007941 */ /* 0x000fea0003800000 */
.L_x_1626:
        /* <DEDUP_REMOVED lines=58> */
.L_x_1629:
[----:B------:R-:W-:Y:S05]  /*3450*/  BSYNC B0 ;  /* 0x0000000000007941 */ /* 0x000fea0003800000 */
.L_x_1628:
        /* <DEDUP_REMOVED lines=57> */
.L_x_1623:
[----:B-123--:R-:W-:Y:S05]  /*37f0*/  BSYNC B1 ;  /* 0x0000000000017941 */ /* 0x00efea0003800000 */
.L_x_1622:
[----:B------:R-:W1:Y:S04]  /*3800*/  SHFL.IDX PT, R147, R147, 0x1, 0x181f ;  /* 0x00381f0093937f89 */ /* 0x000e6800000e0000 */
        /* <DEDUP_REMOVED lines=8> */
[----:B-1----:R-:W-:Y:S02]  /*3890*/  LEA.HI.X R49, R18, R147, R19, 0x1, P0 ;  /* 0x0000009312317211 */ /* 0x002fe400000f0c13 */
        /* <DEDUP_REMOVED lines=51> */
.L_x_1632:
[----:B------:R-:W-:Y:S05]  /*3bd0*/  BSYNC B0 ;  /* 0x0000000000007941 */ /* 0x000fea0003800000 */
.L_x_1631:
[----:B------:R-:W-:Y:S01]  /*3be0*/  ISETP.GE.AND P0, PT, R14, c[0x0][0x1d4], PT ;  /* 0x000075000e007a0c */ /* 0x000fe20003f06270 */
[----:B------:R-:W-:Y:S01]  /*3bf0*/  @!UPT UIADD3 URZ, URZ, URZ, URZ ;  /* 0x0000003f3f3ff290 */ /* 0x000fe2000fffe03f */
[----:B------:R-:W-:Y:S11]  /*3c00*/  BSSY B0, `(.L_x_1633) ;  /* 0x0000038000007945 */ /* 0x000ff60003800000 */
[----:B------:R-:W-:-:S05]  /*3c10*/  @P0 BRA `(.L_x_1634) ;  /* 0x0000036000000947 */ /* 0x000fca0003800000 */
[C---:B---3--:R-:W-:Y:S01]  /*3c20*/  LEA R46, P0, R126.reuse, R45, 0x1 ;  /* 0x0000002d7e2e7211 */ /* 0x048fe200078008ff */
        /* <DEDUP_REMOVED lines=53> */
.L_x_1634:
[----:B------:R-:W-:Y:S05]  /*3f80*/  BSYNC B0 ;  /* 0x0000000000007941 */ /* 0x000fea0003800000 */
.L_x_1633:
        /* <DEDUP_REMOVED lines=58> */
.L_x_1636:
[----:B------:R-:W-:Y:S05]  /*4330*/  BSYNC B0 ;  /* 0x0000000000007941 */ /* 0x000fea0003800000 */
.L_x_1635:
[----:B------:R-:W-:Y:S11]  /*4340*/  ISETP.GE.AND P0, PT, R112, c[0x0][0x1d4], PT ;  /* 0x0000750070007a0c */ /* 0x000ff60003f06270 */
[----:B------:R-:W-:Y:S02]  /*4350*/  @!UPT UIADD3 URZ, URZ, URZ, URZ ;  /* 0x0000003f3f3ff290 */ /* 0x000fe4000fffe03f */
        /* <DEDUP_REMOVED lines=56> */
.L_x_1617:
        /* <DEDUP_REMOVED lines=36> */
.L_x_1638:
[----:B------:R-:W-:Y:S05]  /*4920*/  BSYNC B0 ;  /* 0x0000000000007941 */ /* 0x000fea0003800000 */
.L_x_1637:
        /* <DEDUP_REMOVED lines=46> */
[----:B------:R-:W-:Y:S01]  /*4c10*/  CS2R R86, SRZ ;  /* 0x0000000000567805 */ /* 0x000fe2000001ff00 */
[----:B------:R-:W-:Y:S01]  /*4c20*/  IADD3 R5, P3, P0, R158, UR54, R5 ;  /* 0x000000369e057c10 */ /* 0x000fe2000f87e005 */
[----:B------:R-:W-:Y:S01]  /*4c30*/  CS2R R84, SRZ ;  /* 0x0000000000547805 */ /* 0x000fe2000001ff00 */
[----:B------:R-:W-:Y:S01]  /*4c40*/  CS2R R26, SRZ ;  /* 0x00000000001a7805 */ /* 0x000fe2000001ff00 */
[----:B------:R-:W-:Y:S01]  /*4c50*/  CS2R R24, SRZ ;  /* 0x0000000000187805 */ /* 0x000fe2000001ff00 */
[----:B------:R-:W-:Y:S01]  /*4c60*/  IADD3.X R4, R128, UR11, R3, P3, P0 ;  /* 0x0000000b80047c10 */ /* 0x000fe20009fe0403 */
[----:B------:R-:W-:Y:S01]  /*4c70*/  IMAD.U32 R3, RZ, RZ, UR38 ;  /* 0x00000026ff037e24 */ /* 0x000fe2000f8e00ff */
[----:B------:R-:W-:Y:S01]  /*4c80*/  CS2R R82, SRZ ;  /* 0x0000000000527805 */ /* 0x000fe2000001ff00 */
[----:B------:R-:W-:Y:S01]  /*4c90*/  IMAD.U32 R2, RZ, RZ, UR35 ;  /* 0x00000023ff027e24 */ /* 0x000fe2000f8e00ff */
[----:B------:R-:W-:Y:S02]  /*4ca0*/  CS2R R80, SRZ ;  /* 0x0000000000507805 */ /* 0x000fe4000001ff00 */
[----:B------:R-:W-:Y:S04]  /*4cb0*/  IADD3 R3, P3, P0, R156, UR52, R3 ;  /* 0x000000349c037c10 */ /* 0x000fe8000f87e003 */
[----:B------:R-:W-:Y:S02]  /*4cc0*/  IADD3.X R2, R127, UR10, R2, P3, P0 ;  /* 0x0000000a7f027c10 */ /* 0x000fe40009fe0402 */
        /* <DEDUP_REMOVED lines=12> */
.L_x_1640:
[----:B------:R-:W-:Y:S05]  /*4d90*/  BSYNC B0 ;  /* 0x0000000000007941 */ /* 0x000fea0003800000 */
.L_x_1639:
[----:B------:R-:W-:Y:S01]  /*4da0*/  IADD3 R89, -R74, c[0x0][0x1d4], RZ ;  /* 0x000075004a597a10 */ /* 0x000fe20007ffe1ff */
        /* <DEDUP_REMOVED lines=54> */
[----:B------:R-:W-:Y:S01]  /*5110*/  @!P0 PRMT R54, R54, 0x5410, R57 ;  /* 0x0000541036368816 */ /* 0x000fe20000000039 */
[----:B------:R-:W-:Y:S01]  /*5120*/  IMAD R59, R61, 0xc00, R6 ;  /* 0x00000c003d3b7824 */ /* 0x000fe200078e0206 */
[--C-:B------:R-:W-:Y:S02]  /*5130*/  @!P0 SHF.R.U64 R61, R64, 0x10, R65.reuse ;  /* 0x00000010403d8819 */ /* 0x100fe40000001241 */
[----:B------:R-:W-:Y:S01]  /*5140*/  @!P0 SHF.R.U32.HI R65, RZ, 0x10, R65 ;  /* 0x00000010ff418819 */ /* 0x000fe20000011641 */
[----:B------:R-:W-:Y:S01]  /*5150*/  IMAD.IADD R170, R59, 0x1, R170 ;  /* 0x000000013baa7824 */ /* 0x000fe200078e02aa */
[----:B------:R-:W-:Y:S01]  /*5160*/  @!P0 SHF.R.U64 R64, R66, 0x10, R67 ;  /* 0x0000001042408819 */ /* 0x000fe20000001243 */
[----:B------:R-:W-:Y:S01]  /*5170*/  @!P0 IMAD.U32 R49, R54, 0x10000, RZ ;  /* 0x0001000036318824 */ /* 0x000fe200078e00ff */
[----:B------:R-:W-:Y:S01]  /*5180*/  @!P0 PRMT R62, R62, 0x5410, R61 ;  /* 0x000054103e3e8816 */ /* 0x000fe2000000003d */
[----:B------:R-:W-:Y:S01]  /*5190*/  IMAD.SHL.U32 R168, R170, 0x2, RZ ;  /* 0x00000002aaa87824 */ /* 0x000fe200078e00ff */
[----:B------:R-:W-:Y:S01]  /*51a0*/  @!P0 PRMT R66, R60, 0x5410, R65 ;  /* 0x000054103c428816 */ /* 0x000fe20000000041 */
[----:B-1----:R-:W-:Y:S01]  /*51b0*/  @!P0 IMAD.U32 R60, R96, 0x10000, RZ ;  /* 0x00010000603c8824 */ /* 0x002fe200078e00ff */
[--C-:B------:R-:W-:Y:S01]  /*51c0*/  @!P0 SHF.R.U32.HI R58, RZ, 0x10, R51.reuse ;  /* 0x00000010ff3a8819 */ /* 0x100fe20000011633 */
[----:B------:R-:W-:Y:S01]  /*51d0*/  @!P0 IMAD.U32 R61, R62, 0x10000, RZ ;  /* 0x000100003e3d8824 */ /* 0x000fe200078e00ff */
[----:B------:R-:W1:Y:S01]  /*51e0*/  LDS.128 R32, [R168+0xa080] ;  /* 0x00a08000a8207984 */ /* 0x000e620000000c00 */
[----:B------:R-:W-:Y:S01]  /*51f0*/  @!P0 IMAD.U32 R63, R66, 0x10000, RZ ;  /* 0x00010000423f8824 */ /* 0x000fe200078e00ff */
[----:B------:R-:W-:Y:S01]  /*5200*/  @!P0 SHF.R.U64 R51, R50, 0x10, R51 ;  /* 0x0000001032338819 */ /* 0x000fe20000001233 */
[----:B------:R-:W-:Y:S01]  /*5210*/  @!P0 IMAD.U32 R72, R99, 0x10000, RZ ;  /* 0x0001000063488824 */ /* 0x000fe200078e00ff */
[----:B------:R-:W-:Y:S02]  /*5220*/  @!P0 PRMT R53, R53, 0x5410, R48 ;  /* 0x0000541035358816 */ /* 0x000fe40000000030 */
[----:B------:R-:W-:Y:S02]  /*5230*/  @!P0 PRMT R56, R56, 0x5410, R51 ;  /* 0x0000541038388816 */ /* 0x000fe40000000033 */
[----:B------:R-:W-:Y:S01]  /*5240*/  @!P0 SHF.L.U32 R65, R97, 0x10, RZ ;  /* 0x0000001061418819 */ /* 0x000fe200000006ff */
[----:B------:R-:W-:Y:S01]  /*5250*/  @!P0 IMAD.U32 R48, R53, 0x10000, RZ ;  /* 0x0001000035308824 */ /* 0x000fe200078e00ff */
[----:B------:R-:W-:Y:S02]  /*5260*/  @!P0 SHF.R.U32.HI R68, RZ, 0x10, R67 ;  /* 0x00000010ff448819 */ /* 0x000fe40000011643 */
[----:B------:R-:W-:Y:S02]  /*5270*/  @!P0 PRMT R55, R55, 0x5410, R58 ;  /* 0x0000541037378816 */ /* 0x000fe4000000003a */
[----:B------:R-:W-:Y:S02]  /*5280*/  @!P0 PRMT R71, R71, 0x5410, R68 ;  /* 0x0000541047478816 */ /* 0x000fe40000000044 */
[----:B------:R-:W-:Y:S02]  /*5290*/  @!P0 PRMT R67, R17, 0x5432, R64 ;  /* 0x0000543211438816 */ /* 0x000fe40000000040 */
[----:B------:R-:W-:Y:S01]  /*52a0*/  @!P0 LOP3.LUT R64, R97, 0xffff0000, RZ, 0xc0, !PT ;  /* 0xffff000061408812 */ /* 0x000fe200078ec0ff */
[C---:B------:R-:W-:Y:S01]  /*52b0*/  @!P0 IMAD.U32 R70, R71.reuse, 0x10000, RZ ;  /* 0x0001000047468824 */ /* 0x040fe200078e00ff */
[----:B------:R-:W-:Y:S02]  /*52c0*/  @!P0 LOP3.LUT R71, R71, 0xffff0000, RZ, 0xc0, !PT ;  /* 0xffff000047478812 */ /* 0x000fe400078ec0ff */
[----:B------:R-:W-:Y:S02]  /*52d0*/  @!P0 LOP3.LUT R73, R99, 0xffff0000, RZ, 0xc0, !PT ;  /* 0xffff000063498812 */ /* 0x000fe400078ec0ff */
[C---:B------:R-:W-:Y:S02]  /*52e0*/  @!P0 SHF.L.U32 R68, R98.reuse, 0x10, RZ ;  /* 0x0000001062448819 */ /* 0x040fe400000006ff */
[----:B------:R-:W-:Y:S01]  /*52f0*/  @!P0 LOP3.LUT R69, R98, 0xffff0000, RZ, 0xc0, !PT ;  /* 0xffff000062458812 */ /* 0x000fe200078ec0ff */
[----:B-1----:R-:W-:Y:S01]  /*5300*/  @!P0 IMAD.U32 R51, R33, 0x10000, RZ ;  /* 0x0001000021338824 */ /* 0x002fe200078e00ff */
[----:B------:R-:W-:Y:S03]  /*5310*/  @!P0 SHF.L.U32 R50, R32, 0x10, RZ ;  /* 0x0000001020328819 */ /* 0x000fe600000006ff */
[----:B------:R-:W-:Y:S02]  /*5320*/  @!P0 FMUL.FTZ R169, R51, R63 ;  /* 0x0000003f33a98220 */ /* 0x000fe40000410000 */
[C---:B------:R-:W-:Y:S02]  /*5330*/  @!P0 FMUL.FTZ R168, R50.reuse, R61 ;  /* 0x0000003d32a88220 */ /* 0x040fe40000410000 */
[-C--:B------:R-:W-:Y:S01]  /*5340*/  @!P0 FMUL.FTZ R2, R50, R49.reuse ;  /* 0x0000003132028220 */ /* 0x080fe20000410000 */
[----:B------:R-:W-:Y:S01]  /*5350*/  @!P0 LOP3.LUT R50, R33, 0xffff0000, RZ, 0xc0, !PT ;  /* 0xffff000021328812 */ /* 0x000fe200078ec0ff */
        /* <DEDUP_REMOVED lines=8> */
[----:B------:R-:W-:Y:S01]  /*53e0*/  @!P0 FMUL.FTZ R5, R50, R49 ;  /* 0x0000003132058220 */ /* 0x000fe20000410000 */
[----:B------:R-:W-:Y:S01]  /*53f0*/  @!P0 LOP3.LUT R51, R54, 0xffff0000, RZ, 0xc0, !PT ;  /* 0xffff000036338812 */ /* 0x000fe200078ec0ff */
[----:B------:R-:W-:Y:S01]  /*5400*/  @!P0 FMUL.FTZ R170, R50, R61 ;  /* 0x0000003d32aa8220 */ /* 0x000fe20000410000 */
[----:B------:R-:W-:Y:S01]  /*5410*/  @!P0 LOP3.LUT R62, R96, 0xffff0000, RZ, 0xc0, !PT ;  /* 0xffff0000603e8812 */ /* 0x000fe200078ec0ff */
[C---:B------:R-:W-:Y:S02]  /*5420*/  @!P0 FMUL.FTZ R171, R48.reuse, R60 ;  /* 0x0000003c30ab8220 */ /* 0x040fe40000410000 */
        /* <DEDUP_REMOVED lines=10> */
[C---:B------:R-:W-:Y:S02]  /*54d0*/  @!P0 FMUL.FTZ R175, R51.reuse, R71 ;  /* 0x0000004733af8220 */ /* 0x040fe40000410000 */
[----:B------:R-:W-:Y:S01]  /*54e0*/  @!P0 FMUL.FTZ R9, R50, R49 ;  /* 0x0000003132098220 */ /* 0x000fe20000410000 */
[----:B------:R-:W-:Y:S01]  /*54f0*/  @!P0 MOV R97, R169 ;  /* 0x000000a900618202 */ /* 0x000fe20000000f00 */
[----:B------:R-:W-:Y:S02]  /*5500*/  @!P0 FFMA.FTZ R172, R72, R49, -R172 ;  /* 0x0000003148ac8223 */ /* 0x000fe400000108ac */
[----:B------:R-:W-:Y:S02]  /*5510*/  @!P0 IMAD.U32 R50, R34, 0x10000, RZ ;  /* 0x0001000022328824 */ /* 0x000fe400078e00ff */
[----:B------:R-:W-:Y:S02]  /*5520*/  @!P0 IMAD.U32 R49, R56, 0x10000, RZ ;  /* 0x0001000038318824 */ /* 0x000fe400078e00ff */
[-C--:B------:R-:W-:Y:S01]  /*5530*/  @!P0 FMUL.FTZ R10, R51, R48.reuse ;  /* 0x00000030330a8220 */ /* 0x080fe20000410000 */
[----:B------:R-:W-:Y:S01]  /*5540*/  @!P0 LOP3.LUT R51, R34, 0xffff0000, RZ, 0xc0, !PT ;  /* 0xffff000022338812 */ /* 0x000fe200078ec0ff */
[----:B------:R-:W-:Y:S01]  /*5550*/  @!P0 FFMA.FTZ R175, R73, R48, -R175 ;  /* 0x0000003049af8223 */ /* 0x000fe200000108af */
[----:B------:R-:W-:Y:S01]  /*5560*/  @!P0 LOP3.LUT R48, R56, 0xffff0000, RZ, 0xc0, !PT ;  /* 0xffff000038308812 */ /* 0x000fe200078ec0ff */
[----:B------:R-:W-:Y:S02]  /*5570*/  @!P0 FFMA.FTZ R3, R60, R62, R3 ;  /* 0x0000003e3c038223 */ /* 0x000fe40000010003 */
[C---:B------:R-:W-:Y:S01]  /*5580*/  @!P0 IMAD.U32 R66, R67.reuse, 0x10000, RZ ;  /* 0x0001000043428824 */ /* 0x040fe200078e00ff */
[----:B------:R-:W-:Y:S01]  /*5590*/  @!P0 LOP3.LUT R67, R67, 0xffff0000, RZ, 0xc0, !PT ;  /* 0xffff000043438812 */ /* 0x000fe200078ec0ff */
        /* <DEDUP_REMOVED lines=31> */
.L_x_1644:
[----:B------:R-:W-:Y:S05]  /*5790*/  BSYNC B0 ;  /* 0x0000000000007941 */ /* 0x000fea0003800000 */
.L_x_1643:
        /* <DEDUP_REMOVED lines=17> */
[--C-:B------:R-:W-:Y:S01]  /*58b0*/  @!P0 SHF.R.U64 R54, R92, 0x10, R93.reuse ;  /* 0x000000105c368819 */ /* 0x100fe2000000125d */
[----:B------:R-:W-:Y:S01]  /*58c0*/  IMAD R50, R51, 0xc00, R6 ;  /* 0x00000c0033327824 */ /* 0x000fe200078e0206 */
[----:B------:R-:W-:Y:S02]  /*58d0*/  @!P0 SHF.R.U32.HI R93, RZ, 0x10, R93 ;  /* 0x00000010ff5d8819 */ /* 0x000fe4000001165d */
[----:B------:R-:W-:Y:S01]  /*58e0*/  @!P0 PRMT R46, R46, 0x5410, R49 ;  /* 0x000054102e2e8816 */ /* 0x000fe20000000031 */
[----:B------:R-:W-:Y:S01]  /*58f0*/  IMAD.IADD R73, R50, 0x1, R73 ;  /* 0x0000000132497824 */ /* 0x000fe200078e0249 */
[----:B------:R-:W-:Y:S02]  /*5900*/  @!P0 PRMT R104, R104, 0x5410, R93 ;  /* 0x0000541068688816 */ /* 0x000fe4000000005d */
[--C-:B------:R-:W-:Y:S01]  /*5910*/  @!P0 SHF.R.U32.HI R48, RZ, 0x10, R39.reuse ;  /* 0x00000010ff308819 */ /* 0x100fe20000011627 */
[----:B------:R-:W-:Y:S01]  /*5920*/  IMAD.SHL.U32 R67, R73, 0x2, RZ ;  /* 0x0000000249437824 */ /* 0x000fe200078e00ff */
[----:B------:R-:W-:Y:S01]  /*5930*/  @!P0 SHF.R.U64 R39, R38, 0x10, R39 ;  /* 0x0000001026278819 */ /* 0x000fe20000001227 */
[----:B------:R-:W-:Y:S01]  /*5940*/  @!P0 IMAD.U32 R37, R46, 0x10000, RZ ;  /* 0x000100002e258824 */ /* 0x000fe200078e00ff */
[----:B------:R-:W-:Y:S01]  /*5950*/  @!P0 PRMT R105, R105, 0x5410, R54 ;  /* 0x0000541069698816 */ /* 0x000fe20000000036 */
[----:B------:R-:W-:Y:S01]  /*5960*/  @!P0 IMAD.U32 R53, R104, 0x10000, RZ ;  /* 0x0001000068358824 */ /* 0x000fe200078e00ff */
[----:B-1----:R-:W1:Y:S01]  /*5970*/  LDS.128 R32, [R67+0xa080] ;  /* 0x00a0800043207984 */ /* 0x002e620000000c00 */
[----:B--2---:R-:W-:Y:S01]  /*5980*/  @!P0 IMAD.U32 R54, R68, 0x10000, RZ ;  /* 0x0001000044368824 */ /* 0x004fe200078e00ff */
[----:B------:R-:W-:Y:S01]  /*5990*/  @!P0 PRMT R45, R45, 0x5410, R36 ;  /* 0x000054102d2d8816 */ /* 0x000fe20000000024 */
[----:B------:R-:W-:Y:S01]  /*59a0*/  @!P0 IMAD.U32 R51, R105, 0x10000, RZ ;  /* 0x0001000069338824 */ /* 0x000fe200078e00ff */
[----:B------:R-:W-:Y:S01]  /*59b0*/  @!P0 PRMT R52, R52, 0x5410, R39 ;  /* 0x0000541034348816 */ /* 0x000fe20000000027 */
[----:B------:R-:W-:Y:S01]  /*59c0*/  @!P0 IMAD.U32 R64, R71, 0x10000, RZ ;  /* 0x0001000047408824 */ /* 0x000fe200078e00ff */
[----:B------:R-:W-:Y:S01]  /*59d0*/  @!P0 SHF.L.U32 R55, R69, 0x10, RZ ;  /* 0x0000001045378819 */ /* 0x000fe200000006ff */
[----:B------:R-:W-:Y:S01]  /*59e0*/  @!P0 IMAD.U32 R36, R45, 0x10000, RZ ;  /* 0x000100002d248824 */ /* 0x000fe200078e00ff */
[--C-:B------:R-:W-:Y:S02]  /*59f0*/  @!P0 SHF.R.U32.HI R56, RZ, 0x10, R95.reuse ;  /* 0x00000010ff388819 */ /* 0x100fe4000001165f */
[----:B------:R-:W-:Y:S02]  /*5a00*/  @!P0 PRMT R47, R47, 0x5410, R48 ;  /* 0x000054102f2f8816 */ /* 0x000fe40000000030 */
[----:B------:R-:W-:Y:S02]  /*5a10*/  @!P0 PRMT R103, R103, 0x5410, R56 ;  /* 0x0000541067678816 */ /* 0x000fe40000000038 */
[----:B------:R-:W-:Y:S02]  /*5a20*/  @!P0 LOP3.LUT R56, R104, 0xffff0000, RZ, 0xc0, !PT ;  /* 0xffff000068388812 */ /* 0x000fe400078ec0ff */
[----:B------:R-:W-:Y:S01]  /*5a30*/  @!P0 LOP3.LUT R58, R69, 0xffff0000, RZ, 0xc0, !PT ;  /* 0xffff0000453a8812 */ /* 0x000fe200078ec0ff */
[C---:B------:R-:W-:Y:S01]  /*5a40*/  @!P0 IMAD.U32 R62, R103.reuse, 0x10000, RZ ;  /* 0x00010000673e8824 */ /* 0x040fe200078e00ff */
        /* <DEDUP_REMOVED lines=8> */
[----:B-1----:R-:W-:Y:S01]  /*5ad0*/  @!P0 IMAD.U32 R39, R33, 0x10000, RZ ;  /* 0x0001000021278824 */ /* 0x002fe200078e00ff */
[----:B------:R-:W-:Y:S03]  /*5ae0*/  @!P0 SHF.L.U32 R38, R32, 0x10, RZ ;  /* 0x0000001020268819 */ /* 0x000fe600000006ff */
[----:B------:R-:W-:Y:S02]  /*5af0*/  @!P0 FMUL.FTZ R72, R39, R53 ;  /* 0x0000003527488220 */ /* 0x000fe40000410000 */
[C---:B------:R-:W-:Y:S02]  /*5b00*/  @!P0 FMUL.FTZ R2, R38.reuse, R37 ;  /* 0x0000002526028220 */ /* 0x040fe40000410000 */
[----:B------:R-:W-:Y:S01]  /*5b10*/  @!P0 FMUL.FTZ R67, R38, R51 ;  /* 0x0000003326438220 */ /* 0x000fe20000410000 */
[----:B------:R-:W-:Y:S01]  /*5b20*/  @!P0 LOP3.LUT R38, R33, 0xffff0000, RZ, 0xc0, !PT ;  /* 0xffff000021268812 */ /* 0x000fe200078ec0ff */
[----:B------:R-:W-:Y:S01]  /*5b30*/  @!P0 FFMA.FTZ R2, R51, R54, R2 ;  /* 0x0000003633028223 */ /* 0x000fe20000010002 */
[----:B------:R-:W-:Y:S01]  /*5b40*/  @!P0 LOP3.LUT R51, R105, 0xffff0000, RZ, 0xc0, !PT ;  /* 0xffff000069338812 */ /* 0x000fe200078ec0ff */
[-C--:B------:R-:W-:Y:S01]  /*5b50*/  @!P0 FMUL.FTZ R4, R39, R36.reuse ;  /* 0x0000002427048220 */ /* 0x080fe20000410000 */
[----:B------:R-:W-:Y:S01]  /*5b60*/  @!P0 LOP3.LUT R39, R46, 0xffff0000, RZ, 0xc0, !PT ;  /* 0xffff00002e278812 */ /* 0x000fe200078ec0ff */
[----:B------:R-:W-:Y:S01]  /*5b70*/  @!P0 FFMA.FTZ R72, R55, R36, -R72 ;  /* 0x0000002437488223 */ /* 0x000fe20000010848 */
[----:B------:R-:W-:Y:S01]  /*5b80*/  @!P0 LOP3.LUT R36, R32, 0xffff0000, RZ, 0xc0, !PT ;  /* 0xffff000020248812 */ /* 0x000fe200078ec0ff */
[----:B------:R-:W-:Y:S01]  /*5b90*/  @!P0 FFMA.FTZ R67, R54, R37, -R67 ;  /* 0x0000002536438223 */ /* 0x000fe20000010843 */
[----:B------:R-:W-:Y:S01]  /*5ba0*/  @!P0 LOP3.LUT R37, R45, 0xffff0000, RZ, 0xc0, !PT ;  /* 0xffff00002d258812 */ /* 0x000fe200078ec0ff */
[----:B------:R-:W-:Y:S01]  /*5bb0*/  @!P0 FMUL.FTZ R73, R38, R56 ;  /* 0x0000003826498220 */ /* 0x000fe20000410000 */
[----:B------:R-:W-:Y:S01]  /*5bc0*/  @!P0 LOP3.LUT R54, R68, 0xffff0000, RZ, 0xc0, !PT ;  /* 0xffff000044368812 */ /* 0x000fe200078ec0ff */
[----:B------:R-:W-:Y:S02]  /*5bd0*/  @!P0 FMUL.FTZ R96, R36, R51 ;  /* 0x0000003324608220 */ /* 0x000fe40000410000 */
        /* <DEDUP_REMOVED lines=11> */
[C---:B------:R-:W-:Y:S02]  /*5c90*/  @!P0 FMUL.FTZ R168, R39.reuse, R63 ;  /* 0x0000003f27a88220 */ /* 0x040fe40000410000 */
[-C--:B------:R-:W-:Y:S01]  /*5ca0*/  @!P0 FMUL.FTZ R9, R38, R37.reuse ;  /* 0x0000002526098220 */ /* 0x080fe20000410000 */
        /* <DEDUP_REMOVED lines=40> */
.L_x_1642:
[----:B-123--:R-:W-:Y:S05]  /*5f30*/  BSYNC B1 ;  /* 0x0000000000017941 */ /* 0x00efea0003800000 */
.L_x_1641:
        /* <DEDUP_REMOVED lines=26> */
[----:B------:R-:W-:Y:S01]  /*60e0*/  @!P0 SHF.R.U32.HI R36, RZ, 0x10, R31 ;  /* 0x00000010ff248819 */ /* 0x000fe2000001161f */
[----:B------:R-:W-:Y:S01]  /*60f0*/  @!P0 IMAD.U32 R29, R42, 0x10000, RZ ;  /* 0x000100002a1d8824 */ /* 0x000fe200078e00ff */
[----:B------:R-:W-:Y:S01]  /*6100*/  @!P0 PRMT R100, R100, 0x5410, R85 ;  /* 0x0000541064648816 */ /* 0x000fe20000000055 */
[----:B------:R-:W-:Y:S01]  /*6110*/  IMAD.SHL.U32 R65, R67, 0x2, RZ ;  /* 0x0000000243417824 */ /* 0x000fe200078e00ff */
[----:B------:R-:W-:Y:S01]  /*6120*/  @!P0 SHF.R.U64 R31, R30, 0x10, R31 ;  /* 0x000000101e1f8819 */ /* 0x000fe2000000121f */
[----:B----4-:R-:W-:Y:S01]  /*6130*/  @!P0 IMAD.U32 R56, R63, 0x10000, RZ ;  /* 0x000100003f388824 */ /* 0x010fe200078e00ff */
[----:B------:R-:W-:Y:S01]  /*6140*/  @!P0 PRMT R101, R101, 0x5410, R46 ;  /* 0x0000541065658816 */ /* 0x000fe2000000002e */
[----:B------:R-:W-:Y:S01]  /*6150*/  @!P0 IMAD.U32 R45, R100, 0x10000, RZ ;  /* 0x00010000642d8824 */ /* 0x000fe200078e00ff */
[----:B------:R-:W4:Y:S01]  /*6160*/  LDS.128 R32, [R65+0xa080] ;  /* 0x00a0800041207984 */ /* 0x000f220000000c00 */
[----:B------:R-:W-:Y:S01]  /*6170*/  @!P0 IMAD.U32 R46, R60, 0x10000, RZ ;  /* 0x000100003c2e8824 */ /* 0x000fe200078e00ff */
[----:B------:R-:W-:Y:S01]  /*6180*/  @!P0 PRMT R41, R41, 0x5410, R28 ;  /* 0x0000541029298816 */ /* 0x000fe2000000001c */
[----:B------:R-:W-:Y:S01]  /*6190*/  @!P0 IMAD.U32 R39, R101, 0x10000, RZ ;  /* 0x0001000065278824 */ /* 0x000fe200078e00ff */
[----:B------:R-:W-:Y:S02]  /*61a0*/  @!P0 PRMT R44, R44, 0x5410, R31 ;  /* 0x000054102c2c8816 */ /* 0x000fe4000000001f */
        /* <DEDUP_REMOVED lines=86> */
.L_x_1646:
[----:B------:R-:W-:Y:S05]  /*6710*/  BSYNC B0 ;  /* 0x0000000000007941 */ /* 0x000fea0003800000 */
.L_x_1645:
        /* <DEDUP_REMOVED lines=17> */
[----:B------:R-:W-:Y:S01]  /*6830*/  @!P0 SHF.R.U64 R35, R80, 0x10, R81 ;  /* 0x0000001050238819 */ /* 0x000fe20000001251 */
[----:B------:R-:W-:Y:S01]  /*6840*/  IMAD R34, R36, 0xc00, R11 ;  /* 0x00000c0024227824 */ /* 0x000fe200078e020b */
[--C-:B------:R-:W-:Y:S02]  /*6850*/  @!P0 SHF.R.U64 R33, R24, 0x10, R25.reuse ;  /* 0x0000001018218819 */ /* 0x100fe40000001219 */
[----:B------:R-:W-:Y:S01]  /*6860*/  @!P0 SHF.R.U32.HI R24, RZ, 0x10, R25 ;  /* 0x00000010ff188819 */ /* 0x000fe20000011619 */
[----:B------:R-:W-:Y:S01]  /*6870*/  IMAD.IADD R61, R34, 0x1, R61 ;  /* 0x00000001223d7824 */ /* 0x000fe200078e023d */
[----:B------:R-:W-:Y:S02]  /*6880*/  @!P0 PRMT R22, R22, 0x5410, R33 ;  /* 0x0000541016168816 */ /* 0x000fe40000000021 */
[----:B------:R-:W-:Y:S01]  /*6890*/  @!P0 PRMT R88, R88, 0x5410, R35 ;  /* 0x0000541058588816 */ /* 0x000fe20000000023 */
[----:B------:R-:W-:Y:S01]  /*68a0*/  IMAD.SHL.U32 R51, R61, 0x2, RZ ;  /* 0x000000023d337824 */ /* 0x000fe200078e00ff */
[----:B------:R-:W-:Y:S01]  /*68b0*/  @!P0 PRMT R17, R17, 0x5410, R24 ;  /* 0x0000541011118816 */ /* 0x000fe20000000018 */
[----:B------:R-:W-:Y:S01]  /*68c0*/  @!P0 IMAD.U32 R25, R22, 0x10000, RZ ;  /* 0x0001000016198824 */ /* 0x000fe200078e00ff */
[----:B------:R-:W-:Y:S01]  /*68d0*/  @!P0 SHF.R.U32.HI R37, RZ, 0x10, R83 ;  /* 0x00000010ff258819 */ /* 0x000fe20000011653 */
[----:B------:R-:W-:Y:S01]  /*68e0*/  @!P0 IMAD.U32 R35, R88, 0x10000, RZ ;  /* 0x0001000058238824 */ /* 0x000fe200078e00ff */
[----:B------:R-:W2:Y:S01]  /*68f0*/  LDS.128 R28, [R51+0xa080] ;  /* 0x00a08000331c7984 */ /* 0x000ea20000000c00 */
[----:B----4-:R-:W-:Y:S01]  /*6900*/  @!P0 IMAD.U32 R36, R52, 0x10000, RZ ;  /* 0x0001000034248824 */ /* 0x010fe200078e00ff */
[----:B------:R-:W-:Y:S01]  /*6910*/  @!P0 SHF.L.U32 R39, R53, 0x10, RZ ;  /* 0x0000001035278819 */ /* 0x000fe200000006ff */
[----:B------:R-:W-:Y:S01]  /*6920*/  @!P0 IMAD.U32 R24, R17, 0x10000, RZ ;  /* 0x0001000011188824 */ /* 0x000fe200078e00ff */
[----:B------:R-:W-:Y:S01]  /*6930*/  @!P0 LOP3.LUT R42, R53, 0xffff0000, RZ, 0xc0, !PT ;  /* 0xffff0000352a8812 */ /* 0x000fe200078ec0ff */
[C---:B------:R-:W-:Y:S01]  /*6940*/  @!P0 IMAD.U32 R45, R55.reuse, 0x10000, RZ ;  /* 0x00010000372d8824 */ /* 0x040fe200078e00ff */
[----:B------:R-:W-:Y:S02]  /*6950*/  @!P0 LOP3.LUT R50, R55, 0xffff0000, RZ, 0xc0, !PT ;  /* 0xffff000037328812 */ /* 0x000fe400078ec0ff */
[C---:B------:R-:W-:Y:S02]  /*6960*/  @!P0 SHF.L.U32 R41, R54.reuse, 0x10, RZ ;  /* 0x0000001036298819 */ /* 0x040fe400000006ff */
[----:B------:R-:W-:Y:S02]  /*6970*/  @!P0 LOP3.LUT R46, R54, 0xffff0000, RZ, 0xc0, !PT ;  /* 0xffff0000362e8812 */ /* 0x000fe400078ec0ff */
[----:B------:R-:W-:Y:S02]  /*6980*/  @!P0 LOP3.LUT R17, R17, 0xffff0000, RZ, 0xc0, !PT ;  /* 0xffff000011118812 */ /* 0x000fe400078ec0ff */
[--C-:B------:R-:W-:Y:S02]  /*6990*/  @!P0 SHF.R.U32.HI R32, RZ, 0x10, R27.reuse ;  /* 0x00000010ff208819 */ /* 0x100fe4000001161b */
[----:B------:R-:W-:Y:S02]  /*69a0*/  @!P0 SHF.R.U64 R27, R26, 0x10, R27 ;  /* 0x000000101a1b8819 */ /* 0x000fe4000000121b */
[----:B------:R-:W-:Y:S02]  /*69b0*/  @!P0 PRMT R23, R23, 0x5410, R32 ;  /* 0x0000541017178816 */ /* 0x000fe40000000020 */
[----:B------:R-:W-:Y:S02]  /*69c0*/  @!P0 PRMT R40, R40, 0x5410, R27 ;  /* 0x0000541028288816 */ /* 0x000fe4000000001b */
[----:B------:R-:W-:Y:S02]  /*69d0*/  @!P0 PRMT R78, R78, 0x5410, R37 ;  /* 0x000054104e4e8816 */ /* 0x000fe40000000025 */
[----:B------:R-:W-:Y:S02]  /*69e0*/  @!P0 SHF.R.U32.HI R80, RZ, 0x10, R81 ;  /* 0x00000010ff508819 */ /* 0x000fe40000011651 */
        /* <DEDUP_REMOVED lines=8> */
[----:B------:R-:W-:Y:S01]  /*6a70*/  @!P0 IMAD.U32 R44, R77, 0x10000, RZ ;  /* 0x000100004d2c8824 */ /* 0x000fe200078e00ff */
[----:B--2---:R-:W-:Y:S01]  /*6a80*/  @!P0 SHF.L.U32 R26, R28, 0x10, RZ ;  /* 0x000000101c1a8819 */ /* 0x004fe200000006ff */
[----:B------:R-:W-:Y:S04]  /*6a90*/  @!P0 IMAD.U32 R27, R29, 0x10000, RZ ;  /* 0x000100001d1b8824 */ /* 0x000fe800078e00ff */
[C---:B------:R-:W-:Y:S02]  /*6aa0*/  @!P0 FMUL.FTZ R2, R26.reuse, R25 ;  /* 0x000000191a028220 */ /* 0x040fe40000410000 */
[----:B------:R-:W-:Y:S02]  /*6ab0*/  @!P0 FMUL.FTZ R60, R27, R37 ;  /* 0x000000251b3c8220 */ /* 0x000fe40000410000 */
[----:B------:R-:W-:Y:S01]  /*6ac0*/  @!P0 FMUL.FTZ R51, R26, R35 ;  /* 0x000000231a338220 */ /* 0x000fe20000410000 */
[----:B------:R-:W-:Y:S01]  /*6ad0*/  @!P0 LOP3.LUT R26, R29, 0xffff0000, RZ, 0xc0, !PT ;  /* 0xffff00001d1a8812 */ /* 0x000fe200078ec0ff */
[----:B------:R-:W-:Y:S01]  /*6ae0*/  @!P0 FFMA.FTZ R2, R35, R36, R2 ;  /* 0x0000002423028223 */ /* 0x000fe20000010002 */
[----:B------:R-:W-:Y:S01]  /*6af0*/  @!P0 LOP3.LUT R35, R88, 0xffff0000, RZ, 0xc0, !PT ;  /* 0xffff000058238812 */ /* 0x000fe200078ec0ff */
[-C--:B------:R-:W-:Y:S02]  /*6b00*/  @!P0 FMUL.FTZ R4, R27, R24.reuse ;  /* 0x000000181b048220 */ /* 0x080fe40000410000 */
[----:B------:R-:W-:Y:S01]  /*6b10*/  @!P0 FFMA.FTZ R60, R39, R24, -R60 ;  /* 0x00000018273c8223 */ /* 0x000fe2000001083c */
[----:B------:R-:W-:Y:S01]  /*6b20*/  @!P0 LOP3.LUT R24, R28, 0xffff0000, RZ, 0xc0, !PT ;  /* 0xffff00001c188812 */ /* 0x000fe200078ec0ff */
[----:B------:R-:W-:Y:S01]  /*6b30*/  @!P0 FFMA.FTZ R51, R36, R25, -R51 ;  /* 0x0000001924338223 */ /* 0x000fe20000010833 */
[----:B------:R-:W-:Y:S01]  /*6b40*/  @!P0 LOP3.LUT R36, R52, 0xffff0000, RZ, 0xc0, !PT ;  /* 0xffff000034248812 */ /* 0x000fe200078ec0ff */
[----:B------:R-:W-:Y:S01]  /*6b50*/  @!P0 FMUL.FTZ R61, R26, R38 ;  /* 0x000000261a3d8220 */ /* 0x000fe20000410000 */
[----:B------:R-:W-:Y:S01]  /*6b60*/  @!P0 LOP3.LUT R25, R22, 0xffff0000, RZ, 0xc0, !PT ;  /* 0xffff000016198812 */ /* 0x000fe200078ec0ff */
[----:B------:R-:W-:Y:S02]  /*6b70*/  @!P0 FMUL.FTZ R62, R24, R35 ;  /* 0x00000023183e8220 */ /* 0x000fe40000410000 */
[-C--:B------:R-:W-:Y:S02]  /*6b80*/  @!P0 FMUL.FTZ R5, R26, R17.reuse ;  /* 0x000000111a058220 */ /* 0x080fe40000410000 */
[----:B------:R-:W-:Y:S01]  /*6b90*/  @!P0 FFMA.FTZ R61, R42, R17, -R61 ;  /* 0x000000112a3d8223 */ /* 0x000fe2000001083d */
[----:B------:R-:W-:Y:S01]  /*6ba0*/  @!P0 LOP3.LUT R17, R23, 0xffff0000, RZ, 0xc0, !PT ;  /* 0xffff000017118812 */ /* 0x000fe200078ec0ff */
[-C--:B------:R-:W-:Y:S01]  /*6bb0*/  @!P0 FMUL.FTZ R3, R24, R25.reuse ;  /* 0x0000001918038220 */ /* 0x080fe20000410000 */
[----:B------:R-:W-:Y:S01]  /*6bc0*/  @!P0 LOP3.LUT R24, R31, 0xffff0000, RZ, 0xc0, !PT ;  /* 0xffff00001f188812 */ /* 0x000fe200078ec0ff */
[----:B------:R-:W-:Y:S01]  /*6bd0*/  @!P0 FFMA.FTZ R62, R36, R25, -R62 ;  /* 0x00000019243e8223 */ /* 0x000fe2000001083e */
[----:B------:R-:W-:Y:S01]  /*6be0*/  @!P0 F2FP.BF16.PACK_AB R60, R61, R60 ;  /* 0x0000003c3d3c823e */ /* 0x000fe200000010ff */
[----:B------:R-:W-:Y:S02]  /*6bf0*/  @!P0 IMAD.U32 R25, R31, 0x10000, RZ ;  /* 0x000100001f198824 */ /* 0x000fe400078e00ff */
[C---:B------:R-:W-:Y:S01]  /*6c00*/  @!P0 FMUL.FTZ R66, R24.reuse, R47 ;  /* 0x0000002f18428220 */ /* 0x040fe20000410000 */
[----:B------:R-:W-:Y:S01]  /*6c10*/  @!P0 MOV R53, R60 ;  /* 0x0000003c00358202 */ /* 0x000fe20000000f00 */
[----:B------:R-:W-:Y:S01]  /*6c20*/  @!P0 FMUL.FTZ R10, R24, R17 ;  /* 0x00000011180a8220 */ /* 0x000fe20000410000 */
[----:B------:R-:W-:Y:S01]  /*6c30*/  @!P0 F2FP.BF16.PACK_AB R51, R62, R51 ;  /* 0x000000333e33823e */ /* 0x000fe200000010ff */
[----:B------:R-:W-:Y:S01]  /*6c40*/  @!P0 IMAD.U32 R22, R23, 0x10000, RZ ;  /* 0x0001000017168824 */ /* 0x000fe200078e00ff */
[C---:B------:R-:W-:Y:S01]  /*6c50*/  @!P0 LOP3.LUT R24, R30.reuse, 0xffff0000, RZ, 0xc0, !PT ;  /* 0xffff00001e188812 */ /* 0x040fe200078ec0ff */
[C---:B------:R-:W-:Y:S02]  /*6c60*/  @!P0 FMUL.FTZ R63, R25.reuse, R48 ;  /* 0x00000030193f8220 */ /* 0x040fe40000410000 */
[----:B------:R-:W-:Y:S02]  /*6c70*/  @!P0 IMAD.U32 R23, R30, 0x10000, RZ ;  /* 0x000100001e178824 */ /* 0x000fe400078e00ff */
[----:B------:R-:W-:Y:S01]  /*6c80*/  @!P0 FFMA.FTZ R66, R50, R17, -R66 ;  /* 0x0000001132428223 */ /* 0x000fe20000010842 */
[C---:B------:R-:W-:Y:S01]  /*6c90*/  @!P0 LOP3.LUT R17, R40.reuse, 0xffff0000, RZ, 0xc0, !PT ;  /* 0xffff000028118812 */ /* 0x040fe200078ec0ff */
[-C--:B------:R-:W-:Y:S02]  /*6ca0*/  @!P0 FMUL.FTZ R9, R25, R22.reuse ;  /* 0x0000001619098220 */ /* 0x080fe40000410000 */
[----:B------:R-:W-:Y:S02]  /*6cb0*/  @!P0 FFMA.FTZ R63, R45, R22, -R63 ;  /* 0x000000162d3f8223 */ /* 0x000fe4000001083f */
[----:B------:R-:W-:Y:S02]  /*6cc0*/  @!P0 IMAD.U32 R22, R40, 0x10000, RZ ;  /* 0x0001000028168824 */ /* 0x000fe400078e00ff */
[----:B------:R-:W-:Y:S01]  /*6cd0*/  @!P0 FMUL.FTZ R64, R23, R44 ;  /* 0x0000002c17408220 */ /* 0x000fe20000410000 */
[----:B------:R-:W-:Y:S01]  /*6ce0*/  @!P0 F2FP.BF16.PACK_AB R63, R66, R63 ;  /* 0x0000003f423f823e */ /* 0x000fe200000010ff */
[----:B------:R-:W-:Y:S02]  /*6cf0*/  @!P0 FMUL.FTZ R65, R24, R43 ;  /* 0x0000002b18418220 */ /* 0x000fe40000410000 */
[----:B------:R-:W-:Y:S02]  /*6d00*/  @!P0 FFMA.FTZ R3, R35, R36, R3 ;  /* 0x0000002423038223 */ /* 0x000fe40000010003 */
[-C--:B------:R-:W-:Y:S02]  /*6d10*/  @!P0 FMUL.FTZ R7, R23, R22.reuse ;  /* 0x0000001617078220 */ /* 0x080fe40000410000 */
[----:B------:R-:W-:Y:S01]  /*6d20*/  @!P0 FFMA.FTZ R64, R41, R22, -R64 ;  /* 0x0000001629408223 */ /* 0x000fe20000010840 */
[----:B------:R-:W-:Y:S01]  /*6d30*/  @!P0 F2FP.BF16.PACK_AB R61, R3, R2 ;  /* 0x00000002033d823e */ /* 0x000fe200000010ff */
[----:B------:R-:W-:Y:S02]  /*6d40*/  @!P0 FFMA.FTZ R65, R46, R17, -R65 ;  /* 0x000000112e418223 */ /* 0x000fe40000010841 */
        /* <DEDUP_REMOVED lines=26> */
.L_x_1616:
[----:B------:R1:W2:Y:S01]  /*6ef0*/  SHFL.IDX PT, R5, R147, RZ, 0x181f ;  /* 0x00181fff93057589 */ /* 0x0002a200000e0000 */
[----:B------:R-:W-:Y:S01]  /*6f00*/  UIMAD UR5, UR6, -0x30, UR4 ;  /* 0xffffffd0060578a4 */ /* 0x000fe2000f8e0204 */
[----:B------:R-:W-:Y:S02]  /*6f10*/  BSSY B0, `(.L_x_1647) ;  /* 0x000001d000007945 */ /* 0x000fe40003800000 */
[----:B------:R1:W3:Y:S01]  /*6f20*/  SHFL.IDX PT, R3, R164, RZ, 0x181f ;  /* 0x00181fffa4037589 */ /* 0x0002e200000e0000 */
[----:B------:R-:W-:Y:S04]  /*6f30*/  UISETP.LT.AND UP0, UPT, UR5, 0x30, UPT ;  /* 0x000000300500788c */ /* 0x000fe8000bf01270 */
[----:B------:R-:W-:Y:S06]  /*6f40*/  USEL UR31, UR5, 0x30, UP0 ;  /* 0x00000030051f7887 */ /* 0x000fec0008000000 */
[----:B------:R-:W-:Y:S04]  /*6f50*/  IADD3 R2, -R16, UR31, RZ ;  /* 0x0000001f10027c10 */ /* 0x000fe8000fffe1ff */
[----:B------:R-:W-:Y:S11]  /*6f60*/  ISETP.GE.AND P0, PT, R2, 0x1, PT ;  /* 0x000000010200780c */ /* 0x000ff60003f06270 */
[----:B------:R-:W-:Y:S02]  /*6f70*/  @!UPT UIADD3 URZ, URZ, URZ, URZ ;  /* 0x0000003f3f3ff290 */ /* 0x000fe4000fffe03f */
[----:B------:R-:W-:-:S05]  /*6f80*/  @!P0 BRA `(.L_x_1648) ;  /* 0x0000015000008947 */ /* 0x000fca0003800000 */
[----:B-123--:R-:W-:Y:S02]  /*6f90*/  ISETP.GE.AND P0, PT, R18, c[0x0][0x1d4], PT ;  /* 0x0000750012007a0c */ /* 0x00efe40003f06270 */
        /* <DEDUP_REMOVED lines=20> */
.L_x_1648:
[----:B-123--:R-:W-:Y:S05]  /*70e0*/  BSYNC B0 ;  /* 0x0000000000007941 */ /* 0x00efea0003800000 */
.L_x_1647:
[----:B------:R-:W1:Y:S01]  /*70f0*/  SHFL.IDX PT, R147, R147, 0x1, 0x181f ;  /* 0x00381f0093937f89 */ /* 0x000e6200000e0000 */
[----:B------:R-:W-:Y:S03]  /*7100*/  ISETP.GE.AND P0, PT, R2, 0x21, PT ;  /* 0x000000210200780c */ /* 0x000fe60003f06270 */
[----:B------:R2:W3:Y:S10]  /*7110*/  SHFL.IDX PT, R3, R164, 0x1, 0x181f ;  /* 0x00381f00a4037f89 */ /* 0x0004f400000e0000 */
[----:B------:R-:W-:-:S05]  /*7120*/  @!P0 BRA `(.L_x_1630) ;  /* 0x0000015000008947 */ /* 0x000fca0003800000 */
[----:B------:R-:W-:Y:S02]  /*7130*/  ISETP.GE.AND P0, PT, R18, c[0x0][0x1d4], PT ;  /* 0x0000750012007a0c */ /* 0x000fe40003f06270 */
[----:B------:R-:W-:Y:S11]  /*7140*/  ISETP.GE.AND P4, PT, R14, c[0x0][0x1d4], PT ;  /* 0x000075000e007a0c */ /* 0x000ff60003f86270 */
[----:B------:R-:W4:Y:S01]  /*7150*/  @!P0 LDS.128 R36, [R110+0xb080] ;  /* 0x00b080006e248984 */ /* 0x000f220000000c00 */
[C---:B---3--:R-:W-:Y:S04]  /*7160*/  @!P0 LEA R22, P3, R18.reuse, R3, 0x1 ;  /* 0x0000000312168211 */ /* 0x048fe800078608ff */
[----:B-1----:R-:W-:Y:S02]  /*7170*/  @!P0 LEA.HI.X R23, R18, R147, R19, 0x1, P3 ;  /* 0x0000009312178211 */ /* 0x002fe400018f0c13 */
[C---:B------:R-:W-:Y:S04]  /*7180*/  @!P4 LEA R8, P3, R126.reuse, R3, 0x1 ;  /* 0x000000037e08c211 */ /* 0x040fe800078608ff */
[----:B------:R-:W-:Y:S02]  /*7190*/  @!P4 LEA.HI.X R9, R126, R147, R133, 0x1, P3 ;  /* 0x000000937e09c211 */ /* 0x000fe400018f0c85 */
[----:B------:R-:W-:Y:S11]  /*71a0*/  ISETP.GE.AND P3, PT, R114, c[0x0][0x1d4], PT ;  /* 0x0000750072007a0c */ /* 0x000ff60003f66270 */
[----:B------:R-:W-:Y:S02]  /*71b0*/  @!UPT UIADD3 URZ, URZ, URZ, URZ ;  /* 0x0000003f3f3ff290 */ /* 0x000fe4000fffe03f */
[C---:B------:R-:W-:Y:S04]  /*71c0*/  @!P3 LEA R4, P5, R124.reuse, R3, 0x1 ;  /* 0x000000037c04b211 */ /* 0x040fe800078a08ff */
[----:B------:R-:W-:Y:S01]  /*71d0*/  @!P3 LEA.HI.X R5, R124, R147, R123, 0x1, P5 ;  /* 0x000000937c05b211 */ /* 0x000fe200028f0c7b */
        /* <DEDUP_REMOVED lines=10> */
.L_x_1630:
[----:B------:R-:W-:Y:S05]  /*7280*/  BSYNC B2 ;  /* 0x0000000000027941 */ /* 0x000fea0003800000 */
.L_x_1615:
[----:B-1-3--:R-:W-:Y:S01]  /*7290*/  IADD3 R2, -R16, UR31, RZ ;  /* 0x0000001f10027c10 */ /* 0x00afe2000fffe1ff */
[----:B------:R-:W-:Y:S01]  /*72a0*/  IMAD.U32 R3, RZ, RZ, UR6 ;  /* 0x00000006ff037e24 */ /* 0x000fe2000f8e00ff */
[----:B------:R-:W-:Y:S01]  /*72b0*/  P2R R4, PR, RZ, 0x2 ;  /* 0x00000002ff047803 */ /* 0x000fe20000000000 */
[----:B------:R-:W-:Y:S01]  /*72c0*/  BSSY B0, `(.L_x_1649) ;  /* 0x000004c000007945 */ /* 0x000fe20003800000 */
[----:B------:R-:W-:Y:S01]  /*72d0*/  ISETP.GE.AND P3, PT, R2, 0x21, PT ;  /* 0x000000210200780c */ /* 0x000fe20003f66270 */
[----:B------:R-:W-:Y:S01]  /*72e0*/  IMAD.WIDE R8, R3, 0x30, R148 ;  /* 0x0000003003087825 */ /* 0x000fe200078e0294 */
[----:B------:R-:W-:Y:S02]  /*72f0*/  ISETP.NE.AND P1, PT, R118, RZ, PT ;  /* 0x000000ff7600720c */ /* 0x000fe40003f25270 */
[----:B------:R-:W-:Y:S02]  /*7300*/  ISETP.NE.AND P6, PT, R116, RZ, PT ;  /* 0x000000ff7400720c */ /* 0x000fe40003fc5270 */
[----:B------:R-:W-:Y:S07]  /*7310*/  ISETP.NE.AND P5, PT, R115, RZ, PT ;  /* 0x000000ff7300720c */ /* 0x000fee0003fa5270 */
[----:B------:R-:W-:Y:S05]  /*7320*/  @P3 IADD3 R5, P0, R8, 0x20, RZ ;  /* 0x0000002008053810 */ /* 0x000fea0007f1e0ff */
[----:B------:R-:W-:Y:S01]  /*7330*/  @P3 IMAD.X R3, RZ, RZ, R9, P0 ;  /* 0x000000ffff033224 */ /* 0x000fe200000e0609 */
[----:B------:R-:W-:Y:S03]  /*7340*/  ISETP.GE.AND P0, PT, R2, 0x1, PT ;  /* 0x000000010200780c */ /* 0x000fe60003f06270 */
[----:B------:R-:W-:Y:S04]  /*7350*/  @P3 IMAD R10, R3, c[0x0][0x258], RZ ;  /* 0x00009600030a3a24 */ /* 0x000fe800078e02ff */
[----:B------:R-:W-:Y:S06]  /*7360*/  @P3 IMAD R10, R5, c[0x0][0x25c], R10 ;  /* 0x00009700050a3a24 */ /* 0x000fec00078e020a */
[----:B------:R-:W-:Y:S01]  /*7370*/  @P0 MOV R23, R129 ;  /* 0x0000008100170202 */ /* 0x000fe20000000f00 */
[----:B------:R-:W-:Y:S02]  /*7380*/  @P0 IMAD R2, R9, c[0x0][0x258], RZ ;  /* 0x0000960009020a24 */ /* 0x000fe400078e02ff */
[----:B------:R-:W-:Y:S02]  /*7390*/  @P0 IMAD.MOV.U32 R22, RZ, RZ, R150 ;  /* 0x000000ffff160224 */ /* 0x000fe400078e0096 */
[C---:B------:R-:W-:Y:S02]  /*73a0*/  @P0 IMAD R2, R8.reuse, c[0x0][0x25c], R2 ;  /* 0x0000970008020a24 */ /* 0x040fe400078e0202 */
[----:B------:R-:W-:Y:S04]  /*73b0*/  @P0 IMAD.WIDE.U32 R22, R8, c[0x0][0x258], R22 ;  /* 0x0000960008160a25 */ /* 0x000fe800078e0016 */
[----:B------:R-:W-:Y:S01]  /*73c0*/  @P0 IMAD.IADD R2, R23, 0x1, R2 ;  /* 0x0000000117020824 */ /* 0x000fe200078e0202 */
[C---:B------:R-:W-:Y:S04]  /*73d0*/  @P0 LEA R8, P4, R22.reuse, c[0x0][0x250], 0x1 ;  /* 0x0000940016080a11 */ /* 0x040fe800078808ff */
[----:B------:R-:W-:Y:S01]  /*73e0*/  @P0 LEA.HI.X R9, R22, c[0x0][0x254], R2, 0x1, P4 ;  /* 0x0000950016090a11 */ /* 0x000fe200020f0c02 */
[----:B------:R-:W-:Y:S02]  /*73f0*/  IMAD R2, R144, c[0x0][0x208], RZ ;  /* 0x0000820090027a24 */ /* 0x000fe400078e02ff */
[C---:B------:R-:W-:Y:S02]  /*7400*/  IMAD.WIDE.U32 R22, R145.reuse, c[0x0][0x208], RZ ;  /* 0x0000820091167a25 */ /* 0x040fe400078e00ff */
[----:B------:R-:W-:Y:S01]  /*7410*/  @!PT LDS RZ, [RZ] ;  /* 0x00000000fffff984 */ /* 0x000fe20000000800 */
[----:B------:R-:W-:Y:S01]  /*7420*/  @!PT LDS RZ, [RZ] ;  /* 0x00000000fffff984 */ /* 0x000fe20000000800 */
[----:B------:R-:W-:Y:S01]  /*7430*/  @!PT LDS RZ, [RZ] ;  /* 0x00000000fffff984 */ /* 0x000fe20000000800 */
[----:B------:R1:W-:Y:S02]  /*7440*/  @P0 LDGSTS.E.BYPASS.LTC128B.128 [R110+0x4080], [R8.64], !P1 ;  /* 0x04080000086e0fae */ /* 0x0003e4000c901d5a */
[----:B------:R-:W-:Y:S04]  /*7450*/  IMAD R2, R145, c[0x0][0x20c], R2 ;  /* 0x0000830091027a24 */ /* 0x000fe800078e0202 */
[----:B------:R-:W-:Y:S02]  /*7460*/  IMAD.IADD R23, R23, 0x1, R2 ;  /* 0x0000000117177824 */ /* 0x000fe400078e0202 */
[----:B------:R-:W-:Y:S02]  /*7470*/  IMAD R2, R143, c[0x0][0x218], RZ ;  /* 0x000086008f027a24 */ /* 0x000fe400078e02ff */
[C---:B------:R-:W-:Y:S04]  /*7480*/  IMAD.WIDE.U32 R22, R146.reuse, c[0x0][0x218], R22 ;  /* 0x0000860092167a25 */ /* 0x040fe800078e0016 */
[----:B------:R-:W-:Y:S01]  /*7490*/  IMAD R2, R146, c[0x0][0x21c], R2 ;  /* 0x0000870092027a24 */ /* 0x000fe200078e0202 */
[----:B------:R-:W-:Y:S02]  /*74a0*/  IADD3 R7, P4, R22, UR48, RZ ;  /* 0x0000003016077c10 */ /* 0x000fe4000ff9e0ff */
[----:B------:R-:W-:Y:S02]  /*74b0*/  @P3 MOV R22, R150 ;  /* 0x0000009600163202 */ /* 0x000fe40000000f00 */
[----:B------:R-:W-:Y:S01]  /*74c0*/  IADD3.X R2, R23, UR45, R2, P4, !PT ;  /* 0x0000002d17027c10 */ /* 0x000fe2000a7fe402 */
[----:B------:R-:W-:Y:S04]  /*74d0*/  @P3 IMAD.MOV.U32 R23, RZ, RZ, R129 ;  /* 0x000000ffff173224 */ /* 0x000fe800078e0081 */
[----:B------:R-:W-:Y:S05]  /*74e0*/  @P3 IMAD.WIDE.U32 R22, R5, c[0x0][0x258], R22 ;  /* 0x0000960005163a25 */ /* 0x000fea00078e0016 */
[C---:B------:R-:W-:Y:S02]  /*74f0*/  @P3 LEA R24, P4, R22.reuse, c[0x0][0x250], 0x1 ;  /* 0x0000940016183a11 */ /* 0x040fe400078808ff */
[----:B------:R-:W-:Y:S04]  /*7500*/  @P3 IADD3 R10, R23, R10, RZ ;  /* 0x0000000a170a3210 */ /* 0x000fe80007ffe0ff */
[----:B------:R-:W-:Y:S02]  /*7510*/  @P3 LEA.HI.X R25, R22, c[0x0][0x254], R10, 0x1, P4 ;  /* 0x0000950016193a11 */ /* 0x000fe400020f0c0a */
[C---:B------:R-:W-:Y:S04]  /*7520*/  LEA R3, P4, R7.reuse, c[0x0][0x1f8], 0x1 ;  /* 0x00007e0007037a11 */ /* 0x040fe800078808ff */
[----:B------:R-:W-:Y:S01]  /*7530*/  LEA.HI.X R2, R7, c[0x0][0x1fc], R2, 0x1, P4 ;  /* 0x00007f0007027a11 */ /* 0x000fe200020f0c02 */
[----:B------:R1:W3:Y:S01]  /*7540*/  SHFL.IDX PT, R5, R3, RZ, 0x181f ;  /* 0x00181fff03057589 */ /* 0x0002e200000e0000 */
[----:B------:R-:W-:Y:S03]  /*7550*/  ISETP.NE.AND P4, PT, R117, RZ, PT ;  /* 0x000000ff7500720c */ /* 0x000fe60003f85270 */
[----:B------:R1:W4:Y:S10]  /*7560*/  SHFL.IDX PT, R7, R2, RZ, 0x181f ;  /* 0x00181fff02077589 */ /* 0x00033400000e0000 */
        /* <DEDUP_REMOVED lines=8> */
[----:B------:R-:W0:Y:S01]  /*75f0*/  LDGDEPBAR ;  /* 0x00000000000079af */ /* 0x000e220000000000 */
[----:B------:R-:W-:Y:S04]  /*7600*/  DEPBAR.LE SB0, 0x0 ;  /* 0x000080000000791a */ /* 0x000fe80000000000 */
[----:B------:R-:W-:Y:S06]  /*7610*/  BAR.SYNC.DEFER_BLOCKING 0x0 ;  /* 0x0000000000007b1d */ /* 0x000fec0000010000 */
[----:B------:R-:W-:-:S05]  /*7620*/  @!P0 BRA `(.L_x_1650) ;  /* 0x0000015000008947 */ /* 0x000fca0003800000 */
[----:B-1-34-:R-:W-:Y:S02]  /*7630*/  ISETP.GE.AND P0, PT, R18, c[0x0][0x1d4], PT ;  /* 0x0000750012007a0c */ /* 0x01afe40003f06270 */
        /* <DEDUP_REMOVED lines=12> */
[----:B--2---:R-:W1:Y:S10]  /*7700*/  @!P5 LDS.128 R32, [R110+0x5880] ;  /* 0x005880006e20d984 */ /* 0x004e740000000c00 */
[C---:B------:R-:W-:Y:S04]  /*7710*/  @!P0 LEA R4, P6, R125.reuse, R5, 0x1 ;  /* 0x000000057d048211 */ /* 0x040fe800078c08ff */
[----:B------:R-:W-:Y:S01]  /*7720*/  @!P0 LEA.HI.X R5, R125, R7, R122, 0x1, P6 ;  /* 0x000000077d058211 */ /* 0x000fe200030f0c7a */
[----:B-1----:R-:W-:Y:S04]  /*7730*/  @!P5 ST.E.128 [R22.64], R32 ;  /* 0x000000201600d985 */ /* 0x002fe8000c101d1a */
[----:B------:R-:W1:Y:S04]  /*7740*/  @!P4 LDS.128 R28, [R110+0x7080] ;  /* 0x007080006e1cc984 */ /* 0x000e680000000c00 */
[----:B-1----:R-:W-:Y:S04]  /*7750*/  @!P4 ST.E.128 [R8.64], R28 ;  /* 0x0000001c0800c985 */ /* 0x002fe8000c101d1a */
[----:B------:R-:W1:Y:S04]  /*7760*/  @!P0 LDS.128 R24, [R110+0x8880] ;  /* 0x008880006e188984 */ /* 0x000e680000000c00 */
[----:B-1----:R1:W-:Y:S02]  /*7770*/  @!P0 ST.E.128 [R4.64], R24 ;  /* 0x0000001804008985 */ /* 0x0023e4000c101d1a */
.L_x_1650:
[----:B-1-34-:R-:W-:Y:S05]  /*7780*/  BSYNC B0 ;  /* 0x0000000000007941 */ /* 0x01afea0003800000 */
.L_x_1649:
[----:B------:R1:W3:Y:S01]  /*7790*/  SHFL.IDX PT, R5, R2, 0x1, 0x181f ;  /* 0x00381f0002057f89 */ /* 0x0002e200000e0000 */
[----:B------:R-:W-:Y:S03]  /*77a0*/  BSSY B0, `(.L_x_1651) ;  /* 0x0000018000007945 */ /* 0x000fe60003800000 */
[----:B------:R-:W4:Y:S01]  /*77b0*/  SHFL.IDX PT, R3, R3, 0x1, 0x181f ;  /* 0x00381f0003037f89 */ /* 0x000f2200000e0000 */
[----:B------:R-:W-:-:S05]  /*77c0*/  @!P3 BRA `(.L_x_1652) ;  /* 0x000001500000b947 */ /* 0x000fca0003800000 */
[----:B------:R-:W-:Y:S02]  /*77d0*/  ISETP.GE.AND P0, PT, R18, c[0x0][0x1d4], PT ;  /* 0x0000750012007a0c */ /* 0x000fe40003f06270 */
[----:B------:R-:W-:Y:S11]  /*77e0*/  ISETP.GE.AND P4, PT, R14, c[0x0][0x1d4], PT ;  /* 0x000075000e007a0c */ /* 0x000ff60003f86270 */
[----:B------:R-:W5:Y:S01]  /*77f0*/  @!P0 LDS.128 R36, [R110+0x5080] ;  /* 0x005080006e248984 */ /* 0x000f620000000c00 */
[C---:B----4-:R-:W-:Y:S04]  /*7800*/  @!P0 LEA R40, P3, R18.reuse, R3, 0x1 ;  /* 0x0000000312288211 */ /* 0x050fe800078608ff */
[----:B---3--:R-:W-:Y:S02]  /*7810*/  @!P0 LEA.HI.X R41, R18, R5, R19, 0x1, P3 ;  /* 0x0000000512298211 */ /* 0x008fe400018f0c13 */
[C---:B------:R-:W-:Y:S04]  /*7820*/  @!P4 LEA R22, P3, R126.reuse, R3, 0x1 ;  /* 0x000000037e16c211 */ /* 0x040fe800078608ff */
[----:B------:R-:W-:Y:S02]  /*7830*/  @!P4 LEA.HI.X R23, R126, R5, R133, 0x1, P3 ;  /* 0x000000057e17c211 */ /* 0x000fe400018f0c85 */
[----:B------:R-:W-:Y:S11]  /*7840*/  ISETP.GE.AND P3, PT, R114, c[0x0][0x1d4], PT ;  /* 0x0000750072007a0c */ /* 0x000ff60003f66270 */
[----:B------:R-:W-:Y:S02]  /*7850*/  @!UPT UIADD3 URZ, URZ, URZ, URZ ;  /* 0x0000003f3f3ff290 */ /* 0x000fe4000fffe03f */
[C---:B------:R-:W-:Y:S04]  /*7860*/  @!P3 LEA R8, P5, R124.reuse, R3, 0x1 ;  /* 0x000000037c08b211 */ /* 0x040fe800078a08ff */
[----:B------:R-:W-:Y:S01]  /*7870*/  @!P3 LEA.HI.X R9, R124, R5, R123, 0x1, P5 ;  /* 0x000000057c09b211 */ /* 0x000fe200028f0c7b */
[----:B-----5:R-:W-:Y:S01]  /*7880*/  @!P0 ST.E.128 [R40.64], R36 ;  /* 0x0000002428008985 */ /* 0x020fe2000c101d1a */
[----:B------:R-:W-:Y:S03]  /*7890*/  ISETP.GE.AND P0, PT, R112, c[0x0][0x1d4], PT ;  /* 0x0000750070007a0c */ /* 0x000fe60003f06270 */
[----:B--2---:R-:W2:Y:S10]  /*78a0*/  @!P4 LDS.128 R32, [R110+0x6880] ;  /* 0x006880006e20c984 */ /* 0x004eb40000000c00 */
[C---:B-1----:R-:W-:Y:S04]  /*78b0*/  @!P0 LEA R2, P5, R125.reuse, R3, 0x1 ;  /* 0x000000037d028211 */ /* 0x042fe800078a08ff */
[----:B------:R-:W-:Y:S01]  /*78c0*/  @!P0 LEA.HI.X R3, R125, R5, R122, 0x1, P5 ;  /* 0x000000057d038211 */ /* 0x000fe200028f0c7a */
[----:B--2---:R-:W-:Y:S04]  /*78d0*/  @!P4 ST.E.128 [R22.64], R32 ;  /* 0x000000201600c985 */ /* 0x004fe8000c101d1a */
[----:B------:R-:W1:Y:S04]  /*78e0*/  @!P3 LDS.128 R28, [R110+0x8080] ;  /* 0x008080006e1cb984 */ /* 0x000e680000000c00 */
[----:B-1----:R-:W-:Y:S04]  /*78f0*/  @!P3 ST.E.128 [R8.64], R28 ;  /* 0x0000001c0800b985 */ /* 0x002fe8000c101d1a */
[----:B------:R-:W1:Y:S04]  /*7900*/  @!P0 LDS.128 R24, [R110+0x9880] ;  /* 0x009880006e188984 */ /* 0x000e680000000c00 */
[----:B-1----:R1:W-:Y:S02]  /*7910*/  @!P0 ST.E.128 [R2.64], R24 ;  /* 0x0000001802008985 */ /* 0x0023e4000c101d1a */
.L_x_1652:
[----:B------:R-:W-:Y:S05]  /*7920*/  BSYNC B0 ;  /* 0x0000000000007941 */ /* 0x000fea0003800000 */
.L_x_1651:
[----:B------:R-:W-:Y:S06]  /*7930*/  UISETP.GT.AND UP0, UPT, UR6, UR7, UPT ;  /* 0x000000070600728c */ /* 0x000fec000bf04270 */
[----:B------:R-:W-:Y:S11]  /*7940*/  PLOP3.LUT P0, PT, PT, PT, UP0, 0x80, 0x0 ;  /* 0x000000000000781c */ /* 0x000ff60003f0f008 */
[----:B------:R-:W-:Y:S02]  /*7950*/  @!UPT UIADD3 URZ, URZ, URZ, URZ ;  /* 0x0000003f3f3ff290 */ /* 0x000fe4000fffe03f */
[----:B------:R-:W-:-:S05]  /*7960*/  @!P0 BRA `(.L_x_1653) ;  /* 0x0000024000008947 */ /* 0x000fca0003800000 */
[----:B------:R-:W-:Y:S01]  /*7970*/  UIADD3 UR11, UR6, -0x1, URZ ;  /* 0xffffffff060b7890 */ /* 0x000fe2000fffe03f */
[----:B------:R-:W-:Y:S01]  /*7980*/  ISETP.GE.AND P3, PT, R121, 0x1, PT ;  /* 0x000000017900780c */ /* 0x000fe20003f66270 */
[----:B------:R-:W-:Y:S01]  /*7990*/  IMAD.MOV.U32 R22, RZ, RZ, R152 ;  /* 0x000000ffff167224 */ /* 0x000fe200078e0098 */
[----:B------:R-:W-:Y:S01]  /*79a0*/  P2R R4, PR, RZ, 0x2 ;  /* 0x00000002ff047803 */ /* 0x000fe20000000000 */
[----:B------:R-:W-:Y:S01]  /*79b0*/  USHF.R.S32.HI UR10, URZ, 0x1f, UR11 ;  /* 0x0000001f3f0a7899 */ /* 0x000fe2000801140b */
[----:B------:R-:W-:Y:S01]  /*79c0*/  IMAD.MOV.U32 R23, RZ, RZ, R155 ;  /* 0x000000ffff177224 */ /* 0x000fe200078e009b */
[----:B------:R-:W-:Y:S01]  /*79d0*/  UIMAD UR5, UR23, UR11, URZ ;  /* 0x0000000b170572a4 */ /* 0x000fe2000f8e023f */
[----:B------:R-:W-:Y:S02]  /*79e0*/  ISETP.NE.AND P1, PT, R118, RZ, PT ;  /* 0x000000ff7600720c */ /* 0x000fe40003f25270 */
[----:B------:R-:W-:Y:S01]  /*79f0*/  IMAD.WIDE.U32 R22, R108, UR11, R22 ;  /* 0x0000000b6c167c25 */ /* 0x000fe2000f8e0016 */
[----:B------:R-:W-:Y:S01]  /*7a00*/  UIMAD UR5, UR10, UR24, UR5 ;  /* 0x000000180a0572a4 */ /* 0x000fe2000f8e0205 */
[----:B------:R-:W-:Y:S02]  /*7a10*/  ISETP.NE.AND P6, PT, R116, RZ, PT ;  /* 0x000000ff7400720c */ /* 0x000fe40003fc5270 */
[----:B------:R-:W-:Y:S02]  /*7a20*/  ISETP.NE.AND P5, PT, R115, RZ, PT ;  /* 0x000000ff7300720c */ /* 0x000fe40003fa5270 */
[C---:B------:R-:W-:Y:S02]  /*7a30*/  @P3 LEA R8, P0, R22.reuse, c[0x0][0x220], 0x1 ;  /* 0x0000880016083a11 */ /* 0x040fe400078008ff */
[----:B-1----:R-:W-:Y:S04]  /*7a40*/  IADD3 R2, R23, UR5, RZ ;  /* 0x0000000517027c10 */ /* 0x002fe8000fffe0ff */
[----:B------:R-:W-:Y:S02]  /*7a50*/  @P3 LEA.HI.X R9, R22, c[0x0][0x224], R2, 0x1, P0 ;  /* 0x0000890016093a11 */ /* 0x000fe400000f0c02 */
[----:B------:R-:W-:Y:S03]  /*7a60*/  ISETP.GE.AND P0, PT, R121, 0x21, PT ;  /* 0x000000217900780c */ /* 0x000fe60003f06270 */
[----:B------:R-:W-:Y:S01]  /*7a70*/  @!PT LDS RZ, [RZ] ;  /* 0x00000000fffff984 */ /* 0x000fe20000000800 */
[----:B------:R-:W-:Y:S01]  /*7a80*/  @!PT LDS RZ, [RZ] ;  /* 0x00000000fffff984 */ /* 0x000fe20000000800 */
[----:B------:R-:W-:Y:S01]  /*7a90*/  @!PT LDS RZ, [RZ] ;  /* 0x00000000fffff984 */ /* 0x000fe20000000800 */
[----:B------:R1:W-:Y:S01]  /*7aa0*/  @P3 LDGSTS.E.BYPASS.LTC128B.128 [R110+0xa080], [R8.64], !P1 ;  /* 0x0a080000086e3fae */ /* 0x0003e2000c901d5a */
[----:B------:R-:W-:Y:S09]  /*7ab0*/  ISETP.NE.AND P1, PT, R4, RZ, PT ;  /* 0x000000ff0400720c */ /* 0x000ff20003f25270 */
[----:B----4-:R-:W-:Y:S04]  /*7ac0*/  @P0 IADD3 R3, P4, R22, UR29, RZ ;  /* 0x0000001d16030c10 */ /* 0x010fe8000ff9e0ff */
[----:B------:R-:W-:Y:S02]  /*7ad0*/  @P0 IADD3.X R2, R2, UR28, RZ, P4, !PT ;  /* 0x0000001c02020c10 */ /* 0x000fe4000a7fe4ff */
[C---:B------:R-:W-:Y:S04]  /*7ae0*/  @P0 LEA R22, P4, R3.reuse, c[0x0][0x220], 0x1 ;  /* 0x0000880003160a11 */ /* 0x040fe800078808ff */
[----:B------:R-:W-:Y:S02]  /*7af0*/  @P0 LEA.HI.X R23, R3, c[0x0][0x224], R2, 0x1, P4 ;  /* 0x0000890003170a11 */ /* 0x000fe400020f0c02 */
[----:B------:R-:W-:Y:S11]  /*7b00*/  ISETP.NE.AND P4, PT, R117, RZ, PT ;  /* 0x000000ff7500720c */ /* 0x000ff60003f85270 */
[----:B------:R-:W-:Y:S02]  /*7b10*/  @!UPT UIADD3 URZ, URZ, URZ, URZ ;  /* 0x0000003f3f3ff290 */ /* 0x000fe4000fffe03f */
[----:B------:R1:W-:Y:S04]  /*7b20*/  @P3 LDGSTS.E.BYPASS.LTC128B.128 [R110+0xb880], [R8.64+0x80], !P4 ;  /* 0x0b880080086e3fae */ /* 0x0003e8000e101d5a */
[----:B------:R1:W-:Y:S04]  /*7b30*/  @P3 LDGSTS.E.BYPASS.LTC128B.128 [R110+0xd080], [R8.64+0x100], !P6 ;  /* 0x0d080100086e3fae */ /* 0x0003e8000f101d5a */
[----:B------:R1:W-:Y:S01]  /*7b40*/  @P3 LDGSTS.E.BYPASS.LTC128B.128 [R110+0xe880], [R8.64+0x180], !P5 ;  /* 0x0e880180086e3fae */ /* 0x0003e2000e901d5a */
[----:B------:R-:W-:Y:S11]  /*7b50*/  ISETP.NE.AND P3, PT, R118, RZ, PT ;  /* 0x000000ff7600720c */ /* 0x000ff60003f65270 */
[----:B------:R-:W-:Y:S02]  /*7b60*/  @!UPT UIADD3 URZ, URZ, URZ, URZ ;  /* 0x0000003f3f3ff290 */ /* 0x000fe4000fffe03f */
[----:B------:R1:W-:Y:S04]  /*7b70*/  @P0 LDGSTS.E.BYPASS.LTC128B.128 [R110+0xb080], [R22.64], !P3 ;  /* 0x0b080000166e0fae */ /* 0x0003e8000d901d5a */
[----:B------:R1:W-:Y:S04]  /*7b80*/  @P0 LDGSTS.E.BYPASS.LTC128B.128 [R110+0xc880], [R22.64+0x80], !P4 ;  /* 0x0c880080166e0fae */ /* 0x0003e8000e101d5a */
[----:B------:R1:W-:Y:S04]  /*7b90*/  @P0 LDGSTS.E.BYPASS.LTC128B.128 [R110+0xe080], [R22.64+0x100], !P6 ;  /* 0x0e080100166e0fae */ /* 0x0003e8000f101d5a */
[----:B------:R1:W-:Y:S02]  /*7ba0*/  @P0 LDGSTS.E.BYPASS.LTC128B.128 [R110+0xf880], [R22.64+0x180], !P5 ;  /* 0x0f880180166e0fae */ /* 0x0003e4000e901d5a */
.L_x_1653:
[----:B------:R-:W0:Y:S01]  /*7bb0*/  LDGDEPBAR ;  /* 0x00000000000079af */ /* 0x000e220000000000 */
[----:B------:R-:W-:Y:S01]  /*7bc0*/  UIADD3 UR6, UR6, -0x1, URZ ;  /* 0xffffffff06067890 */ /* 0x000fe2000fffe03f */
[----:B------:R-:W-:Y:S11]  /*7bd0*/  PLOP3.LUT P0, PT, PT, PT, UP0, 0x80, 0x0 ;  /* 0x000000000000781c */ /* 0x000ff60003f0f008 */
[----:B------:R-:W-:Y:S02]  /*7be0*/  @!UPT UIADD3 URZ, URZ, URZ, URZ ;  /* 0x0000003f3f3ff290 */ /* 0x000fe4000fffe03f */
[----:B------:R-:W-:-:S05]  /*7bf0*/  @P0 BRA `(.L_x_1654) ;  /* 0xffffa03000000947 */ /* 0x000fca000383ffff */
[----:B------:R-:W-:Y:S06]  /*7c00*/  BAR.SYNC.DEFER_BLOCKING 0x0 ;  /* 0x0000000000007b1d */ /* 0x000fec0000010000 */
.L_x_1614:
[----:B-1----:R-:W-:Y:S01]  /*7c10*/  UIADD3 UR6, UR18, 0x7f, URZ ;  /* 0x0000007f12067890 */ /* 0x002fe2000fffe03f */
[----:B------:R-:W-:Y:S01]  /*7c20*/  PLOP3.LUT P2, PT, PT, PT, PT, 0x80, 0x0 ;  /* 0x000000000000781c */ /* 0x000fe20003f4f070 */
[----:B------:R-:W-:Y:S01]  /*7c30*/  ULDC.64 UR4, c[0x0][0x2c8] ;  /* 0x0000b20000047ab9 */ /* 0x000fe20000000a00 */
[----:B----4-:R-:W-:Y:S01]  /*7c40*/  IMAD.MOV.U32 R3, RZ, RZ, RZ ;  /* 0x000000ffff037224 */ /* 0x010fe200078e00ff */
[----:B------:R-:W-:Y:S01]  /*7c50*/  UIMAD.WIDE.U32 UR8, UR6, UR4, URZ ;  /* 0x00000004060872a5 */ /* 0x000fe2000f8e003f */
[----:B------:R-:W-:Y:S01]  /*7c60*/  IMAD.MOV.U32 R130, RZ, RZ, RZ ;  /* 0x000000ffff827224 */ /* 0x000fe200078e00ff */
[----:B------:R-:W-:Y:S01]  /*7c70*/  CS2R R128, SRZ ;  /* 0x0000000000807805 */ /* 0x000fe2000001ff00 */
[----:B------:R-:W-:Y:S01]  /*7c80*/  CS2R R126, SRZ ;  /* 0x00000000007e7805 */ /* 0x000fe2000001ff00 */
[----:B------:R-:W-:Y:S01]  /*7c90*/  @UP2 USHF.R.U32.HI UR6, URZ, UR5, UR9 ;  /* 0x000000053f062299 */ /* 0x000fe20008011609 */
[----:B------:R-:W-:Y:S01]  /*7ca0*/  CS2R R124, SRZ ;  /* 0x00000000007c7805 */ /* 0x000fe2000001ff00 */
[----:B------:R-:W-:Y:S01]  /*7cb0*/  CS2R R122, SRZ ;  /* 0x00000000007a7805 */ /* 0x000fe2000001ff00 */
[----:B------:R-:W-:Y:S01]  /*7cc0*/  CS2R R120, SRZ ;  /* 0x0000000000787805 */ /* 0x000fe2000001ff00 */
[----:B------:R-:W-:Y:S01]  /*7cd0*/  UIADD3 UR6, UR12, UR6, URZ ;  /* 0x000000060c067290 */ /* 0x000fe2000fffe03f */
[----:B-----5:R-:W-:Y:S01]  /*7ce0*/  CS2R R118, SRZ ;  /* 0x0000000000767805 */ /* 0x020fe2000001ff00 */
[----:B------:R-:W-:Y:S01]  /*7cf0*/  CS2R R116, SRZ ;  /* 0x0000000000747805 */ /* 0x000fe2000001ff00 */
[----:B------:R-:W-:Y:S01]  /*7d00*/  CS2R R114, SRZ ;  /* 0x0000000000727805 */ /* 0x000fe2000001ff00 */
[----:B------:R-:W-:Y:S01]  /*7d10*/  UIMAD.WIDE UR4, UR6, 0x2aaaaaab, URZ ;  /* 0x2aaaaaab060478a5 */ /* 0x000fe2000f8e023f */
[----:B------:R-:W-:Y:S01]  /*7d20*/  CS2R R112, SRZ ;  /* 0x0000000000707805 */ /* 0x000fe2000001ff00 */
[----:B------:R-:W-:Y:S01]  /*7d30*/  CS2R R110, SRZ ;  /* 0x00000000006e7805 */ /* 0x000fe2000001ff00 */
[----:B------:R-:W-:Y:S01]  /*7d40*/  CS2R R108, SRZ ;  /* 0x00000000006c7805 */ /* 0x000fe2000001ff00 */
[----:B------:R-:W-:Y:S01]  /*7d50*/  USHF.R.U32.HI UR4, URZ, 0x1f, UR5 ;  /* 0x0000001f3f047899 */ /* 0x000fe20008011605 */
[----:B------:R-:W-:Y:S01]  /*7d60*/  MOV R107, RZ ;  /* 0x000000ff006b7202 */ /* 0x000fe20000000f00 */
[----:B------:R-:W-:Y:S01]  /*7d70*/  IMAD.MOV.U32 R4, RZ, RZ, RZ ;  /* 0x000000ffff047224 */ /* 0x000fe200078e00ff */
        /* <DEDUP_REMOVED lines=90> */
[----:B------:R-:W-:Y:S01]  /*8320*/  IMAD.SHL.U32 R196, R38, 0x8, RZ ;  /* 0x0000000826c47824 */ /* 0x000fe200078e00ff */
[----:B------:R-:W-:Y:S01]  /*8330*/  UIMAD UR6, UR15, UR4, URZ ;  /* 0x000000040f0672a4 */ /* 0x000fe2000f8e023f */
[----:B------:R-:W-:Y:S01]  /*8340*/  LEA.HI R144, R4, R223, RZ, 0x6 ;  /* 0x000000df04907211 */ /* 0x000fe200078f30ff */
[----:B------:R-:W-:Y:S01]  /*8350*/  USEL UR7, UR7, URZ, !UP0 ;  /* 0x0000003f07077287 */ /* 0x000fe2000c000000 */
[----:B------:R-:W-:Y:S01]  /*8360*/  LOP3.LUT R147, R147, 0x1c0, RZ, 0xc0, !PT ;  /* 0x000001c093937812 */ /* 0x000fe200078ec0ff */
[----:B------:R-:W-:Y:S01]  /*8370*/  UIMAD UR6, UR16, UR5, UR6 ;  /* 0x00000005100672a4 */ /* 0x000fe2000f8e0206 */
[----:B-1----:R-:W-:Y:S01]  /*8380*/  IADD3 R2, R225, UR18, RZ ;  /* 0x00000012e1027c10 */ /* 0x002fe2000fffe0ff */
[----:B------:R-:W-:Y:S01]  /*8390*/  UIMAD.WIDE.U32 UR10, UR16, UR4, UR8 ;  /* 0x00000004100a72a5 */ /* 0x000fe2000f8e0008 */
[C---:B------:R-:W-:Y:S01]  /*83a0*/  IADD3 R229, R196.reuse, 0x40, RZ ;  /* 0x00000040c4e57810 */ /* 0x040fe20007ffe0ff */
[----:B------:R-:W-:Y:S01]  /*83b0*/  USEL UR8, UR22, URZ, !UP0 ;  /* 0x0000003f16087287 */ /* 0x000fe2000c000000 */
[----:B------:R-:W-:Y:S01]  /*83c0*/  IADD3 R39, R196, 0xc0, RZ ;  /* 0x000000c0c4277810 */ /* 0x000fe20007ffe0ff */
[----:B------:R-:W-:Y:S01]  /*83d0*/  ULDC.64 UR4, c[0x0][0x1c0] ;  /* 0x0000700000047ab9 */ /* 0x000fe20000000a00 */
[----:B------:R-:W-:Y:S01]  /*83e0*/  @P1 IMAD.HI.U32 R3, R2, c[0x0][0x2c8], RZ ;  /* 0x0000b20002031a27 */ /* 0x000fe200078e00ff */
[----:B------:R-:W-:Y:S01]  /*83f0*/  UIMAD UR7, UR7, UR4, URZ ;  /* 0x00000004070772a4 */ /* 0x000fe2000f8e023f */
[----:B------:R-:W-:Y:S01]  /*8400*/  IADD3 R36, R196, 0x80, RZ ;  /* 0x00000080c4247810 */ /* 0x000fe20007ffe0ff */
[----:B------:R-:W-:Y:S01]  /*8410*/  UIADD3 UR11, UR11, UR6, URZ ;  /* 0x000000060b0b7290 */ /* 0x000fe2000fffe03f */
[----:B------:R-:W-:Y:S01]  /*8420*/  IMAD.MOV.U32 R6, RZ, RZ, R2 ;  /* 0x000000ffff067224 */ /* 0x000fe200078e0002 */
[----:B------:R-:W-:Y:S01]  /*8430*/  UIMAD UR5, UR8, UR5, UR7 ;  /* 0x00000005080572a4 */ /* 0x000fe2000f8e0207 */
[----:B------:R-:W-:Y:S01]  /*8440*/  @P0 SHF.R.U32.HI R6, RZ, c[0x0][0x2cc], R3 ;  /* 0x0000b300ff060a19 */ /* 0x000fe20000011603 */
[----:B------:R-:W-:Y:S01]  /*8450*/  UIMAD.WIDE.U32 UR8, UR8, UR4, UR10 ;  /* 0x00000004080872a5 */ /* 0x000fe2000f8e000a */
[----:B------:R-:W-:Y:S01]  /*8460*/  IMAD.SHL.U32 R144, R144, 0x8, RZ ;  /* 0x0000000890907824 */ /* 0x000fe200078e00ff */
[----:B------:R-:W-:Y:S01]  /*8470*/  ISETP.GE.AND P4, PT, R196, c[0x0][0x198], PT ;  /* 0x00006600c4007a0c */ /* 0x000fe20003f86270 */
[----:B------:R-:W-:Y:S01]  /*8480*/  ULDC UR10, c[0x0][0x2c4] ;  /* 0x0000b100000a7ab9 */ /* 0x000fe20000000800 */
[--C-:B------:R-:W-:Y:S01]  /*8490*/  SHF.R.S32.HI R9, RZ, 0x1f, R6.reuse ;  /* 0x0000001fff097819 */ /* 0x100fe20000011406 */
[----:B------:R-:W-:Y:S01]  /*84a0*/  UIADD3 UR5, UR9, UR5, URZ ;  /* 0x0000000509057290 */ /* 0x000fe2000fffe03f */
[----:B---3--:R-:W-:Y:S01]  /*84b0*/  IMAD.MOV R5, RZ, RZ, -R6 ;  /* 0x000000ffff057224 */ /* 0x008fe200078e0a06 */
[----:B------:R-:W-:Y:S01]  /*84c0*/  UIMAD UR10, UR21, UR10, URZ ;  /* 0x0000000a150a72a4 */ /* 0x000fe2000f8e023f */
[----:B------:R-:W-:Y:S01]  /*84d0*/  IMAD.U32 R10, RZ, RZ, UR8 ;  /* 0x00000008ff0a7e24 */ /* 0x000fe2000f8e00ff */
[----:B------:R-:W-:Y:S01]  /*84e0*/  SHF.R.U32.HI R145, RZ, 0x3, R147 ;  /* 0x00000003ff917819 */ /* 0x000fe20000011693 */
[----:B------:R-:W-:Y:S01]  /*84f0*/  IMAD R9, R9, c[0x0][0x1b0], RZ ;  /* 0x00006c0009097a24 */ /* 0x000fe200078e02ff */
[----:B------:R-:W-:Y:S01]  /*8500*/  ISETP.GE.AND P3, PT, R229, c[0x0][0x198], PT ;  /* 0x00006600e5007a0c */ /* 0x000fe20003f66270 */
[----:B------:R-:W-:Y:S01]  /*8510*/  IMAD R8, R5, c[0x0][0x2c4], R2 ;  /* 0x0000b10005087a24 */ /* 0x000fe200078e0202 */
[----:B------:R-:W-:Y:S01]  /*8520*/  ISETP.GE.AND P5, PT, R39, c[0x0][0x198], PT ;  /* 0x0000660027007a0c */ /* 0x000fe20003fa6270 */
[----:B------:R-:W-:Y:S01]  /*8530*/  IMAD.U32 R3, RZ, RZ, UR5 ;  /* 0x00000005ff037e24 */ /* 0x000fe2000f8e00ff */
[----:B------:R-:W-:Y:S01]  /*8540*/  LOP3.LUT R144, R144, 0xfffffe00, RZ, 0xc0, !PT ;  /* 0xfffffe0090907812 */ /* 0x000fe200078ec0ff */
[----:B------:R-:W-:Y:S01]  /*8550*/  IMAD.MOV.U32 R2, RZ, RZ, R10 ;  /* 0x000000ffff027224 */ /* 0x000fe200078e000a */
[----:B------:R-:W-:Y:S01]  /*8560*/  SHF.R.S32.HI R5, RZ, 0x1f, R8 ;  /* 0x0000001fff057819 */ /* 0x000fe20000011408 */
[----:B------:R-:W-:-:S02]  /*8570*/  IMAD R9, R6, c[0x0][0x1b4], R9 ;  /* 0x00006d0006097a24 */ /* 0x000fc400078e0209 */
[----:B------:R-:W-:Y:S01]  /*8580*/  IMAD.WIDE.U32 R6, R6, c[0x0][0x1b0], R2 ;  /* 0x00006c0006067a25 */ /* 0x000fe200078e0002 */
[----:B------:R-:W-:-:S03]  /*8590*/  LOP3.LUT R2, R63, 0xfffffff0, RZ, 0xc0, !PT ;  /* 0xfffffff03f027812 */ /* 0x000fc600078ec0ff */
[----:B------:R-:W-:Y:S02]  /*85a0*/  IMAD R5, R5, c[0x0][0x1a8], RZ ;  /* 0x00006a0005057a24 */ /* 0x000fe400078e02ff */
[----:B------:R-:W-:Y:S02]  /*85b0*/  IMAD.IADD R3, R223, 0x1, -R2 ;  /* 0x00000001df037824 */ /* 0x000fe400078e0a02 */
[----:B------:R-:W-:Y:S02]  /*85c0*/  IMAD.IADD R7, R7, 0x1, R9 ;  /* 0x0000000107077824 */ /* 0x000fe400078e0209 */
[C---:B------:R-:W-:Y:S01]  /*85d0*/  IMAD R5, R8.reuse, c[0x0][0x1ac], R5 ;  /* 0x00006b0008057a24 */ /* 0x040fe200078e0205 */
[----:B------:R-:W-:Y:S01]  /*85e0*/  SHF.R.S32.HI R2, RZ, 0x1f, R3 ;  /* 0x0000001fff027819 */ /* 0x000fe20000011403 */
[----:B------:R-:W-:-:S03]  /*85f0*/  IMAD.WIDE.U32 R8, R8, c[0x0][0x1a8], R6 ;  /* 0x00006a0008087a25 */ /* 0x000fc600078e0006 */
[----:B------:R-:W-:Y:S01]  /*8600*/  LEA.HI R2, R2, R3, RZ, 0x3 ;  /* 0x0000000302027211 */ /* 0x000fe200078f18ff */
[----:B------:R-:W-:Y:S01]  /*8610*/  IMAD.IADD R6, R9, 0x1, R5 ;  /* 0x0000000109067824 */ /* 0x000fe200078e0205 */
[----:B------:R-:W-:Y:S01]  /*8620*/  IADD3 R9, R197, UR18, RZ ;  /* 0x00000012c5097c10 */ /* 0x000fe2000fffe0ff */
[----:B------:R-:W-:Y:S01]  /*8630*/  IMAD.MOV.U32 R5, RZ, RZ, 0x10 ;  /* 0x00000010ff057424 */ /* 0x000fe200078e00ff */
[----:B------:R-:W-:Y:S01]  /*8640*/  LOP3.LUT R62, R2, 0xfffffff8, RZ, 0xc0, !PT ;  /* 0xfffffff8023e7812 */ /* 0x000fe200078ec0ff */
[----:B------:R-:W-:Y:S01]  /*8650*/  IMAD.U32 R11, RZ, RZ, UR9 ;  /* 0x00000009ff0b7e24 */ /* 0x000fe2000f8e00ff */
[----:B------:R-:W-:Y:S01]  /*8660*/  ISETP.GE.AND P6, PT, R9, UR10, PT ;  /* 0x0000000a09007c0c */ /* 0x000fe2000bfc6270 */
[----:B------:R-:W-:Y:S01]  /*8670*/  IMAD.MOV.U32 R226, RZ, RZ, -0x1 ;  /* 0xffffffffffe27424 */ /* 0x000fe200078e00ff */
[C---:B------:R-:W-:Y:S01]  /*8680*/  LEA R16, P0, R8.reuse, c[0x0][0x160], 0x1 ;  /* 0x0000580008107a11 */ /* 0x040fe200078008ff */
[----:B------:R-:W-:Y:S01]  /*8690*/  IMAD.IADD R62, R3, 0x1, -R62 ;  /* 0x00000001033e7824 */ /* 0x000fe200078e0a3e */
[----:B------:R-:W-:Y:S01]  /*86a0*/  P2R R10, PR, RZ, 0x40 ;  /* 0x00000040ff0a7803 */ /* 0x000fe20000000000 */
[----:B------:R-:W-:Y:S01]  /*86b0*/  IMAD.MOV.U32 R3, RZ, RZ, 0x20 ;  /* 0x00000020ff037424 */ /* 0x000fe200078e00ff */
[----:B------:R-:W-:Y:S01]  /*86c0*/  LEA.HI.X R6, R8, c[0x0][0x164], R6, 0x1, P0 ;  /* 0x0000590008067a11 */ /* 0x000fe200000f0c06 */
[----:B------:R1:W3:Y:S01]  /*86d0*/  SHFL.IDX PT, R14, R16, RZ, 0x181f ;  /* 0x00181fff100e7589 */ /* 0x0002e200000e0000 */
[----:B------:R-:W-:-:S03]  /*86e0*/  ISETP.GE.AND P0, PT, R36, c[0x0][0x198], PT ;  /* 0x0000660024007a0c */ /* 0x000fc60003f06270 */
[----:B------:R1:W4:Y:S01]  /*86f0*/  SHFL.IDX PT, R15, R6, RZ, 0x181f ;  /* 0x00181fff060f7589 */ /* 0x00032200000e0000 */
[----:B--2---:R2:W5:Y:S01]  /*8700*/  @P2 R2UR UR11, R0 ;  /* 0x00000000000b23c2 */ /* 0x00456200000e0000 */
[----:B------:R-:W-:Y:S01]  /*8710*/  R2P PR, R62, 0x6 ;  /* 0x000000063e007804 */ /* 0x000fe20000000000 */
[----:B-----5:R-:W-:-:S04]  /*8720*/  @!UP1 UMOV UR11, UR22 ;  /* 0x00000016000b9c82 */ /* 0x020fc80008000000 */
[----:B------:R-:W-:Y:S02]  /*8730*/  SEL R5, R5, 0xfffffff0, !P1 ;  /* 0xfffffff005057807 */ /* 0x000fe40004800000 */
[----:B------:R-:W-:Y:S02]  /*8740*/  SEL R3, R3, 0xffffffe0, !P2 ;  /* 0xffffffe003037807 */ /* 0x000fe40005000000 */
[----:B--2---:R-:W-:-:S04]  /*8750*/  LOP3.LUT R0, R147, 0x38, R196, 0xf8, !PT ;  /* 0x0000003893007812 */ /* 0x004fc800078ef8c4 */
[----:B------:R-:W-:-:S05]  /*8760*/  LOP3.LUT R7, R0, R145, RZ, 0x3c, !PT ;  /* 0x0000009100077212 */ /* 0x000fca00078e3cff */
[----:B------:R-:W-:Y:S01]  /*8770*/  IMAD.IADD R0, R7, 0x1, R144 ;  /* 0x0000000107007824 */ /* 0x000fe200078e0290 */
        /* <DEDUP_REMOVED lines=20> */
.L_x_1657:
[----:B-1-34-:R-:W-:Y:S05]  /*88c0*/  BSYNC B0 ;  /* 0x0000000000007941 */ /* 0x01afea0003800000 */
.L_x_1656:
        /* <DEDUP_REMOVED lines=26> */
.L_x_1659:
[----:B------:R-:W-:Y:S05]  /*8a70*/  BSYNC B0 ;  /* 0x0000000000007941 */ /* 0x000fea0003800000 */
.L_x_1658:
        /* <DEDUP_REMOVED lines=8> */
[----:B-1--4-:R-:W-:Y:S01]  /*8b00*/  IMAD.WIDE R20, R196, 0x2, R18 ;  /* 0x00000002c4147825 */ /* 0x012fe200078e0212 */
[----:B------:R-:W-:Y:S02]  /*8b10*/  SHF.R.S32.HI R11, RZ, 0x1f, R36 ;  /* 0x0000001fff0b7819 */ /* 0x000fe40000011424 */
[----:B---3--:R-:W-:Y:S02]  /*8b20*/  SHF.R.S32.HI R14, RZ, 0x1f, R39 ;  /* 0x0000001fff0e7819 */ /* 0x008fe40000011427 */
        /* <DEDUP_REMOVED lines=15> */
.L_x_1661:
[----:B------:R-:W-:Y:S05]  /*8c20*/  BSYNC B0 ;  /* 0x0000000000007941 */ /* 0x000fea0003800000 */
.L_x_1660:
[----:B------:R-:W-:Y:S01]  /*8c30*/  IADD3 R7, R9, 0x60, RZ ;  /* 0x0000006009077810 */ /* 0x000fe20007ffe0ff */
[----:B-1-3--:R-:W-:Y:S01]  /*8c40*/  SHFL.IDX PT, R14, R16, 0x3, 0x181f ;  /* 0x00781f00100e7f89 */ /* 0x00afe200000e0000 */
[----:B------:R-:W-:Y:S01]  /*8c50*/  UMOV UR6, 0x30 ;  /* 0x0000003000067882 */ /* 0x000fe20000000000 */
[----:B------:R-:W-:Y:S01]  /*8c60*/  IMAD.MOV.U32 R224, RZ, RZ, c[0x0][0x2b8] ;  /* 0x0000ae00ffe07624 */ /* 0x000fe200078e00ff */
[----:B------:R-:W-:Y:S01]  /*8c70*/  ISETP.GE.AND P2, PT, R7, UR10, PT ;  /* 0x0000000a07007c0c */ /* 0x000fe2000bf46270 */
[----:B------:R1:W3:Y:S01]  /*8c80*/  SHFL.IDX PT, R15, R6, 0x3, 0x181f ;  /* 0x00781f00060f7f89 */ /* 0x0002e200000e0000 */
[----:B------:R-:W-:Y:S01]  /*8c90*/  UIMAD UR6, UR13, UR6, -0x30 ;  /* 0xffffffd00d0674a4 */ /* 0x000fe2000f8e0206 */
        /* <DEDUP_REMOVED lines=10> */
[----:B------:R-:W-:Y:S01]  /*8d40*/  @!P2 SHF.R.S32.HI R17, RZ, 0x1f, R36 ;  /* 0x0000001fff11a819 */ /* 0x000fe20000011424 */
[----:B------:R-:W-:Y:S01]  /*8d50*/  UIMAD UR7, UR11, UR5, UR7 ;  /* 0x000000050b0772a4 */ /* 0x000fe2000f8e0207 */
[----:B----4-:R-:W-:Y:S02]  /*8d60*/  @!P2 LEA.HI R19, R12, R229, RZ, 0x3 ;  /* 0x000000e50c13a211 */ /* 0x010fe400078f18ff */
[----:B------:R-:W-:Y:S01]  /*8d70*/  @!P2 LEA.HI R17, R17, R36, RZ, 0x3 ;  /* 0x000000241111a211 */ /* 0x000fe200078f18ff */
[----:B------:R-:W-:Y:S01]  /*8d80*/  UIADD3 UR7, UR9, UR7, URZ ;  /* 0x0000000709077290 */ /* 0x000fe2000fffe03f */
[----:B------:R-:W-:Y:S01]  /*8d90*/  @!P2 LOP3.LUT R19, R19, 0xfffffff8, RZ, 0xc0, !PT ;  /* 0xfffffff81313a812 */ /* 0x000fe200078ec0ff */
[----:B------:R-:W-:Y:S01]  /*8da0*/  ULDC.64 UR4, c[0x0][0x1e8] ;  /* 0x00007a0000047ab9 */ /* 0x000fe20000000a00 */
[----:B------:R-:W-:-:S02]  /*8db0*/  @!P2 LOP3.LUT R17, R17, 0xfffffff8, RZ, 0xc0, !PT ;  /* 0xfffffff81111a812 */ /* 0x000fc400078ec0ff */
[----:B-12---:R-:W-:Y:S01]  /*8dc0*/  @!P2 SHF.R.S32.HI R6, RZ, 0x1f, R39 ;  /* 0x0000001fff06a819 */ /* 0x006fe20000011427 */
[--C-:B---3--:R-:W-:Y:S01]  /*8dd0*/  @!P2 IMAD.WIDE R20, R196, 0x2, R14.reuse ;  /* 0x00000002c414a825 */ /* 0x108fe200078e020e */
[----:B------:R-:W-:Y:S02]  /*8de0*/  @P1 LOP3.LUT R37, R37, 0x8, RZ, 0xfc, !PT ;  /* 0x0000000825251812 */ /* 0x000fe400078efcff */
[----:B------:R-:W-:Y:S01]  /*8df0*/  @!P2 LEA.HI R7, R6, R39, RZ, 0x3 ;  /* 0x000000270607a211 */ /* 0x000fe200078f18ff */
[--C-:B------:R-:W-:Y:S01]  /*8e00*/  @!P2 IMAD.WIDE R18, R19, 0x2, R14.reuse ;  /* 0x000000021312a825 */ /* 0x100fe200078e020e */
[----:B------:R-:W-:Y:S01]  /*8e10*/  @!PT LDS RZ, [RZ] ;  /* 0x00000000fffff984 */ /* 0x000fe20000000800 */
[----:B------:R1:W-:Y:S02]  /*8e20*/  @!P2 LDGSTS.E.BYPASS.LTC128B.128 [R11+0x13080], [R20.64], !P4 ;  /* 0x13080000140bafae */ /* 0x0003e4000e101d5a */
[----:B------:R-:W-:Y:S01]  /*8e30*/  @!P2 LOP3.LUT R7, R7, 0xfffffff8, RZ, 0xc0, !PT ;  /* 0xfffffff80707a812 */ /* 0x000fe200078ec0ff */
[--C-:B------:R-:W-:Y:S01]  /*8e40*/  @!P2 IMAD.WIDE R16, R17, 0x2, R14.reuse ;  /* 0x000000021110a825 */ /* 0x100fe200078e020e */
[----:B------:R2:W-:Y:S03]  /*8e50*/  @!P2 LDGSTS.E.BYPASS.LTC128B.128 [R11+0x17080], [R18.64], !P3 ;  /* 0x17080000120bafae */ /* 0x0005e6000d901d5a */
[----:B------:R-:W-:Y:S01]  /*8e60*/  @!P2 IMAD.WIDE R14, R7, 0x2, R14 ;  /* 0x00000002070ea825 */ /* 0x000fe200078e020e */
[----:B------:R3:W-:Y:S01]  /*8e70*/  @!P2 LDGSTS.E.BYPASS.LTC128B.128 [R11+0x1b080], [R16.64], !P0 ;  /* 0x1b080000100bafae */ /* 0x0007e2000c101d5a */
[----:B------:R-:W-:-:S02]  /*8e80*/  ISETP.GE.AND P0, PT, R228, UR14, PT ;  /* 0x0000000ee4007c0c */ /* 0x000fc4000bf06270 */
[----:B------:R-:W-:Y:S01]  /*8e90*/  IADD3 R228, R228, UR19, RZ ;  /* 0x00000013e4e47c10 */ /* 0x000fe2000fffe0ff */
[----:B------:R4:W-:Y:S01]  /*8ea0*/  @!P2 LDGSTS.E.BYPASS.LTC128B.128 [R11+0x1f080], [R14.64], !P5 ;  /* 0x1f0800000e0bafae */ /* 0x0009e2000e901d5a */
[----:B------:R-:W-:-:S03]  /*8eb0*/  ISETP.GT.OR P0, PT, R225, 0x2f, P0 ;  /* 0x0000002fe100780c */ /* 0x000fc60000704670 */
[----:B------:R-:W0:Y:S01]  /*8ec0*/  LDGDEPBAR ;  /* 0x00000000000079af */ /* 0x000e220000000000 */
[----:B------:R-:W-:-:S04]  /*8ed0*/  @P1 IMAD.HI.U32 R12, R228, c[0x0][0x2bc], RZ ;  /* 0x0000af00e40c1a27 */ /* 0x000fc800078e00ff */
[----:B------:R-:W-:Y:S01]  /*8ee0*/  IMAD.MOV.U32 R6, RZ, RZ, R228 ;  /* 0x000000ffff067224 */ /* 0x000fe200078e00e4 */
[----:B------:R-:W-:-:S04]  /*8ef0*/  @P1 SHF.R.U32.HI R6, RZ, c[0x0][0x2c0], R12 ;  /* 0x0000b000ff061a19 */ /* 0x000fc8000001160c */
[----:B------:R-:W-:-:S04]  /*8f00*/  @!P0 IADD3 R12, P1, R6, UR8, RZ ;  /* 0x00000008060c8c10 */ /* 0x000fc8000ff3e0ff */
[----:B------:R-:W-:Y:S02]  /*8f10*/  @!P0 LEA.HI.X.SX32 R7, R6, UR7, 0x1, P1 ;  /* 0x0000000706078c11 */ /* 0x000fe400088f0eff */
[----:B---3--:R-:W-:-:S04]  /*8f20*/  @!P0 LEA R16, P1, R12, c[0x0][0x2a0], 0x2 ;  /* 0x0000a8000c108a11 */ /* 0x008fc800078210ff */
[----:B------:R-:W-:Y:S01]  /*8f30*/  @!P0 LEA.HI.X R17, R12, c[0x0][0x2a4], R7, 0x2, P1 ;  /* 0x0000a9000c118a11 */ /* 0x000fe200008f1407 */
[----:B------:R-:W-:Y:S06]  /*8f40*/  BAR.SYNC.DEFER_BLOCKING 0x0 ;  /* 0x0000000000007b1d */ /* 0x000fec0000010000 */
[----:B------:R-:W3:Y:S01]  /*8f50*/  @!P0 LDG.E R227, [R16.64] ;  /* 0x0000001a10e38981 */ /* 0x000ee2000c1e1900 */
[----:B------:R-:W-:Y:S01]  /*8f60*/  IMAD.MOV R7, RZ, RZ, -R6 ;  /* 0x000000ffff077224 */ /* 0x000fe200078e0a06 */
[----:B------:R-:W-:Y:S01]  /*8f70*/  UIMAD UR11, UR15, UR4, URZ ;  /* 0x000000040f0b72a4 */ /* 0x000fe2000f8e023f */
[----:B------:R-:W-:Y:S01]  /*8f80*/  ISETP.GE.AND P6, PT, R196, c[0x0][0x1d4], PT ;  /* 0x00007500c4007a0c */ /* 0x000fe20003fc6270 */
[----:B------:R-:W-:Y:S01]  /*8f90*/  UIADD3 UR20, UR13, -0x1, URZ ;  /* 0xffffffff0d147890 */ /* 0x000fe2000fffe03f */
[----:B------:R-:W-:Y:S01]  /*8fa0*/  IMAD R228, R7, c[0x0][0x2b8], R228 ;  /* 0x0000ae0007e47a24 */ /* 0x000fe200078e02e4 */
[----:B------:R-:W-:Y:S01]  /*8fb0*/  UIMAD.WIDE.U32 UR24, UR16, UR4, URZ ;  /* 0x00000004101872a5 */ /* 0x000fe2000f8e003f */
[----:B------:R-:W-:Y:S01]  /*8fc0*/  ISETP.GE.AND P3, PT, R229, c[0x0][0x1d4], PT ;  /* 0x00007500e5007a0c */ /* 0x000fe20003f66270 */
[----:B------:R-:W-:Y:S01]  /*8fd0*/  UIMAD UR11, UR16, UR5, UR11 ;  /* 0x00000005100b72a4 */ /* 0x000fe2000f8e020b */
[----:B----4-:R-:W-:Y:S01]  /*8fe0*/  IMAD.WIDE.U32 R14, R228, c[0x0][0x1e0], RZ ;  /* 0x00007800e40e7a25 */ /* 0x010fe200078e00ff */
[----:B------:R-:W-:Y:S01]  /*8ff0*/  SHF.R.S32.HI R61, RZ, 0x1f, R228 ;  /* 0x0000001fff3d7819 */ /* 0x000fe200000114e4 */
[----:B------:R-:W-:Y:S01]  /*9000*/  UIMAD UR20, UR20, -0x30, UR14 ;  /* 0xffffffd0141478a4 */ /* 0x000fe2000f8e020e */
[----:B------:R-:W-:Y:S01]  /*9010*/  ISETP.GE.AND P5, PT, R36, c[0x0][0x1d4], PT ;  /* 0x0000750024007a0c */ /* 0x000fe20003fa6270 */
[----:B------:R-:W-:Y:S01]  /*9020*/  UIADD3 UR11, UR25, UR11, URZ ;  /* 0x0000000b190b7290 */ /* 0x000fe2000fffe03f */
[----:B------:R-:W-:Y:S01]  /*9030*/  ISETP.GE.AND P4, PT, R39, c[0x0][0x1d4], PT ;  /* 0x0000750027007a0c */ /* 0x000fe20003f86270 */
[----:B------:R-:W-:Y:S01]  /*9040*/  IMAD R7, R61, c[0x0][0x1e0], RZ ;  /* 0x000078003d077a24 */ /* 0x000fe200078e02ff */
[----:B------:R-:W-:Y:S01]  /*9050*/  UISETP.LT.AND UP0, UPT, UR20, 0x30, UPT ;  /* 0x000000301400788c */ /* 0x000fe2000bf01270 */
[----:B------:R-:W-:-:S02]  /*9060*/  LOP3.LUT R37, R37, 0xfffffffe, RZ, 0xc0, !PT ;  /* 0xfffffffe25257812 */ /* 0x000fc400078ec0ff */
[----:B------:R-:W-:Y:S01]  /*9070*/  IMAD R6, R228, c[0x0][0x1e4], R7 ;  /* 0x00007900e4067a24 */ /* 0x000fe200078e0207 */
[----:B------:R-:W-:Y:S01]  /*9080*/  USEL UR4, UR20, 0x30, UP0 ;  /* 0x0000003014047887 */ /* 0x000fe20008000000 */
[----:B------:R-:W-:Y:S02]  /*9090*/  @P3 LOP3.LUT R37, R37, 0x1, RZ, 0xfc, !PT ;  /* 0x0000000125253812 */ /* 0x000fe400078efcff */
[----:B------:R-:W-:Y:S01]  /*90a0*/  IMAD.IADD R15, R15, 0x1, R6 ;  /* 0x000000010f0f7824 */ /* 0x000fe200078e0206 */
[----:B---3--:R-:W-:-:S03]  /*90b0*/  SHF.R.S32.HI R60, RZ, 0x1f, R227 ;  /* 0x0000001fff3c7819 */ /* 0x008fc600000114e3 */
[----:B------:R-:W-:Y:S01]  /*90c0*/  IMAD.WIDE.U32 R6, R227, c[0x0][0x1f0], R14 ;  /* 0x00007c00e3067a25 */ /* 0x000fe200078e000e */
[----:B------:R-:W-:Y:S01]  /*90d0*/  IADD3 R14, -R197, UR4, RZ ;  /* 0x00000004c50e7c10 */ /* 0x000fe2000fffe1ff */
[----:B------:R-:W-:Y:S02]  /*90e0*/  ULDC.64 UR4, c[0x0][0x210] ;  /* 0x0000840000047ab9 */ /* 0x000fe40000000a00 */
[----:B------:R-:W-:Y:S01]  /*90f0*/  IMAD R12, R60, c[0x0][0x1f0], RZ ;  /* 0x00007c003c0c7a24 */ /* 0x000fe200078e02ff */
[----:B------:R-:W-:Y:S01]  /*9100*/  IADD3 R6, P0, R6, UR24, RZ ;  /* 0x0000001806067c10 */ /* 0x000fe2000ff1e0ff */
[----:B------:R-:W-:Y:S02]  /*9110*/  UIMAD UR12, UR15, UR4, URZ ;  /* 0x000000040f0c72a4 */ /* 0x000fe4000f8e023f */
[----:B------:R-:W-:Y:S01]  /*9120*/  IMAD R15, R227, c[0x0][0x1f4], R12 ;  /* 0x00007d00e30f7a24 */ /* 0x000fe200078e020c */
[----:B------:R-:W-:Y:S02]  /*9130*/  UIMAD.WIDE.U32 UR28, UR16, UR4, URZ ;  /* 0x00000004101c72a5 */ /* 0x000fe4000f8e003f */
[----:B------:R-:W-:-:S02]  /*9140*/  UIMAD UR12, UR16, UR5, UR12 ;  /* 0x00000005100c72a4 */ /* 0x000fc4000f8e020c */
[----:B------:R-:W-:Y:S02]  /*9150*/  IADD3.X R15, R7, UR11, R15, P0, !PT ;  /* 0x0000000b070f7c10 */ /* 0x000fe400087fe40f */
[----:B------:R-:W-:Y:S01]  /*9160*/  LEA R16, P0, R6, c[0x0][0x1c8], 0x1 ;  /* 0x0000720006107a11 */ /* 0x000fe200078008ff */
[----:B------:R-:W-:-:S03]  /*9170*/  UIADD3 UR12, UR29, UR12, URZ ;  /* 0x0000000c1d0c7290 */ /* 0x000fc6000fffe03f */
[----:B------:R-:W-:Y:S01]  /*9180*/  LEA.HI.X R15, R6, c[0x0][0x1cc], R15, 0x1, P0 ;  /* 0x00007300060f7a11 */ /* 0x000fe200000f0c0f */
[----:B--2---:R-:W-:Y:S01]  /*9190*/  SHFL.IDX PT, R18, R16, RZ, 0x181f ;  /* 0x00181fff10127589 */ /* 0x004fe200000e0000 */
[----:B------:R-:W-:-:S03]  /*91a0*/  ISETP.GE.AND P0, PT, R14, 0x1, PT ;  /* 0x000000010e00780c */ /* 0x000fc60003f06270 */
[----:B------:R-:W2:Y:S10]  /*91b0*/  SHFL.IDX PT, R19, R15, RZ, 0x181f ;  /* 0x00181fff0f137589 */ /* 0x000eb400000e0000 */
[----:B------:R-:W-:-:S02]  /*91c0*/  @P0 SHF.R.S32.HI R12, RZ, 0x1f, R229 ;  /* 0x0000001fff0c0819 */ /* 0x000fc400000114e5 */
[----:B------:R-:W-:Y:S02]  /*91d0*/  @P0 SHF.R.S32.HI R7, RZ, 0x1f, R36 ;  /* 0x0000001fff070819 */ /* 0x000fe40000011424 */
[----:B------:R-:W-:Y:S02]  /*91e0*/  @P0 SHF.R.S32.HI R6, RZ, 0x1f, R39 ;  /* 0x0000001fff060819 */ /* 0x000fe40000011427 */
[----:B-1----:R-:W-:Y:S01]  /*91f0*/  @P0 LEA.HI R11, R12, R229, RZ, 0x3 ;  /* 0x000000e50c0b0211 */ /* 0x002fe200078f18ff */
[----:B------:R-:W-:Y:S01]  /*9200*/  @P0 IMAD.SHL.U32 R12, R0, 0x2, RZ ;  /* 0x00000002000c0824 */ /* 0x000fe200078e00ff */
[----:B------:R-:W-:Y:S02]  /*9210*/  @P0 LEA.HI R7, R7, R36, RZ, 0x3 ;  /* 0x0000002407070211 */ /* 0x000fe400078f18ff */
[----:B------:R-:W-:Y:S02]  /*9220*/  @P0 LEA.HI R6, R6, R39, RZ, 0x3 ;  /* 0x0000002706060211 */ /* 0x000fe400078f18ff */
[----:B------:R-:W-:-:S02]  /*9230*/  @P0 LOP3.LUT R11, R11, 0xfffffff8, RZ, 0xc0, !PT ;  /* 0xfffffff80b0b0812 */ /* 0x000fc400078ec0ff */
[----:B------:R-:W-:Y:S01]  /*9240*/  @P0 LOP3.LUT R7, R7, 0xfffffff8, RZ, 0xc0, !PT ;  /* 0xfffffff807070812 */ /* 0x000fe200078ec0ff */
[----:B--2---:R-:W-:Y:S01]  /*9250*/  @P0 IMAD.WIDE R20, R196, 0x2, R18 ;  /* 0x00000002c4140825 */ /* 0x004fe200078e0212 */
        /* <DEDUP_REMOVED lines=11> */
[----:B------:R-:W5:Y:S06]  /*9310*/  SHFL.IDX PT, R19, R15, 0x1, 0x181f ;  /* 0x00381f000f137f89 */ /* 0x000f6c00000e0000 */
[----:B------:R-:W-:-:S02]  /*9320*/  @P0 SHF.R.S32.HI R14, RZ, 0x1f, R229 ;  /* 0x0000001fff0e0819 */ /* 0x000fc400000114e5 */
[----:B------:R-:W-:Y:S02]  /*9330*/  @P0 SHF.R.S32.HI R11, RZ, 0x1f, R36 ;  /* 0x0000001fff0b0819 */ /* 0x000fe40000011424 */
[----:B-1----:R-:W-:Y:S02]  /*9340*/  @P0 SHF.R.S32.HI R20, RZ, 0x1f, R39 ;  /* 0x0000001fff140819 */ /* 0x002fe40000011427 */
[----:B------:R-:W-:Y:S01]  /*9350*/  @P0 LEA.HI R17, R14, R229, RZ, 0x3 ;  /* 0x000000e50e110211 */ /* 0x000fe200078f18ff */
[----:B------:R-:W-:Y:S01]  /*9360*/  @P0 IMAD.SHL.U32 R14, R0, 0x2, RZ ;  /* 0x00000002000e0824 */ /* 0x000fe200078e00ff */
[----:B------:R-:W-:Y:S02]  /*9370*/  @P0 LEA.HI R11, R11, R36, RZ, 0x3 ;  /* 0x000000240b0b0211 */ /* 0x000fe400078f18ff */
[----:B------:R-:W-:Y:S02]  /*9380*/  @P0 LEA.HI R20, R20, R39, RZ, 0x3 ;  /* 0x0000002714140211 */ /* 0x000fe400078f18ff */
[----:B------:R-:W-:-:S02]  /*9390*/  @P0 LOP3.LUT R17, R17, 0xfffffff8, RZ, 0xc0, !PT ;  /* 0xfffffff811110812 */ /* 0x000fc400078ec0ff */
[----:B------:R-:W-:Y:S02]  /*93a0*/  @P0 LOP3.LUT R11, R11, 0xfffffff8, RZ, 0xc0, !PT ;  /* 0xfffffff80b0b0812 */ /* 0x000fe400078ec0ff */
[----:B----4-:R-:W-:Y:S01]  /*93b0*/  @P0 LOP3.LUT R7, R20, 0xfffffff8, RZ, 0xc0, !PT ;  /* 0xfffffff814070812 */ /* 0x010fe200078ec0ff */
[----:B-----5:R-:W-:-:S04]  /*93c0*/  @P0 IMAD.WIDE R20, R196, 0x2, R18 ;  /* 0x00000002c4140825 */ /* 0x020fc800078e0212 */
[--C-:B------:R-:W-:Y:S01]  /*93d0*/  @P0 IMAD.WIDE R16, R17, 0x2, R18.reuse ;  /* 0x0000000211100825 */ /* 0x100fe200078e0212 */
[----:B------:R3:W-:Y:S03]  /*93e0*/  @P0 LDGSTS.E.BYPASS.LTC128B.128 [R14+0xb080], [R20.64], !P6 ;  /* 0x0b080000140e0fae */ /* 0x0007e6000f101d5a */
[--C-:B--2---:R-:W-:Y:S01]  /*93f0*/  @P0 IMAD.WIDE R22, R11, 0x2, R18.reuse ;  /* 0x000000020b160825 */ /* 0x104fe200078e0212 */
[----:B------:R3:W-:Y:S01]  /*9400*/  @P0 LDGSTS.E.BYPASS.LTC128B.128 [R14+0xc880], [R16.64], !P3 ;  /* 0x0c880000100e0fae */ /* 0x0007e2000d901d5a */
[----:B------:R-:W-:Y:S02]  /*9410*/  ISETP.GT.AND P3, PT, R225, 0x2f, PT ;  /* 0x0000002fe100780c */ /* 0x000fe40003f64270 */
[----:B------:R-:W-:Y:S01]  /*9420*/  @P0 IMAD.WIDE R18, R7, 0x2, R18 ;  /* 0x0000000207120825 */ /* 0x000fe200078e0212 */
[----:B------:R3:W-:Y:S01]  /*9430*/  @P0 LDGSTS.E.BYPASS.LTC128B.128 [R14+0xe080], [R22.64], !P5 ;  /* 0x0e080000160e0fae */ /* 0x0007e2000e901d5a */
[----:B------:R-:W-:-:S03]  /*9440*/  LEA.HI R7, R4, R223, RZ, 0x5 ;  /* 0x000000df04077211 */ /* 0x000fc600078f28ff */
[----:B------:R3:W-:Y:S01]  /*9450*/  @P0 LDGSTS.E.BYPASS.LTC128B.128 [R14+0xf880], [R18.64], !P4 ;  /* 0x0f880000120e0fae */ /* 0x0007e2000e101d5a */
[----:B------:R-:W-:Y:S02]  /*9460*/  ISETP.LT.AND P0, PT, RZ, c[0x0][0x27c], PT ;  /* 0x00009f00ff007a0c */ /* 0x000fe40003f01270 */
[----:B------:R-:W-:Y:S01]  /*9470*/  SHF.R.S32.HI R6, RZ, 0x5, R7 ;  /* 0x00000005ff067819 */ /* 0x000fe20000011407 */
[----:B------:R-:W0:Y:S10]  /*9480*/  LDGDEPBAR ;  /* 0x00000000000079af */ /* 0x000e340000000000 */
[----:B------:R-:W-:Y:S05]  /*9490*/  @P0 BRA `(.L_x_1662) ;  /* 0x0000002000000947 */ /* 0x000fea0003800000 */
[----:B------:R-:W-:-:S04]  /*94a0*/  DEPBAR.LE SB0, 0x1 ;  /* 0x000080400000791a */ /* 0x000fc80000000000 */
[----:B------:R-:W-:Y:S05]  /*94b0*/  BRA `(.L_x_1663) ;  /* 0x00009a6000007947 */ /* 0x000fea0003800000 */
.L_x_1662:
[----:B------:R-:W-:Y:S01]  /*94c0*/  ULDC.U8 UR4, c[0x0][0x298] ;  /* 0x0000a60000047ab9 */ /* 0x000fe20000000000 */
[----:B---3--:R-:W-:Y:S01]  /*94d0*/  SHF.R.S32.HI R19, RZ, 0x1f, R106 ;  /* 0x0000001fff137819 */ /* 0x008fe2000001146a */
[----:B------:R-:W-:Y:S01]  /*94e0*/  IMAD.WIDE.U32 R14, R106, c[0x0][0x280], RZ ;  /* 0x0000a0006a0e7a25 */ /* 0x000fe200078e00ff */
        /* <DEDUP_REMOVED lines=14> */
[----:B------:R-:W-:Y:S01]  /*95d0*/  ISETP.NE.AND P1, PT, R10, RZ, PT ;  /* 0x000000ff0a00720c */ /* 0x000fe20003f25270 */
[----:B------:R-:W-:Y:S01]  /*95e0*/  BSSY B0, `(.L_x_1665) ;  /* 0x0000049000007945 */ /* 0x000fe20003800000 */
        /* <DEDUP_REMOVED lines=10> */
[----:B------:R-:W-:Y:S01]  /*9690*/  PLOP3.LUT P0, PT, PT, PT, UP2, 0x80, 0x0 ;  /* 0x000000000000781c */ /* 0x000fe20003f0f028 */
[----:B------:R-:W-:-:S12]  /*96a0*/  CS2R R136, SRZ ;  /* 0x0000000000887805 */ /* 0x000fd8000001ff00 */
[----:B------:R-:W-:Y:S01]  /*96b0*/  @P0 SHF.R.U32.HI R9, RZ, c[0x0][0x2cc], R10 ;  /* 0x0000b300ff090a19 */ /* 0x000fe2000001160a */
[----:B------:R-:W-:-:S03]  /*96c0*/  IMAD.MOV.U32 R10, RZ, RZ, R14 ;  /* 0x000000ffff0a7224 */ /* 0x000fc600078e000e */
[----:B------:R-:W-:Y:S01]  /*96d0*/  SHF.R.S32.HI R12, RZ, 0x1f, R9 ;  /* 0x0000001fff0c7819 */ /* 0x000fe20000011409 */
[----:B------:R-:W-:-:S04]  /*96e0*/  IMAD.WIDE.U32 R10, R9, c[0x0][0x280], R10 ;  /* 0x0000a000090a7a25 */ /* 0x000fc800078e000a */
[----:B------:R-:W-:Y:S01]  /*96f0*/  IMAD R16, R12, c[0x0][0x280], RZ ;  /* 0x0000a0000c107a24 */ /* 0x000fe200078e02ff */
[----:B------:R-:W-:Y:S01]  /*9700*/  LEA R14, P0, R10, c[0x0][0x270], 0x1 ;  /* 0x00009c000a0e7a11 */ /* 0x000fe200078008ff */
[----:B------:R-:W-:Y:S02]  /*9710*/  IMAD R12, R12, c[0x0][0x290], RZ ;  /* 0x0000a4000c0c7a24 */ /* 0x000fe400078e02ff */
[C---:B------:R-:W-:Y:S02]  /*9720*/  IMAD R16, R9.reuse, c[0x0][0x284], R16 ;  /* 0x0000a10009107a24 */ /* 0x040fe400078e0210 */
[----:B------:R-:W-:Y:S01]  /*9730*/  IMAD.WIDE.U32 R18, R9, c[0x0][0x290], R18 ;  /* 0x0000a40009127a25 */ /* 0x000fe200078e0012 */
[----:B------:R1:W2:Y:S02]  /*9740*/  SHFL.IDX PT, R22, R14, RZ, 0x181f ;  /* 0x00181fff0e167589 */ /* 0x0002a400000e0000 */
[----:B------:R-:W-:Y:S01]  /*9750*/  IADD3 R17, R11, R16, RZ ;  /* 0x000000100b117210 */ /* 0x000fe20007ffe0ff */
[----:B------:R-:W-:-:S03]  /*9760*/  IMAD R9, R9, c[0x0][0x294], R12 ;  /* 0x0000a50009097a24 */ /* 0x000fc600078e020c */
[----:B------:R-:W-:Y:S02]  /*9770*/  LEA.HI.X R17, R10, c[0x0][0x274], R17, 0x1, P0 ;  /* 0x00009d000a117a11 */ /* 0x000fe400000f0c11 */
[----:B------:R-:W-:Y:S02]  /*9780*/  IADD3 R9, R19, R9, RZ ;  /* 0x0000000913097210 */ /* 0x000fe40007ffe0ff */
[C---:B------:R-:W-:Y:S01]  /*9790*/  LEA R12, P0, R18.reuse, c[0x0][0x288], 0x1 ;  /* 0x0000a200120c7a11 */ /* 0x040fe200078008ff */
[----:B------:R1:W3:Y:S03]  /*97a0*/  SHFL.IDX PT, R23, R17, RZ, 0x181f ;  /* 0x00181fff11177589 */ /* 0x0002e600000e0000 */
        /* <DEDUP_REMOVED lines=44> */
.L_x_1666:
[----:B------:R-:W-:Y:S05]  /*9a70*/  BSYNC B0 ;  /* 0x0000000000007941 */ /* 0x000fea0003800000 */
.L_x_1665:
        /* <DEDUP_REMOVED lines=86> */
.L_x_1668:
[----:B------:R-:W-:Y:S05]  /*9fe0*/  BSYNC B0 ;  /* 0x0000000000007941 */ /* 0x000fea0003800000 */
.L_x_1667:
        /* <DEDUP_REMOVED lines=88> */
.L_x_1670:
[----:B----4-:R-:W-:Y:S05]  /*a570*/  BSYNC B0 ;  /* 0x0000000000007941 */ /* 0x010fea0003800000 */
.L_x_1669:
        /* <DEDUP_REMOVED lines=85> */
.L_x_1672:
[----:B----4-:R-:W-:Y:S05]  /*aad0*/  BSYNC B0 ;  /* 0x0000000000007941 */ /* 0x010fea0003800000 */
.L_x_1671:
        /* <DEDUP_REMOVED lines=44> */
[----:B------:R-:W-:Y:S02]  /*ada0*/  SHF.R.U32.HI R130, RZ, 0x10, R137 ;  /* 0x00000010ff827819 */ /* 0x000fe40000011689 */
[--C-:B------:R-:W-:Y:S02]  /*adb0*/  SHF.R.U64 R131, R134, 0x10, R135.reuse ;  /* 0x0000001086837819 */ /* 0x100fe40000001287 */
[----:B------:R-:W-:Y:S02]  /*adc0*/  SHF.R.U32.HI R134, RZ, 0x10, R135 ;  /* 0x00000010ff867819 */ /* 0x000fe40000011687 */
[----:B------:R-:W-:Y:S02]  /*add0*/  PRMT R121, R121, 0x5410, R130 ;  /* 0x0000541079797816 */ /* 0x000fe40000000082 */
[----:B------:R-:W-:Y:S02]  /*ade0*/  SHF.R.U64 R129, R136, 0x10, R137 ;  /* 0x0000001088817819 */ /* 0x000fe40000001289 */
        /* <DEDUP_REMOVED lines=40> */
.L_x_1676:
[----:B------:R-:W-:Y:S05]  /*b070*/  BSYNC B0 ;  /* 0x0000000000007941 */ /* 0x000fea0003800000 */
.L_x_1675:
        /* <DEDUP_REMOVED lines=50> */
.L_x_1678:
[----:B------:R-:W-:Y:S05]  /*b3a0*/  BSYNC B0 ;  /* 0x0000000000007941 */ /* 0x000fea0003800000 */
.L_x_1677:
        /* <DEDUP_REMOVED lines=50> */
.L_x_1680:
[----:B------:R-:W-:Y:S05]  /*b6d0*/  BSYNC B0 ;  /* 0x0000000000007941 */ /* 0x000fea0003800000 */
.L_x_1679:
        /* <DEDUP_REMOVED lines=49> */
.L_x_1674:
[----:B------:R-:W-:Y:S05]  /*b9f0*/  BSYNC B1 ;  /* 0x0000000000017941 */ /* 0x000fea0003800000 */
.L_x_1673:
        /* <DEDUP_REMOVED lines=53> */
.L_x_1684:
[----:B------:R-:W-:Y:S05]  /*bd50*/  BSYNC B0 ;  /* 0x0000000000007941 */ /* 0x000fea0003800000 */
.L_x_1683:
        /* <DEDUP_REMOVED lines=50> */
.L_x_1686:
[----:B------:R-:W-:Y:S05]  /*c080*/  BSYNC B0 ;  /* 0x0000000000007941 */ /* 0x000fea0003800000 */
.L_x_1685:
        /* <DEDUP_REMOVED lines=50> */
.L_x_1688:
[----:B------:R-:W-:Y:S05]  /*c3b0*/  BSYNC B0 ;  /* 0x0000000000007941 */ /* 0x000fea0003800000 */
.L_x_1687:
        /* <DEDUP_REMOVED lines=49> */
.L_x_1682:
[----:B------:R-:W-:Y:S05]  /*c6d0*/  BSYNC B1 ;  /* 0x0000000000017941 */ /* 0x000fea0003800000 */
.L_x_1681:
        /* <DEDUP_REMOVED lines=53> */
.L_x_1692:
[----:B------:R-:W-:Y:S05]  /*ca30*/  BSYNC B0 ;  /* 0x0000000000007941 */ /* 0x000fea0003800000 */
.L_x_1691:
        /* <DEDUP_REMOVED lines=50> */
.L_x_1694:
[----:B------:R-:W-:Y:S05]  /*cd60*/  BSYNC B0 ;  /* 0x0000000000007941 */ /* 0x000fea0003800000 */
.L_x_1693:
        /* <DEDUP_REMOVED lines=50> */
.L_x_1696:
[----:B------:R-:W-:Y:S05]  /*d090*/  BSYNC B0 ;  /* 0x0000000000007941 */ /* 0x000fea0003800000 */
.L_x_1695:
        /* <DEDUP_REMOVED lines=49> */
.L_x_1690:
[----:B------:R-:W-:Y:S05]  /*d3b0*/  BSYNC B1 ;  /* 0x0000000000017941 */ /* 0x000fea0003800000 */
.L_x_1689:
        /* <DEDUP_REMOVED lines=52> */
.L_x_1699:
[----:B------:R-:W-:Y:S05]  /*d700*/  BSYNC B0 ;  /* 0x0000000000007941 */ /* 0x000fea0003800000 */
.L_x_1698:
        /* <DEDUP_REMOVED lines=50> */
.L_x_1701:
[----:B------:R-:W-:Y:S05]  /*da30*/  BSYNC B0 ;  /* 0x0000000000007941 */ /* 0x000fea0003800000 */
.L_x_1700:
        /* <DEDUP_REMOVED lines=50> */
.L_x_1703:
[----:B------:R-:W-:Y:S05]  /*dd60*/  BSYNC B0 ;  /* 0x0000000000007941 */ /* 0x000fea0003800000 */
.L_x_1702:
        /* <DEDUP_REMOVED lines=50> */
.L_x_1664:
        /* <DEDUP_REMOVED lines=57> */
.L_x_1705:
[----:B--2---:R-:W-:Y:S05]  /*e420*/  BSYNC B0 ;  /* 0x0000000000007941 */ /* 0x004fea0003800000 */
.L_x_1704:
        /* <DEDUP_REMOVED lines=67> */
.L_x_1707:
[----:B--2---:R-:W-:Y:S05]  /*e860*/  BSYNC B0 ;  /* 0x0000000000007941 */ /* 0x004fea0003800000 */
.L_x_1706:
        /* <DEDUP_REMOVED lines=69> */
.L_x_1709:
[----:B--2---:R-:W-:Y:S05]  /*ecc0*/  BSYNC B0 ;  /* 0x0000000000007941 */ /* 0x004fea0003800000 */
.L_x_1708:
        /* <DEDUP_REMOVED lines=66> */
.L_x_1711:
[----:B------:R-:W-:Y:S05]  /*f0f0*/  BSYNC B0 ;  /* 0x0000000000007941 */ /* 0x000fea0003800000 */
.L_x_1710:
        /* <DEDUP_REMOVED lines=45> */
[--C-:B------:R-:W-:Y:S02]  /*f3d0*/  SHF.R.U64 R157, R100, 0x10, R101.reuse ;  /* 0x00000010649d7819 */ /* 0x100fe40000001265 */
[----:B------:R-:W-:Y:S02]  /*f3e0*/  SHF.R.U32.HI R100, RZ, 0x10, R101 ;  /* 0x00000010ff647819 */ /* 0x000fe40000011665 */
[----:B------:R-:W-:Y:S02]  /*f3f0*/  LEA.HI R9, R9, R38, RZ, 0x1d ;  /* 0x0000002609097211 */ /* 0x000fe400078fe8ff */
[----:B------:R-:W-:Y:S02]  /*f400*/  SHF.R.U64 R101, R102, 0x10, R103 ;  /* 0x0000001066657819 */ /* 0x000fe40000001267 */
[----:B------:R-:W-:Y:S01]  /*f410*/  SHF.R.S32.HI R8, RZ, 0x1f, R9 ;  /* 0x0000001fff087819 */ /* 0x000fe20000011409 */
[----:B------:R-:W-:Y:S01]  /*f420*/  IMAD.SHL.U32 R10, R9, 0x8, RZ ;  /* 0x00000008090a7824 */ /* 0x000fe200078e00ff */
[----:B------:R-:W-:-:S02]  /*f430*/  SHF.R.U32.HI R102, RZ, 0x10, R103 ;  /* 0x00000010ff667819 */ /* 0x000fc40000011667 */
[----:B------:R-:W-:Y:S02]  /*f440*/  LEA.HI R8, R8, R9, RZ, 0x3 ;  /* 0x0000000908087211 */ /* 0x000fe400078f18ff */
[----:B------:R-:W-:Y:S02]  /*f450*/  LOP3.LUT R10, R147, 0x38, R10, 0xf8, !PT ;  /* 0x00000038930a7812 */ /* 0x000fe400078ef80a */
[--C-:B------:R-:W-:Y:S01]  /*f460*/  SHF.R.U64 R103, R96, 0x10, R97.reuse ;  /* 0x0000001060677819 */ /* 0x100fe20000001261 */
[----:B------:R-:W-:Y:S01]  /*f470*/  IMAD.SHL.U32 R8, R8, 0x400, RZ ;  /* 0x0000040008087824 */ /* 0x000fe200078e00ff */
[----:B------:R-:W-:Y:S02]  /*f480*/  LOP3.LUT R9, R10, R145, RZ, 0x3c, !PT ;  /* 0x000000910a097212 */ /* 0x000fe400078e3cff */
[----:B------:R-:W-:Y:S02]  /*f490*/  SHF.R.U32.HI R96, RZ, 0x10, R97 ;  /* 0x00000010ff607819 */ /* 0x000fe40000011661 */
[----:B------:R-:W-:-:S02]  /*f4a0*/  LOP3.LUT R8, R8, 0x7fffe000, RZ, 0xc0, !PT ;  /* 0x7fffe00008087812 */ /* 0x000fc400078ec0ff */
[----:B------:R-:W-:Y:S02]  /*f4b0*/  PRMT R150, R150, 0x5410, R103 ;  /* 0x0000541096967816 */ /* 0x000fe40000000067 */
[----:B------:R-:W-:Y:S02]  /*f4c0*/  IADD3 R148, R9, R8, R144 ;  /* 0x0000000809947210 */ /* 0x000fe40007ffe090 */
[----:B------:R-:W-:Y:S01]  /*f4d0*/  PRMT R154, R154, 0x5410, R157 ;  /* 0x000054109a9a7816 */ /* 0x000fe2000000009d */
[----:B------:R-:W-:Y:S01]  /*f4e0*/  IMAD.U32 R160, R150, 0x10000, RZ ;  /* 0x0001000096a07824 */ /* 0x000fe200078e00ff */
[--C-:B------:R-:W-:Y:S01]  /*f4f0*/  SHF.R.U64 R97, R98, 0x10, R99.reuse ;  /* 0x0000001062617819 */ /* 0x100fe20000001263 */
[----:B------:R-:W-:Y:S01]  /*f500*/  IMAD.SHL.U32 R148, R148, 0x2, RZ ;  /* 0x0000000294947824 */ /* 0x000fe200078e00ff */
[----:B------:R-:W-:Y:S01]  /*f510*/  SHF.R.U32.HI R98, RZ, 0x10, R99 ;  /* 0x00000010ff627819 */ /* 0x000fe20000011663 */
[----:B------:R-:W-:Y:S01]  /*f520*/  IMAD.U32 R158, R154, 0x10000, RZ ;  /* 0x000100009a9e7824 */ /* 0x000fe200078e00ff */
[----:B------:R-:W-:-:S02]  /*f530*/  PRMT R149, R149, 0x5410, R96 ;  /* 0x0000541095957816 */ /* 0x000fc40000000060 */
[----:B------:R-:W2:Y:S01]  /*f540*/  LDS.128 R8, [R148+0x10080] ;  /* 0x0100800094087984 */ /* 0x000ea20000000c00 */
[----:B------:R-:W-:Y:S02]  /*f550*/  PRMT R153, R153, 0x5410, R100 ;  /* 0x0000541099997816 */ /* 0x000fe40000000064 */
[----:B-1----:R-:W-:Y:S01]  /*f560*/  SHF.L.U32 R96, R13, 0x10, RZ ;  /* 0x000000100d607819 */ /* 0x002fe200000006ff */
[----:B------:R-:W-:Y:S01]  /*f570*/  IMAD.U32 R159, R149, 0x10000, RZ ;  /* 0x00010000959f7824 */ /* 0x000fe200078e00ff */
[----:B------:R-:W-:Y:S01]  /*f580*/  LOP3.LUT R99, R13, 0xffff0000, RZ, 0xc0, !PT ;  /* 0xffff00000d637812 */ /* 0x000fe200078ec0ff */
[----:B------:R-:W-:Y:S01]  /*f590*/  IMAD.U32 R13, R15, 0x10000, RZ ;  /* 0x000100000f0d7824 */ /* 0x000fe200078e00ff */
[----:B------:R-:W-:Y:S02]  /*f5a0*/  PRMT R155, R155, 0x5410, R102 ;  /* 0x000054109b9b7816 */ /* 0x000fe40000000066 */
[----:B------:R-:W-:Y:S02]  /*f5b0*/  LOP3.LUT R100, R15, 0xffff0000, RZ, 0xc0, !PT ;  /* 0xffff00000f647812 */ /* 0x000fe400078ec0ff */
[----:B------:R-:W-:-:S02]  /*f5c0*/  PRMT R156, R156, 0x5410, R101 ;  /* 0x000054109c9c7816 */ /* 0x000fc40000000065 */
[----:B------:R-:W-:Y:S01]  /*f5d0*/  PRMT R152, R152, 0x5410, R97 ;  /* 0x0000541098987816 */ /* 0x000fe20000000061 */
[----:B------:R-:W-:Y:S01]  /*f5e0*/  IMAD.U32 R97, R12, 0x10000, RZ ;  /* 0x000100000c617824 */ /* 0x000fe200078e00ff */
[----:B------:R-:W-:Y:S01]  /*f5f0*/  PRMT R151, R151, 0x5410, R98 ;  /* 0x0000541097977816 */ /* 0x000fe20000000062 */
[----:B------:R-:W-:Y:S01]  /*f600*/  IMAD.U32 R98, R14, 0x10000, RZ ;  /* 0x000100000e627824 */ /* 0x000fe200078e00ff */
[----:B------:R-:W-:Y:S02]  /*f610*/  LOP3.LUT R12, R12, 0xffff0000, RZ, 0xc0, !PT ;  /* 0xffff00000c0c7812 */ /* 0x000fe400078ec0ff */
[----:B------:R-:W-:Y:S02]  /*f620*/  LOP3.LUT R149, R149, 0xffff0000, RZ, 0xc0, !PT ;  /* 0xffff000095957812 */ /* 0x000fe400078ec0ff */
[----:B------:R-:W-:Y:S01]  /*f630*/  LOP3.LUT R14, R14, 0xffff0000, RZ, 0xc0, !PT ;  /* 0xffff00000e0e7812 */ /* 0x000fe200078ec0ff */
[----:B--2---:R-:W-:Y:S01]  /*f640*/  IMAD.U32 R161, R8, 0x10000, RZ ;  /* 0x0001000008a17824 */ /* 0x004fe200078e00ff */
[----:B------:R-:W-:Y:S01]  /*f650*/  SHF.L.U32 R15, R9, 0x10, RZ ;  /* 0x00000010090f7819 */ /* 0x000fe200000006ff */
[----:B------:R-:W-:Y:S01]  /*f660*/  IMAD.U32 R103, R11, 0x10000, RZ ;  /* 0x000100000b677824 */ /* 0x000fe200078e00ff */
[----:B------:R-:W-:Y:S01]  /*f670*/  LOP3.LUT R102, R9, 0xffff0000, RZ, 0xc0, !PT ;  /* 0xffff000009667812 */ /* 0x000fe200078ec0ff */
[----:B------:R-:W-:Y:S01]  /*f680*/  FMUL.FTZ R162, R161, R158 ;  /* 0x0000009ea1a27220 */ /* 0x000fe20000410000 */
[----:B------:R-:W-:-:S02]  /*f690*/  SHF.L.U32 R101, R10, 0x10, RZ ;  /* 0x000000100a657819 */ /* 0x000fc400000006ff */
[----:B------:R-:W-:Y:S01]  /*f6a0*/  LOP3.LUT R9, R10, 0xffff0000, RZ, 0xc0, !PT ;  /* 0xffff00000a097812 */ /* 0x000fe200078ec0ff */
[----:B------:R-:W-:Y:S01]  /*f6b0*/  FMUL.FTZ R10, R161, R160 ;  /* 0x000000a0a10a7220 */ /* 0x000fe20000410000 */
[----:B------:R-:W-:Y:S01]  /*f6c0*/  LOP3.LUT R157, R11, 0xffff0000, RZ, 0xc0, !PT ;  /* 0xffff00000b9d7812 */ /* 0x000fe200078ec0ff */
[----:B------:R-:W-:Y:S01]  /*f6d0*/  FMUL.FTZ R161, R15, R159 ;  /* 0x0000009f0fa17220 */ /* 0x000fe20000410000 */
[----:B------:R-:W-:Y:S01]  /*f6e0*/  LOP3.LUT R8, R8, 0xffff0000, RZ, 0xc0, !PT ;  /* 0xffff000008087812 */ /* 0x000fe200078ec0ff */
[----:B------:R-:W-:Y:S02]  /*f6f0*/  FFMA.FTZ R11, R97, R158, -R10 ;  /* 0x0000009e610b7223 */ /* 0x000fe4000001080a */
[C---:B------:R-:W-:Y:S01]  /*f700*/  IMAD.U32 R10, R153.reuse, 0x10000, RZ ;  /* 0x00010000990a7824 */ /* 0x040fe200078e00ff */
[----:B------:R-:W-:Y:S01]  /*f710*/  LOP3.LUT R153, R153, 0xffff0000, RZ, 0xc0, !PT ;  /* 0xffff000099997812 */ /* 0x000fe200078ec0ff */
[----:B------:R-:W-:Y:S01]  /*f720*/  FFMA.FTZ R97, R97, R160, R162 ;  /* 0x000000a061617223 */ /* 0x000fe200000100a2 */
[----:B------:R-:W-:Y:S01]  /*f730*/  SHF.L.U32 R160, R155, 0x10, RZ ;  /* 0x000000109ba07819 */ /* 0x000fe200000006ff */
[C---:B------:R-:W-:Y:S01]  /*f740*/  IMAD.U32 R158, R151.reuse, 0x10000, RZ ;  /* 0x00010000979e7824 */ /* 0x040fe200078e00ff */
[----:B------:R-:W-:Y:S01]  /*f750*/  LOP3.LUT R151, R151, 0xffff0000, RZ, 0xc0, !PT ;  /* 0xffff000097977812 */ /* 0x000fe200078ec0ff */
[-C--:B------:R-:W-:Y:S01]  /*f760*/  FMUL.FTZ R162, R15, R10.reuse ;  /* 0x0000000a0fa27220 */ /* 0x080fe20000410000 */
[----:B------:R-:W-:Y:S01]  /*f770*/  LOP3.LUT R155, R155, 0xffff0000, RZ, 0xc0, !PT ;  /* 0xffff00009b9b7812 */ /* 0x000fe200078ec0ff */
[----:B------:R-:W-:Y:S01]  /*f780*/  FFMA.FTZ R10, R96, R10, -R161 ;  /* 0x0000000a600a7223 */ /* 0x000fe200000108a1 */
[----:B------:R-:W-:Y:S01]  /*f790*/  LOP3.LUT R161, R150, 0xffff0000, RZ, 0xc0, !PT ;  /* 0xffff000096a17812 */ /* 0x000fe200078ec0ff */
[----:B------:R-:W-:-:S02]  /*f7a0*/  FMUL.FTZ R15, R103, R158 ;  /* 0x0000009e670f7220 */ /* 0x000fc40000410000 */
[-C--:B------:R-:W-:Y:S02]  /*f7b0*/  FMUL.FTZ R103, R103, R160.reuse ;  /* 0x000000a067677220 */ /* 0x080fe40000410000 */
[----:B------:R-:W-:Y:S01]  /*f7c0*/  FFMA.FTZ R96, R96, R159, R162 ;  /* 0x0000009f60607223 */ /* 0x000fe200000100a2 */
[----:B------:R-:W-:Y:S01]  /*f7d0*/  LOP3.LUT R159, R154, 0xffff0000, RZ, 0xc0, !PT ;  /* 0xffff00009a9f7812 */ /* 0x000fe200078ec0ff */
[C---:B------:R-:W-:Y:S02]  /*f7e0*/  FFMA.FTZ R15, R13.reuse, R160, -R15 ;  /* 0x000000a00d0f7223 */ /* 0x040fe4000001080f */
[----:B------:R-:W-:Y:S02]  /*f7f0*/  FFMA.FTZ R103, R13, R158, R103 ;  /* 0x0000009e0d677223 */ /* 0x000fe40000010067 */
[----:B------:R-:W-:Y:S02]  /*f800*/  FMUL.FTZ R13, R8, R161 ;  /* 0x000000a1080d7220 */ /* 0x000fe40000410000 */
[C---:B------:R-:W-:Y:S01]  /*f810*/  IMAD.U32 R158, R156.reuse, 0x10000, RZ ;  /* 0x000100009c9e7824 */ /* 0x040fe200078e00ff */
[----:B------:R-:W-:Y:S01]  /*f820*/  LOP3.LUT R156, R156, 0xffff0000, RZ, 0xc0, !PT ;  /* 0xffff00009c9c7812 */ /* 0x000fe200078ec0ff */
[----:B------:R-:W-:-:S02]  /*f830*/  FFMA.FTZ R154, R12, R159, -R13 ;  /* 0x0000009f0c9a7223 */ /* 0x000fc4000001080d */
[C---:B------:R-:W-:Y:S01]  /*f840*/  IMAD.U32 R13, R152.reuse, 0x10000, RZ ;  /* 0x00010000980d7824 */ /* 0x040fe200078e00ff */
[----:B------:R-:W-:Y:S01]  /*f850*/  LOP3.LUT R152, R152, 0xffff0000, RZ, 0xc0, !PT ;  /* 0xffff000098987812 */ /* 0x000fe200078ec0ff */
[----:B------:R-:W-:Y:S02]  /*f860*/  FMUL.FTZ R8, R8, R159 ;  /* 0x0000009f08087220 */ /* 0x000fe40000410000 */
[CC--:B------:R-:W-:Y:S02]  /*f870*/  FMUL.FTZ R159, R101.reuse, R13.reuse ;  /* 0x0000000d659f7220 */ /* 0x0c0fe40000410000 */
[-C--:B------:R-:W-:Y:S02]  /*f880*/  FMUL.FTZ R101, R101, R158.reuse ;  /* 0x0000009e65657220 */ /* 0x080fe40000410000 */
[C---:B------:R-:W-:Y:S02]  /*f890*/  FFMA.FTZ R159, R98.reuse, R158, -R159 ;  /* 0x0000009e629f7223 */ /* 0x040fe4000001089f */
[----:B------:R-:W-:-:S02]  /*f8a0*/  FFMA.FTZ R101, R98, R13, R101 ;  /* 0x0000000d62657223 */ /* 0x000fc40000010065 */
[C---:B------:R-:W-:Y:S02]  /*f8b0*/  FMUL.FTZ R150, R102.reuse, R149 ;  /* 0x0000009566967220 */ /* 0x040fe40000410000 */
[----:B------:R-:W-:Y:S02]  /*f8c0*/  FMUL.FTZ R13, R9, R152 ;  /* 0x00000098090d7220 */ /* 0x000fe40000410000 */
[----:B------:R-:W-:Y:S02]  /*f8d0*/  FMUL.FTZ R98, R157, R151 ;  /* 0x000000979d627220 */ /* 0x000fe40000410000 */
[----:B------:R-:W-:Y:S02]  /*f8e0*/  FMUL.FTZ R102, R102, R153 ;  /* 0x0000009966667220 */ /* 0x000fe40000410000 */
[----:B------:R-:W-:Y:S02]  /*f8f0*/  FMUL.FTZ R9, R9, R156 ;  /* 0x0000009c09097220 */ /* 0x000fe40000410000 */
[----:B------:R-:W-:-:S02]  /*f900*/  FMUL.FTZ R157, R157, R155 ;  /* 0x0000009b9d9d7220 */ /* 0x000fc40000410000 */
[----:B------:R-:W-:Y:S02]  /*f910*/  FFMA.FTZ R153, R99, R153, -R150 ;  /* 0x0000009963997223 */ /* 0x000fe40000010896 */
[----:B------:R-:W-:Y:S02]  /*f920*/  FFMA.FTZ R156, R14, R156, -R13 ;  /* 0x0000009c0e9c7223 */ /* 0x000fe4000001080d */
[----:B------:R-:W-:Y:S01]  /*f930*/  FFMA.FTZ R98, R100, R155, -R98 ;  /* 0x0000009b64627223 */ /* 0x000fe20000010862 */
[----:B------:R-:W-:Y:S01]  /*f940*/  F2FP.BF16.PACK_AB R13, R153, R10 ;  /* 0x0000000a990d723e */ /* 0x000fe200000010ff */
[----:B------:R-:W-:Y:S01]  /*f950*/  FFMA.FTZ R8, R12, R161, R8 ;  /* 0x000000a10c087223 */ /* 0x000fe20000010008 */
[----:B------:R-:W-:Y:S01]  /*f960*/  F2FP.BF16.PACK_AB R12, R154, R11 ;  /* 0x0000000b9a0c723e */ /* 0x000fe200000010ff */
        /* <DEDUP_REMOVED lines=8> */
[----:B------:R-:W-:Y:S02]  /*f9f0*/  F2FP.BF16.PACK_AB R10, R152, R101 ;  /* 0x00000065980a723e */ /* 0x000fe400000010ff */
[----:B------:R-:W-:-:S05]  /*fa00*/  F2FP.BF16.PACK_AB R11, R100, R103 ;  /* 0x00000067640b723e */ /* 0x000fca00000010ff */
[----:B------:R1:W-:Y:S02]  /*fa10*/  STS.128 [R148+0x10080], R8 ;  /* 0x0100800894007388 */ /* 0x0003e40000000c00 */
.L_x_1715:
[----:B------:R-:W-:Y:S05]  /*fa20*/  BSYNC B0 ;  /* 0x0000000000007941 */ /* 0x000fea0003800000 */
.L_x_1714:
        /* <DEDUP_REMOVED lines=26> */
[----:B------:R-:W-:Y:S02]  /*fbd0*/  SHF.R.U64 R84, R84, 0x10, R85 ;  /* 0x0000001054547819 */ /* 0x000fe40000001255 */
[----:B------:R-:W-:Y:S01]  /*fbe0*/  SHF.R.U32.HI R83, RZ, 0x10, R83 ;  /* 0x00000010ff537819 */ /* 0x000fe20000011653 */
[----:B------:R-:W-:Y:S01]  /*fbf0*/  IMAD.SHL.U32 R97, R97, 0x2, RZ ;  /* 0x0000000261617824 */ /* 0x000fe200078e00ff */
[----:B------:R-:W-:-:S02]  /*fc00*/  SHF.R.U32.HI R85, RZ, 0x10, R85 ;  /* 0x00000010ff557819 */ /* 0x000fc40000011655 */
[----:B------:R-:W-:Y:S02]  /*fc10*/  PRMT R137, R137, 0x5410, R80 ;  /* 0x0000541089897816 */ /* 0x000fe40000000050 */
[----:B------:R-:W2:Y:S01]  /*fc20*/  LDS.128 R8, [R97+0x10080] ;  /* 0x0100800061087984 */ /* 0x000ea20000000c00 */
[----:B------:R-:W-:Y:S02]  /*fc30*/  PRMT R136, R136, 0x5410, R81 ;  /* 0x0000541088887816 */ /* 0x000fe40000000051 */
[----:B------:R-:W-:Y:S02]  /*fc40*/  SHF.R.U64 R86, R86, 0x10, R87 ;  /* 0x0000001056567819 */ /* 0x000fe40000001257 */
[----:B------:R-:W-:Y:S01]  /*fc50*/  PRMT R138, R138, 0x5410, R83 ;  /* 0x000054108a8a7816 */ /* 0x000fe20000000053 */
[----:B------:R-:W-:Y:S01]  /*fc60*/  IMAD.U32 R101, R136, 0x10000, RZ ;  /* 0x0001000088657824 */ /* 0x000fe200078e00ff */
[----:B------:R-:W-:Y:S02]  /*fc70*/  SHF.R.U32.HI R87, RZ, 0x10, R87 ;  /* 0x00000010ff577819 */ /* 0x000fe40000011657 */
        /* <DEDUP_REMOVED lines=32> */
[----:B------:R-:W-:Y:S02]  /*fe80*/  FMUL.FTZ R81, R8, R101 ;  /* 0x0000006508517220 */ /* 0x000fe40000410000 */
[----:B------:R-:W-:Y:S02]  /*fe90*/  FFMA.FTZ R87, R80, R102, -R87 ;  /* 0x0000006650577223 */ /* 0x000fe40000010857 */
[----:B------:R-:W-:Y:S02]  /*fea0*/  FMUL.FTZ R8, R8, R9 ;  /* 0x0000000908087220 */ /* 0x000fe40000410000 */
[C---:B------:R-:W-:Y:S01]  /*feb0*/  IMAD.U32 R86, R11.reuse, 0x10000, RZ ;  /* 0x000100000b567824 */ /* 0x040fe200078e00ff */
[----:B------:R-:W-:Y:S01]  /*fec0*/  LOP3.LUT R11, R11, 0xffff0000, RZ, 0xc0, !PT ;  /* 0xffff00000b0b7812 */ /* 0x000fe200078ec0ff */
[C---:B------:R-:W-:Y:S01]  /*fed0*/  IMAD.U32 R102, R138.reuse, 0x10000, RZ ;  /* 0x000100008a667824 */ /* 0x040fe200078e00ff */
[----:B------:R-:W-:Y:S01]  /*fee0*/  LOP3.LUT R138, R138, 0xffff0000, RZ, 0xc0, !PT ;  /* 0xffff00008a8a7812 */ /* 0x000fe200078ec0ff */
[----:B------:R-:W-:-:S02]  /*fef0*/  FFMA.FTZ R15, R80, R137, R15 ;  /* 0x00000089500f7223 */ /* 0x000fc4000001000f */
[C---:B------:R-:W-:Y:S01]  /*ff00*/  IMAD.U32 R80, R142.reuse, 0x10000, RZ ;  /* 0x000100008e507824 */ /* 0x040fe200078e00ff */
[----:B------:R-:W-:Y:S01]  /*ff10*/  LOP3.LUT R142, R142, 0xffff0000, RZ, 0xc0, !PT ;  /* 0xffff00008e8e7812 */ /* 0x000fe200078ec0ff */
[C---:B------:R-:W-:Y:S02]  /*ff20*/  FFMA.FTZ R81, R12.reuse, R9, -R81 ;  /* 0x000000090c517223 */ /* 0x040fe40000010851 */
[----:B------:R-:W-:Y:S02]  /*ff30*/  FFMA.FTZ R9, R12, R101, R8 ;  /* 0x000000650c097223 */ /* 0x000fe40000010008 */
[C---:B------:R-:W-:Y:S02]  /*ff40*/  FMUL.FTZ R8, R86.reuse, R102 ;  /* 0x0000006656087220 */ /* 0x040fe40000410000 */
[-C--:B------:R-:W-:Y:S02]  /*ff50*/  FMUL.FTZ R86, R86, R80.reuse ;  /* 0x0000005056567220 */ /* 0x080fe40000410000 */
[C---:B------:R-:W-:Y:S01]  /*ff60*/  IMAD.U32 R12, R139.reuse, 0x10000, RZ ;  /* 0x000100008b0c7824 */ /* 0x040fe200078e00ff */
[----:B------:R-:W-:Y:S01]  /*ff70*/  LOP3.LUT R139, R139, 0xffff0000, RZ, 0xc0, !PT ;  /* 0xffff00008b8b7812 */ /* 0x000fe200078ec0ff */
[C---:B------:R-:W-:Y:S01]  /*ff80*/  IMAD.U32 R101, R143.reuse, 0x10000, RZ ;  /* 0x000100008f657824 */ /* 0x040fe200078e00ff */
[----:B------:R-:W-:Y:S01]  /*ff90*/  LOP3.LUT R143, R143, 0xffff0000, RZ, 0xc0, !PT ;  /* 0xffff00008f8f7812 */ /* 0x000fe200078ec0ff */
[----:B------:R-:W-:-:S02]  /*ffa0*/  FFMA.FTZ R80, R13, R80, -R8 ;  /* 0x000000500d507223 */ /* 0x000fc40000010808 */
[----:B------:R-:W-:Y:S02]  /*ffb0*/  FFMA.FTZ R102, R13, R102, R86 ;  /* 0x000000660d667223 */ /* 0x000fe40000010056 */
[C---:B------:R-:W-:Y:S02]  /*ffc0*/  FMUL.FTZ R13, R99.reuse, R12 ;  /* 0x0000000c630d7220 */ /* 0x040fe40000410000 */
[-C--:B------:R-:W-:Y:S02]  /*ffd0*/  FMUL.FTZ R99, R99, R101.reuse ;  /* 0x0000006563637220 */ /* 0x080fe40000410000 */
[C---:B------:R-:W-:Y:S02]  /*ffe0*/  FMUL.FTZ R8, R100.reuse, R136 ;  /* 0x0000008864087220 */ /* 0x040fe40000410000 */
[----:B------:R-:W-:Y:S02]  /*fff0*/  FMUL.FTZ R100, R100, R140 ;  /* 0x0000008c64647220 */ /* 0x000fe40000410000 */
[----:B------:R-:W-:-:S02]  /*10000*/  FFMA.FTZ R101, R82, R101, -R13 ;  /* 0x0000006552657223 */ /* 0x000fc4000001080d */
[----:B------:R-:W-:Y:S02]  /*10010*/  FFMA.FTZ R99, R82, R12, R99 ;  /* 0x0000000c52637223 */ /* 0x000fe40000010063 */
[----:B------:R-:W-:Y:S02]  /*10020*/  FFMA.FTZ R140, R83, R140, -R8 ;  /* 0x0000008c538c7223 */ /* 0x000fe40000010808 */
[----:B------:R-:W-:Y:S02]  /*10030*/  FMUL.FTZ R82, R98, R139 ;  /* 0x0000008b62527220 */ /* 0x000fe40000410000 */
[C---:B------:R-:W-:Y:S01]  /*10040*/  FMUL.FTZ R12, R11.reuse, R138 ;  /* 0x0000008a0b0c7220 */ /* 0x040fe20000410000 */
[----:B------:R-:W-:Y:S01]  /*10050*/  F2FP.BF16.PACK_AB R13, R140, R81 ;  /* 0x000000518c0d723e */ /* 0x000fe200000010ff */
[----:B------:R-:W-:Y:S02]  /*10060*/  FMUL.FTZ R86, R98, R143 ;  /* 0x0000008f62567220 */ /* 0x000fe40000410000 */
[----:B------:R-:W-:-:S02]  /*10070*/  FMUL.FTZ R8, R11, R142 ;  /* 0x0000008e0b087220 */ /* 0x000fc40000410000 */
[C---:B------:R-:W-:Y:S02]  /*10080*/  FFMA.FTZ R82, R14.reuse, R143, -R82 ;  /* 0x0000008f0e527223 */ /* 0x040fe40000010852 */
[----:B------:R-:W-:Y:S01]  /*10090*/  FFMA.FTZ R11, R85, R142, -R12 ;  /* 0x0000008e550b7223 */ /* 0x000fe2000001080c */
[----:B------:R-:W-:Y:S01]  /*100a0*/  F2FP.BF16.PACK_AB R12, R87, R10 ;  /* 0x0000000a570c723e */ /* 0x000fe200000010ff */
[----:B------:R-:W-:Y:S02]  /*100b0*/  FFMA.FTZ R100, R83, R136, R100 ;  /* 0x0000008853647223 */ /* 0x000fe40000010064 */
[----:B------:R-:W-:Y:S01]  /*100c0*/  FFMA.FTZ R86, R14, R139, R86 ;  /* 0x0000008b0e567223 */ /* 0x000fe20000010056 */
[----:B------:R-:W-:Y:S01]  /*100d0*/  F2FP.BF16.PACK_AB R14, R82, R101 ;  /* 0x00000065520e723e */ /* 0x000fe200000010ff */
[----:B------:R-:W-:Y:S01]  /*100e0*/  FFMA.FTZ R85, R85, R138, R8 ;  /* 0x0000008a55557223 */ /* 0x000fe20000010008 */
[----:B------:R-:W-:Y:S02]  /*100f0*/  F2FP.BF16.PACK_AB R8, R15, R84 ;  /* 0x000000540f08723e */ /* 0x000fe400000010ff */
[----:B------:R-:W-:-:S02]  /*10100*/  F2FP.BF16.PACK_AB R15, R11, R80 ;  /* 0x000000500b0f723e */ /* 0x000fc400000010ff */
[----:B------:R-:W-:Y:S02]  /*10110*/  F2FP.BF16.PACK_AB R9, R100, R9 ;  /* 0x000000096409723e */ /* 0x000fe400000010ff */
[----:B------:R-:W-:Y:S01]  /*10120*/  F2FP.BF16.PACK_AB R10, R86, R99 ;  /* 0x00000063560a723e */ /* 0x000fe200000010ff */
[----:B------:R1:W-:Y:S01]  /*10130*/  STS.128 [R96+0x10080], R12 ;  /* 0x0100800c60007388 */ /* 0x0003e20000000c00 */
[----:B------:R-:W-:-:S05]  /*10140*/  F2FP.BF16.PACK_AB R11, R85, R102 ;  /* 0x00000066550b723e */ /* 0x000fca00000010ff */
[----:B------:R1:W-:Y:S02]  /*10150*/  STS.128 [R97+0x10080], R8 ;  /* 0x0100800861007388 */ /* 0x0003e40000000c00 */
.L_x_1713:
[----:B------:R-:W-:Y:S05]  /*10160*/  BSYNC B1 ;  /* 0x0000000000017941 */ /* 0x000fea0003800000 */
.L_x_1712:
        /* <DEDUP_REMOVED lines=29> */
[----:B------:R-:W-:Y:S01]  /*10340*/  SHF.R.U64 R66, R66, 0x10, R67 ;  /* 0x0000001042427819 */ /* 0x000fe20000001243 */
[----:B------:R-:W-:Y:S01]  /*10350*/  IMAD.SHL.U32 R81, R81, 0x2, RZ ;  /* 0x0000000251517824 */ /* 0x000fe200078e00ff */
[----:B------:R-:W-:Y:S02]  /*10360*/  SHF.R.U64 R68, R68, 0x10, R69 ;  /* 0x0000001044447819 */ /* 0x000fe40000001245 */
[----:B------:R-:W1:Y:S01]  /*10370*/  LDS.128 R12, [R82+0x10080] ;  /* 0x01008000520c7984 */ /* 0x000e620000000c00 */
[----:B------:R-:W-:-:S02]  /*10380*/  SHF.R.U32.HI R67, RZ, 0x10, R67 ;  /* 0x00000010ff437819 */ /* 0x000fc40000011643 */
[----:B------:R-:W-:Y:S01]  /*10390*/  SHF.R.U32.HI R69, RZ, 0x10, R69 ;  /* 0x00000010ff457819 */ /* 0x000fe20000011645 */
[----:B------:R-:W2:Y:S01]  /*103a0*/  LDS.128 R8, [R81+0x10080] ;  /* 0x0100800051087984 */ /* 0x000ea20000000c00 */
[----:B------:R-:W-:Y:S02]  /*103b0*/  PRMT R129, R129, 0x5410, R64 ;  /* 0x0000541081817816 */ /* 0x000fe40000000040 */
[----:B------:R-:W-:Y:S02]  /*103c0*/  PRMT R128, R128, 0x5410, R65 ;  /* 0x0000541080807816 */ /* 0x000fe40000000041 */
[----:B------:R-:W-:Y:S02]  /*103d0*/  SHF.R.U64 R70, R70, 0x10, R71 ;  /* 0x0000001046467819 */ /* 0x000fe40000001247 */
[----:B------:R-:W-:Y:S01]  /*103e0*/  PRMT R130, R130, 0x5410, R67 ;  /* 0x0000541082827816 */ /* 0x000fe20000000043 */
[----:B------:R-:W-:Y:S01]  /*103f0*/  IMAD.U32 R87, R128, 0x10000, RZ ;  /* 0x0001000080577824 */ /* 0x000fe200078e00ff */
[----:B------:R-:W-:-:S02]  /*10400*/  SHF.R.U32.HI R71, RZ, 0x10, R71 ;  /* 0x00000010ff477819 */ /* 0x000fc40000011647 */
[----:B------:R-:W-:Y:S02]  /*10410*/  PRMT R133, R133, 0x5410, R68 ;  /* 0x0000541085857816 */ /* 0x000fe40000000044 */
[----:B------:R-:W-:Y:S02]  /*10420*/  PRMT R132, R132, 0x5410, R69 ;  /* 0x0000541084847816 */ /* 0x000fe40000000045 */
[----:B------:R-:W-:Y:S01]  /*10430*/  PRMT R134, R134, 0x5410, R71 ;  /* 0x0000541086867816 */ /* 0x000fe20000000047 */
[C---:B------:R-:W-:Y:S01]  /*10440*/  IMAD.U32 R71, R133.reuse, 0x10000, RZ ;  /* 0x0001000085477824 */ /* 0x040fe200078e00ff */
[----:B------:R-:W-:Y:S02]  /*10450*/  LOP3.LUT R86, R133, 0xffff0000, RZ, 0xc0, !PT ;  /* 0xffff000085567812 */ /* 0x000fe400078ec0ff */
[----:B------:R-:W-:Y:S02]  /*10460*/  PRMT R131, R131, 0x5410, R66 ;  /* 0x0000541083837816 */ /* 0x000fe40000000042 */
[----:B------:R-:W-:-:S02]  /*10470*/  PRMT R135, R135, 0x5410, R70 ;  /* 0x0000541087877816 */ /* 0x000fc40000000046 */
[----:B------:R-:W-:-:S03]  /*10480*/  LOP3.LUT R128, R128, 0xffff0000, RZ, 0xc0, !PT ;  /* 0xffff000080807812 */ /* 0x000fc600078ec0ff */
[C---:B------:R-:W-:Y:S01]  /*10490*/  IMAD.U32 R97, R135.reuse, 0x10000, RZ ;  /* 0x0001000087617824 */ /* 0x040fe200078e00ff */
        /* <DEDUP_REMOVED lines=13> */
[C---:B------:R-:W-:Y:S01]  /*10570*/  IMAD.U32 R9, R129.reuse, 0x10000, RZ ;  /* 0x0001000081097824 */ /* 0x040fe200078e00ff */
        /* <DEDUP_REMOVED lines=9> */
[C---:B------:R-:W-:Y:S01]  /*10610*/  SHF.L.U32 R9, R132.reuse, 0x10, RZ ;  /* 0x0000001084097819 */ /* 0x040fe200000006ff */
[C---:B------:R-:W-:Y:S01]  /*10620*/  FMUL.FTZ R71, R15.reuse, R129 ;  /* 0x000000810f477220 */ /* 0x040fe20000410000 */
[----:B------:R-:W-:Y:S01]  /*10630*/  LOP3.LUT R132, R132, 0xffff0000, RZ, 0xc0, !PT ;  /* 0xffff000084847812 */ /* 0x000fe200078ec0ff */
[C---:B------:R-:W-:Y:S02]  /*10640*/  FMUL.FTZ R65, R8.reuse, R87 ;  /* 0x0000005708417220 */ /* 0x040fe40000410000 */
[-C--:B------:R-:W-:Y:S02]  /*10650*/  FMUL.FTZ R15, R15, R86.reuse ;  /* 0x000000560f0f7220 */ /* 0x080fe40000410000 */
[----:B------:R-:W-:Y:S02]  /*10660*/  FMUL.FTZ R8, R8, R9 ;  /* 0x0000000908087220 */ /* 0x000fe40000410000 */
[----:B------:R-:W-:-:S02]  /*10670*/  FFMA.FTZ R71, R64, R86, -R71 ;  /* 0x0000005640477223 */ /* 0x000fc40000010847 */
[C---:B------:R-:W-:Y:S01]  /*10680*/  IMAD.U32 R86, R130.reuse, 0x10000, RZ ;  /* 0x0001000082567824 */ /* 0x040fe200078e00ff */
[----:B------:R-:W-:Y:S01]  /*10690*/  LOP3.LUT R130, R130, 0xffff0000, RZ, 0xc0, !PT ;  /* 0xffff000082827812 */ /* 0x000fe200078ec0ff */
[----:B------:R-:W-:Y:S02]  /*106a0*/  FFMA.FTZ R65, R12, R9, -R65 ;  /* 0x000000090c417223 */ /* 0x000fe40000010841 */
[----:B------:R-:W-:Y:S02]  /*106b0*/  FFMA.FTZ R15, R64, R129, R15 ;  /* 0x00000081400f7223 */ /* 0x000fe4000001000f */
[----:B------:R-:W-:Y:S02]  /*106c0*/  FFMA.FTZ R9, R12, R87, R8 ;  /* 0x000000570c097223 */ /* 0x000fe40000010008 */
[C---:B------:R-:W-:Y:S01]  /*106d0*/  IMAD.U32 R64, R134.reuse, 0x10000, RZ ;  /* 0x0001000086407824 */ /* 0x040fe200078e00ff */
[----:B------:R-:W-:Y:S01]  /*106e0*/  LOP3.LUT R134, R134, 0xffff0000, RZ, 0xc0, !PT ;  /* 0xffff000086867812 */ /* 0x000fe200078ec0ff */
[C---:B------:R-:W-:Y:S01]  /*106f0*/  IMAD.U32 R87, R131.reuse, 0x10000, RZ ;  /* 0x0001000083577824 */ /* 0x040fe200078e00ff */
[----:B------:R-:W-:Y:S01]  /*10700*/  LOP3.LUT R131, R131, 0xffff0000, RZ, 0xc0, !PT ;  /* 0xffff000083837812 */ /* 0x000fe200078ec0ff */
[----:B------:R-:W-:-:S02]  /*10710*/  FMUL.FTZ R8, R70, R86 ;  /* 0x0000005646087220 */ /* 0x000fc40000410000 */
[-C--:B------:R-:W-:Y:S02]  /*10720*/  FMUL.FTZ R70, R70, R64.reuse ;  /* 0x0000004046467220 */ /* 0x080fe40000410000 */
[C---:B------:R-:W-:Y:S02]  /*10730*/  FMUL.FTZ R12, R84.reuse, R87 ;  /* 0x00000057540c7220 */ /* 0x040fe40000410000 */
[----:B------:R-:W-:Y:S02]  /*10740*/  FFMA.FTZ R64, R13, R64, -R8 ;  /* 0x000000400d407223 */ /* 0x000fe40000010808 */
[----:B------:R-:W-:Y:S02]  /*10750*/  FMUL.FTZ R84, R84, R97 ;  /* 0x0000006154547220 */ /* 0x000fe40000410000 */
[C---:B------:R-:W-:Y:S02]  /*10760*/  FMUL.FTZ R8, R85.reuse, R128 ;  /* 0x0000008055087220 */ /* 0x040fe40000410000 */
[----:B------:R-:W-:-:S02]  /*10770*/  FMUL.FTZ R85, R85, R132 ;  /* 0x0000008455557220 */ /* 0x000fc40000410000 */
[C---:B------:R-:W-:Y:S02]  /*10780*/  FFMA.FTZ R97, R66.reuse, R97, -R12 ;  /* 0x0000006142617223 */ /* 0x040fe4000001080c */
[----:B------:R-:W-:Y:S02]  /*10790*/  FFMA.FTZ R84, R66, R87, R84 ;  /* 0x0000005742547223 */ /* 0x000fe40000010054 */
[----:B------:R-:W-:Y:S02]  /*107a0*/  FFMA.FTZ R132, R67, R132, -R8 ;  /* 0x0000008443847223 */ /* 0x000fe40000010808 */
[----:B------:R-:W-:Y:S02]  /*107b0*/  FMUL.FTZ R66, R83, R131 ;  /* 0x0000008353427220 */ /* 0x000fe40000410000 */
[----:B------:R-:W-:Y:S02]  /*107c0*/  FMUL.FTZ R12, R11, R130 ;  /* 0x000000820b0c7220 */ /* 0x000fe40000410000 */
[----:B------:R-:W-:-:S02]  /*107d0*/  FMUL.FTZ R83, R83, R135 ;  /* 0x0000008753537220 */ /* 0x000fc40000410000 */
[-C--:B------:R-:W-:Y:S02]  /*107e0*/  FMUL.FTZ R8, R11, R134.reuse ;  /* 0x000000860b087220 */ /* 0x080fe40000410000 */
[----:B------:R-:W-:Y:S02]  /*107f0*/  FFMA.FTZ R66, R14, R135, -R66 ;  /* 0x000000870e427223 */ /* 0x000fe40000010842 */
[----:B------:R-:W-:Y:S01]  /*10800*/  FFMA.FTZ R11, R69, R134, -R12 ;  /* 0x00000086450b7223 */ /* 0x000fe2000001080c */
[----:B------:R-:W-:Y:S01]  /*10810*/  F2FP.BF16.PACK_AB R12, R71, R10 ;  /* 0x0000000a470c723e */ /* 0x000fe200000010ff */
[----:B------:R-:W-:Y:S01]  /*10820*/  FFMA.FTZ R86, R13, R86, R70 ;  /* 0x000000560d567223 */ /* 0x000fe20000010046 */
[----:B------:R-:W-:Y:S01]  /*10830*/  F2FP.BF16.PACK_AB R13, R132, R65 ;  /* 0x00000041840d723e */ /* 0x000fe200000010ff */
[----:B------:R-:W-:Y:S02]  /*10840*/  FFMA.FTZ R128, R67, R128, R85 ;  /* 0x0000008043807223 */ /* 0x000fe40000010055 */
[----:B------:R-:W-:Y:S01]  /*10850*/  FFMA.FTZ R131, R14, R131, R83 ;  /* 0x000000830e837223 */ /* 0x000fe20000010053 */
[----:B------:R-:W-:Y:S01]  /*10860*/  F2FP.BF16.PACK_AB R14, R66, R97 ;  /* 0x00000061420e723e */ /* 0x000fe200000010ff */
[----:B------:R-:W-:Y:S01]  /*10870*/  FFMA.FTZ R69, R69, R130, R8 ;  /* 0x0000008245457223 */ /* 0x000fe20000010008 */
[----:B------:R-:W-:-:S02]  /*10880*/  F2FP.BF16.PACK_AB R8, R15, R68 ;  /* 0x000000440f08723e */ /* 0x000fc400000010ff */
[----:B------:R-:W-:Y:S02]  /*10890*/  F2FP.BF16.PACK_AB R15, R11, R64 ;  /* 0x000000400b0f723e */ /* 0x000fe400000010ff */
[----:B------:R-:W-:Y:S02]  /*108a0*/  F2FP.BF16.PACK_AB R9, R128, R9 ;  /* 0x000000098009723e */ /* 0x000fe400000010ff */
[----:B------:R-:W-:Y:S01]  /*108b0*/  F2FP.BF16.PACK_AB R10, R131, R84 ;  /* 0x00000054830a723e */ /* 0x000fe200000010ff */
[----:B------:R1:W-:Y:S01]  /*108c0*/  STS.128 [R82+0x10080], R12 ;  /* 0x0100800c52007388 */ /* 0x0003e20000000c00 */
[----:B------:R-:W-:-:S05]  /*108d0*/  F2FP.BF16.PACK_AB R11, R69, R86 ;  /* 0x00000056450b723e */ /* 0x000fca00000010ff */
[----:B------:R1:W-:Y:S02]  /*108e0*/  STS.128 [R81+0x10080], R8 ;  /* 0x0100800851007388 */ /* 0x0003e40000000c00 */
.L_x_1719:
[----:B------:R-:W-:Y:S05]  /*108f0*/  BSYNC B0 ;  /* 0x0000000000007941 */ /* 0x000fea0003800000 */
.L_x_1718:
        /* <DEDUP_REMOVED lines=32> */
[----:B------:R-:W-:Y:S02]  /*10b00*/  SHF.R.U64 R54, R54, 0x10, R55 ;  /* 0x0000001036367819 */ /* 0x000fe40000001237 */
[----:B------:R-:W1:Y:S01]  /*10b10*/  LDS.128 R12, [R65+0x10080] ;  /* 0x01008000410c7984 */ /* 0x000e620000000c00 */
[----:B------:R-:W-:Y:S02]  /*10b20*/  SHF.R.U64 R56, R56, 0x10, R57 ;  /* 0x0000001038387819 */ /* 0x000fe40000001239 */
[----:B------:R-:W-:Y:S01]  /*10b30*/  SHF.R.U32.HI R55, RZ, 0x10, R55 ;  /* 0x00000010ff377819 */ /* 0x000fe20000011637 */
[----:B------:R-:W2:Y:S01]  /*10b40*/  LDS.128 R8, [R64+0x10080] ;  /* 0x0100800040087984 */ /* 0x000ea20000000c00 */
[----:B------:R-:W-:-:S02]  /*10b50*/  SHF.R.U32.HI R57, RZ, 0x10, R57 ;  /* 0x00000010ff397819 */ /* 0x000fc40000011639 */
[----:B------:R-:W-:Y:S02]  /*10b60*/  PRMT R121, R121, 0x5410, R52 ;  /* 0x0000541079797816 */ /* 0x000fe40000000034 */
        /* <DEDUP_REMOVED lines=56> */
[C---:B------:R-:W-:Y:S01]  /*10ef0*/  IMAD.U32 R54, R14.reuse, 0x10000, RZ ;  /* 0x000100000e367824 */ /* 0x040fe200078e00ff */
[----:B------:R-:W-:Y:S01]  /*10f00*/  LOP3.LUT R14, R14, 0xffff0000, RZ, 0xc0, !PT ;  /* 0xffff00000e0e7812 */ /* 0x000fe200078ec0ff */
[----:B------:R-:W-:Y:S02]  /*10f10*/  FMUL.FTZ R67, R67, R69 ;  /* 0x0000004543437220 */ /* 0x000fe40000410000 */
[C---:B------:R-:W-:Y:S02]  /*10f20*/  FMUL.FTZ R8, R68.reuse, R120 ;  /* 0x0000007844087220 */ /* 0x040fe40000410000 */
[----:B------:R-:W-:-:S02]  /*10f30*/  FMUL.FTZ R68, R68, R124 ;  /* 0x0000007c44447220 */ /* 0x000fc40000410000 */
[C---:B------:R-:W-:Y:S02]  /*10f40*/  FFMA.FTZ R69, R54.reuse, R69, -R13 ;  /* 0x0000004536457223 */ /* 0x040fe4000001080d */
[----:B------:R-:W-:Y:S02]  /*10f50*/  FFMA.FTZ R67, R54, R12, R67 ;  /* 0x0000000c36437223 */ /* 0x000fe40000010043 */
[----:B------:R-:W-:Y:S02]  /*10f60*/  FFMA.FTZ R124, R55, R124, -R8 ;  /* 0x0000007c377c7223 */ /* 0x000fe40000010808 */
[----:B------:R-:W-:Y:S02]  /*10f70*/  FMUL.FTZ R54, R66, R123 ;  /* 0x0000007b42367220 */ /* 0x000fe40000410000 */
[----:B------:R-:W-:Y:S01]  /*10f80*/  FMUL.FTZ R12, R11, R122 ;  /* 0x0000007a0b0c7220 */ /* 0x000fe20000410000 */
[----:B------:R-:W-:Y:S01]  /*10f90*/  F2FP.BF16.PACK_AB R13, R124, R53 ;  /* 0x000000357c0d723e */ /* 0x000fe200000010ff */
[----:B------:R-:W-:-:S02]  /*10fa0*/  FMUL.FTZ R58, R66, R127 ;  /* 0x0000007f423a7220 */ /* 0x000fc40000410000 */
[-C--:B------:R-:W-:Y:S02]  /*10fb0*/  FMUL.FTZ R8, R11, R126.reuse ;  /* 0x0000007e0b087220 */ /* 0x080fe40000410000 */
[C---:B------:R-:W-:Y:S02]  /*10fc0*/  FFMA.FTZ R54, R14.reuse, R127, -R54 ;  /* 0x0000007f0e367223 */ /* 0x040fe40000010836 */
[----:B------:R-:W-:Y:S01]  /*10fd0*/  FFMA.FTZ R11, R57, R126, -R12 ;  /* 0x0000007e390b7223 */ /* 0x000fe2000001080c */
        /* <DEDUP_REMOVED lines=12> */
.L_x_1717:
[----:B------:R-:W-:Y:S05]  /*110a0*/  BSYNC B1 ;  /* 0x0000000000017941 */ /* 0x000fea0003800000 */
.L_x_1716:
        /* <DEDUP_REMOVED lines=120> */
.L_x_1723:
[----:B------:R-:W-:Y:S05]  /*11830*/  BSYNC B0 ;  /* 0x0000000000007941 */ /* 0x000fea0003800000 */
.L_x_1722:
        /* <DEDUP_REMOVED lines=122> */
.L_x_1721:
[----:B------:R-:W-:Y:S05]  /*11fe0*/  BSYNC B1 ;  /* 0x0000000000017941 */ /* 0x000fea0003800000 */
.L_x_1720:
        /* <DEDUP_REMOVED lines=119> */
.L_x_1725:
[----:B------:R-:W-:Y:S05]  /*12760*/  BSYNC B0 ;  /* 0x0000000000007941 */ /* 0x000fea0003800000 */
.L_x_1724:
        /* <DEDUP_REMOVED lines=37> */
[----:B------:R-:W-:-:S02]  /*129c0*/  PRMT R77, R77, 0x5410, R18 ;  /* 0x000054104d4d7816 */ /* 0x000fc40000000012 */
[----:B------:R-:W-:Y:S02]  /*129d0*/  PRMT R73, R73, 0x5410, R20 ;  /* 0x0000541049497816 */ /* 0x000fe40000000014 */
[----:B------:R-:W-:Y:S01]  /*129e0*/  PRMT R72, R72, 0x5410, R21 ;  /* 0x0000541048487816 */ /* 0x000fe20000000015 */
[----:B------:R-:W-:Y:S01]  /*129f0*/  IMAD.U32 R25, R77, 0x10000, RZ ;  /* 0x000100004d197824 */ /* 0x000fe200078e00ff */
[----:B------:R-:W-:Y:S02]  /*12a00*/  PRMT R74, R74, 0x5410, R23 ;  /* 0x000054104a4a7816 */ /* 0x000fe40000000017 */
[----:B------:R-:W-:Y:S02]  /*12a10*/  PRMT R75, R75, 0x5410, R22 ;  /* 0x000054104b4b7816 */ /* 0x000fe40000000016 */
[----:B------:R-:W-:Y:S02]  /*12a20*/  SHF.R.U32.HI R29, RZ, 0x10, R29 ;  /* 0x00000010ff1d7819 */ /* 0x000fe4000001161d */
[----:B------:R-:W-:-:S02]  /*12a30*/  SHF.R.U64 R24, R30, 0x10, R31 ;  /* 0x000000101e187819 */ /* 0x000fc4000000121f */
[----:B------:R-:W-:Y:S01]  /*12a40*/  PRMT R76, R76, 0x5410, R29 ;  /* 0x000054104c4c7816 */ /* 0x000fe2000000001d */
[----:B------:R-:W-:Y:S01]  /*12a50*/  IMAD.U32 R29, R72, 0x10000, RZ ;  /* 0x00010000481d7824 */ /* 0x000fe200078e00ff */
[----:B------:R-:W-:Y:S02]  /*12a60*/  LOP3.LUT R30, R77, 0xffff0000, RZ, 0xc0, !PT ;  /* 0xffff00004d1e7812 */ /* 0x000fe400078ec0ff */
[----:B------:R-:W-:Y:S02]  /*12a70*/  SHF.R.U32.HI R31, RZ, 0x10, R31 ;  /* 0x00000010ff1f7819 */ /* 0x000fe4000001161f */
        /* <DEDUP_REMOVED lines=73> */
.L_x_1697:
[----:B------:R-:W-:Y:S05]  /*12f10*/  BSYNC B2 ;  /* 0x0000000000027941 */ /* 0x000fea0003800000 */
.L_x_1663:
[----:B-1----:R-:W-:Y:S01]  /*12f20*/  IMAD R9, R61, c[0x0][0x208], RZ ;  /* 0x000082003d097a24 */ /* 0x002fe200078e02ff */
[----:B------:R-:W-:Y:S01]  /*12f30*/  SHF.R.S32.HI R10, RZ, 0x4, R63 ;  /* 0x00000004ff0a7819 */ /* 0x000fe2000001143f */
[----:B---3--:R-:W-:Y:S01]  /*12f40*/  IMAD.WIDE.U32 R12, R228, c[0x0][0x208], RZ ;  /* 0x00008200e40c7a25 */ /* 0x008fe200078e00ff */
[----:B------:R-:W-:-:S04]  /*12f50*/  DEPBAR.LE SB0, 0x0 ;  /* 0x000080000000791a */ /* 0x000fc80000000000 */
[----:B------:R-:W-:Y:S01]  /*12f60*/  IMAD R9, R228, c[0x0][0x20c], R9 ;  /* 0x00008300e4097a24 */ /* 0x000fe200078e0209 */
[----:B------:R-:W-:Y:S01]  /*12f70*/  LEA.HI R11, R63, R10, RZ, 0x1 ;  /* 0x0000000a3f0b7211 */ /* 0x000fe200078f08ff */
[----:B------:R-:W-:Y:S01]  /*12f80*/  IMAD.SHL.U32 R14, R38, 0x40, RZ ;  /* 0x00000040260e7824 */ /* 0x000fe200078e00ff */
[----:B------:R-:W-:Y:S01]  /*12f90*/  ISETP.GE.AND P1, PT, R196, c[0x0][0x1d4], PT ;  /* 0x00007500c4007a0c */ /* 0x000fe20003f26270 */
[----:B------:R-:W-:Y:S01]  /*12fa0*/  IMAD.IADD R13, R13, 0x1, R9 ;  /* 0x000000010d0d7824 */ /* 0x000fe200078e0209 */
[----:B------:R-:W-:Y:S01]  /*12fb0*/  LOP3.LUT R11, R11, 0xfffffffe, RZ, 0xc0, !PT ;  /* 0xfffffffe0b0b7812 */ /* 0x000fe200078ec0ff */
[----:B------:R-:W-:Y:S01]  /*12fc0*/  IMAD.SHL.U32 R9, R197, 0x8, RZ ;  /* 0x00000008c5097824 */ /* 0x000fe200078e00ff */
[----:B------:R-:W-:Y:S01]  /*12fd0*/  LOP3.LUT R14, R14, 0x1c0, RZ, 0xc0, !PT ;  /* 0x000001c00e0e7812 */ /* 0x000fe200078ec0ff */
[----:B------:R-:W-:Y:S01]  /*12fe0*/  IMAD.WIDE.U32 R12, R227, c[0x0][0x218], R12 ;  /* 0x00008600e30c7a25 */ /* 0x000fe200078e000c */
[----:B------:R-:W-:Y:S01]  /*12ff0*/  ISETP.GE.AND P2, PT, R229, c[0x0][0x1d4], PT ;  /* 0x00007500e5007a0c */ /* 0x000fe20003f46270 */
[----:B------:R-:W-:Y:S01]  /*13000*/  BSSY B0, `(.L_x_1726) ;  /* 0x000006b000007945 */ /* 0x000fe20003800000 */
[----:B------:R-:W-:Y:S01]  /*13010*/  LOP3.LUT R37, R37, 0xfffffffb, RZ, 0xc0, !PT ;  /* 0xfffffffb25257812 */ /* 0x000fe200078ec0ff */
[----:B------:R-:W-:Y:S01]  /*13020*/  IMAD R8, R60, c[0x0][0x218], RZ ;  /* 0x000086003c087a24 */ /* 0x000fe200078e02ff */
[----:B------:R-:W-:Y:S01]  /*13030*/  IADD3 R15, P0, R12, UR28, RZ ;  /* 0x0000001c0c0f7c10 */ /* 0x000fe2000ff1e0ff */
[----:B------:R-:W-:Y:S01]  /*13040*/  IMAD.IADD R11, R10, 0x1, -R11 ;  /* 0x000000010a0b7824 */ /* 0x000fe200078e0a0b */
[----:B------:R-:W-:Y:S01]  /*13050*/  LOP3.LUT R12, R14, 0x8, R9, 0xf8, !PT ;  /* 0x000000080e0c7812 */ /* 0x000fe200078ef809 */
[----:B------:R-:W-:Y:S01]  /*13060*/  IMAD R8, R227, c[0x0][0x21c], R8 ;  /* 0x00008700e3087a24 */ /* 0x000fe200078e0208 */
[----:B------:R-:W-:Y:S01]  /*13070*/  SHF.R.U32.HI R9, RZ, 0x3, R14 ;  /* 0x00000003ff097819 */ /* 0x000fe2000001160e */
[----:B------:R-:W-:Y:S01]  /*13080*/  IMAD.SHL.U32 R10, R11, 0x8, RZ ;  /* 0x000000080b0a7824 */ /* 0x000fe200078e00ff */
[----:B------:R-:W-:Y:S01]  /*13090*/  SHF.R.S32.HI R232, RZ, 0x1f, R39 ;  /* 0x0000001fffe87819 */ /* 0x000fe20000011427 */
[----:B------:R-:W-:Y:S01]  /*130a0*/  IMAD.SHL.U32 R77, R2, 0x40, RZ ;  /* 0x00000040024d7824 */ /* 0x000fe200078e00ff */
[----:B------:R-:W-:Y:S01]  /*130b0*/  LOP3.LUT R12, R12, R9, RZ, 0x3c, !PT ;  /* 0x000000090c0c7212 */ /* 0x000fe200078e3cff */
[----:B------:R-:W-:Y:S01]  /*130c0*/  IMAD.SHL.U32 R9, R62, 0x40, RZ ;  /* 0x000000403e097824 */ /* 0x000fe200078e00ff */
[----:B------:R-:W-:Y:S01]  /*130d0*/  IADD3.X R14, R13, UR12, R8, P0, !PT ;  /* 0x0000000c0d0e7c10 */ /* 0x000fe200087fe408 */
[----:B------:R-:W-:Y:S01]  /*130e0*/  IMAD.SHL.U32 R230, R0, 0x2, RZ ;  /* 0x0000000200e67824 */ /* 0x000fe200078e00ff */
[----:B------:R-:W-:Y:S01]  /*130f0*/  BAR.SYNC.DEFER_BLOCKING 0x0 ;  /* 0x0000000000007b1d */ /* 0x000fe20000010000 */
[----:B------:R-:W-:Y:S01]  /*13100*/  LEA R8, P0, R15, c[0x0][0x1f8], 0x1 ;  /* 0x00007e000f087a11 */ /* 0x000fe200078008ff */
[----:B------:R-:W-:Y:S01]  /*13110*/  IMAD R221, R11, 0x200, R12 ;  /* 0x000002000bdd7824 */ /* 0x000fe200078e020c */
[----:B------:R-:W-:-:S02]  /*13120*/  LOP3.LUT R9, R9, 0x1c0, RZ, 0xc0, !PT ;  /* 0x000001c009097812 */ /* 0x000fc400078ec0ff */
[----:B------:R-:W-:Y:S01]  /*13130*/  LEA.HI.X R15, R15, c[0x0][0x1fc], R14, 0x1, P0 ;  /* 0x00007f000f0f7a11 */ /* 0x000fe200000f0c0e */
[----:B------:R-:W-:Y:S01]  /*13140*/  IMAD.SHL.U32 R221, R221, 0x2, RZ ;  /* 0x00000002dddd7824 */ /* 0x000fe200078e00ff */
[----:B------:R-:W-:Y:S02]  /*13150*/  LOP3.LUT P0, RZ, R38, 0x2, RZ, 0xc0, !PT ;  /* 0x0000000226ff7812 */ /* 0x000fe4000780c0ff */
[----:B------:R-:W-:Y:S01]  /*13160*/  LOP3.LUT R13, R9, 0x8, R10, 0xf8, !PT ;  /* 0x00000008090d7812 */ /* 0x000fe200078ef80a */
[----:B------:R-:W-:Y:S01]  /*13170*/  SHFL.IDX PT, R11, R15, RZ, 0x181f ;  /* 0x00181fff0f0b7589 */ /* 0x000fe200000e0000 */
[----:B------:R-:W-:Y:S02]  /*13180*/  SHF.R.U32.HI R2, RZ, 0x3, R9 ;  /* 0x00000003ff027819 */ /* 0x000fe40000011609 */
[----:B------:R-:W-:Y:S01]  /*13190*/  LOP3.LUT R77, R77, 0xfffffe00, RZ, 0xc0, !PT ;  /* 0xfffffe004d4d7812 */ /* 0x000fe200078ec0ff */
[----:B------:R-:W1:Y:S01]  /*131a0*/  SHFL.IDX PT, R10, R8, RZ, 0x181f ;  /* 0x00181fff080a7589 */ /* 0x000e6200000e0000 */
[----:B------:R-:W-:-:S02]  /*131b0*/  IADD3 R9, R221, 0xa080, RZ ;  /* 0x0000a080dd097810 */ /* 0x000fc40007ffe0ff */
[----:B------:R-:W-:Y:S01]  /*131c0*/  LOP3.LUT R2, R13, R2, RZ, 0x3c, !PT ;  /* 0x000000020d027212 */ /* 0x000fe200078e3cff */
[----:B------:R-:W-:Y:S01]  /*131d0*/  IMAD R13, R6, 0x400, R77 ;  /* 0x00000400060d7824 */ /* 0x000fe200078e024d */
[----:B------:R-:W-:Y:S02]  /*131e0*/  IADD3 R219, R221, 0xa0a0, RZ ;  /* 0x0000a0a0dddb7810 */ /* 0x000fe40007ffe0ff */
[----:B------:R-:W-:Y:S01]  /*131f0*/  @P0 IADD3 R219, R9, -0x20, RZ ;  /* 0xffffffe009db0810 */ /* 0x000fe20007ffe0ff */
[----:B------:R-:W-:Y:S01]  /*13200*/  IMAD.IADD R0, R2, 0x1, R13 ;  /* 0x0000000102007824 */ /* 0x000fe200078e020d */
[----:B------:R-:W-:Y:S01]  /*13210*/  IADD3 R9, -R197, UR20, RZ ;  /* 0x00000014c5097c10 */ /* 0x000fe2000fffe1ff */
[----:B------:R2:W3:Y:S01]  /*13220*/  LDSM.16.M88.4 R52, [R221+0xa080] ;  /* 0x00a08000dd34783b */ /* 0x0004e20000000200 */
[----:B------:R-:W-:Y:S01]  /*13230*/  @P2 LOP3.LUT R37, R37, 0x4, RZ, 0xfc, !PT ;  /* 0x0000000425252812 */ /* 0x000fe200078efcff */
[C---:B------:R-:W-:Y:S01]  /*13240*/  IMAD.SHL.U32 R28, R0.reuse, 0x2, RZ ;  /* 0x00000002001c7824 */ /* 0x040fe200078e00ff */
[----:B------:R-:W-:Y:S01]  /*13250*/  ISETP.LT.OR P0, PT, R9, 0x1, P1 ;  /* 0x000000010900780c */ /* 0x000fe20000f01670 */
[----:B------:R2:W4:Y:S01]  /*13260*/  LDSM.16.M88.4 R44, [R221+0xa880] ;  /* 0x00a88000dd2c783b */ /* 0x0005220000000200 */
[----:B------:R-:W-:-:S02]  /*13270*/  LEA R222, R0, 0x10080, 0x1 ;  /* 0x0001008000de7811 */ /* 0x000fc400078e08ff */
[----:B------:R-:W-:Y:S01]  /*13280*/  SHF.R.S32.HI R0, RZ, 0x1f, R229 ;  /* 0x0000001fff007819 */ /* 0x000fe200000114e5 */
[----:B------:R2:W2:Y:S01]  /*13290*/  LDSM.16.M88.4 R24, [R221+0xb080] ;  /* 0x00b08000dd18783b */ /* 0x0004a20000000200 */
[----:B------:R-:W-:Y:S01]  /*132a0*/  SHF.R.S32.HI R13, RZ, 0x1f, R36 ;  /* 0x0000001fff0d7819 */ /* 0x000fe20000011424 */
[----:B------:R-:W-:Y:S01]  /*132b0*/  IMAD R220, R5, 0x2, R222 ;  /* 0x0000000205dc7824 */ /* 0x000fe200078e02de */
[----:B------:R-:W-:Y:S01]  /*132c0*/  LEA.HI R235, R0, R229, RZ, 0x3 ;  /* 0x000000e500eb7211 */ /* 0x000fe200078f18ff */
[----:B------:R2:W2:Y:S01]  /*132d0*/  LDSM.16.M88.4 R64, [R219] ;  /* 0x00000000db40783b */ /* 0x0004a20000000200 */
[----:B------:R-:W-:Y:S01]  /*132e0*/  LEA.HI R234, R13, R36, RZ, 0x3 ;  /* 0x000000240dea7211 */ /* 0x000fe200078f18ff */
[----:B-1----:R-:W-:Y:S01]  /*132f0*/  IMAD.WIDE R18, R196, 0x2, R10 ;  /* 0x00000002c4127825 */ /* 0x002fe200078e020a */
[----:B------:R-:W-:Y:S01]  /*13300*/  LOP3.LUT R235, R235, 0xfffffff8, RZ, 0xc0, !PT ;  /* 0xfffffff8ebeb7812 */ /* 0x000fe200078ec0ff */
[----:B------:R1:W1:Y:S01]  /*13310*/  LDSM.16.M88.4 R20, [R219+0x800] ;  /* 0x00080000db14783b */ /* 0x0002620000000200 */
[----:B------:R-:W-:-:S02]  /*13320*/  LOP3.LUT R234, R234, 0xfffffff8, RZ, 0xc0, !PT ;  /* 0xfffffff8eaea7812 */ /* 0x000fc400078ec0ff */
[----:B------:R-:W-:Y:S01]  /*13330*/  LOP3.LUT R37, R37, 0xfffffffd, RZ, 0xc0, !PT ;  /* 0xfffffffd25257812 */ /* 0x000fe200078ec0ff */
[----:B------:R1:W1:Y:S01]  /*13340*/  LDSM.16.M88.4 R68, [R219+0x1000] ;  /* 0x00100000db44783b */ /* 0x0002620000000200 */
[--C-:B------:R-:W-:Y:S01]  /*13350*/  IMAD.WIDE R16, R235, 0x2, R10.reuse ;  /* 0x00000002eb107825 */ /* 0x100fe200078e020a */
[----:B------:R-:W-:Y:S02]  /*13360*/  LEA.HI R232, R232, R39, RZ, 0x3 ;  /* 0x00000027e8e87211 */ /* 0x000fe400078f18ff */
[----:B------:R-:W1:Y:S01]  /*13370*/  LDSM.16.M88.4 R28, [R28+0x10080] ;  /* 0x010080001c1c783b */ /* 0x000e620000000200 */
[----:B------:R-:W-:Y:S01]  /*13380*/  IMAD.WIDE R12, R234, 0x2, R10 ;  /* 0x00000002ea0c7825 */ /* 0x000fe200078e020a */
[----:B------:R-:W-:Y:S02]  /*13390*/  LOP3.LUT R232, R232, 0xfffffff8, RZ, 0xc0, !PT ;  /* 0xfffffff8e8e87812 */ /* 0x000fe400078ec0ff */
[----:B------:R1:W1:Y:S01]  /*133a0*/  LDSM.16.M88.4 R32, [R220] ;  /* 0x00000000dc20783b */ /* 0x0002620000000200 */
[----:B------:R-:W-:-:S02]  /*133b0*/  SHF.R.S32.HI R199, RZ, 0x1f, R196 ;  /* 0x0000001fffc77819 */ /* 0x000fc400000114c4 */
[----:B------:R-:W-:Y:S01]  /*133c0*/  IMAD.WIDE R10, R232, 0x2, R10 ;  /* 0x00000002e80a7825 */ /* 0x000fe200078e020a */
[----:B------:R-:W-:Y:S01]  /*133d0*/  @!PT LDS RZ, [RZ] ;  /* 0x00000000fffff984 */ /* 0x000fe20000000800 */
[----:B------:R-:W-:Y:S01]  /*133e0*/  @!PT LDS RZ, [RZ] ;  /* 0x00000000fffff984 */ /* 0x000fe20000000800 */
[----:B------:R-:W-:Y:S01]  /*133f0*/  @!PT LDS RZ, [RZ] ;  /* 0x00000000fffff984 */ /* 0x000fe20000000800 */
[----:B------:R1:W-:Y:S01]  /*13400*/  LDGSTS.E.BYPASS.LTC128B.128 [R230+0x4080], [R18.64], !P0 ;  /* 0x0408000012e67fae */ /* 0x0003e2000c101d5a */
[----:B------:R-:W-:Y:S02]  /*13410*/  ISETP.LT.OR P0, PT, R9, 0x1, P2 ;  /* 0x000000010900780c */ /* 0x000fe40001701670 */
[----:B------:R-:W-:Y:S02]  /*13420*/  ISETP.GE.AND P2, PT, R36, c[0x0][0x1d4], PT ;  /* 0x0000750024007a0c */ /* 0x000fe40003f46270 */
[----:B------:R-:W-:Y:S02]  /*13430*/  SHF.R.S32.HI R236, RZ, 0x1f, R235 ;  /* 0x0000001fffec7819 */ /* 0x000fe400000114eb */
[----:B------:R-:W-:Y:S02]  /*13440*/  SHF.R.S32.HI R233, RZ, 0x1f, R234 ;  /* 0x0000001fffe97819 */ /* 0x000fe400000114ea */
[----:B------:R-:W-:-:S02]  /*13450*/  SHF.R.S32.HI R231, RZ, 0x1f, R232 ;  /* 0x0000001fffe77819 */ /* 0x000fc400000114e8 */
[C---:B------:R-:W-:Y:S02]  /*13460*/  IADD3 R211, R219.reuse, 0x800, RZ ;  /* 0x00000800dbd37810 */ /* 0x040fe40007ffe0ff */
[----:B------:R-:W-:Y:S01]  /*13470*/  IADD3 R210, R219, 0x1000, RZ ;  /* 0x00001000dbd27810 */ /* 0x000fe20007ffe0ff */
[----:B------:R1:W-:Y:S01]  /*13480*/  LDGSTS.E.BYPASS.LTC128B.128 [R230+0x5880], [R16.64], !P0 ;  /* 0x0588000010e67fae */ /* 0x0003e2000c101d5a */
[----:B------:R-:W-:Y:S02]  /*13490*/  ISETP.LT.OR P0, PT, R9, 0x1, P2 ;  /* 0x000000010900780c */ /* 0x000fe40001701670 */
[----:B------:R-:W-:Y:S02]  /*134a0*/  @P2 LOP3.LUT R37, R37, 0x2, RZ, 0xfc, !PT ;  /* 0x0000000225252812 */ /* 0x000fe400078efcff */
[----:B------:R-:W-:Y:S02]  /*134b0*/  ISETP.GE.AND P2, PT, R39, c[0x0][0x1d4], PT ;  /* 0x0000750027007a0c */ /* 0x000fe40003f46270 */
[----:B------:R-:W-:-:S07]  /*134c0*/  LOP3.LUT R37, R37, 0xffffffef, RZ, 0xc0, !PT ;  /* 0xffffffef25257812 */ /* 0x000fce00078ec0ff */
[----:B------:R1:W-:Y:S01]  /*134d0*/  LDGSTS.E.BYPASS.LTC128B.128 [R230+0x7080], [R12.64], !P0 ;  /* 0x070800000ce67fae */ /* 0x0003e2000c101d5a */
[----:B------:R-:W-:-:S13]  /*134e0*/  ISETP.LT.OR P0, PT, R9, 0x1, P2 ;  /* 0x000000010900780c */ /* 0x000fda0001701670 */
[----:B------:R1:W-:Y:S01]  /*134f0*/  LDGSTS.E.BYPASS.LTC128B.128 [R230+0x8880], [R10.64], !P0 ;  /* 0x088800000ae67fae */ /* 0x0003e2000c101d5a */
[----:B------:R-:W-:-:S13]  /*13500*/  ISETP.GT.AND P0, PT, R223, 0x7f, PT ;  /* 0x0000007fdf00780c */ /* 0x000fda0003f04270 */
[----:B------:R-:W-:Y:S01]  /*13510*/  @P0 LOP3.LUT R37, R37, 0x10, RZ, 0xfc, !PT ;  /* 0x0000001025250812 */ /* 0x000fe200078efcff */
[----:B------:R-:W-:Y:S05]  /*13520*/  @P0 BRA `(.L_x_1727) ;  /* 0x0000018000000947 */ /* 0x000fea0003800000 */
[----:B--234-:R-:W-:Y:S05]  /*13530*/  BRA.DIV ~URZ, `(.L_x_1728) ;  /* 0x0000c0927f007947 */ /* 0x01cfea000b800000 */
[----:B------:R2:W3:Y:S04]  /*13540*/  SHFL.IDX PT, R0, R15, 0x1, 0x181f ;  /* 0x00381f000f007f89 */ /* 0x0004e800000e0000 */
[----:B-1----:R2:W1:Y:S02]  /*13550*/  SHFL.IDX PT, R13, R8, 0x1, 0x181f ;  /* 0x00381f00080d7f89 */ /* 0x00246400000e0000 */
.L_x_1762:
[----:B-1----:R-:W-:-:S04]  /*13560*/  LEA R14, P0, R235, R13, 0x1 ;  /* 0x0000000deb0e7211 */ /* 0x002fc800078008ff */
[----:B--23--:R-:W-:Y:S02]  /*13570*/  LEA.HI.X R15, R235, R0, R236, 0x1, P0 ;  /* 0x00000000eb0f7211 */ /* 0x00cfe400000f0cec */
[----:B------:R-:W-:-:S04]  /*13580*/  LEA R10, P0, R234, R13, 0x1 ;  /* 0x0000000dea0a7211 */ /* 0x000fc800078008ff */
        /* <DEDUP_REMOVED lines=18> */
.L_x_1727:
[----:B--234-:R-:W-:Y:S05]  /*136b0*/  BSYNC B0 ;  /* 0x0000000000007941 */ /* 0x01cfea0003800000 */
.L_x_1726:
[----:B------:R-:W-:Y:S01]  /*136c0*/  IMAD.MOV.U32 R0, RZ, RZ, 0x40 ;  /* 0x00000040ff007424 */ /* 0x000fe200078e00ff */
[----:B------:R-:W-:Y:S01]  /*136d0*/  LOP3.LUT P0, RZ, R38, 0x4, RZ, 0xc0, !PT ;  /* 0x0000000426ff7812 */ /* 0x000fe2000780c0ff */
[----:B------:R-:W0:Y:S01]  /*136e0*/  LDGDEPBAR ;  /* 0x00000000000079af */ /* 0x000e220000000000 */
[----:B------:R-:W-:Y:S01]  /*136f0*/  WARPSYNC 0xffffffff ;  /* 0xffffffff00007948 */ /* 0x000fe20003800000 */
[C---:B-1----:R-:W-:Y:S01]  /*13700*/  HMMA.16816.F32.BF16 R16, R28.reuse, R52, RZ ;  /* 0x000000341c10723c */ /* 0x042fe200000418ff */
[----:B------:R-:W-:Y:S01]  /*13710*/  SEL R0, R0, 0xffffffc0, !P0 ;  /* 0xffffffc000007807 */ /* 0x000fe20004000000 */
[C---:B------:R-:W-:Y:S01]  /*13720*/  IMAD R218, R3.reuse, 0x2, R222 ;  /* 0x0000000203da7824 */ /* 0x040fe200078e02de */
[----:B------:R-:W-:Y:S01]  /*13730*/  UISETP.GE.AND UP0, UPT, UR13, 0x2, UPT ;  /* 0x000000020d00788c */ /* 0x000fe2000bf06270 */
[----:B------:R-:W-:Y:S01]  /*13740*/  IMAD R217, R3, 0x2, R220 ;  /* 0x0000000203d97824 */ /* 0x000fe200078e02dc */
[----:B------:R-:W-:Y:S01]  /*13750*/  IADD3 R208, R219, 0x1800, RZ ;  /* 0x00001800dbd07810 */ /* 0x000fe20007ffe0ff */
[--C-:B------:R-:W-:Y:S01]  /*13760*/  IMAD.IADD R215, R221, 0x1, R0.reuse ;  /* 0x00000001ddd77824 */ /* 0x100fe200078e0200 */
[----:B------:R-:W-:Y:S01]  /*13770*/  LDSM.16.M88.4 R36, [R218] ;  /* 0x00000000da24783b */ /* 0x000fe20000000200 */
[----:B------:R-:W-:Y:S01]  /*13780*/  HMMA.16816.F32.BF16 R52, R28, R54, RZ ;  /* 0x000000361c34723c */ /* 0x000fe200000418ff */
[----:B------:R-:W-:Y:S01]  /*13790*/  IMAD.IADD R209, R219, 0x1, R0 ;  /* 0x00000001dbd17824 */ /* 0x000fe200078e0200 */
[----:B------:R-:W-:Y:S01]  /*137a0*/  PLOP3.LUT P0, PT, PT, PT, UP0, 0x40, 0x0 ;  /* 0x000000000000781c */ /* 0x000fe20003f0e808 */
[----:B------:R-:W1:Y:S01]  /*137b0*/  LDSM.16.M88.4 R60, [R215+0xa080] ;  /* 0x00a08000d73c783b */ /* 0x000e620000000200 */
[----:B------:R-:W-:Y:S01]  /*137c0*/  IMAD.IADD R2, R77, 0x1, R2 ;  /* 0x000000014d027824 */ /* 0x000fe200078e0202 */
[----:B------:R-:W-:-:S02]  /*137d0*/  IADD3 R207, R219, 0x2000, RZ ;  /* 0x00002000dbcf7810 */ /* 0x000fc40007ffe0ff */
[----:B------:R-:W-:Y:S01]  /*137e0*/  LDSM.16.M88.4 R12, [R217] ;  /* 0x00000000d90c783b */ /* 0x000fe20000000200 */
[----:B------:R-:W-:Y:S01]  /*137f0*/  HMMA.16816.F32.BF16 R48, R28, R44, RZ ;  /* 0x0000002c1c30723c */ /* 0x000fe200000418ff */
[C---:B------:R-:W-:Y:S02]  /*13800*/  IADD3 R206, R219.reuse, 0x2800, RZ ;  /* 0x00002800dbce7810 */ /* 0x040fe40007ffe0ff */
[----:B------:R-:W2:Y:S01]  /*13810*/  LDSM.16.M88.4 R56, [R209] ;  /* 0x00000000d138783b */ /* 0x000ea20000000200 */
[C---:B------:R-:W-:Y:S02]  /*13820*/  IADD3 R205, R219.reuse, 0x3000, RZ ;  /* 0x00003000dbcd7810 */ /* 0x040fe40007ffe0ff */
[C---:B------:R-:W-:Y:S01]  /*13830*/  IADD3 R204, R219.reuse, 0x3800, RZ ;  /* 0x00003800dbcc7810 */ /* 0x040fe20007ffe0ff */
[----:B------:R-:W3:Y:S01]  /*13840*/  LDSM.16.M88.4 R8, [R215+0xa880] ;  /* 0x00a88000d708783b */ /* 0x000ee20000000200 */
[----:B------:R-:W-:Y:S01]  /*13850*/  HMMA.16816.F32.BF16 R16, R32, R64, R16 ;  /* 0x000000402010723c */ /* 0x000fe20000041810 */
[----:B------:R-:W-:-:S02]  /*13860*/  IADD3 R203, R219, 0x4000, RZ ;  /* 0x00004000dbcb7810 */ /* 0x000fc40007ffe0ff */
[----:B------:R-:W4:Y:S01]  /*13870*/  LDSM.16.M88.4 R72, [R215+0xb080] ;  /* 0x00b08000d748783b */ /* 0x000f220000000200 */
[C---:B------:R-:W-:Y:S02]  /*13880*/  IADD3 R202, R219.reuse, 0x4800, RZ ;  /* 0x00004800dbca7810 */ /* 0x040fe40007ffe0ff */
[C---:B------:R-:W-:Y:S02]  /*13890*/  IADD3 R201, R219.reuse, 0x5000, RZ ;  /* 0x00005000dbc97810 */ /* 0x040fe40007ffe0ff */
[----:B------:R-:W-:Y:S01]  /*138a0*/  HMMA.16816.F32.BF16 R52, R32, R66, R52 ;  /* 0x000000422034723c */ /* 0x000fe20000041834 */
[----:B------:R-:W-:Y:S01]  /*138b0*/  LDSM.16.M88.4 R64, [R221+0xb880] ;  /* 0x00b88000dd40783b */ /* 0x000fe20000000200 */
[----:B------:R-:W-:-:S06]  /*138c0*/  IADD3 R200, R219, 0x5800, RZ ;  /* 0x00005800dbc87810 */ /* 0x000fcc0007ffe0ff */
[C---:B------:R-:W-:Y:S08]  /*138d0*/  HMMA.16816.F32.BF16 R44, R28.reuse, R46, RZ ;  /* 0x0000002e1c2c723c */ /* 0x040ff000000418ff */
[C---:B------:R-:W-:Y:S08]  /*138e0*/  HMMA.16816.F32.BF16 R40, R28.reuse, R24, RZ ;  /* 0x000000181c28723c */ /* 0x040ff000000418ff */
[----:B------:R-:W-:Y:S01]  /*138f0*/  HMMA.16816.F32.BF16 R28, R28, R26, RZ ;  /* 0x0000001a1c1c723c */ /* 0x000fe200000418ff */
[----:B------:R-:W5:Y:S07]  /*13900*/  LDSM.16.M88.4 R24, [R222+0x4000] ;  /* 0x00400000de18783b */ /* 0x000f6e0000000200 */
[C---:B-1----:R-:W-:Y:S08]  /*13910*/  HMMA.16816.F32.BF16 R16, R36.reuse, R60, R16 ;  /* 0x0000003c2410723c */ /* 0x042ff00000041810 */
[----:B------:R-:W-:Y:S01]  /*13920*/  HMMA.16816.F32.BF16 R52, R36, R62, R52 ;  /* 0x0000003e2434723c */ /* 0x000fe20000041834 */
[----:B------:R-:W-:Y:S07]  /*13930*/  LDSM.16.M88.4 R60, [R219+0x1800] ;  /* 0x00180000db3c783b */ /* 0x000fee0000000200 */
[C---:B------:R-:W-:Y:S08]  /*13940*/  HMMA.16816.F32.BF16 R48, R32.reuse, R20, R48 ;  /* 0x000000142030723c */ /* 0x040ff00000041830 */
[C---:B------:R-:W-:Y:S01]  /*13950*/  HMMA.16816.F32.BF16 R44, R32.reuse, R22, R44 ;  /* 0x00000016202c723c */ /* 0x040fe2000004182c */
[----:B------:R-:W1:Y:S07]  /*13960*/  LDSM.16.M88.4 R20, [R209+0x800] ;  /* 0x00080000d114783b */ /* 0x000e6e0000000200 */
[C---:B------:R-:W-:Y:S08]  /*13970*/  HMMA.16816.F32.BF16 R40, R32.reuse, R68, R40 ;  /* 0x000000442028723c */ /* 0x040ff00000041828 */
[----:B------:R-:W-:Y:S01]  /*13980*/  HMMA.16816.F32.BF16 R32, R32, R70, R28 ;  /* 0x000000462020723c */ /* 0x000fe2000004181c */
[----:B------:R-:W1:Y:S04]  /*13990*/  LDSM.16.M88.4 R68, [R209+0x1000] ;  /* 0x00100000d144783b */ /* 0x000e680000000200 */
[----:B------:R-:W1:Y:S03]  /*139a0*/  LDSM.16.M88.4 R28, [R220+0x4000] ;  /* 0x00400000dc1c783b */ /* 0x000e660000000200 */
[C---:B--2---:R-:W-:Y:S08]  /*139b0*/  HMMA.16816.F32.BF16 R16, R12.reuse, R56, R16 ;  /* 0x000000380c10723c */ /* 0x044ff00000041810 */
[----:B------:R-:W-:Y:S01]  /*139c0*/  HMMA.16816.F32.BF16 R52, R12, R58, R52 ;  /* 0x0000003a0c34723c */ /* 0x000fe20000041834 */
[----:B------:R-:W-:Y:S07]  /*139d0*/  LDSM.16.M88.4 R56, [R215+0xb880] ;  /* 0x00b88000d738783b */ /* 0x000fee0000000200 */
[C---:B---3--:R-:W-:Y:S08]  /*139e0*/  HMMA.16816.F32.BF16 R48, R36.reuse, R8, R48 ;  /* 0x000000082430723c */ /* 0x048ff00000041830 */
[C---:B------:R-:W-:Y:S01]  /*139f0*/  HMMA.16816.F32.BF16 R44, R36.reuse, R10, R44 ;  /* 0x0000000a242c723c */ /* 0x040fe2000004182c */
[----:B------:R-:W2:Y:S07]  /*13a00*/  LDSM.16.M88.4 R8, [R221+0xc080] ;  /* 0x00c08000dd08783b */ /* 0x000eae0000000200 */
[C---:B----4-:R-:W-:Y:S08]  /*13a10*/  HMMA.16816.F32.BF16 R40, R36.reuse, R72, R40 ;  /* 0x000000482428723c */ /* 0x050ff00000041828 */
[----:B------:R-:W-:Y:S01]  /*13a20*/  HMMA.16816.F32.BF16 R36, R36, R74, R32 ;  /* 0x0000004a2424723c */ /* 0x000fe20000041820 */
[----:B------:R-:W3:Y:S04]  /*13a30*/  LDSM.16.M88.4 R72, [R221+0xc880] ;  /* 0x00c88000dd48783b */ /* 0x000ee80000000200 */
[----:B------:R-:W4:Y:S03]  /*13a40*/  LDSM.16.M88.4 R32, [R218+0x4000] ;  /* 0x00400000da20783b */ /* 0x000f260000000200 */
[C---:B-----5:R-:W-:Y:S08]  /*13a50*/  HMMA.16816.F32.BF16 R16, R24.reuse, R64, R16 ;  /* 0x000000401810723c */ /* 0x060ff00000041810 */
[----:B------:R-:W-:Y:S01]  /*13a60*/  HMMA.16816.F32.BF16 R52, R24, R66, R52 ;  /* 0x000000421834723c */ /* 0x000fe20000041834 */
[----:B------:R-:W-:Y:S07]  /*13a70*/  LDSM.16.M88.4 R64, [R209+0x1800] ;  /* 0x00180000d140783b */ /* 0x000fee0000000200 */
[C---:B-1----:R-:W-:Y:S08]  /*13a80*/  HMMA.16816.F32.BF16 R48, R12.reuse, R20, R48 ;  /* 0x000000140c30723c */ /* 0x042ff00000041830 */
[C---:B------:R-:W-:Y:S01]  /*13a90*/  HMMA.16816.F32.BF16 R44, R12.reuse, R22, R44 ;  /* 0x000000160c2c723c */ /* 0x040fe2000004182c */
[----:B------:R-:W1:Y:S07]  /*13aa0*/  LDSM.16.M88.4 R20, [R219+0x2000] ;  /* 0x00200000db14783b */ /* 0x000e6e0000000200 */
[C---:B------:R-:W-:Y:S08]  /*13ab0*/  HMMA.16816.F32.BF16 R40, R12.reuse, R68, R40 ;  /* 0x000000440c28723c */ /* 0x040ff00000041828 */
[----:B------:R-:W-:Y:S01]  /*13ac0*/  HMMA.16816.F32.BF16 R36, R12, R70, R36 ;  /* 0x000000460c24723c */ /* 0x000fe20000041824 */
[----:B------:R-:W5:Y:S04]  /*13ad0*/  LDSM.16.M88.4 R68, [R219+0x2800] ;  /* 0x00280000db44783b */ /* 0x000f680000000200 */
[----:B------:R-:W1:Y:S03]  /*13ae0*/  LDSM.16.M88.4 R12, [R217+0x4000] ;  /* 0x00400000d90c783b */ /* 0x000e660000000200 */
[C---:B------:R-:W-:Y:S08]  /*13af0*/  HMMA.16816.F32.BF16 R16, R28.reuse, R60, R16 ;  /* 0x0000003c1c10723c */ /* 0x040ff00000041810 */
[----:B------:R-:W-:Y:S01]  /*13b00*/  HMMA.16816.F32.BF16 R52, R28, R62, R52 ;  /* 0x0000003e1c34723c */ /* 0x000fe20000041834 */
[----:B------:R-:W-:Y:S07]  /*13b10*/  LDSM.16.M88.4 R60, [R221+0xd080] ;  /* 0x00d08000dd3c783b */ /* 0x000fee0000000200 */
[C---:B--2---:R-:W-:Y:S08]  /*13b20*/  HMMA.16816.F32.BF16 R48, R24.reuse, R8, R48 ;  /* 0x000000081830723c */ /* 0x044ff00000041830 */
[C---:B------:R-:W-:Y:S01]  /*13b30*/  HMMA.16816.F32.BF16 R44, R24.reuse, R10, R44 ;  /* 0x0000000a182c723c */ /* 0x040fe2000004182c */
[----:B------:R-:W2:Y:S07]  /*13b40*/  LDSM.16.M88.4 R8, [R215+0xc080] ;  /* 0x00c08000d708783b */ /* 0x000eae0000000200 */
[C---:B---3--:R-:W-:Y:S08]  /*13b50*/  HMMA.16816.F32.BF16 R40, R24.reuse, R72, R40 ;  /* 0x000000481828723c */ /* 0x048ff00000041828 */
[----:B------:R-:W-:Y:S01]  /*13b60*/  HMMA.16816.F32.BF16 R36, R24, R74, R36 ;  /* 0x0000004a1824723c */ /* 0x000fe20000041824 */
[----:B------:R-:W3:Y:S04]  /*13b70*/  LDSM.16.M88.4 R72, [R215+0xc880] ;  /* 0x00c88000d748783b */ /* 0x000ee80000000200 */
[----:B------:R-:W2:Y:S03]  /*13b80*/  LDSM.16.M88.4 R24, [R222+0x8000] ;  /* 0x00800000de18783b */ /* 0x000ea60000000200 */
[C---:B----4-:R-:W-:Y:S08]  /*13b90*/  HMMA.16816.F32.BF16 R16, R32.reuse, R56, R16 ;  /* 0x000000382010723c */ /* 0x050ff00000041810 */
[----:B------:R-:W-:Y:S01]  /*13ba0*/  HMMA.16816.F32.BF16 R52, R32, R58, R52 ;  /* 0x0000003a2034723c */ /* 0x000fe20000041834 */
[----:B------:R-:W-:Y:S07]  /*13bb0*/  LDSM.16.M88.4 R56, [R220+0x8000] ;  /* 0x00800000dc38783b */ /* 0x000fee0000000200 */
[C---:B-1----:R-:W-:Y:S08]  /*13bc0*/  HMMA.16816.F32.BF16 R48, R28.reuse, R20, R48 ;  /* 0x000000141c30723c */ /* 0x042ff00000041830 */
[C---:B------:R-:W-:Y:S01]  /*13bd0*/  HMMA.16816.F32.BF16 R44, R28.reuse, R22, R44 ;  /* 0x000000161c2c723c */ /* 0x040fe2000004182c */
[----:B------:R-:W1:Y:S07]  /*13be0*/  LDSM.16.M88.4 R20, [R209+0x2000] ;  /* 0x00200000d114783b */ /* 0x000e6e0000000200 */
[C---:B-----5:R-:W-:Y:S08]  /*13bf0*/  HMMA.16816.F32.BF16 R40, R28.reuse, R68, R40 ;  /* 0x000000441c28723c */ /* 0x060ff00000041828 */
[----:B------:R-:W-:Y:S01]  /*13c00*/  HMMA.16816.F32.BF16 R36, R28, R70, R36 ;  /* 0x000000461c24723c */ /* 0x000fe20000041824 */
[----:B------:R-:W4:Y:S04]  /*13c10*/  LDSM.16.M88.4 R68, [R209+0x2800] ;  /* 0x00280000d144783b */ /* 0x000f280000000200 */
[----:B------:R-:W5:Y:S03]  /*13c20*/  LDSM.16.M88.4 R28, [R219+0x3000] ;  /* 0x00300000db1c783b */ /* 0x000f660000000200 */
        /* <DEDUP_REMOVED lines=10> */
[C---:B------:R-:W-:Y:S08]  /*13cd0*/  HMMA.16816.F32.BF16 R16, R24.reuse, R60, R16 ;  /* 0x0000003c1810723c */ /* 0x040ff00000041810 */
[----:B------:R-:W-:Y:S01]  /*13ce0*/  HMMA.16816.F32.BF16 R52, R24, R62, R52 ;  /* 0x0000003e1834723c */ /* 0x000fe20000041834 */
[----:B------:R-:W-:Y:S07]  /*13cf0*/  LDSM.16.M88.4 R60, [R209+0x3000] ;  /* 0x00300000d13c783b */ /* 0x000fee0000000200 */
[C---:B-1----:R-:W-:Y:S08]  /*13d00*/  HMMA.16816.F32.BF16 R48, R12.reuse, R20, R48 ;  /* 0x000000140c30723c */ /* 0x042ff00000041830 */
[C---:B------:R-:W-:Y:S01]  /*13d10*/  HMMA.16816.F32.BF16 R44, R12.reuse, R22, R44 ;  /* 0x000000160c2c723c */ /* 0x040fe2000004182c */
[----:B------:R-:W1:Y:S07]  /*13d20*/  LDSM.16.M88.4 R20, [R219+0x3800] ;  /* 0x00380000db14783b */ /* 0x000e6e0000000200 */
[C---:B----4-:R-:W-:Y:S08]  /*13d30*/  HMMA.16816.F32.BF16 R40, R12.reuse, R68, R40 ;  /* 0x000000440c28723c */ /* 0x050ff00000041828 */
[----:B------:R-:W-:Y:S01]  /*13d40*/  HMMA.16816.F32.BF16 R36, R12, R70, R36 ;  /* 0x000000460c24723c */ /* 0x000fe20000041824 */
[----:B------:R-:W4:Y:S04]  /*13d50*/  LDSM.16.M88.4 R68, [R219+0x4000] ;  /* 0x00400000db44783b */ /* 0x000f280000000200 */
[----:B------:R-:W1:Y:S03]  /*13d60*/  LDSM.16.M88.4 R12, [R217+0x8000] ;  /* 0x00800000d90c783b */ /* 0x000e660000000200 */
[C---:B-----5:R-:W-:Y:S08]  /*13d70*/  HMMA.16816.F32.BF16 R16, R56.reuse, R28, R16 ;  /* 0x0000001c3810723c */ /* 0x060ff00000041810 */
        /* <DEDUP_REMOVED lines=8> */
[----:B------:R-:W-:Y:S03]  /*13e00*/  LDSM.16.M88.4 R24, [R221+0xe880] ;  /* 0x00e88000dd18783b */ /* 0x000fe60000000200 */
        /* <DEDUP_REMOVED lines=21> */
[----:B------:R-:W-:Y:S01]  /*13f60*/  HMMA.16816.F32.BF16 R52, R20, R26, R52 ;  /* 0x0000001a1434723c */ /* 0x000fe20000041834 */
[----:B------:R-:W-:Y:S07]  /*13f70*/  LDSM.16.M88.4 R24, [R215+0xf080] ;  /* 0x00f08000d718783b */ /* 0x000fee0000000200 */
[C---:B------:R-:W-:Y:S08]  /*13f80*/  HMMA.16816.F32.BF16 R48, R12.reuse, R28, R48 ;  /* 0x0000001c0c30723c */ /* 0x040ff00000041830 */
[C---:B------:R-:W-:Y:S01]  /*13f90*/  HMMA.16816.F32.BF16 R44, R12.reuse, R30, R44 ;  /* 0x0000001e0c2c723c */ /* 0x040fe2000004182c */
[----:B------:R-:W1:Y:S07]  /*13fa0*/  LDSM.16.M88.4 R28, [R215+0xe880] ;  /* 0x00e88000d71c783b */ /* 0x000e6e0000000200 */
[C---:B----4-:R-:W-:Y:S08]  /*13fb0*/  HMMA.16816.F32.BF16 R40, R12.reuse, R56, R40 ;  /* 0x000000380c28723c */ /* 0x050ff00000041828 */
[----:B------:R-:W-:Y:S01]  /*13fc0*/  HMMA.16816.F32.BF16 R36, R12, R58, R36 ;  /* 0x0000003a0c24723c */ /* 0x000fe20000041824 */
[----:B------:R-:W4:Y:S04]  /*13fd0*/  LDSM.16.M88.4 R56, [R219+0x5800] ;  /* 0x00580000db38783b */ /* 0x000f280000000200 */
[----:B------:R-:W-:Y:S03]  /*13fe0*/  LDSM.16.M88.4 R12, [R209+0x4800] ;  /* 0x00480000d10c783b */ /* 0x000fe60000000200 */
[C---:B-----5:R-:W-:Y:S08]  /*13ff0*/  HMMA.16816.F32.BF16 R16, R64.reuse, R68, R16 ;  /* 0x000000444010723c */ /* 0x060ff00000041810 */
[----:B------:R-:W-:Y:S08]  /*14000*/  HMMA.16816.F32.BF16 R52, R64, R70, R52 ;  /* 0x000000464034723c */ /* 0x000ff00000041834 */
[C---:B--2---:R-:W-:Y:S08]  /*14010*/  HMMA.16816.F32.BF16 R48, R20.reuse, R8, R48 ;  /* 0x000000081430723c */ /* 0x044ff00000041830 */
[C---:B------:R-:W-:Y:S01]  /*14020*/  HMMA.16816.F32.BF16 R44, R20.reuse, R10, R44 ;  /* 0x0000000a142c723c */ /* 0x040fe2000004182c */
[----:B------:R-:W2:Y:S07]  /*14030*/  LDSM.16.M88.4 R8, [R217+0xc000] ;  /* 0x00c00000d908783b */ /* 0x000eae0000000200 */
[C---:B---3--:R-:W-:Y:S08]  /*14040*/  HMMA.16816.F32.BF16 R40, R20.reuse, R72, R40 ;  /* 0x000000481428723c */ /* 0x048ff00000041828 */
[----:B------:R-:W-:Y:S01]  /*14050*/  HMMA.16816.F32.BF16 R36, R20, R74, R36 ;  /* 0x0000004a1424723c */ /* 0x000fe20000041824 */
[----:B------:R-:W3:Y:S07]  /*14060*/  LDSM.16.M88.4 R20, [R215+0xf880] ;  /* 0x00f88000d714783b */ /* 0x000eee0000000200 */
[C---:B-1----:R-:W-:Y:S08]  /*14070*/  HMMA.16816.F32.BF16 R16, R32.reuse, R28, R16 ;  /* 0x0000001c2010723c */ /* 0x042ff00000041810 */
[----:B------:R-:W-:Y:S08]  /*14080*/  HMMA.16816.F32.BF16 R52, R32, R30, R52 ;  /* 0x0000001e2034723c */ /* 0x000ff00000041834 */
[C---:B------:R-:W-:Y:S08]  /*14090*/  HMMA.16816.F32.BF16 R48, R64.reuse, R60, R48 ;  /* 0x0000003c4030723c */ /* 0x040ff00000041830 */
[C---:B------:R-:W-:Y:S08]  /*140a0*/  HMMA.16816.F32.BF16 R44, R64.reuse, R62, R44 ;  /* 0x0000003e402c723c */ /* 0x040ff0000004182c */
[C---:B----4-:R-:W-:Y:S01]  /*140b0*/  HMMA.16816.F32.BF16 R60, R64.reuse, R56, R40 ;  /* 0x00000038403c723c */ /* 0x050fe20000041828 */
[----:B------:R-:W1:Y:S07]  /*140c0*/  LDSM.16.M88.4 R40, [R209+0x5000] ;  /* 0x00500000d128783b */ /* 0x000e6e0000000200 */
[----:B------:R-:W-:Y:S01]  /*140d0*/  HMMA.16816.F32.BF16 R56, R64, R58, R36 ;  /* 0x0000003a4038723c */ /* 0x000fe20000041824 */
[----:B------:R-:W4:Y:S01]  /*140e0*/  LDSM.16.M88.4 R36, [R209+0x5800] ;  /* 0x00580000d124783b */ /* 0x000f220000000200 */
[----:B------:R-:W-:-:S06]  /*140f0*/  DEPBAR.LE SB0, 0x0 ;  /* 0x000080000000791a */ /* 0x000fcc0000000000 */
[C---:B--2---:R-:W-:Y:S08]  /*14100*/  HMMA.16816.F32.BF16 R16, R8.reuse, R12, R16 ;  /* 0x0000000c0810723c */ /* 0x044ff00000041810 */
[----:B------:R-:W-:Y:S08]  /*14110*/  HMMA.16816.F32.BF16 R52, R8, R14, R52 ;  /* 0x0000000e0834723c */ /* 0x000ff00000041834 */
[C---:B------:R-:W-:Y:S08]  /*14120*/  HMMA.16816.F32.BF16 R48, R32.reuse, R24, R48 ;  /* 0x000000182030723c */ /* 0x040ff00000041830 */
[----:B------:R-:W-:Y:S01]  /*14130*/  HMMA.16816.F32.BF16 R44, R32, R26, R44 ;  /* 0x0000001a202c723c */ /* 0x000fe2000004182c */
[----:B------:R-:W-:-:S02]  /*14140*/  FMUL.FTZ R0, R16, c[0x0][0x320] ;  /* 0x0000c80010007a20 */ /* 0x000fc40000410000 */
[----:B------:R-:W-:Y:S02]  /*14150*/  FMUL.FTZ R16, R17, c[0x0][0x320] ;  /* 0x0000c80011107a20 */ /* 0x000fe40000410000 */
[----:B------:R-:W-:Y:S02]  /*14160*/  FMUL.FTZ R19, R19, c[0x0][0x320] ;  /* 0x0000c80013137a20 */ /* 0x000fe40000410000 */
[----:B------:R-:W-:Y:S01]  /*14170*/  FMUL.FTZ R18, R18, c[0x0][0x320] ;  /* 0x0000c80012127a20 */ /* 0x000fe20000410000 */
[----:B---3--:R-:W-:Y:S01]  /*14180*/  HMMA.16816.F32.BF16 R60, R32, R20, R60 ;  /* 0x00000014203c723c */ /* 0x008fe2000004183c */
[----:B------:R-:W-:Y:S01]  /*14190*/  FMUL.FTZ R14, R52, c[0x0][0x320] ;  /* 0x0000c800340e7a20 */ /* 0x000fe20000410000 */
[----:B------:R-:W2:Y:S01]  /*141a0*/  MUFU.TANH R0, R0 ;  /* 0x0000000000007308 */ /* 0x000ea20000002400 */
[----:B------:R-:W-:-:S05]  /*141b0*/  FMUL.FTZ R12, R53, c[0x0][0x320] ;  /* 0x0000c800350c7a20 */ /* 0x000fca0000410000 */
[----:B------:R-:W-:Y:S02]  /*141c0*/  HMMA.16816.F32.BF16 R56, R32, R22, R56 ;  /* 0x000000162038723c */ /* 0x000fe40000041838 */
[----:B------:R-:W3:Y:S06]  /*141d0*/  MUFU.TANH R16, R16 ;  /* 0x0000001000107308 */ /* 0x000eec0000002400 */
[C---:B-1----:R-:W-:Y:S02]  /*141e0*/  HMMA.16816.F32.BF16 R48, R8.reuse, R40, R48 ;  /* 0x000000280830723c */ /* 0x042fe40000041830 */
        /* <DEDUP_REMOVED lines=9> */
[----:B--23--:R-:W-:Y:S01]  /*14280*/  IMAD.U32 R8, RZ, RZ, UR6 ;  /* 0x00000006ff087e24 */ /* 0x00cfe2000f8e00ff */
[----:B------:R-:W-:Y:S01]  /*14290*/  ISETP.NE.AND P1, PT, R224, 0x1, PT ;  /* 0x00000001e000780c */ /* 0x000fe20003f25270 */
[----:B------:R-:W-:-:S03]  /*142a0*/  IMAD.MOV.U32 R227, RZ, RZ, RZ ;  /* 0x000000ffffe37224 */ /* 0x000fc600078e00ff */
[----:B------:R-:W-:-:S04]  /*142b0*/  IADD3 R8, R225, UR19, R8 ;  /* 0x00000013e1087c10 */ /* 0x000fc8000fffe008 */
[----:B------:R-:W-:-:S05]  /*142c0*/  IADD3 R228, R8, -0x30, RZ ;  /* 0xffffffd008e47810 */ /* 0x000fca0007ffe0ff */
[----:B------:R-:W-:-:S04]  /*142d0*/  @P1 IMAD.HI.U32 R9, R228, c[0x0][0x2bc], RZ ;  /* 0x0000af00e4091a27 */ /* 0x000fc800078e00ff */
[----:B------:R-:W-:Y:S01]  /*142e0*/  IMAD.MOV.U32 R8, RZ, RZ, R228 ;  /* 0x000000ffff087224 */ /* 0x000fe200078e00e4 */
[----:B------:R-:W-:-:S04]  /*142f0*/  @P1 SHF.R.U32.HI R8, RZ, c[0x0][0x2c0], R9 ;  /* 0x0000b000ff081a19 */ /* 0x000fc80000011609 */
[----:B-1----:R-:W-:-:S04]  /*14300*/  @!P3 IADD3 R18, P0, R8, UR8, RZ ;  /* 0x000000080812bc10 */ /* 0x002fc8000ff1e0ff */
[----:B------:R-:W-:Y:S02]  /*14310*/  @!P3 LEA.HI.X.SX32 R9, R8, UR7, 0x1, P0 ;  /* 0x000000070809bc11 */ /* 0x000fe400080f0eff */
[----:B------:R-:W-:-:S04]  /*14320*/  @!P3 LEA R10, P0, R18, c[0x0][0x2a0], 0x2 ;  /* 0x0000a800120aba11 */ /* 0x000fc800078010ff */
[----:B------:R-:W-:-:S05]  /*14330*/  @!P3 LEA.HI.X R11, R18, c[0x0][0x2a4], R9, 0x2, P0 ;  /* 0x0000a900120bba11 */ /* 0x000fca00000f1409 */
[----:B------:R-:W2:Y:S01]  /*14340*/  @!P3 LDG.E R227, [R10.64] ;  /* 0x0000001a0ae3b981 */ /* 0x000ea2000c1e1900 */
[----:B------:R-:W-:Y:S01]  /*14350*/  IMAD.MOV R9, RZ, RZ, -R8 ;  /* 0x000000ffff097224 */ /* 0x000fe200078e0a08 */
[----:B------:R-:W-:Y:S01]  /*14360*/  BSSY B0, `(.L_x_1730) ;  /* 0x0000022000007945 */ /* 0x000fe20003800000 */
[----:B------:R-:W-:Y:S02]  /*14370*/  ISETP.GE.AND P1, PT, R229, c[0x0][0x1d4], PT ;  /* 0x00007500e5007a0c */ /* 0x000fe40003f26270 */
        /* <DEDUP_REMOVED lines=13> */
[----:B------:R-:W-:Y:S01]  /*14450*/  LEA.HI.X R9, R9, c[0x0][0x1cc], R8, 0x1, P0 ;  /* 0x0000730009097a11 */ /* 0x000fe200000f0c08 */
[----:B------:R1:W2:Y:S01]  /*14460*/  SHFL.IDX PT, R11, R10, RZ, 0x181f ;  /* 0x00181fff0a0b7589 */ /* 0x0002a200000e0000 */
[----:B------:R-:W-:-:S03]  /*14470*/  IADD3 R8, -R197, 0x30, RZ ;  /* 0x00000030c5087810 */ /* 0x000fc60007ffe1ff */
[----:B------:R1:W3:Y:S01]  /*14480*/  SHFL.IDX PT, R13, R9, RZ, 0x181f ;  /* 0x00181fff090d7589 */ /* 0x0002e200000e0000 */
[----:B------:R-:W-:-:S13]  /*14490*/  ISETP.GE.AND P0, PT, R8, 0x1, PT ;  /* 0x000000010800780c */ /* 0x000fda0003f06270 */
[----:B------:R-:W-:Y:S05]  /*144a0*/  @!P0 BRA `(.L_x_1731) ;  /* 0x000000d000008947 */ /* 0x000fea0003800000 */
        /* <DEDUP_REMOVED lines=13> */
.L_x_1731:
[----:B------:R-:W-:Y:S05]  /*14580*/  BSYNC B0 ;  /* 0x0000000000007941 */ /* 0x000fea0003800000 */
.L_x_1730:
[----:B------:R-:W-:Y:S01]  /*14590*/  ISETP.GE.AND P0, PT, R8, 0x21, PT ;  /* 0x000000210800780c */ /* 0x000fe20003f06270 */
[----:B-1----:R-:W1:Y:S01]  /*145a0*/  SHFL.IDX PT, R9, R9, 0x1, 0x181f ;  /* 0x00381f0009097f89 */ /* 0x002e6200000e0000 */
[----:B------:R-:W-:Y:S03]  /*145b0*/  BSSY B0, `(.L_x_1729) ;  /* 0x0000010000007945 */ /* 0x000fe60003800000 */
[----:B--2---:R2:W4:Y:S08]  /*145c0*/  SHFL.IDX PT, R11, R10, 0x1, 0x181f ;  /* 0x00381f000a0b7f89 */ /* 0x00453000000e0000 */
[----:B------:R-:W-:Y:S05]  /*145d0*/  @!P0 BRA `(.L_x_1732) ;  /* 0x000000d000008947 */ /* 0x000fea0003800000 */
[----:B----4-:R-:W-:-:S04]  /*145e0*/  LEA R26, P0, R196, R11, 0x1 ;  /* 0x0000000bc41a7211 */ /* 0x010fc800078008ff */
[----:B-1----:R-:W-:Y:S02]  /*145f0*/  LEA.HI.X R27, R196, R9, R199, 0x1, P0 ;  /* 0x00000009c41b7211 */ /* 0x002fe400000f0cc7 */
        /* <DEDUP_REMOVED lines=11> */
.L_x_1732:
[----:B------:R-:W-:Y:S05]  /*146b0*/  BSYNC B0 ;  /* 0x0000000000007941 */ /* 0x000fea0003800000 */
.L_x_1729:
[----:B-123--:R-:W-:Y:S01]  /*146c0*/  LOP3.LUT R8, R7, 0xffffffe0, RZ, 0xc0, !PT ;  /* 0xffffffe007087812 */ /* 0x00efe200078ec0ff */
[----:B------:R-:W-:Y:S01]  /*146d0*/  FMUL.FTZ R48, R48, c[0x0][0x320] ;  /* 0x0000c80030307a20 */ /* 0x000fe20000410000 */
[----:B------:R-:W-:Y:S01]  /*146e0*/  LEA.HI R4, R4, R223, RZ, 0x2 ;  /* 0x000000df04047211 */ /* 0x000fe200078f10ff */
[----:B------:R-:W-:Y:S01]  /*146f0*/  FMUL.FTZ R49, R49, c[0x0][0x320] ;  /* 0x0000c80031317a20 */ /* 0x000fe20000410000 */
[----:B----4-:R-:W-:Y:S01]  /*14700*/  SHF.R.S32.HI R11, RZ, 0x1f, R6 ;  /* 0x0000001fff0b7819 */ /* 0x010fe20000011406 */
[----:B------:R-:W-:Y:S01]  /*14710*/  IMAD.IADD R8, R223, 0x1, -R8 ;  /* 0x00000001df087824 */ /* 0x000fe200078e0a08 */
[----:B------:R-:W-:Y:S01]  /*14720*/  LOP3.LUT R4, R4, 0xfffffffc, RZ, 0xc0, !PT ;  /* 0xfffffffc04047812 */ /* 0x000fe200078ec0ff */
[----:B------:R-:W1:Y:S01]  /*14730*/  MUFU.TANH R10, R48 ;  /* 0x00000030000a7308 */ /* 0x000e620000002400 */
[----:B------:R-:W-:Y:S01]  /*14740*/  LEA.HI R11, R11, R6, RZ, 0x3 ;  /* 0x000000060b0b7211 */ /* 0x000fe200078f18ff */
[----:B------:R-:W-:Y:S01]  /*14750*/  FMUL.FTZ R44, R44, c[0x0][0x320] ;  /* 0x0000c8002c2c7a20 */ /* 0x000fe20000410000 */
[----:B------:R-:W-:Y:S01]  /*14760*/  SHF.R.S32.HI R7, RZ, 0x1f, R8 ;  /* 0x0000001fff077819 */ /* 0x000fe20000011408 */
[----:B------:R-:W-:Y:S01]  /*14770*/  IMAD.IADD R9, R223, 0x1, -R4 ;  /* 0x00000001df097824 */ /* 0x000fe200078e0a04 */
[----:B------:R-:W-:Y:S01]  /*14780*/  LOP3.LUT R11, R11, 0xffffff8, RZ, 0xc0, !PT ;  /* 0x0ffffff80b0b7812 */ /* 0x000fe200078ec0ff */
[----:B------:R-:W-:Y:S01]  /*14790*/  FMUL.FTZ R45, R45, c[0x0][0x320] ;  /* 0x0000c8002d2d7a20 */ /* 0x000fe20000410000 */
[----:B------:R-:W-:Y:S01]  /*147a0*/  LEA.HI R7, R7, R8, RZ, 0x2 ;  /* 0x0000000807077211 */ /* 0x000fe200078f10ff */
[----:B------:R-:W-:Y:S01]  /*147b0*/  FMUL.FTZ R60, R60, c[0x0][0x320] ;  /* 0x0000c8003c3c7a20 */ /* 0x000fe20000410000 */
[----:B------:R-:W-:Y:S01]  /*147c0*/  LEA.HI R4, R9, R9, RZ, 0x1 ;  /* 0x0000000909047211 */ /* 0x000fe200078f08ff */
[----:B------:R-:W-:Y:S01]  /*147d0*/  IMAD.IADD R11, R6, 0x1, -R11 ;  /* 0x00000001060b7824 */ /* 0x000fe200078e0a0b */
[----:B------:R-:W-:Y:S01]  /*147e0*/  LEA.HI.SX32 R6, R7, UR18, 0x1e ;  /* 0x0000001207067c11 */ /* 0x000fe2000f8ff2ff */
[----:B------:R-:W-:Y:S01]  /*147f0*/  MUFU.TANH R188, R60 ;  /* 0x0000003c00bc7308 */ /* 0x000fe20000002400 */
[----:B------:R-:W-:Y:S01]  /*14800*/  LOP3.LUT R4, R4, 0x1ffffffe, RZ, 0xc0, !PT ;  /* 0x1ffffffe04047812 */ /* 0x000fe200078ec0ff */
[----:B------:R-:W-:Y:S01]  /*14810*/  FMUL.FTZ R61, R61, c[0x0][0x320] ;  /* 0x0000c8003d3d7a20 */ /* 0x000fe20000410000 */
[----:B------:R-:W-:Y:S01]  /*14820*/  PLOP3.LUT P0, PT, PT, PT, UP2, 0x80, 0x0 ;  /* 0x000000000000781c */ /* 0x000fe20003f0f028 */
[----:B------:R-:W-:Y:S01]  /*14830*/  IMAD R6, R11, 0x10, R6 ;  /* 0x000000100b067824 */ /* 0x000fe200078e0206 */
[----:B------:R-:W-:Y:S01]  /*14840*/  LOP3.LUT R239, R7, 0x7ffffffc, RZ, 0xc0, !PT ;  /* 0x7ffffffc07ef7812 */ /* 0x000fe200078ec0ff */
[----:B------:R-:W-:Y:S01]  /*14850*/  IMAD.IADD R9, R9, 0x1, -R4 ;  /* 0x0000000109097824 */ /* 0x000fe200078e0a04 */
[----:B------:R-:W-:Y:S01]  /*14860*/  @UP2 USHF.L.U32 UR17, UR17, 0x7, URZ ;  /* 0x0000000711112899 */ /* 0x000fe2000800063f */
[----:B------:R-:W-:Y:S01]  /*14870*/  MUFU.TANH R194, R61 ;  /* 0x0000003d00c27308 */ /* 0x000fe20000002400 */
[----:B------:R-:W-:Y:S01]  /*14880*/  FMUL.FTZ R56, R56, c[0x0][0x320] ;  /* 0x0000c80038387a20 */ /* 0x000fe20000410000 */
[----:B------:R-:W-:Y:S01]  /*14890*/  ULDC.64 UR4, c[0x0][0x2c8] ;  /* 0x0000b20000047ab9 */ /* 0x000fe20000000a00 */
[----:B------:R-:W-:Y:S01]  /*148a0*/  IMAD R198, R9, 0x8, R6 ;  /* 0x0000000809c67824 */ /* 0x000fe200078e0206 */
[----:B------:R-:W-:Y:S01]  /*148b0*/  UIMAD.WIDE.U32 UR30, UR17, UR4, URZ ;  /* 0x00000004111e72a5 */ /* 0x000fe2000f8e003f */
[----:B------:R-:W-:Y:S01]  /*148c0*/  IMAD.IADD R239, R8, 0x1, -R239 ;  /* 0x0000000108ef7824 */ /* 0x000fe200078e0aef */
[----:B------:R-:W-:Y:S01]  /*148d0*/  UIADD3 UR13, UR13, -0x2, URZ ;  /* 0xfffffffe0d0d7890 */ /* 0x000fe2000fffe03f */
[----:B------:R-:W-:Y:S01]  /*148e0*/  IMAD.MOV.U32 R11, RZ, RZ, R198 ;  /* 0x000000ffff0b7224 */ /* 0x000fe200078e00c6 */
[----:B------:R-:W-:Y:S01]  /*148f0*/  MUFU.TANH R8, R45 ;  /* 0x0000002d00087308 */ /* 0x000fe20000002400 */
[----:B------:R-:W-:Y:S01]  /*14900*/  @P0 IMAD.HI.U32 R4, R198, c[0x0][0x2c8], RZ ;  /* 0x0000b200c6040a27 */ /* 0x000fe200078e00ff */
[----:B------:R-:W-:Y:S01]  /*14910*/  PLOP3.LUT P0, PT, PT, PT, UP2, 0x80, 0x0 ;  /* 0x000000000000781c */ /* 0x000fe20003f0f028 */
[----:B------:R-:W-:Y:S01]  /*14920*/  @UP2 UMOV UR17, UR31 ;  /* 0x0000001f00112c82 */ /* 0x000fe20008000000 */
[----:B------:R-:W0:Y:S01]  /*14930*/  LDGDEPBAR ;  /* 0x00000000000079af */ /* 0x000e220000000000 */
[----:B------:R-:W-:Y:S01]  /*14940*/  IMAD.U32 R6, RZ, RZ, UR20 ;  /* 0x00000014ff067e24 */ /* 0x000fe2000f8e00ff */
[----:B------:R-:W-:Y:S01]  /*14950*/  @UP2 USHF.R.U32.HI UR18, URZ, UR5, UR17 ;  /* 0x000000053f122299 */ /* 0x000fe20008011611 */
[----:B------:R-:W-:Y:S01]  /*14960*/  IMAD.SHL.U32 R239, R239, 0x2, RZ ;  /* 0x00000002efef7824 */ /* 0x000fe200078e00ff */
[----:B------:R-:W-:Y:S01]  /*14970*/  MUFU.TANH R192, R56 ;  /* 0x0000003800c07308 */ /* 0x000fe20000002400 */
[----:B------:R-:W-:Y:S01]  /*14980*/  FMUL.FTZ R57, R57, c[0x0][0x320] ;  /* 0x0000c80039397a20 */ /* 0x000fe20000410000 */
[----:B------:R-:W-:Y:S01]  /*14990*/  UIADD3 UR18, UR18, UR14, -UR21 ;  /* 0x0000000e12127290 */ /* 0x000fe2000fffe815 */
[----:B------:R-:W-:Y:S01]  /*149a0*/  FMUL.FTZ R54, R54, c[0x0][0x320] ;  /* 0x0000c80036367a20 */ /* 0x000fe20000410000 */
[----:B------:R-:W-:Y:S01]  /*149b0*/  IADD3 R6, -R239, 0x1, R6 ;  /* 0x00000001ef067810 */ /* 0x000fe20007ffe106 */
[----:B------:R-:W-:Y:S01]  /*149c0*/  FMUL.FTZ R55, R55, c[0x0][0x320] ;  /* 0x0000c80037377a20 */ /* 0x000fe20000410000 */
[----:B------:R-:W-:Y:S01]  /*149d0*/  IADD3 R9, -R239, UR20, RZ ;  /* 0x00000014ef097c10 */ /* 0x000fe2000fffe1ff */
[----:B------:R-:W-:Y:S01]  /*149e0*/  FMUL.FTZ R50, R50, c[0x0][0x320] ;  /* 0x0000c80032327a20 */ /* 0x000fe20000410000 */
[----:B------:R-:W-:Y:S01]  /*149f0*/  @P0 SHF.R.U32.HI R11, RZ, c[0x0][0x2cc], R4 ;  /* 0x0000b300ff0b0a19 */ /* 0x000fe20000011604 */
[----:B------:R-:W-:Y:S01]  /*14a00*/  MUFU.TANH R190, R57 ;  /* 0x0000003900be7308 */ /* 0x000fe20000002400 */
[----:B------:R-:W-:Y:S01]  /*14a10*/  IADD3 R7, R6, -UR21, RZ ;  /* 0x8000001506077c10 */ /* 0x000fe2000fffe0ff */
[----:B------:R-:W-:Y:S01]  /*14a20*/  FMUL.FTZ R51, R51, c[0x0][0x320] ;  /* 0x0000c80033337a20 */ /* 0x000fe20000410000 */
[----:B------:R-:W-:Y:S01]  /*14a30*/  UIMAD.WIDE UR4, UR18, 0x2aaaaaab, URZ ;  /* 0x2aaaaaab120478a5 */ /* 0x000fe2000f8e023f */
[----:B------:R-:W2:Y:S01]  /*14a40*/  SHFL.IDX PT, R4, R11, RZ, 0x1c1f ;  /* 0x001c1fff0b047589 */ /* 0x000ea200000e0000 */
[----:B------:R-:W-:-:S02]  /*14a50*/  FMUL.FTZ R46, R46, c[0x0][0x320] ;  /* 0x0000c8002e2e7a20 */ /* 0x000fc40000410000 */
[----:B------:R-:W-:Y:S01]  /*14a60*/  FMUL.FTZ R47, R47, c[0x0][0x320] ;  /* 0x0000c8002f2f7a20 */ /* 0x000fe20000410000 */
[----:B------:R-:W3:Y:S01]  /*14a70*/  MUFU.TANH R6, R49 ;  /* 0x0000003100067308 */ /* 0x000ee20000002400 */
[----:B------:R-:W-:Y:S01]  /*14a80*/  FMUL.FTZ R62, R62, c[0x0][0x320] ;  /* 0x0000c8003e3e7a20 */ /* 0x000fe20000410000 */
[----:B------:R-:W-:Y:S01]  /*14a90*/  USHF.R.U32.HI UR4, URZ, 0x1f, UR5 ;  /* 0x0000001f3f047899 */ /* 0x000fe20008011605 */
[----:B------:R-:W-:Y:S02]  /*14aa0*/  FMUL.FTZ R63, R63, c[0x0][0x320] ;  /* 0x0000c8003f3f7a20 */ /* 0x000fe40000410000 */
[----:B------:R-:W-:Y:S01]  /*14ab0*/  FMUL.FTZ R58, R58, c[0x0][0x320] ;  /* 0x0000c8003a3a7a20 */ /* 0x000fe20000410000 */
[----:B------:R-:W-:Y:S01]  /*14ac0*/  ULEA.HI.SX32 UR4, UR5, UR4, 0x1d ;  /* 0x0000000405047291 */ /* 0x000fe2000f8fea3f */
[----:B------:R-:W-:Y:S01]  /*14ad0*/  FMUL.FTZ R59, R59, c[0x0][0x320] ;  /* 0x0000c8003b3b7a20 */ /* 0x000fe20000410000 */
[----:B------:R-:W-:Y:S01]  /*14ae0*/  MUFU.TANH R17, R54 ;  /* 0x0000003600117308 */ /* 0x000fe20000002400 */
[----:B------:R-:W-:-:S03]  /*14af0*/  IMAD.SHL.U32 R216, R2, 0x2, RZ ;  /* 0x0000000202d87824 */ /* 0x000fc600078e00ff */
[----:B------:R-:W-:Y:S01]  /*14b00*/  IMNMX R240, RZ, UR4, !PT ;  /* 0x00000004fff07c17 */ /* 0x000fe2000f800200 */
[--C-:B------:R-:W-:Y:S01]  /*14b10*/  IMAD R214, R5, 0x2, R216.reuse ;  /* 0x0000000205d67824 */ /* 0x100fe200078e02d8 */
[----:B------:R-:W-:Y:S01]  /*14b20*/  LDSM.16.MT88.4 R148, [R216+0x4080] ;  /* 0x00408000d894783b */ /* 0x000fe20000004200 */
[C---:B------:R-:W-:Y:S01]  /*14b30*/  IMAD R213, R3.reuse, 0x2, R216 ;  /* 0x0000000203d57824 */ /* 0x040fe200078e02d8 */
[----:B------:R-:W-:Y:S01]  /*14b40*/  MUFU.TANH R15, R46 ;  /* 0x0000002e000f7308 */ /* 0x000fe20000002400 */
[----:B------:R-:W-:Y:S01]  /*14b50*/  IMAD R212, R3, 0x2, R214 ;  /* 0x0000000203d47824 */ /* 0x000fe200078e02d6 */
[----:B------:R-:W-:Y:S01]  /*14b60*/  LDSM.16.MT88.4 R140, [R214+0x4080] ;  /* 0x00408000d68c783b */ /* 0x000fe20000004200 */
[----:B--2---:R-:W-:-:S03]  /*14b70*/  IMAD.IADD R4, R7, 0x1, R4 ;  /* 0x0000000107047824 */ /* 0x004fc600078e0204 */
[----:B------:R-:W-:Y:S02]  /*14b80*/  LDSM.16.MT88.4 R32, [R212+0x4080] ;  /* 0x00408000d420783b */ /* 0x000fe40000004200 */
[----:B------:R-:W-:Y:S01]  /*14b90*/  MUFU.TANH R195, R62 ;  /* 0x0000003e00c37308 */ /* 0x000fe20000002400 */
[----:B------:R-:W-:Y:S01]  /*14ba0*/  IMNMX R13, R9, R4, PT ;  /* 0x00000004090d7217 */ /* 0x000fe20003800200 */
[----:B------:R-:W-:Y:S03]  /*14bb0*/  LDSM.16.MT88.4 R132, [R213+0x4080] ;  /* 0x00408000d584783b */ /* 0x000fe60000004200 */
[C---:B------:R-:W-:Y:S01]  /*14bc0*/  ISETP.GT.AND P0, PT, R13.reuse, RZ, PT ;  /* 0x000000ff0d00720c */ /* 0x040fe20003f04270 */
[----:B------:R-:W-:Y:S02]  /*14bd0*/  LDSM.16.MT88.4 R40, [R216+0x5880] ;  /* 0x00588000d828783b */ /* 0x000fe40000004200 */
[----:B------:R-:W2:Y:S01]  /*14be0*/  MUFU.TANH R4, R44 ;  /* 0x0000002c00047308 */ /* 0x000ea20000002400 */
[----:B------:R-:W-:Y:S01]  /*14bf0*/  FSEL R18, R0, -INF , P0 ;  /* 0xff80000000127808 */ /* 0x000fe20000000000 */
[----:B------:R-:W-:Y:S01]  /*14c00*/  LDSM.16.MT88.4 R64, [R212+0x5880] ;  /* 0x00588000d440783b */ /* 0x000fe20000004200 */
[----:B------:R-:W-:-:S03]  /*14c10*/  ISETP.GT.AND P0, PT, R13, 0x1, PT ;  /* 0x000000010d00780c */ /* 0x000fc60003f04270 */
[----:B------:R-:W4:Y:S01]  /*14c20*/  SHFL.IDX PT, R0, R11, 0x1, 0x1c1f ;  /* 0x003c1f000b007f89 */ /* 0x000f2200000e0000 */
[----:B------:R-:W-:Y:S01]  /*14c30*/  FSEL R16, R16, -INF , P0 ;  /* 0xff80000010107808 */ /* 0x000fe20000000000 */
[----:B------:R-:W-:Y:S01]  /*14c40*/  MUFU.TANH R193, R63 ;  /* 0x0000003f00c17308 */ /* 0x000fe20000002400 */
[C---:B------:R-:W-:Y:S01]  /*14c50*/  ISETP.GT.AND P0, PT, R13.reuse, 0x8, PT ;  /* 0x000000080d00780c */ /* 0x040fe20003f04270 */
[----:B------:R-:W-:Y:S01]  /*14c60*/  LDSM.16.MT88.4 R72, [R216+0x7080] ;  /* 0x00708000d848783b */ /* 0x000fe20000004200 */
[----:B------:R-:W-:Y:S02]  /*14c70*/  FMNMX.FTZ R23, R18, R16, !PT ;  /* 0x0000001012177209 */ /* 0x000fe40007810000 */
[----:B------:R-:W-:Y:S01]  /*14c80*/  FSEL R14, R14, -INF , P0 ;  /* 0xff8000000e0e7808 */ /* 0x000fe20000000000 */
[----:B------:R-:W-:Y:S01]  /*14c90*/  LDSM.16.MT88.4 R80, [R214+0x7080] ;  /* 0x00708000d650783b */ /* 0x000fe20000004200 */
[----:B------:R-:W-:Y:S01]  /*14ca0*/  ISETP.GT.AND P0, PT, R13, 0x9, PT ;  /* 0x000000090d00780c */ /* 0x000fe20003f04270 */
[----:B------:R-:W-:Y:S01]  /*14cb0*/  MUFU.TANH R191, R58 ;  /* 0x0000003a00bf7308 */ /* 0x000fe20000002400 */
[----:B------:R-:W-:Y:S01]  /*14cc0*/  FMNMX.FTZ R23, R14, R23, !PT ;  /* 0x000000170e177209 */ /* 0x000fe20007810000 */
[----:B------:R-:W-:Y:S01]  /*14cd0*/  LDSM.16.MT88.4 R88, [R213+0x7080] ;  /* 0x00708000d558783b */ /* 0x000fe20000004200 */
[----:B------:R-:W-:-:S02]  /*14ce0*/  FSEL R12, R12, -INF , P0 ;  /* 0xff8000000c0c7808 */ /* 0x000fc40000000000 */
[C---:B------:R-:W-:Y:S01]  /*14cf0*/  ISETP.GT.AND P0, PT, R13.reuse, 0x10, PT ;  /* 0x000000100d00780c */ /* 0x040fe20003f04270 */
[----:B------:R-:W-:Y:S01]  /*14d00*/  LDSM.16.MT88.4 R96, [R212+0x7080] ;  /* 0x00708000d460783b */ /* 0x000fe20000004200 */
[----:B------:R-:W-:Y:S01]  /*14d10*/  FMNMX.FTZ R23, R12, R23, !PT ;  /* 0x000000170c177209 */ /* 0x000fe20007810000 */
[----:B------:R5:W-:Y:S01]  /*14d20*/  MUFU.TANH R189, R59 ;  /* 0x0000003b00bd7308 */ /* 0x000be20000002400 */
[----:B-1----:R-:W-:Y:S01]  /*14d30*/  FSEL R10, R10, -INF , P0 ;  /* 0xff8000000a0a7808 */ /* 0x002fe20000000000 */
[----:B------:R-:W-:Y:S01]  /*14d40*/  LDSM.16.MT88.4 R104, [R216+0x8880] ;  /* 0x00888000d868783b */ /* 0x000fe20000004200 */
[----:B------:R-:W-:Y:S02]  /*14d50*/  ISETP.GT.AND P0, PT, R13, 0x11, PT ;  /* 0x000000110d00780c */ /* 0x000fe40003f04270 */
[----:B------:R-:W-:Y:S01]  /*14d60*/  FMNMX.FTZ R23, R10, R23, !PT ;  /* 0x000000170a177209 */ /* 0x000fe20007810000 */
[----:B----4-:R-:W-:Y:S01]  /*14d70*/  IMAD.IADD R0, R7, 0x1, R0 ;  /* 0x0000000107007824 */ /* 0x010fe200078e0200 */
[----:B---3--:R-:W-:Y:S01]  /*14d80*/  FSEL R6, R6, -INF , P0 ;  /* 0xff80000006067808 */ /* 0x008fe20000000000 */
[----:B------:R-:W1:Y:S01]  /*14d90*/  MUFU.TANH R7, R55 ;  /* 0x0000003700077308 */ /* 0x000e620000002400 */
[----:B------:R-:W-:Y:S01]  /*14da0*/  ISETP.GT.AND P0, PT, R13, 0x18, PT ;  /* 0x000000180d00780c */ /* 0x000fe20003f04270 */
[----:B------:R-:W-:Y:S01]  /*14db0*/  LDSM.16.MT88.4 R112, [R214+0x8880] ;  /* 0x00888000d670783b */ /* 0x000fe20000004200 */
[----:B------:R-:W-:-:S02]  /*14dc0*/  IMNMX R0, R9, R0, PT ;  /* 0x0000000009007217 */ /* 0x000fc40003800200 */
[----:B--2---:R-:W-:Y:S01]  /*14dd0*/  FSEL R4, R4, -INF , P0 ;  /* 0xff80000004047808 */ /* 0x004fe20000000000 */
[----:B------:R-:W-:Y:S01]  /*14de0*/  LDSM.16.MT88.4 R120, [R213+0x8880] ;  /* 0x00888000d578783b */ /* 0x000fe20000004200 */
[C---:B------:R-:W-:Y:S01]  /*14df0*/  ISETP.GT.AND P0, PT, R13.reuse, 0x19, PT ;  /* 0x000000190d00780c */ /* 0x040fe20003f04270 */
[----:B------:R-:W2:Y:S01]  /*14e00*/  MUFU.TANH R11, R50 ;  /* 0x00000032000b7308 */ /* 0x000ea20000002400 */
[----:B------:R-:W-:Y:S01]  /*14e10*/  FMNMX.FTZ R23, R6, R23, !PT ;  /* 0x0000001706177209 */ /* 0x000fe20007810000 */
[----:B-----5:R-:W-:Y:S01]  /*14e20*/  LDSM.16.MT88.4 R56, [R213+0x5880] ;  /* 0x00588000d538783b */ /* 0x020fe20000004200 */
[----:B------:R-:W-:Y:S02]  /*14e30*/  FSEL R8, R8, -INF , P0 ;  /* 0xff80000008087808 */ /* 0x000fe40000000000 */
[C---:B------:R-:W-:Y:S01]  /*14e40*/  ISETP.GT.AND P0, PT, R13.reuse, 0x20, PT ;  /* 0x000000200d00780c */ /* 0x040fe20003f04270 */
[----:B------:R-:W-:Y:S01]  /*14e50*/  LDSM.16.MT88.4 R164, [R213+0x6080] ;  /* 0x00608000d5a4783b */ /* 0x000fe20000004200 */
[----:B------:R-:W-:Y:S01]  /*14e60*/  FMNMX.FTZ R23, R4, R23, !PT ;  /* 0x0000001704177209 */ /* 0x000fe20007810000 */
[----:B------:R3:W4:Y:S01]  /*14e70*/  MUFU.TANH R9, R51 ;  /* 0x0000003300097308 */ /* 0x0007220000002400 */
[----:B------:R-:W-:Y:S01]  /*14e80*/  FSEL R188, R188, -INF , P0 ;  /* 0xff800000bcbc7808 */ /* 0x000fe20000000000 */
[----:B------:R-:W-:Y:S01]  /*14e90*/  LDSM.16.MT88.4 R168, [R214+0x6080] ;  /* 0x00608000d6a8783b */ /* 0x000fe20000004200 */
[----:B------:R-:W-:-:S02]  /*14ea0*/  ISETP.GT.AND P0, PT, R13, 0x21, PT ;  /* 0x000000210d00780c */ /* 0x000fc40003f04270 */
[----:B------:R-:W-:Y:S01]  /*14eb0*/  FMNMX.FTZ R23, R8, R23, !PT ;  /* 0x0000001708177209 */ /* 0x000fe20007810000 */
[----:B------:R-:W-:Y:S01]  /*14ec0*/  LDSM.16.MT88.4 R172, [R216+0x6080] ;  /* 0x00608000d8ac783b */ /* 0x000fe20000004200 */
[----:B------:R-:W-:Y:S02]  /*14ed0*/  FSEL R194, R194, -INF , P0 ;  /* 0xff800000c2c27808 */ /* 0x000fe40000000000 */
[C---:B------:R-:W-:Y:S01]  /*14ee0*/  ISETP.GT.AND P0, PT, R13.reuse, 0x28, PT ;  /* 0x000000280d00780c */ /* 0x040fe20003f04270 */
[----:B------:R-:W-:Y:S01]  /*14ef0*/  LDSM.16.MT88.4 R160, [R212+0x6080] ;  /* 0x00608000d4a0783b */ /* 0x000fe20000004200 */
[----:B------:R-:W-:Y:S02]  /*14f00*/  FMNMX.FTZ R23, R188, R23, !PT ;  /* 0x00000017bc177209 */ /* 0x000fe40007810000 */
[----:B------:R-:W-:Y:S01]  /*14f10*/  FSEL R192, R192, -INF , P0 ;  /* 0xff800000c0c07808 */ /* 0x000fe20000000000 */
[----:B------:R-:W-:Y:S01]  /*14f20*/  LDSM.16.MT88.4 R24, [R214+0x7880] ;  /* 0x00788000d618783b */ /* 0x000fe20000004200 */
[----:B------:R-:W-:-:S02]  /*14f30*/  ISETP.GT.AND P0, PT, R13, 0x29, PT ;  /* 0x000000290d00780c */ /* 0x000fc40003f04270 */
[----:B------:R-:W5:Y:S01]  /*14f40*/  MUFU.TANH R13, R47 ;  /* 0x0000002f000d7308 */ /* 0x000f620000002400 */
[----:B------:R-:W-:Y:S01]  /*14f50*/  FMNMX.FTZ R23, R194, R23, !PT ;  /* 0x00000017c2177209 */ /* 0x000fe20007810000 */
[----:B---3--:R-:W-:Y:S01]  /*14f60*/  LDSM.16.MT88.4 R48, [R214+0x5880] ;  /* 0x00588000d630783b */ /* 0x008fe20000004200 */
[----:B------:R-:W-:Y:S02]  /*14f70*/  FSEL R190, R190, -INF , P0 ;  /* 0xff800000bebe7808 */ /* 0x000fe40000000000 */
[----:B------:R-:W-:Y:S02]  /*14f80*/  ISETP.GT.AND P0, PT, R0, RZ, PT ;  /* 0x000000ff0000720c */ /* 0x000fe40003f04270 */
[----:B------:R-:W-:Y:S02]  /*14f90*/  FMNMX.FTZ R23, R192, R23, !PT ;  /* 0x00000017c0177209 */ /* 0x000fe40007810000 */
[----:B------:R-:W-:Y:S02]  /*14fa0*/  FSEL R20, R20, -INF , P0 ;  /* 0xff80000014147808 */ /* 0x000fe40000000000 */
[----:B------:R-:W-:-:S02]  /*14fb0*/  ISETP.GT.AND P0, PT, R0, 0x1, PT ;  /* 0x000000010000780c */ /* 0x000fc40003f04270 */
[----:B------:R-:W-:Y:S02]  /*14fc0*/  FMNMX.FTZ R23, R190, R23, !PT ;  /* 0x00000017be177209 */ /* 0x000fe40007810000 */
[----:B------:R-:W-:Y:S02]  /*14fd0*/  FSEL R19, R19, -INF , P0 ;  /* 0xff80000013137808 */ /* 0x000fe40000000000 */
[----:B------:R-:W-:Y:S02]  /*14fe0*/  ISETP.GT.AND P0, PT, R0, 0x8, PT ;  /* 0x000000080000780c */ /* 0x000fe40003f04270 */
[----:B------:R-:W-:Y:S02]  /*14ff0*/  FMNMX.FTZ R22, R20, R19, !PT ;  /* 0x0000001314167209 */ /* 0x000fe40007810000 */
[----:B------:R-:W-:Y:S02]  /*15000*/  FSEL R17, R17, -INF , P0 ;  /* 0xff80000011117808 */ /* 0x000fe40000000000 */
[----:B------:R-:W-:-:S02]  /*15010*/  ISETP.GT.AND P0, PT, R0, 0x9, PT ;  /* 0x000000090000780c */ /* 0x000fc40003f04270 */
[----:B------:R-:W-:Y:S02]  /*15020*/  FMNMX.FTZ R22, R17, R22, !PT ;  /* 0x0000001611167209 */ /* 0x000fe40007810000 */
[----:B-1----:R-:W-:Y:S02]  /*15030*/  FSEL R7, R7, -INF , P0 ;  /* 0xff80000007077808 */ /* 0x002fe40000000000 */
[C---:B------:R-:W-:Y:S02]  /*15040*/  ISETP.GT.AND P0, PT, R0.reuse, 0x10, PT ;  /* 0x000000100000780c */ /* 0x040fe40003f04270 */
[----:B------:R-:W-:Y:S02]  /*15050*/  FMNMX.FTZ R22, R7, R22, !PT ;  /* 0x0000001607167209 */ /* 0x000fe40007810000 */
[----:B--2---:R-:W-:Y:S02]  /*15060*/  FSEL R11, R11, -INF , P0 ;  /* 0xff8000000b0b7808 */ /* 0x004fe40000000000 */
[----:B------:R-:W-:-:S02]  /*15070*/  ISETP.GT.AND P0, PT, R0, 0x11, PT ;  /* 0x000000110000780c */ /* 0x000fc40003f04270 */
[----:B------:R-:W-:Y:S02]  /*15080*/  FMNMX.FTZ R22, R11, R22, !PT ;  /* 0x000000160b167209 */ /* 0x000fe40007810000 */
[----:B----4-:R-:W-:Y:S02]  /*15090*/  FSEL R9, R9, -INF , P0 ;  /* 0xff80000009097808 */ /* 0x010fe40000000000 */
[C---:B------:R-:W-:Y:S02]  /*150a0*/  ISETP.GT.AND P0, PT, R0.reuse, 0x18, PT ;  /* 0x000000180000780c */ /* 0x040fe40003f04270 */
[----:B------:R-:W-:Y:S02]  /*150b0*/  FMNMX.FTZ R22, R9, R22, !PT ;  /* 0x0000001609167209 */ /* 0x000fe40007810000 */
[----:B------:R-:W-:Y:S02]  /*150c0*/  FSEL R15, R15, -INF , P0 ;  /* 0xff8000000f0f7808 */ /* 0x000fe40000000000 */
[----:B------:R-:W-:-:S02]  /*150d0*/  ISETP.GT.AND P0, PT, R0, 0x19, PT ;  /* 0x000000190000780c */ /* 0x000fc40003f04270 */
[----:B------:R-:W-:Y:S02]  /*150e0*/  FMNMX.FTZ R22, R15, R22, !PT ;  /* 0x000000160f167209 */ /* 0x000fe40007810000 */
[----:B-----5:R-:W-:Y:S02]  /*150f0*/  FSEL R13, R13, -INF , P0 ;  /* 0xff8000000d0d7808 */ /* 0x020fe40000000000 */
[C---:B------:R-:W-:Y:S02]  /*15100*/  ISETP.GT.AND P0, PT, R0.reuse, 0x20, PT ;  /* 0x000000200000780c */ /* 0x040fe40003f04270 */
[----:B------:R-:W-:Y:S02]  /*15110*/  FMNMX.FTZ R22, R13, R22, !PT ;  /* 0x000000160d167209 */ /* 0x000fe40007810000 */
[----:B------:R-:W-:Y:S02]  /*15120*/  FSEL R195, R195, -INF , P0 ;  /* 0xff800000c3c37808 */ /* 0x000fe40000000000 */
[----:B------:R-:W-:-:S02]  /*15130*/  ISETP.GT.AND P0, PT, R0, 0x21, PT ;  /* 0x000000210000780c */ /* 0x000fc40003f04270 */
[----:B------:R-:W-:Y:S02]  /*15140*/  FMNMX.FTZ R22, R195, R22, !PT ;  /* 0x00000016c3167209 */ /* 0x000fe40007810000 */
[----:B------:R-:W-:Y:S02]  /*15150*/  FSEL R193, R193, -INF , P0 ;  /* 0xff800000c1c17808 */ /* 0x000fe40000000000 */
[C---:B------:R-:W-:Y:S02]  /*15160*/  ISETP.GT.AND P0, PT, R0.reuse, 0x28, PT ;  /* 0x000000280000780c */ /* 0x040fe40003f04270 */
[----:B------:R-:W-:Y:S02]  /*15170*/  FMNMX.FTZ R22, R193, R22, !PT ;  /* 0x00000016c1167209 */ /* 0x000fe40007810000 */
[----:B------:R-:W-:Y:S02]  /*15180*/  FSEL R191, R191, -INF , P0 ;  /* 0xff800000bfbf7808 */ /* 0x000fe40000000000 */
[----:B------:R-:W-:-:S02]  /*15190*/  ISETP.GT.AND P0, PT, R0, 0x29, PT ;  /* 0x000000290000780c */ /* 0x000fc40003f04270 */
[----:B------:R-:W1:Y:S01]  /*151a0*/  SHFL.BFLY PT, R0, R23, 0x2, 0x1f ;  /* 0x0c401f0017007f89 */ /* 0x000e6200000e0000 */
[----:B------:R-:W-:Y:S02]  /*151b0*/  FMNMX.FTZ R22, R191, R22, !PT ;  /* 0x00000016bf167209 */ /* 0x000fe40007810000 */
[----:B------:R-:W-:Y:S02]  /*151c0*/  FSEL R189, R189, -INF , P0 ;  /* 0xff800000bdbd7808 */ /* 0x000fe40000000000 */
[----:B-1----:R-:W-:-:S05]  /*151d0*/  FMNMX.FTZ R21, R0, R23, !PT ;  /* 0x0000001700157209 */ /* 0x002fca0007810000 */
[----:B------:R-:W1:Y:S02]  /*151e0*/  SHFL.BFLY PT, R0, R21, 0x1, 0x1f ;  /* 0x0c201f0015007f89 */ /* 0x000e6400000e0000 */
[----:B-1----:R-:W-:Y:S02]  /*151f0*/  FMNMX.FTZ R0, R21, R0, !PT ;  /* 0x0000000015007209 */ /* 0x002fe40007810000 */
[----:B------:R-:W-:Y:S02]  /*15200*/  FMNMX.FTZ R21, R189, R22, !PT ;  /* 0x00000016bd157209 */ /* 0x000fe40007810000 */
[C---:B------:R-:W-:Y:S01]  /*15210*/  FSETP.NEU.FTZ.AND P0, PT, R0.reuse, -INF , PT ;  /* 0xff8000000000780b */ /* 0x040fe20003f1d000 */
[----:B------:R-:W-:Y:S02]  /*15220*/  FMUL.FTZ R241, R0, c[0x0][0x2d0] ;  /* 0x0000b40000f17a20 */ /* 0x000fe40000410000 */
        /* <DEDUP_REMOVED lines=11> */
[----:B------:R-:W2:Y:S01]  /*152e0*/  MUFU.EX2 R180, R180 ;  /* 0x000000b400b47308 */ /* 0x000ea20000000800 */
[----:B-1----:R-:W-:Y:S01]  /*152f0*/  FMNMX.FTZ R22, R21, R22, !PT ;  /* 0x0000001615167209 */ /* 0x002fe20007810000 */
[--C-:B------:R-:W-:Y:S02]  /*15300*/  FFMA.FTZ R188, R188, c[0x0][0x2d0], -R241.reuse ;  /* 0x0000b400bcbc7a23 */ /* 0x100fe400000108f1 */
[--C-:B------:R-:W-:Y:S02]  /*15310*/  FFMA.FTZ R237, R194, c[0x0][0x2d0], -R241.reuse ;  /* 0x0000b400c2ed7a23 */ /* 0x100fe400000108f1 */
[----:B------:R-:W1:Y:S01]  /*15320*/  SHFL.BFLY PT, R159, R22, 0x1, 0x1f ;  /* 0x0c201f00169f7f89 */ /* 0x000e6200000e0000 */
[--C-:B------:R-:W-:Y:S01]  /*15330*/  FFMA.FTZ R192, R192, c[0x0][0x2d0], -R241.reuse ;  /* 0x0000b400c0c07a23 */ /* 0x100fe200000108f1 */
[----:B------:R-:W-:Y:S01]  /*15340*/  MUFU.EX2 R179, R179 ;  /* 0x000000b300b37308 */ /* 0x000fe20000000800 */
[----:B------:R-:W-:-:S07]  /*15350*/  FFMA.FTZ R241, R190, c[0x0][0x2d0], -R241 ;  /* 0x0000b400bef17a23 */ /* 0x000fce00000108f1 */
[----:B------:R-:W3:Y:S01]  /*15360*/  MUFU.EX2 R156, R156 ;  /* 0x0000009c009c7308 */ /* 0x000ee20000000800 */
[----:B--2---:R-:W-:Y:S01]  /*15370*/  F2FP.BF16.PACK_AB R128, R180, R181 ;  /* 0x000000b5b480723e */ /* 0x004fe200000010ff */
[----:B------:R-:W-:-:S06]  /*15380*/  FADD.FTZ R180, R181, R180 ;  /* 0x000000b4b5b47221 */ /* 0x000fcc0000010000 */
[----:B------:R-:W-:Y:S01]  /*15390*/  MUFU.EX2 R3, R3 ;  /* 0x0000000300037308 */ /* 0x000fe20000000800 */
[----:B-1----:R-:W-:Y:S02]  /*153a0*/  FMNMX.FTZ R159, R159, R22, !PT ;  /* 0x000000169f9f7209 */ /* 0x002fe40007810000 */
[----:B---3--:R-:W-:-:S05]  /*153b0*/  F2FP.BF16.PACK_AB R130, R156, R179 ;  /* 0x000000b39c82723e */ /* 0x008fca00000010ff */
[----:B------:R-:W-:Y:S01]  /*153c0*/  MUFU.EX2 R176, R176 ;  /* 0x000000b000b07308 */ /* 0x000fe20000000800 */
[C---:B------:R-:W-:Y:S01]  /*153d0*/  FSETP.NEU.FTZ.AND P0, PT, R159.reuse, -INF , PT ;  /* 0xff8000009f00780b */ /* 0x040fe20003f1d000 */
[----:B------:R-:W-:Y:S02]  /*153e0*/  FMUL.FTZ R186, R159, c[0x0][0x2d0] ;  /* 0x0000b4009fba7a20 */ /* 0x000fe40000410000 */
[----:B------:R-:W-:-:S03]  /*153f0*/  FADD.FTZ R179, R179, R180 ;  /* 0x000000b4b3b37221 */ /* 0x000fc60000010000 */
[----:B------:R-:W-:Y:S01]  /*15400*/  FSEL R186, R186, RZ, P0 ;  /* 0x000000ffbaba7208 */ /* 0x000fe20000000000 */
[----:B------:R-:W-:Y:S01]  /*15410*/  MUFU.EX2 R2, R2 ;  /* 0x0000000200027308 */ /* 0x000fe20000000800 */
[----:B------:R-:W-:Y:S01]  /*15420*/  FADD.FTZ R156, R156, R179 ;  /* 0x000000b39c9c7221 */ /* 0x000fe20000010000 */
[----:B------:R-:W-:Y:S02]  /*15430*/  ISETP.LE.AND P0, PT, R240, UR13, PT ;  /* 0x0000000df0007c0c */ /* 0x000fe4000bf03270 */
[--C-:B------:R-:W-:Y:S02]  /*15440*/  FFMA.FTZ R178, R20, c[0x0][0x2d0], -R186.reuse ;  /* 0x0000b40014b27a23 */ /* 0x100fe400000108ba */
[--C-:B------:R-:W-:Y:S01]  /*15450*/  FFMA.FTZ R183, R19, c[0x0][0x2d0], -R186.reuse ;  /* 0x0000b40013b77a23 */ /* 0x100fe200000108ba */
[----:B------:R-:W-:Y:S01]  /*15460*/  LDSM.16.MT88.4 R20, [R216+0x4880] ;  /* 0x00488000d814783b */ /* 0x000fe20000004200 */
[--C-:B------:R-:W-:Y:S01]  /*15470*/  FFMA.FTZ R158, R17, c[0x0][0x2d0], -R186.reuse ;  /* 0x0000b400119e7a23 */ /* 0x100fe200000108ba */
[----:B------:R-:W-:Y:S01]  /*15480*/  MUFU.EX2 R177, R177 ;  /* 0x000000b100b17308 */ /* 0x000fe20000000800 */
[--C-:B------:R-:W-:Y:S01]  /*15490*/  FFMA.FTZ R157, R7, c[0x0][0x2d0], -R186.reuse ;  /* 0x0000b400079d7a23 */ /* 0x100fe200000108ba */
[----:B------:R-:W-:Y:S01]  /*154a0*/  LDSM.16.MT88.4 R16, [R213+0x4880] ;  /* 0x00488000d510783b */ /* 0x000fe20000004200 */
[----:B------:R-:W-:-:S02]  /*154b0*/  FFMA.FTZ R187, R11, c[0x0][0x2d0], -R186 ;  /* 0x0000b4000bbb7a23 */ /* 0x000fc400000108ba */
[--C-:B------:R-:W-:Y:S01]  /*154c0*/  FFMA.FTZ R184, R9, c[0x0][0x2d0], -R186.reuse ;  /* 0x0000b40009b87a23 */ /* 0x100fe200000108ba */
[----:B------:R-:W1:Y:S01]  /*154d0*/  LDSM.16.MT88.4 R4, [R212+0x8880] ;  /* 0x00888000d404783b */ /* 0x000e620000004200 */
[--C-:B------:R-:W-:Y:S01]  /*154e0*/  FFMA.FTZ R185, R15, c[0x0][0x2d0], -R186.reuse ;  /* 0x0000b4000fb97a23 */ /* 0x100fe200000108ba */
[----:B------:R-:W-:Y:S01]  /*154f0*/  MUFU.EX2 R178, R178 ;  /* 0x000000b200b27308 */ /* 0x000fe20000000800 */
[--C-:B------:R-:W-:Y:S01]  /*15500*/  FFMA.FTZ R182, R13, c[0x0][0x2d0], -R186.reuse ;  /* 0x0000b4000db67a23 */ /* 0x100fe200000108ba */
[----:B------:R-:W2:Y:S01]  /*15510*/  LDSM.16.MT88.4 R8, [R214+0x4880] ;  /* 0x00488000d608783b */ /* 0x000ea20000004200 */
[--C-:B------:R-:W-:Y:S02]  /*15520*/  FFMA.FTZ R190, R195, c[0x0][0x2d0], -R186.reuse ;  /* 0x0000b400c3be7a23 */ /* 0x100fe400000108ba */
[--C-:B------:R-:W-:Y:S01]  /*15530*/  FFMA.FTZ R193, R193, c[0x0][0x2d0], -R186.reuse ;  /* 0x0000b400c1c17a23 */ /* 0x100fe200000108ba */
[----:B------:R-:W3:Y:S01]  /*15540*/  LDSM.16.MT88.4 R12, [R212+0x4880] ;  /* 0x00488000d40c783b */ /* 0x000ee20000004200 */
[--C-:B------:R-:W-:Y:S01]  /*15550*/  FFMA.FTZ R191, R191, c[0x0][0x2d0], -R186.reuse ;  /* 0x0000b400bfbf7a23 */ /* 0x100fe200000108ba */
[----:B------:R-:W4:Y:S01]  /*15560*/  MUFU.EX2 R183, R183 ;  /* 0x000000b700b77308 */ /* 0x000f220000000800 */
[----:B------:R-:W-:-:S07]  /*15570*/  FFMA.FTZ R186, R189, c[0x0][0x2d0], -R186 ;  /* 0x0000b400bdba7a23 */ /* 0x000fce00000108ba */
[----:B------:R-:W-:Y:S08]  /*15580*/  MUFU.EX2 R158, R158 ;  /* 0x0000009e009e7308 */ /* 0x000ff00000000800 */
[----:B------:R-:W5:Y:S01]  /*15590*/  MUFU.EX2 R157, R157 ;  /* 0x0000009d009d7308 */ /* 0x000f620000000800 */
[----:B----4-:R-:W-:Y:S01]  /*155a0*/  F2FP.BF16.PACK_AB R129, R183, R178 ;  /* 0x000000b2b781723e */ /* 0x010fe200000010ff */
[----:B------:R-:W-:-:S06]  /*155b0*/  FADD.FTZ R183, R178, R183 ;  /* 0x000000b7b2b77221 */ /* 0x000fcc0000010000 */
[----:B------:R-:W-:Y:S01]  /*155c0*/  MUFU.EX2 R187, R187 ;  /* 0x000000bb00bb7308 */ /* 0x000fe20000000800 */
[----:B-----5:R-:W-:-:S07]  /*155d0*/  F2FP.BF16.PACK_AB R131, R157, R158 ;  /* 0x0000009e9d83723e */ /* 0x020fce00000010ff */
[----:B------:R-:W4:Y:S01]  /*155e0*/  MUFU.EX2 R184, R184 ;  /* 0x000000b800b87308 */ /* 0x000f220000000800 */
[C---:B------:R-:W-:Y:S07]  /*155f0*/  HMMA.16816.F32.BF16 R144, R128.reuse, R140, RZ ;  /* 0x0000008c8090723c */ /* 0x040fee00000418ff */
[----:B------:R-:W-:Y:S01]  /*15600*/  MUFU.EX2 R185, R185 ;  /* 0x000000b900b97308 */ /* 0x000fe20000000800 */
[C---:B------:R-:W-:Y:S07]  /*15610*/  HMMA.16816.F32.BF16 R140, R128.reuse, R142, RZ ;  /* 0x0000008e808c723c */ /* 0x040fee00000418ff */
[----:B------:R-:W5:Y:S01]  /*15620*/  MUFU.EX2 R182, R182 ;  /* 0x000000b600b67308 */ /* 0x000f620000000800 */
[C---:B------:R-:W-:Y:S07]  /*15630*/  HMMA.16816.F32.BF16 R28, R128.reuse, R32, RZ ;  /* 0x00000020801c723c */ /* 0x040fee00000418ff */
[----:B------:R-:W-:Y:S01]  /*15640*/  MUFU.EX2 R188, R188 ;  /* 0x000000bc00bc7308 */ /* 0x000fe20000000800 */
[C---:B------:R-:W-:Y:S07]  /*15650*/  HMMA.16816.F32.BF16 R32, R128.reuse, R34, RZ ;  /* 0x000000228020723c */ /* 0x040fee00000418ff */
[----:B------:R-:W1:Y:S01]  /*15660*/  MUFU.EX2 R237, R237 ;  /* 0x000000ed00ed7308 */ /* 0x000e620000000800 */
[C---:B------:R-:W-:Y:S07]  /*15670*/  HMMA.16816.F32.BF16 R152, R128.reuse, R148, RZ ;  /* 0x000000948098723c */ /* 0x040fee00000418ff */
[----:B------:R-:W-:Y:S01]  /*15680*/  MUFU.EX2 R192, R192 ;  /* 0x000000c000c07308 */ /* 0x000fe20000000800 */
[C---:B------:R-:W-:Y:S07]  /*15690*/  HMMA.16816.F32.BF16 R136, R128.reuse, R132, RZ ;  /* 0x000000848088723c */ /* 0x040fee00000418ff */
[----:B------:R-:W-:Y:S01]  /*156a0*/  MUFU.EX2 R241, R241 ;  /* 0x000000f100f17308 */ /* 0x000fe20000000800 */
[C---:B------:R-:W-:Y:S07]  /*156b0*/  HMMA.16816.F32.BF16 R36, R128.reuse, R40, RZ ;  /* 0x000000288024723c */ /* 0x040fee00000418ff */
[----:B------:R-:W-:Y:S01]  /*156c0*/  MUFU.EX2 R190, R190 ;  /* 0x000000be00be7308 */ /* 0x000fe20000000800 */
[C---:B------:R-:W-:Y:S07]  /*156d0*/  HMMA.16816.F32.BF16 R44, R128.reuse, R48, RZ ;  /* 0x00000030802c723c */ /* 0x040fee00000418ff */
[----:B------:R-:W1:Y:S01]  /*156e0*/  MUFU.EX2 R193, R193 ;  /* 0x000000c100c17308 */ /* 0x000e620000000800 */
[C---:B------:R-:W-:Y:S07]  /*156f0*/  HMMA.16816.F32.BF16 R52, R128.reuse, R56, RZ ;  /* 0x000000388034723c */ /* 0x040fee00000418ff */
[----:B------:R-:W-:Y:S01]  /*15700*/  MUFU.EX2 R191, R191 ;  /* 0x000000bf00bf7308 */ /* 0x000fe20000000800 */
[C---:B------:R-:W-:Y:S07]  /*15710*/  HMMA.16816.F32.BF16 R60, R128.reuse, R64, RZ ;  /* 0x00000040803c723c */ /* 0x040fee00000418ff */
[----:B------:R-:W1:Y:S01]  /*15720*/  MUFU.EX2 R186, R186 ;  /* 0x000000ba00ba7308 */ /* 0x000e620000000800 */
        /* <DEDUP_REMOVED lines=20> */
[C---:B-1----:R-:W-:Y:S07]  /*15870*/  HMMA.16816.F32.BF16 R124, R128.reuse, R4, RZ ;  /* 0x00000004807c723c */ /* 0x042fee00000418ff */
[----:B------:R-:W-:Y:S01]  /*15880*/  F2FP.BF16.PACK_AB R4, R176, R3 ;  /* 0x00000003b004723e */ /* 0x000fe200000010ff */
[----:B------:R-:W-:Y:S01]  /*15890*/  HMMA.16816.F32.BF16 R128, R128, R6, RZ ;  /* 0x000000068080723c */ /* 0x000fe200000418ff */
[----:B----4-:R-:W-:Y:S01]  /*158a0*/  F2FP.BF16.PACK_AB R5, R184, R187 ;  /* 0x000000bbb805723e */ /* 0x010fe200000010ff */
[----:B------:R-:W-:-:S04]  /*158b0*/  FADD.FTZ R3, R3, R156 ;  /* 0x0000009c03037221 */ /* 0x000fc80000010000 */
[----:B------:R-:W-:Y:S01]  /*158c0*/  FADD.FTZ R3, R176, R3 ;  /* 0x00000003b0037221 */ /* 0x000fe20000010000 */
[----:B------:R-:W-:Y:S02]  /*158d0*/  F2FP.BF16.PACK_AB R6, R177, R2 ;  /* 0x00000002b106723e */ /* 0x000fe400000010ff */
[----:B-----5:R-:W-:Y:S01]  /*158e0*/  F2FP.BF16.PACK_AB R7, R182, R185 ;  /* 0x000000b9b607723e */ /* 0x020fe200000010ff */
[----:B------:R-:W-:-:S04]  /*158f0*/  FADD.FTZ R2, R2, R3 ;  /* 0x0000000302027221 */ /* 0x000fc80000010000 */
[----:B------:R-:W-:Y:S02]  /*15900*/  FADD.FTZ R177, R177, R2 ;  /* 0x00000002b1b17221 */ /* 0x000fe40000010000 */
[C---:B--2---:R-:W-:Y:S08]  /*15910*/  HMMA.16816.F32.BF16 R144, R4.reuse, R8, R144 ;  /* 0x000000080490723c */ /* 0x044ff00000041890 */
[C---:B------:R-:W-:Y:S01]  /*15920*/  HMMA.16816.F32.BF16 R140, R4.reuse, R10, R140 ;  /* 0x0000000a048c723c */ /* 0x040fe2000004188c */
[----:B------:R-:W1:Y:S07]  /*15930*/  LDSM.16.MT88.4 R8, [R216+0x7880] ;  /* 0x00788000d808783b */ /* 0x000e6e0000004200 */
[C---:B---3--:R-:W-:Y:S08]  /*15940*/  HMMA.16816.F32.BF16 R28, R4.reuse, R12, R28 ;  /* 0x0000000c041c723c */ /* 0x048ff0000004181c */
[C---:B------:R-:W-:Y:S01]  /*15950*/  HMMA.16816.F32.BF16 R32, R4.reuse, R14, R32 ;  /* 0x0000000e0420723c */ /* 0x040fe20000041820 */
[----:B------:R-:W2:Y:S07]  /*15960*/  LDSM.16.MT88.4 R12, [R212+0x7880] ;  /* 0x00788000d40c783b */ /* 0x000eae0000004200 */
[C---:B------:R-:W-:Y:S08]  /*15970*/  HMMA.16816.F32.BF16 R152, R4.reuse, R20, R152 ;  /* 0x000000140498723c */ /* 0x040ff00000041898 */
[C---:B------:R-:W-:Y:S01]  /*15980*/  HMMA.16816.F32.BF16 R148, R4.reuse, R22, R148 ;  /* 0x000000160494723c */ /* 0x040fe20000041894 */
[----:B------:R-:W-:Y:S07]  /*15990*/  LDSM.16.MT88.4 R20, [R213+0x7880] ;  /* 0x00788000d514783b */ /* 0x000fee0000004200 */
[C---:B------:R-:W-:Y:S08]  /*159a0*/  HMMA.16816.F32.BF16 R136, R4.reuse, R16, R136 ;  /* 0x000000100488723c */ /* 0x040ff00000041888 */
        /* <DEDUP_REMOVED lines=43> */
[----:B------:R-:W-:-:S03]  /*15c60*/  F2FP.BF16.PACK_AB R7, R186, R191 ;  /* 0x000000bfba07723e */ /* 0x000fc600000010ff */
[----:B------:R-:W-:-:S04]  /*15c70*/  FADD.FTZ R192, R192, R237 ;  /* 0x000000edc0c07221 */ /* 0x000fc80000010000 */
[----:B-1----:R-:W-:Y:S01]  /*15c80*/  HMMA.16816.F32.BF16 R136, R4, R8, R136 ;  /* 0x000000080488723c */ /* 0x002fe20000041888 */
[----:B------:R-:W-:-:S07]  /*15c90*/  FADD.FTZ R238, R241, R192 ;  /* 0x000000c0f1ee7221 */ /* 0x000fce0000010000 */
[C---:B------:R-:W-:Y:S01]  /*15ca0*/  HMMA.16816.F32.BF16 R132, R4.reuse, R10, R132 ;  /* 0x0000000a0484723c */ /* 0x040fe20000041884 */
[----:B------:R-:W1:Y:S07]  /*15cb0*/  LDSM.16.MT88.4 R8, [R213+0x6880] ;  /* 0x00688000d508783b */ /* 0x000e6e0000004200 */
[C---:B--2---:R-:W-:Y:S08]  /*15cc0*/  HMMA.16816.F32.BF16 R44, R4.reuse, R12, R44 ;  /* 0x0000000c042c723c */ /* 0x044ff0000004182c */
[C---:B------:R-:W-:Y:S01]  /*15cd0*/  HMMA.16816.F32.BF16 R48, R4.reuse, R14, R48 ;  /* 0x0000000e0430723c */ /* 0x040fe20000041830 */
[----:B------:R-:W2:Y:S07]  /*15ce0*/  LDSM.16.MT88.4 R12, [R213+0x9880] ;  /* 0x00988000d50c783b */ /* 0x000eae0000004200 */
[C---:B-----5:R-:W-:Y:S08]  /*15cf0*/  HMMA.16816.F32.BF16 R152, R4.reuse, R160, R152 ;  /* 0x000000a00498723c */ /* 0x060ff00000041898 */
[C---:B------:R-:W-:Y:S01]  /*15d00*/  HMMA.16816.F32.BF16 R148, R4.reuse, R162, R148 ;  /* 0x000000a20494723c */ /* 0x040fe20000041894 */
[----:B------:R-:W4:Y:S07]  /*15d10*/  LDSM.16.MT88.4 R160, [R213+0x8080] ;  /* 0x00808000d5a0783b */ /* 0x000f2e0000004200 */
[C---:B------:R-:W-:Y:S08]  /*15d20*/  HMMA.16816.F32.BF16 R144, R4.reuse, R24, R144 ;  /* 0x000000180490723c */ /* 0x040ff00000041890 */
[C---:B------:R-:W-:Y:S01]  /*15d30*/  HMMA.16816.F32.BF16 R140, R4.reuse, R26, R140 ;  /* 0x0000001a048c723c */ /* 0x040fe2000004188c */
[----:B------:R-:W5:Y:S07]  /*15d40*/  LDSM.16.MT88.4 R24, [R212+0x8080] ;  /* 0x00808000d418783b */ /* 0x000f6e0000004200 */
[C---:B------:R-:W-:Y:S08]  /*15d50*/  HMMA.16816.F32.BF16 R28, R4.reuse, R20, R28 ;  /* 0x00000014041c723c */ /* 0x040ff0000004181c */
        /* <DEDUP_REMOVED lines=8> */
[C---:B--2---:R-:W-:Y:S07]  /*15de0*/  HMMA.16816.F32.BF16 R116, R4.reuse, R12, R116 ;  /* 0x0000000c0474723c */ /* 0x044fee0000041874 */
[----:B------:R-:W-:Y:S01]  /*15df0*/  FADD.FTZ R12, R158, R183 ;  /* 0x000000b79e0c7221 */ /* 0x000fe20000010000 */
[----:B------:R-:W-:Y:S03]  /*15e00*/  HMMA.16816.F32.BF16 R60, R4, R172, R60 ;  /* 0x000000ac043c723c */ /* 0x000fe6000004183c */
[----:B------:R-:W-:-:S04]  /*15e10*/  FADD.FTZ R12, R157, R12 ;  /* 0x0000000c9d0c7221 */ /* 0x000fc80000010000 */
        /* <DEDUP_REMOVED lines=11> */
[----:B------:R-:W-:-:S05]  /*15ed0*/  FADD.FTZ R237, R186, R191 ;  /* 0x000000bfbaed7221 */ /* 0x000fca0000010000 */
[C---:B------:R-:W-:Y:S08]  /*15ee0*/  HMMA.16816.F32.BF16 R80, R4.reuse, R166, R80 ;  /* 0x000000a60450723c */ /* 0x040ff00000041850 */
[C---:B----4-:R-:W-:Y:S08]  /*15ef0*/  HMMA.16816.F32.BF16 R84, R4.reuse, R160, R84 ;  /* 0x000000a00454723c */ /* 0x050ff00000041854 */
[C---:B------:R-:W-:Y:S08]  /*15f00*/  HMMA.16816.F32.BF16 R88, R4.reuse, R162, R88 ;  /* 0x000000a20458723c */ /* 0x040ff00000041858 */
[C---:B-----5:R-:W-:Y:S08]  /*15f10*/  HMMA.16816.F32.BF16 R92, R4.reuse, R24, R92 ;  /* 0x00000018045c723c */ /* 0x060ff0000004185c */
[C---:B------:R-:W-:Y:S08]  /*15f20*/  HMMA.16816.F32.BF16 R96, R4.reuse, R26, R96 ;  /* 0x0000001a0460723c */ /* 0x040ff00000041860 */
[C---:B------:R-:W-:Y:S08]  /*15f30*/  HMMA.16816.F32.BF16 R100, R4.reuse, R20, R100 ;  /* 0x000000140464723c */ /* 0x040ff00000041864 */
[C---:B------:R-:W-:Y:S08]  /*15f40*/  HMMA.16816.F32.BF16 R104, R4.reuse, R22, R104 ;  /* 0x000000160468723c */ /* 0x040ff00000041868 */
[C---:B---3--:R-:W-:Y:S08]  /*15f50*/  HMMA.16816.F32.BF16 R108, R4.reuse, R16, R108 ;  /* 0x00000010046c723c */ /* 0x048ff0000004186c */
[C---:B------:R-:W-:Y:S08]  /*15f60*/  HMMA.16816.F32.BF16 R112, R4.reuse, R18, R112 ;  /* 0x000000120470723c */ /* 0x040ff00000041870 */
[C---:B------:R-:W-:Y:S08]  /*15f70*/  HMMA.16816.F32.BF16 R120, R4.reuse, R14, R120 ;  /* 0x0000000e0478723c */ /* 0x040ff00000041878 */
[C---:B-1----:R-:W-:Y:S08]  /*15f80*/  HMMA.16816.F32.BF16 R124, R4.reuse, R8, R124 ;  /* 0x00000008047c723c */ /* 0x042ff0000004187c */
[----:B------:R-:W-:Y:S01]  /*15f90*/  HMMA.16816.F32.BF16 R128, R4, R10, R128 ;  /* 0x0000000a0480723c */ /* 0x000fe20000041880 */
[----:B------:R-:W-:Y:S07]  /*15fa0*/  @!P0 BRA `(.L_x_1733) ;  /* 0x0000331000008947 */ /* 0x000fee0003800000 */
[----:B------:R-:W-:Y:S01]  /*15fb0*/  IMAD.MOV.U32 R2, RZ, RZ, R159 ;  /* 0x000000ffff027224 */ /* 0x000fe200078e009f */
[C---:B------:R-:W-:Y:S01]  /*15fc0*/  SHF.L.U64.HI R241, R196.reuse, 0x1, R199 ;  /* 0x00000001c4f17819 */ /* 0x040fe200000102c7 */
[----:B------:R-:W-:Y:S01]  /*15fd0*/  IMAD.MOV.U32 R3, RZ, RZ, R0 ;  /* 0x000000ffff037224 */ /* 0x000fe200078e0000 */
[----:B------:R-:W-:Y:S01]  /*15fe0*/  SHF.L.U32 R242, R196, 0x1, RZ ;  /* 0x00000001c4f27819 */ /* 0x000fe200000006ff */
[C---:B------:R-:W-:Y:S01]  /*15ff0*/  IMAD.SHL.U32 R244, R235.reuse, 0x2, RZ ;  /* 0x00000002ebf47824 */ /* 0x040fe200078e00ff */
[----:B------:R-:W-:Y:S01]  /*16000*/  SHF.L.U64.HI R243, R235, 0x1, R236 ;  /* 0x00000001ebf37819 */ /* 0x000fe200000102ec */
[----:B------:R-:W-:Y:S01]  /*16010*/  UMOV UR4, UR13 ;  /* 0x0000000d00047c82 */ /* 0x000fe20008000000 */
[----:B------:R-:W-:-:S02]  /*16020*/  SHF.L.U64.HI R245, R234, 0x1, R233 ;  /* 0x00000001eaf57819 */ /* 0x000fc400000102e9 */
[----:B------:R-:W-:-:S07]  /*16030*/  SHF.L.U32 R246, R234, 0x1, RZ ;  /* 0x00000001eaf67819 */ /* 0x000fce00000006ff */
.L_x_1738:
[----:B------:R-:W-:Y:S04]  /*16040*/  DEPBAR.LE SB0, 0x0 ;  /* 0x000080000000791a */ /* 0x000fe80000000000 */
[----:B------:R-:W-:Y:S01]  /*16050*/  BAR.SYNC.DEFER_BLOCKING 0x0 ;  /* 0x0000000000007b1d */ /* 0x000fe20000010000 */
[----:B------:R-:W-:Y:S05]  /*16060*/  ISETP.LE.AND P0, PT, RZ, UR4, PT ;  /* 0x00000004ff007c0c */ /* 0x000fea000bf03270 */
[----:B------:R1:W2:Y:S04]  /*16070*/  LDSM.16.M88.4 R156, [R222] ;  /* 0x00000000de9c783b */ /* 0x0002a80000000200 */
[----:B------:R1:W3:Y:S04]  /*16080*/  LDSM.16.M88.4 R160, [R221+0xa080] ;  /* 0x00a08000dda0783b */ /* 0x0002e80000000200 */
[----:B------:R1:W4:Y:S04]  /*16090*/  LDSM.16.M88.4 R164, [R221+0xa880] ;  /* 0x00a88000dda4783b */ /* 0x0003280000000200 */
[----:B------:R1:W1:Y:S04]  /*160a0*/  LDSM.16.M88.4 R24, [R221+0xb080] ;  /* 0x00b08000dd18783b */ /* 0x0002680000000200 */
[----:B------:R1:W1:Y:S04]  /*160b0*/  LDSM.16.M88.4 R168, [R220] ;  /* 0x00000000dca8783b */ /* 0x0002680000000200 */
[----:B------:R1:W1:Y:S04]  /*160c0*/  LDSM.16.M88.4 R172, [R219] ;  /* 0x00000000dbac783b */ /* 0x0002680000000200 */
[----:B------:R1:W1:Y:S04]  /*160d0*/  LDSM.16.M88.4 R176, [R211] ;  /* 0x00000000d3b0783b */ /* 0x0002680000000200 */
[----:B------:R1:W1:Y:S01]  /*160e0*/  LDSM.16.M88.4 R180, [R210] ;  /* 0x00000000d2b4783b */ /* 0x0002620000000200 */
[----:B------:R-:W-:-:S05]  /*160f0*/  @!P0 BRA `(.L_x_1734) ;  /* 0x0000036000008947 */ /* 0x000fca0003800000 */
[C---:B------:R-:W-:Y:S01]  /*16100*/  IMAD.WIDE.U32 R6, R228.reuse, c[0x0][0x208], RZ ;  /* 0x00008200e4067a25 */ /* 0x040fe200078e00ff */
[----:B------:R-:W-:Y:S01]  /*16110*/  SHF.R.S32.HI R9, RZ, 0x1f, R228 ;  /* 0x0000001fff097819 */ /* 0x000fe200000114e4 */
[----:B------:R-:W-:Y:S01]  /*16120*/  BSSY B0, `(.L_x_1734) ;  /* 0x0000033000007945 */ /* 0x000fe20003800000 */
[----:B------:R-:W-:Y:S02]  /*16130*/  SHF.R.S32.HI R5, RZ, 0x1f, R227 ;  /* 0x0000001fff057819 */ /* 0x000fe400000114e3 */
[----:B------:R-:W-:Y:S01]  /*16140*/  ISETP.GE.AND P1, PT, R229, c[0x0][0x1d4], PT ;  /* 0x00007500e5007a0c */ /* 0x000fe20003f26270 */
[----:B------:R-:W-:Y:S02]  /*16150*/  IMAD R9, R9, c[0x0][0x208], RZ ;  /* 0x0000820009097a24 */ /* 0x000fe400078e02ff */
[----:B------:R-:W-:Y:S02]  /*16160*/  IMAD R5, R5, c[0x0][0x218], RZ ;  /* 0x0000860005057a24 */ /* 0x000fe400078e02ff */
[----:B------:R-:W-:Y:S02]  /*16170*/  IMAD R9, R228, c[0x0][0x20c], R9 ;  /* 0x00008300e4097a24 */ /* 0x000fe400078e0209 */
[----:B------:R-:W-:Y:S02]  /*16180*/  IMAD R5, R227, c[0x0][0x21c], R5 ;  /* 0x00008700e3057a24 */ /* 0x000fe400078e0205 */
[----:B------:R-:W-:Y:S04]  /*16190*/  IMAD.IADD R7, R7, 0x1, R9 ;  /* 0x0000000107077824 */ /* 0x000fe800078e0209 */
[----:B------:R-:W-:Y:S05]  /*161a0*/  IMAD.WIDE.U32 R6, R227, c[0x0][0x218], R6 ;  /* 0x00008600e3067a25 */ /* 0x000fea00078e0006 */
[----:B------:R-:W-:Y:S01]  /*161b0*/  IADD3 R4, P0, R6, UR28, RZ ;  /* 0x0000001c06047c10 */ /* 0x000fe2000ff1e0ff */
[----:B------:R-:W-:Y:S03]  /*161c0*/  IMAD.SHL.U32 R6, R232, 0x2, RZ ;  /* 0x00000002e8067824 */ /* 0x000fe600078e00ff */
[----:B------:R-:W-:Y:S02]  /*161d0*/  IADD3.X R5, R7, UR12, R5, P0, !PT ;  /* 0x0000000c07057c10 */ /* 0x000fe400087fe405 */
[C---:B------:R-:W-:Y:S04]  /*161e0*/  LEA R0, P0, R4.reuse, c[0x0][0x1f8], 0x1 ;  /* 0x00007e0004007a11 */ /* 0x040fe800078008ff */
[----:B------:R-:W-:Y:S02]  /*161f0*/  LEA.HI.X R15, R4, c[0x0][0x1fc], R5, 0x1, P0 ;  /* 0x00007f00040f7a11 */ /* 0x000fe400000f0c05 */
[----:B------:R-:W5:Y:S01]  /*16200*/  SHFL.IDX PT, R5, R0, RZ, 0x181f ;  /* 0x00181fff00057589 */ /* 0x000f6200000e0000 */
[----:B------:R-:W-:Y:S03]  /*16210*/  SHF.L.U64.HI R4, R232, 0x1, R231 ;  /* 0x00000001e8047819 */ /* 0x000fe600000102e7 */
[----:B------:R-:W4:Y:S01]  /*16220*/  SHFL.IDX PT, R8, R15, RZ, 0x181f ;  /* 0x00181fff0f087589 */ /* 0x000f2200000e0000 */
[C---:B-----5:R-:W-:Y:S05]  /*16230*/  IADD3 R16, P0, R5.reuse, R242, RZ ;  /* 0x000000f205107210 */ /* 0x060fea0007f1e0ff */
[C---:B----4-:R-:W-:Y:S01]  /*16240*/  IMAD.X R17, R8.reuse, 0x1, R241, P0 ;  /* 0x0000000108117824 */ /* 0x050fe200000e06f1 */
[C---:B------:R-:W-:Y:S04]  /*16250*/  IADD3 R12, P0, R5.reuse, R244, RZ ;  /* 0x000000f4050c7210 */ /* 0x040fe80007f1e0ff */
[----:B------:R-:W-:Y:S01]  /*16260*/  @!PT LDS RZ, [RZ] ;  /* 0x00000000fffff984 */ /* 0x000fe20000000800 */
[----:B------:R4:W-:Y:S01]  /*16270*/  LDGSTS.E.BYPASS.LTC128B.128 [R230+0x4080], [R16.64], !P6 ;  /* 0x0408000010e67fae */ /* 0x0009e2000f101d5a */
[C---:B------:R-:W-:Y:S01]  /*16280*/  IMAD.X R13, R8.reuse, 0x1, R243, P0 ;  /* 0x00000001080d7824 */ /* 0x040fe200000e06f3 */
[C---:B------:R-:W-:Y:S04]  /*16290*/  IADD3 R10, P0, R5.reuse, R246, RZ ;  /* 0x000000f6050a7210 */ /* 0x040fe80007f1e0ff */
[----:B------:R4:W-:Y:S01]  /*162a0*/  LDGSTS.E.BYPASS.LTC128B.128 [R230+0x5880], [R12.64], !P1 ;  /* 0x058800000ce67fae */ /* 0x0009e2000c901d5a */
[C---:B------:R-:W-:Y:S01]  /*162b0*/  IMAD.X R11, R8.reuse, 0x1, R245, P0 ;  /* 0x00000001080b7824 */ /* 0x040fe200000e06f5 */
[----:B------:R-:W-:Y:S02]  /*162c0*/  IADD3 R18, P0, R5, R6, RZ ;  /* 0x0000000605127210 */ /* 0x000fe40007f1e0ff */
[----:B------:R-:W-:Y:S02]  /*162d0*/  ISETP.GT.AND P1, PT, R223, 0x7f, PT ;  /* 0x0000007fdf00780c */ /* 0x000fe40003f24270 */
[----:B------:R4:W-:Y:S01]  /*162e0*/  LDGSTS.E.BYPASS.LTC128B.128 [R230+0x7080], [R10.64], !P5 ;  /* 0x070800000ae67fae */ /* 0x0009e2000e901d5a */
[----:B------:R-:W-:Y:S05]  /*162f0*/  IMAD.X R19, R8, 0x1, R4, P0 ;  /* 0x0000000108137824 */ /* 0x000fea00000e0604 */
[----:B------:R4:W-:Y:S05]  /*16300*/  LDGSTS.E.BYPASS.LTC128B.128 [R230+0x8880], [R18.64], !P4 ;  /* 0x0888000012e67fae */ /* 0x0009ea000e101d5a */
[----:B------:R-:W-:-:S05]  /*16310*/  @P1 BRA `(.L_x_1735) ;  /* 0x0000013000001947 */ /* 0x000fca0003800000 */
[----:B------:R-:W-:-:S05]  /*16320*/  BRA.DIV ~URZ, `(.L_x_1736) ;  /* 0x000093527f007947 */ /* 0x000fca000b800000 */
[----:B------:R4:W3:Y:S04]  /*16330*/  SHFL.IDX PT, R8, R15, 0x1, 0x181f ;  /* 0x00381f000f087f89 */ /* 0x0008e800000e0000 */
[----:B----4-:R4:W2:Y:S02]  /*16340*/  SHFL.IDX PT, R13, R0, 0x1, 0x181f ;  /* 0x00381f00000d7f89 */ /* 0x0108a400000e0000 */
.L_x_1763:
[----:B--2---:R-:W-:Y:S02]  /*16350*/  IADD3 R16, P0, R13, R242, RZ ;  /* 0x000000f20d107210 */ /* 0x004fe40007f1e0ff */
[----:B------:R-:W-:Y:S03]  /*16360*/  ISETP.GE.AND P1, PT, R229, c[0x0][0x1d4], PT ;  /* 0x00007500e5007a0c */ /* 0x000fe60003f26270 */
[C---:B---3--:R-:W-:Y:S01]  /*16370*/  IMAD.X R17, R8.reuse, 0x1, R241, P0 ;  /* 0x0000000108117824 */ /* 0x048fe200000e06f1 */
[C---:B------:R-:W-:Y:S04]  /*16380*/  IADD3 R14, P0, R13.reuse, R244, RZ ;  /* 0x000000f40d0e7210 */ /* 0x040fe80007f1e0ff */
[----:B------:R-:W-:Y:S01]  /*16390*/  @!PT LDS RZ, [RZ] ;  /* 0x00000000fffff984 */ /* 0x000fe20000000800 */
[----:B------:R-:W-:Y:S01]  /*163a0*/  @!PT LDS RZ, [RZ] ;  /* 0x00000000fffff984 */ /* 0x000fe20000000800 */
        /* <DEDUP_REMOVED lines=10> */
.L_x_1735:
[----:B------:R-:W-:Y:S05]  /*16450*/  BSYNC B0 ;  /* 0x0000000000007941 */ /* 0x000fea0003800000 */
.L_x_1734:
[----:B------:R-:W0:Y:S01]  /*16460*/  LDGDEPBAR ;  /* 0x00000000000079af */ /* 0x000e220000000000 */
[----:B------:R-:W-:Y:S01]  /*16470*/  WARPSYNC 0xffffffff ;  /* 0xffffffff00007948 */ /* 0x000fe20003800000 */
[C---:B--23--:R-:W-:Y:S01]  /*16480*/  HMMA.16816.F32.BF16 R4, R156.reuse, R160, RZ ;  /* 0x000000a09c04723c */ /* 0x04cfe200000418ff */
[----:B------:R-:W-:Y:S04]  /*16490*/  UISETP.GE.AND UP0, UPT, UR4, 0x1, UPT ;  /* 0x000000010400788c */ /* 0x000fe8000bf06270 */
[----:B------:R-:W-:Y:S02]  /*164a0*/  LDSM.16.M88.4 R184, [R218] ;  /* 0x00000000dab8783b */ /* 0x000fe40000000200 */
[----:B------:R-:W-:Y:S01]  /*164b0*/  PLOP3.LUT P0, PT, PT, PT, UP0, 0x40, 0x0 ;  /* 0x000000000000781c */ /* 0x000fe20003f0e808 */
[C---:B----4-:R-:W-:Y:S04]  /*164c0*/  HMMA.16816.F32.BF16 R8, R156.reuse, R162, RZ ;  /* 0x000000a29c08723c */ /* 0x050fe800000418ff */
[----:B------:R-:W2:Y:S04]  /*164d0*/  LDSM.16.M88.4 R188, [R215+0xa080] ;  /* 0x00a08000d7bc783b */ /* 0x000ea80000000200 */
[C---:B------:R-:W-:Y:S03]  /*164e0*/  HMMA.16816.F32.BF16 R12, R156.reuse, R164, RZ ;  /* 0x000000a49c0c723c */ /* 0x040fe600000418ff */
[----:B------:R-:W-:Y:S05]  /*164f0*/  LDSM.16.M88.4 R160, [R215+0xb080] ;  /* 0x00b08000d7a0783b */ /* 0x000fea0000000200 */
[C---:B------:R-:W-:Y:S02]  /*16500*/  HMMA.16816.F32.BF16 R16, R156.reuse, R166, RZ ;  /* 0x000000a69c10723c */ /* 0x040fe400000418ff */
[----:B------:R-:W-:Y:S06]  /*16510*/  LDSM.16.M88.4 R164, [R217] ;  /* 0x00000000d9a4783b */ /* 0x000fec0000000200 */
[C---:B-1----:R-:W-:Y:S01]  /*16520*/  HMMA.16816.F32.BF16 R20, R156.reuse, R24, RZ ;  /* 0x000000189c14723c */ /* 0x042fe200000418ff */
[----:B------:R-:W-:Y:S07]  /*16530*/  LDSM.16.M88.4 R192, [R209] ;  /* 0x00000000d1c0783b */ /* 0x000fee0000000200 */
[----:B------:R-:W-:Y:S01]  /*16540*/  HMMA.16816.F32.BF16 R24, R156, R26, RZ ;  /* 0x0000001a9c18723c */ /* 0x000fe200000418ff */
        /* <DEDUP_REMOVED lines=10> */
[C---:B--2---:R-:W-:Y:S01]  /*165f0*/  HMMA.16816.F32.BF16 R4, R184.reuse, R188, R4 ;  /* 0x000000bcb804723c */ /* 0x044fe20000041804 */
[----:B------:R-:W2:Y:S07]  /*16600*/  LDSM.16.M88.4 R180, [R221+0xb880] ;  /* 0x00b88000ddb4783b */ /* 0x000eae0000000200 */
[C---:B------:R-:W-:Y:S01]  /*16610*/  HMMA.16816.F32.BF16 R8, R184.reuse, R190, R8 ;  /* 0x000000beb808723c */ /* 0x040fe20000041808 */
[----:B------:R-:W-:Y:S07]  /*16620*/  LDSM.16.M88.4 R188, [R208] ;  /* 0x00000000d0bc783b */ /* 0x000fee0000000200 */
[C---:B-1----:R-:W-:Y:S08]  /*16630*/  HMMA.16816.F32.BF16 R12, R184.reuse, R156, R12 ;  /* 0x0000009cb80c723c */ /* 0x042ff0000004180c */
[C---:B------:R-:W-:Y:S01]  /*16640*/  HMMA.16816.F32.BF16 R16, R184.reuse, R158, R16 ;  /* 0x0000009eb810723c */ /* 0x040fe20000041810 */
[----:B------:R-:W1:Y:S07]  /*16650*/  LDSM.16.M88.4 R156, [R221+0xc080] ;  /* 0x00c08000dd9c783b */ /* 0x000e6e0000000200 */
        /* <DEDUP_REMOVED lines=13> */
[C---:B--2---:R-:W-:Y:S01]  /*16730*/  HMMA.16816.F32.BF16 R4, R176.reuse, R180, R4 ;  /* 0x000000b4b004723c */ /* 0x044fe20000041804 */
[----:B------:R-:W2:Y:S07]  /*16740*/  LDSM.16.M88.4 R172, [R218+0x4000] ;  /* 0x00400000daac783b */ /* 0x000eae0000000200 */
        /* <DEDUP_REMOVED lines=79> */
[C---:B--2---:R-:W-:Y:S08]  /*16c40*/  HMMA.16816.F32.BF16 R4, R172.reuse, R192, R4 ;  /* 0x000000c0ac04723c */ /* 0x044ff00000041804 */
[C---:B------:R-:W-:Y:S01]  /*16c50*/  HMMA.16816.F32.BF16 R8, R172.reuse, R194, R8 ;  /* 0x000000c2ac08723c */ /* 0x040fe20000041808 */
[----:B------:R-:W-:Y:S07]  /*16c60*/  LDSM.16.M88.4 R192, [R209+0x4800] ;  /* 0x00480000d1c0783b */ /* 0x000fee0000000200 */
[C---:B-1----:R-:W-:Y:S08]  /*16c70*/  HMMA.16816.F32.BF16 R12, R172.reuse, R156, R12 ;  /* 0x0000009cac0c723c */ /* 0x042ff0000004180c */
        /* <DEDUP_REMOVED lines=28> */
[C---:B--2---:R-:W-:Y:S02]  /*16e40*/  HMMA.16816.F32.BF16 R20, R172.reuse, R160, R20 ;  /* 0x000000a0ac14723c */ /* 0x044fe40000041814 */
[----:B------:R-:W1:Y:S02]  /*16e50*/  MUFU.TANH R169, R169 ;  /* 0x000000a900a97308 */ /* 0x000e640000002400 */
[----:B------:R-:W-:Y:S02]  /*16e60*/  FMUL.FTZ R0, R6, c[0x0][0x320] ;  /* 0x0000c80006007a20 */ /* 0x000fe40000410000 */
[----:B------:R-:W-:Y:S02]  /*16e70*/  FMUL.FTZ R168, R7, c[0x0][0x320] ;  /* 0x0000c80007a87a20 */ /* 0x000fe40000410000 */
[----:B------:R-:W-:Y:S04]  /*16e80*/  HMMA.16816.F32.BF16 R24, R172, R162, R24 ;  /* 0x000000a2ac18723c */ /* 0x000fe80000041818 */
[----:B------:R-:W2:Y:S01]  /*16e90*/  MUFU.TANH R170, R170 ;  /* 0x000000aa00aa7308 */ /* 0x000ea20000002400 */
[----:B------:R-:W-:Y:S02]  /*16ea0*/  FMUL.FTZ R171, R8, c[0x0][0x320] ;  /* 0x0000c80008ab7a20 */ /* 0x000fe40000410000 */
[----:B------:R-:W-:Y:S02]  /*16eb0*/  FMUL.FTZ R178, R9, c[0x0][0x320] ;  /* 0x0000c80009b27a20 */ /* 0x000fe40000410000 */
[----:B------:R-:W-:Y:S03]  /*16ec0*/  FMUL.FTZ R176, R10, c[0x0][0x320] ;  /* 0x0000c8000ab07a20 */ /* 0x000fe60000410000 */
[----:B------:R-:W-:Y:S02]  /*16ed0*/  FMUL.FTZ R177, R11, c[0x0][0x320] ;  /* 0x0000c8000bb17a20 */ /* 0x000fe40000410000 */
        /* <DEDUP_REMOVED lines=39> */
[----:B--234-:R-:W-:Y:S01]  /*17150*/  ISETP.NE.AND P1, PT, R224, 0x1, PT ;  /* 0x00000001e000780c */ /* 0x01cfe20003f25270 */
[----:B------:R-:W-:Y:S01]  /*17160*/  UIMAD UR5, UR4, 0x30, UR19 ;  /* 0x00000030040578a4 */ /* 0x000fe2000f8e0213 */
[----:B------:R-:W-:Y:S05]  /*17170*/  IMAD.MOV.U32 R227, RZ, RZ, RZ ;  /* 0x000000ffffe37224 */ /* 0x000fea00078e00ff */
        /* <DEDUP_REMOVED lines=25> */
[----:B------:R-:W2:Y:S01]  /*17310*/  SHFL.IDX PT, R7, R5, RZ, 0x181f ;  /* 0x00181fff05077589 */ /* 0x000ea200000e0000 */
[----:B------:R-:W-:Y:S03]  /*17320*/  IADD3 R6, -R197, 0x30, RZ ;  /* 0x00000030c5067810 */ /* 0x000fe60007ffe1ff */
[----:B------:R-:W3:Y:S01]  /*17330*/  SHFL.IDX PT, R8, R4, RZ, 0x181f ;  /* 0x00181fff04087589 */ /* 0x000ee200000e0000 */
[----:B------:R-:W-:Y:S03]  /*17340*/  ISETP.GE.AND P1, PT, R6, 0x1, PT ;  /* 0x000000010600780c */ /* 0x000fe60003f26270 */
[----:B------:R-:W4:Y:S04]  /*17350*/  SHFL.IDX PT, R5, R5, 0x1, 0x181f ;  /* 0x00381f0005057f89 */ /* 0x000f2800000e0000 */
[----:B------:R-:W5:Y:S06]  /*17360*/  SHFL.IDX PT, R4, R4, 0x1, 0x181f ;  /* 0x00381f0004047f89 */ /* 0x000f6c00000e0000 */
        /* <DEDUP_REMOVED lines=8> */
[----:B------:R-:W-:Y:S02]  /*173f0*/  @P1 LEA.HI.X R17, R232, R8, R231, 0x1, P0 ;  /* 0x00000008e8111211 */ /* 0x000fe400000f0ce7 */
[----:B------:R-:W-:Y:S11]  /*17400*/  ISETP.GE.AND P0, PT, R6, 0x21, PT ;  /* 0x000000210600780c */ /* 0x000ff60003f06270 */
[----:B------:R-:W-:Y:S02]  /*17410*/  @!UPT UIADD3 URZ, URZ, URZ, URZ ;  /* 0x0000003f3f3ff290 */ /* 0x000fe4000fffe03f */
[C---:B----4-:R-:W-:Y:S05]  /*17420*/  @P0 IADD3 R8, P2, R5.reuse, R242, RZ ;  /* 0x000000f205080210 */ /* 0x050fea0007f5e0ff */
[C---:B-----5:R-:W-:Y:S01]  /*17430*/  @P0 IMAD.X R9, R4.reuse, 0x1, R241, P2 ;  /* 0x0000000104090824 */ /* 0x060fe200010e06f1 */
[----:B------:R-:W-:Y:S05]  /*17440*/  @P0 IADD3 R6, P2, R5, R244, RZ ;  /* 0x000000f405060210 */ /* 0x000fea0007f5e0ff */
[C---:B------:R-:W-:Y:S01]  /*17450*/  @P0 IMAD.X R7, R4.reuse, 0x1, R243, P2 ;  /* 0x0000000104070824 */ /* 0x040fe200010e06f3 */
[----:B------:R-:W-:Y:S11]  /*17460*/  ISETP.GE.AND P2, PT, R229, c[0x0][0x1d4], PT ;  /* 0x00007500e5007a0c */ /* 0x000ff60003f46270 */
[----:B------:R-:W-:Y:S02]  /*17470*/  @!UPT UIADD3 URZ, URZ, URZ, URZ ;  /* 0x0000003f3f3ff290 */ /* 0x000fe4000fffe03f */
[----:B------:R2:W-:Y:S04]  /*17480*/  @P1 LDGSTS.E.BYPASS.LTC128B.128 [R230+0xb880], [R12.64], !P2 ;  /* 0x0b8800000ce61fae */ /* 0x0005e8000d101d5a */
[----:B------:R2:W-:Y:S04]  /*17490*/  @P1 LDGSTS.E.BYPASS.LTC128B.128 [R230+0xd080], [R10.64], !P5 ;  /* 0x0d0800000ae61fae */ /* 0x0005e8000e901d5a */
[----:B------:R2:W-:Y:S01]  /*174a0*/  @P1 LDGSTS.E.BYPASS.LTC128B.128 [R230+0xe880], [R16.64], !P4 ;  /* 0x0e88000010e61fae */ /* 0x0005e2000e101d5a */
[----:B------:R-:W-:Y:S03]  /*174b0*/  @P0 IADD3 R18, P1, R5, R246, RZ ;  /* 0x000000f605120210 */ /* 0x000fe60007f3e0ff */
[----:B------:R2:W-:Y:S02]  /*174c0*/  @P0 LDGSTS.E.BYPASS.LTC128B.128 [R230+0xb080], [R8.64], !P6 ;  /* 0x0b08000008e60fae */ /* 0x0005e4000f101d5a */
[----:B------:R-:W-:Y:S01]  /*174d0*/  @P0 IMAD.X R19, R4, 0x1, R245, P1 ;  /* 0x0000000104130824 */ /* 0x000fe200008e06f5 */
[C---:B------:R-:W-:Y:S01]  /*174e0*/  @P0 LEA R26, P1, R232.reuse, R5, 0x1 ;  /* 0x00000005e81a0211 */ /* 0x040fe200078208ff */
[----:B------:R2:W-:Y:S03]  /*174f0*/  @P0 LDGSTS.E.BYPASS.LTC128B.128 [R230+0xc880], [R6.64], !P2 ;  /* 0x0c88000006e60fae */ /* 0x0005e6000d101d5a */
[----:B------:R-:W-:Y:S01]  /*17500*/  @P0 LEA.HI.X R27, R232, R4, R231, 0x1, P1 ;  /* 0x00000004e81b0211 */ /* 0x000fe200008f0ce7 */
[----:B------:R2:W-:Y:S04]  /*17510*/  @P0 LDGSTS.E.BYPASS.LTC128B.128 [R230+0xe080], [R18.64], !P5 ;  /* 0x0e08000012e60fae */ /* 0x0005e8000e901d5a */
[----:B------:R2:W-:Y:S04]  /*17520*/  @P0 LDGSTS.E.BYPASS.LTC128B.128 [R230+0xf880], [R26.64], !P4 ;  /* 0x0f8800001ae60fae */ /* 0x0005e8000e101d5a */
.L_x_1737:
[----:B--234-:R-:W-:Y:S01]  /*17530*/  PLOP3.LUT P0, PT, PT, PT, UP2, 0x80, 0x0 ;  /* 0x000000000000781c */ /* 0x01cfe20003f0f028 */
[----:B------:R-:W-:Y:S01]  /*17540*/  UIMAD UR5, UR4, -0x30, URZ ;  /* 0xffffffd0040578a4 */ /* 0x000fe2000f8e023f */
[----:B------:R-:W-:Y:S01]  /*17550*/  MOV R5, R198 ;  /* 0x000000c600057202 */ /* 0x000fe20000000f00 */
[----:B------:R-:W0:Y:S01]  /*17560*/  LDGDEPBAR ;  /* 0x00000000000079af */ /* 0x000e220000000000 */
[----:B------:R-:W-:Y:S03]  /*17570*/  UIADD3 UR13, UR4, -0x1, URZ ;  /* 0xffffffff040d7890 */ /* 0x000fe6000fffe03f */
[----:B------:R-:W-:Y:S04]  /*17580*/  MOV R6, UR5 ;  /* 0x0000000500067c02 */ /* 0x000fe80008000f00 */
[----:B------:R-:W-:Y:S02]  /*17590*/  IADD3 R9, -R239, 0x1, R6 ;  /* 0x00000001ef097810 */ /* 0x000fe40007ffe106 */
[----:B------:R-:W-:Y:S01]  /*175a0*/  @P0 IMAD.HI.U32 R4, R198, c[0x0][0x2c8], RZ ;  /* 0x0000b200c6040a27 */ /* 0x000fe200078e00ff */
[----:B------:R-:W-:Y:S11]  /*175b0*/  PLOP3.LUT P0, PT, PT, PT, UP2, 0x80, 0x0 ;  /* 0x000000000000781c */ /* 0x000ff60003f0f028 */
[----:B------:R-:W-:Y:S02]  /*175c0*/  @!UPT UIADD3 URZ, URZ, URZ, URZ ;  /* 0x0000003f3f3ff290 */ /* 0x000fe4000fffe03f */
[----:B------:R-:W-:Y:S02]  /*175d0*/  @P0 SHF.R.U32.HI R5, RZ, c[0x0][0x2cc], R4 ;  /* 0x0000b300ff050a19 */ /* 0x000fe40000011604 */
[----:B------:R-:W-:Y:S03]  /*175e0*/  MOV R4, UR21 ;  /* 0x0000001500047c02 */ /* 0x000fe60008000f00 */
[----:B------:R-:W2:Y:S01]  /*175f0*/  SHFL.IDX PT, R7, R5, RZ, 0x1c1f ;  /* 0x001c1fff05077589 */ /* 0x000ea200000e0000 */
[----:B------:R-:W-:Y:S07]  /*17600*/  IADD3 R4, -R4, UR14, R9 ;  /* 0x0000000e04047c10 */ /* 0x000fee000fffe109 */
[----:B------:R-:W3:Y:S01]  /*17610*/  SHFL.IDX PT, R5, R5, 0x1, 0x1c1f ;  /* 0x003c1f0005057f89 */ /* 0x000ee200000e0000 */
[----:B--2---:R-:W-:Y:S04]  /*17620*/  IADD3 R6, R4, R7, RZ ;  /* 0x0000000704067210 */ /* 0x004fe80007ffe0ff */
[C---:B------:R-:W-:Y:S04]  /*17630*/  ISETP.GT.AND P0, PT, R6.reuse, RZ, PT ;  /* 0x000000ff0600720c */ /* 0x040fe80003f04270 */
[----:B-1----:R-:W-:Y:S02]  /*17640*/  FSEL R10, R169, -INF , P0 ;  /* 0xff800000a90a7808 */ /* 0x002fe40000000000 */
[----:B------:R-:W-:Y:S02]  /*17650*/  ISETP.GT.AND P0, PT, R6, 0x1, PT ;  /* 0x000000010600780c */ /* 0x000fe40003f04270 */
[----:B---3--:R-:W-:Y:S02]  /*17660*/  IADD3 R4, R4, R5, RZ ;  /* 0x0000000504047210 */ /* 0x008fe40007ffe0ff */
[----:B------:R-:W-:Y:S02]  /*17670*/  FSEL R13, R170, -INF , P0 ;  /* 0xff800000aa0d7808 */ /* 0x000fe40000000000 */
[C---:B------:R-:W-:Y:S04]  /*17680*/  ISETP.GT.AND P0, PT, R6.reuse, 0x8, PT ;  /* 0x000000080600780c */ /* 0x040fe80003f04270 */
[----:B------:R-:W-:Y:S02]  /*17690*/  FSEL R11, R171, -INF , P0 ;  /* 0xff800000ab0b7808 */ /* 0x000fe40000000000 */
[----:B------:R-:W-:Y:S04]  /*176a0*/  ISETP.GT.AND P0, PT, R6, 0x9, PT ;  /* 0x000000090600780c */ /* 0x000fe80003f04270 */
[----:B------:R-:W-:Y:S02]  /*176b0*/  FSEL R9, R178, -INF , P0 ;  /* 0xff800000b2097808 */ /* 0x000fe40000000000 */
[C---:B------:R-:W-:Y:S04]  /*176c0*/  ISETP.GT.AND P0, PT, R6.reuse, 0x10, PT ;  /* 0x000000100600780c */ /* 0x040fe80003f04270 */
[----:B------:R-:W-:Y:S02]  /*176d0*/  FSEL R249, R249, -INF , P0 ;  /* 0xff800000f9f97808 */ /* 0x000fe40000000000 */
[C---:B------:R-:W-:Y:S04]  /*176e0*/  ISETP.GT.AND P0, PT, R6.reuse, 0x11, PT ;  /* 0x000000110600780c */ /* 0x040fe80003f04270 */
        /* <DEDUP_REMOVED lines=9> */
[----:B------:R-:W-:Y:S04]  /*17780*/  ISETP.GT.AND P0, PT, R6, 0x28, PT ;  /* 0x000000280600780c */ /* 0x000fe80003f04270 */
[----:B------:R-:W-:Y:S02]  /*17790*/  FSEL R187, R172, -INF , P0 ;  /* 0xff800000acbb7808 */ /* 0x000fe40000000000 */
[----:B------:R-:W-:Y:S04]  /*177a0*/  ISETP.GT.AND P0, PT, R6, 0x29, PT ;  /* 0x000000290600780c */ /* 0x000fe80003f04270 */
[----:B------:R-:W-:Y:S02]  /*177b0*/  FSEL R185, R21, -INF , P0 ;  /* 0xff80000015b97808 */ /* 0x000fe40000000000 */
[----:B------:R-:W-:Y:S04]  /*177c0*/  ISETP.GT.AND P0, PT, R4, RZ, PT ;  /* 0x000000ff0400720c */ /* 0x000fe80003f04270 */
[----:B------:R-:W-:Y:S02]  /*177d0*/  FSEL R21, R0, -INF , P0 ;  /* 0xff80000000157808 */ /* 0x000fe40000000000 */
[----:B------:R-:W-:Y:S02]  /*177e0*/  FMNMX.FTZ R0, R10, R3, !PT ;  /* 0x000000030a007209 */ /* 0x000fe40007810000 */
[----:B------:R-:W-:Y:S02]  /*177f0*/  ISETP.GT.AND P0, PT, R4, 0x1, PT ;  /* 0x000000010400780c */ /* 0x000fe40003f04270 */
[----:B------:R-:W-:Y:S02]  /*17800*/  FMNMX.FTZ R0, R13, R0, !PT ;  /* 0x000000000d007209 */ /* 0x000fe40007810000 */
[----:B------:R-:W-:Y:S02]  /*17810*/  FSEL R19, R168, -INF , P0 ;  /* 0xff800000a8137808 */ /* 0x000fe40000000000 */
[----:B------:R-:W-:Y:S02]  /*17820*/  FMNMX.FTZ R0, R11, R0, !PT ;  /* 0x000000000b007209 */ /* 0x000fe40007810000 */
[----:B------:R-:W-:Y:S02]  /*17830*/  FMNMX.FTZ R8, R21, R2, !PT ;  /* 0x0000000215087209 */ /* 0x000fe40007810000 */
[----:B------:R-:W-:Y:S02]  /*17840*/  FMNMX.FTZ R0, R9, R0, !PT ;  /* 0x0000000009007209 */ /* 0x000fe40007810000 */
[----:B------:R-:W-:Y:S02]  /*17850*/  ISETP.GT.AND P0, PT, R4, 0x8, PT ;  /* 0x000000080400780c */ /* 0x000fe40003f04270 */
[----:B------:R-:W-:Y:S02]  /*17860*/  FMNMX.FTZ R0, R249, R0, !PT ;  /* 0x00000000f9007209 */ /* 0x000fe40007810000 */
[----:B------:R-:W-:Y:S02]  /*17870*/  FSEL R17, R176, -INF , P0 ;  /* 0xff800000b0117808 */ /* 0x000fe40000000000 */
[----:B------:R-:W-:Y:S02]  /*17880*/  FMNMX.FTZ R0, R247, R0, !PT ;  /* 0x00000000f7007209 */ /* 0x000fe40007810000 */
[C---:B------:R-:W-:Y:S02]  /*17890*/  ISETP.GT.AND P0, PT, R4.reuse, 0x9, PT ;  /* 0x000000090400780c */ /* 0x040fe40003f04270 */
[----:B------:R-:W-:Y:S02]  /*178a0*/  FMNMX.FTZ R0, R171, R0, !PT ;  /* 0x00000000ab007209 */ /* 0x000fe40007810000 */
[----:B------:R-:W-:Y:S02]  /*178b0*/  FMNMX.FTZ R8, R19, R8, !PT ;  /* 0x0000000813087209 */ /* 0x000fe40007810000 */
[----:B------:R-:W-:Y:S02]  /*178c0*/  FMNMX.FTZ R0, R169, R0, !PT ;  /* 0x00000000a9007209 */ /* 0x000fe40007810000 */
        /* <DEDUP_REMOVED lines=9> */
[C---:B------:R-:W-:Y:S01]  /*17960*/  ISETP.GT.AND P0, PT, R4.reuse, 0x11, PT ;  /* 0x000000110400780c */ /* 0x040fe20003f04270 */
[----:B------:R-:W1:Y:S01]  /*17970*/  SHFL.BFLY PT, R7, R6, 0x2, 0x1f ;  /* 0x0c401f0006077f89 */ /* 0x000e6200000e0000 */
        /* <DEDUP_REMOVED lines=12> */
[----:B-1----:R-:W-:Y:S02]  /*17a40*/  FMNMX.FTZ R5, R7, R6, !PT ;  /* 0x0000000607057209 */ /* 0x002fe40007810000 */
[----:B------:R-:W-:Y:S02]  /*17a50*/  FSEL R189, R20, -INF , P0 ;  /* 0xff80000014bd7808 */ /* 0x000fe40000000000 */
[----:B------:R-:W-:Y:S01]  /*17a60*/  ISETP.GT.AND P0, PT, R4, 0x28, PT ;  /* 0x000000280400780c */ /* 0x000fe20003f04270 */
[----:B------:R-:W1:Y:S01]  /*17a70*/  SHFL.BFLY PT, R0, R5, 0x1, 0x1f ;  /* 0x0c201f0005007f89 */ /* 0x000e6200000e0000 */
[----:B------:R-:W-:Y:S02]  /*17a80*/  FMNMX.FTZ R8, R191, R8, !PT ;  /* 0x00000008bf087209 */ /* 0x000fe40007810000 */
[----:B------:R-:W-:Y:S02]  /*17a90*/  FSEL R183, R24, -INF , P0 ;  /* 0xff80000018b77808 */ /* 0x000fe40000000000 */
[----:B------:R-:W-:Y:S02]  /*17aa0*/  ISETP.GT.AND P0, PT, R4, 0x29, PT ;  /* 0x000000290400780c */ /* 0x000fe40003f04270 */
[----:B------:R-:W-:Y:S02]  /*17ab0*/  FMNMX.FTZ R8, R189, R8, !PT ;  /* 0x00000008bd087209 */ /* 0x000fe40007810000 */
[----:B------:R-:W-:Y:S02]  /*17ac0*/  FSEL R157, R23, -INF , P0 ;  /* 0xff800000179d7808 */ /* 0x000fe40000000000 */
[----:B------:R-:W-:Y:S04]  /*17ad0*/  FMNMX.FTZ R8, R183, R8, !PT ;  /* 0x00000008b7087209 */ /* 0x000fe80007810000 */
[----:B------:R-:W-:Y:S02]  /*17ae0*/  FMNMX.FTZ R6, R157, R8, !PT ;  /* 0x000000089d067209 */ /* 0x000fe40007810000 */
[----:B-1----:R-:W-:Y:S03]  /*17af0*/  FMNMX.FTZ R0, R5, R0, !PT ;  /* 0x0000000005007209 */ /* 0x002fe60007810000 */
[----:B------:R-:W1:Y:S01]  /*17b00*/  SHFL.BFLY PT, R5, R6, 0x2, 0x1f ;  /* 0x0c401f0006057f89 */ /* 0x000e6200000e0000 */
[C---:B------:R-:W-:Y:S01]  /*17b10*/  FSETP.NEU.FTZ.AND P0, PT, R0.reuse, -INF , PT ;  /* 0xff8000000000780b */ /* 0x040fe20003f1d000 */
[C---:B------:R-:W-:Y:S03]  /*17b20*/  FMUL.FTZ R184, R0.reuse, c[0x0][0x2d0] ;  /* 0x0000b40000b87a20 */ /* 0x040fe60000410000 */
[----:B------:R-:W-:Y:S02]  /*17b30*/  FSEL R4, R0, RZ, P0 ;  /* 0x000000ff00047208 */ /* 0x000fe40000000000 */
[----:B------:R-:W-:Y:S03]  /*17b40*/  FSEL R184, R184, RZ, P0 ;  /* 0x000000ffb8b87208 */ /* 0x000fe60000000000 */
[----:B------:R-:W-:Y:S02]  /*17b50*/  FADD.FTZ R4, -R4, R3 ;  /* 0x0000000304047221 */ /* 0x000fe40000010100 */
[--C-:B------:R-:W-:Y:S02]  /*17b60*/  FFMA.FTZ R180, R13, c[0x0][0x2d0], -R184.reuse ;  /* 0x0000b4000db47a23 */ /* 0x100fe400000108b8 */
[--C-:B------:R-:W-:Y:S02]  /*17b70*/  FFMA.FTZ R181, R10, c[0x0][0x2d0], -R184.reuse ;  /* 0x0000b4000ab57a23 */ /* 0x100fe400000108b8 */
[--C-:B------:R-:W-:Y:S02]  /*17b80*/  FFMA.FTZ R179, R11, c[0x0][0x2d0], -R184.reuse ;  /* 0x0000b4000bb37a23 */ /* 0x100fe400000108b8 */
[--C-:B------:R-:W-:Y:S01]  /*17b90*/  FFMA.FTZ R178, R9, c[0x0][0x2d0], -R184.reuse ;  /* 0x0000b40009b27a23 */ /* 0x100fe200000108b8 */
[----:B------:R-:W-:Y:S01]  /*17ba0*/  MUFU.EX2 R180, R180 ;  /* 0x000000b400b47308 */ /* 0x000fe20000000800 */
[----:B------:R-:W-:Y:S02]  /*17bb0*/  FMUL.FTZ R3, R4, c[0x0][0x2d0] ;  /* 0x0000b40004037a20 */ /* 0x000fe40000410000 */
[--C-:B------:R-:W-:Y:S01]  /*17bc0*/  FFMA.FTZ R251, R171, c[0x0][0x2d0], -R184.reuse ;  /* 0x0000b400abfb7a23 */ /* 0x100fe200000108b8 */
[----:B-1----:R-:W-:Y:S01]  /*17bd0*/  FMNMX.FTZ R7, R6, R5, !PT ;  /* 0x0000000506077209 */ /* 0x002fe20007810000 */
[--C-:B------:R-:W-:Y:S02]  /*17be0*/  FFMA.FTZ R190, R169, c[0x0][0x2d0], -R184.reuse ;  /* 0x0000b400a9be7a23 */ /* 0x100fe400000108b8 */
[----:B------:R-:W-:Y:S01]  /*17bf0*/  LDSM.16.MT88.4 R168, [R212+0x6080] ;  /* 0x00608000d4a8783b */ /* 0x000fe20000004200 */
[--C-:B------:R-:W-:Y:S02]  /*17c00*/  FFMA.FTZ R186, R249, c[0x0][0x2d0], -R184.reuse ;  /* 0x0000b400f9ba7a23 */ /* 0x100fe400000108b8 */
[----:B------:R-:W1:Y:S01]  /*17c10*/  MUFU.EX2 R181, R181 ;  /* 0x000000b500b57308 */ /* 0x000e620000000800 */
[--C-:B------:R-:W-:Y:S02]  /*17c20*/  FFMA.FTZ R247, R247, c[0x0][0x2d0], -R184.reuse ;  /* 0x0000b400f7f77a23 */ /* 0x100fe400000108b8 */
[--C-:B------:R-:W-:Y:S02]  /*17c30*/  FFMA.FTZ R195, R195, c[0x0][0x2d0], -R184.reuse ;  /* 0x0000b400c3c37a23 */ /* 0x100fe400000108b8 */
[----:B------:R-:W2:Y:S01]  /*17c40*/  SHFL.BFLY PT, R156, R7, 0x1, 0x1f ;  /* 0x0c201f00079c7f89 */ /* 0x000ea200000e0000 */
[--C-:B------:R-:W-:Y:S02]  /*17c50*/  FFMA.FTZ R248, R193, c[0x0][0x2d0], -R184.reuse ;  /* 0x0000b400c1f87a23 */ /* 0x100fe400000108b8 */
[--C-:B------:R-:W-:Y:S02]  /*17c60*/  FFMA.FTZ R187, R187, c[0x0][0x2d0], -R184.reuse ;  /* 0x0000b400bbbb7a23 */ /* 0x100fe400000108b8 */
[----:B------:R-:W-:Y:S01]  /*17c70*/  MUFU.EX2 R179, R179 ;  /* 0x000000b300b37308 */ /* 0x000fe20000000800 */
[----:B------:R-:W-:Y:S09]  /*17c80*/  FFMA.FTZ R184, R185, c[0x0][0x2d0], -R184 ;  /* 0x0000b400b9b87a23 */ /* 0x000ff200000108b8 */
[----:B------:R-:W3:Y:S01]  /*17c90*/  MUFU.EX2 R178, R178 ;  /* 0x000000b200b27308 */ /* 0x000ee20000000800 */
[----:B-1----:R-:W-:Y:S02]  /*17ca0*/  F2FP.BF16.PACK_AB R160, R180, R181 ;  /* 0x000000b5b4a0723e */ /* 0x002fe400000010ff */
[----:B--2---:R-:W-:Y:S07]  /*17cb0*/  FMNMX.FTZ R156, R156, R7, !PT ;  /* 0x000000079c9c7209 */ /* 0x004fee0007810000 */
[----:B------:R-:W1:Y:S01]  /*17cc0*/  MUFU.EX2 R3, R3 ;  /* 0x0000000300037308 */ /* 0x000e620000000800 */
[C---:B------:R-:W-:Y:S01]  /*17cd0*/  FSETP.NEU.FTZ.AND P0, PT, R156.reuse, -INF , PT ;  /* 0xff8000009c00780b */ /* 0x040fe20003f1d000 */
[C---:B------:R-:W-:Y:S03]  /*17ce0*/  FMUL.FTZ R182, R156.reuse, c[0x0][0x2d0] ;  /* 0x0000b4009cb67a20 */ /* 0x040fe60000410000 */
[----:B------:R-:W-:Y:S02]  /*17cf0*/  FSEL R5, R156, RZ, P0 ;  /* 0x000000ff9c057208 */ /* 0x000fe40000000000 */
[----:B------:R-:W-:Y:S03]  /*17d00*/  FSEL R182, R182, RZ, P0 ;  /* 0x000000ffb6b67208 */ /* 0x000fe60000000000 */
[----:B------:R-:W-:Y:S01]  /*17d10*/  MUFU.EX2 R186, R186 ;  /* 0x000000ba00ba7308 */ /* 0x000fe20000000800 */
[----:B------:R-:W-:Y:S01]  /*17d20*/  ISETP.LT.AND P0, PT, R240, UR4, PT ;  /* 0x00000004f0007c0c */ /* 0x000fe2000bf01270 */
[----:B------:R-:W-:Y:S01]  /*17d30*/  FADD.FTZ R5, -R5, R2 ;  /* 0x0000000205057221 */ /* 0x000fe20000010100 */
[----:B------:R-:W-:Y:S01]  /*17d40*/  UMOV UR4, UR13 ;  /* 0x0000000d00047c82 */ /* 0x000fe20008000000 */
[--C-:B------:R-:W-:Y:S01]  /*17d50*/  FFMA.FTZ R158, R15, c[0x0][0x2d0], -R182.reuse ;  /* 0x0000b4000f9e7a23 */ /* 0x100fe200000108b6 */
[----:B---3--:R-:W-:Y:S01]  /*17d60*/  F2FP.BF16.PACK_AB R162, R178, R179 ;  /* 0x000000b3b2a2723e */ /* 0x008fe200000010ff */
[----:B------:R-:W2:Y:S01]  /*17d70*/  LDSM.16.MT88.4 R12, [R216+0x4080] ;  /* 0x00408000d80c783b */ /* 0x000ea20000004200 */
[--C-:B------:R-:W-:Y:S02]  /*17d80*/  FFMA.FTZ R177, R21, c[0x0][0x2d0], -R182.reuse ;  /* 0x0000b40015b17a23 */ /* 0x100fe400000108b6 */
[--C-:B------:R-:W-:Y:S01]  /*17d90*/  FFMA.FTZ R176, R19, c[0x0][0x2d0], -R182.reuse ;  /* 0x0000b40013b07a23 */ /* 0x100fe200000108b6 */
[----:B------:R-:W-:Y:S01]  /*17da0*/  MUFU.EX2 R158, R158 ;  /* 0x0000009e009e7308 */ /* 0x000fe20000000800 */
[--C-:B------:R-:W-:Y:S02]  /*17db0*/  FFMA.FTZ R159, R17, c[0x0][0x2d0], -R182.reuse ;  /* 0x0000b400119f7a23 */ /* 0x100fe400000108b6 */
[----:B------:R-:W-:Y:S01]  /*17dc0*/  FMUL.FTZ R2, R5, c[0x0][0x2d0] ;  /* 0x0000b40005027a20 */ /* 0x000fe20000410000 */
[----:B------:R-:W3:Y:S01]  /*17dd0*/  LDSM.16.MT88.4 R20, [R214+0x4080] ;  /* 0x00408000d614783b */ /* 0x000ee20000004200 */
        /* <DEDUP_REMOVED lines=9> */
[----:B------:R-:W1:Y:S01]  /*17e70*/  MUFU.EX2 R176, R176 ;  /* 0x000000b000b07308 */ /* 0x000e620000000800 */
[--C-:B------:R-:W-:Y:S02]  /*17e80*/  FFMA.FTZ R188, R175, c[0x0][0x2d0], -R182.reuse ;  /* 0x0000b400afbc7a23 */ /* 0x100fe400000108b6 */
[--C-:B------:R-:W-:Y:S02]  /*17e90*/  FFMA.FTZ R249, R173, c[0x0][0x2d0], -R182.reuse ;  /* 0x0000b400adf97a23 */ /* 0x100fe400000108b6 */
[----:B------:R-:W-:Y:S01]  /*17ea0*/  LDSM.16.MT88.4 R172, [R216+0x7880] ;  /* 0x00788000d8ac783b */ /* 0x000fe20000004200 */
[--C-:B------:R-:W-:Y:S02]  /*17eb0*/  FFMA.FTZ R192, R167, c[0x0][0x2d0], -R182.reuse ;  /* 0x0000b400a7c07a23 */ /* 0x100fe400000108b6 */
[--C-:B------:R-:W-:Y:S02]  /*17ec0*/  FFMA.FTZ R194, R165, c[0x0][0x2d0], -R182.reuse ;  /* 0x0000b400a5c27a23 */ /* 0x100fe400000108b6 */
[----:B------:R-:W4:Y:S01]  /*17ed0*/  MUFU.EX2 R159, R159 ;  /* 0x0000009f009f7308 */ /* 0x000f220000000800 */
[C---:B------:R-:W-:Y:S02]  /*17ee0*/  FMUL.FTZ R28, R3.reuse, R28 ;  /* 0x0000001c031c7220 */ /* 0x040fe40000410000 */
[----:B------:R-:W-:Y:S01]  /*17ef0*/  LDSM.16.MT88.4 R164, [R213+0x6080] ;  /* 0x00608000d5a4783b */ /* 0x000fe20000004200 */
[C---:B------:R-:W-:Y:S02]  /*17f00*/  FMUL.FTZ R29, R3.reuse, R29 ;  /* 0x0000001d031d7220 */ /* 0x040fe40000410000 */
[C---:B------:R-:W-:Y:S02]  /*17f10*/  FMUL.FTZ R32, R3.reuse, R32 ;  /* 0x0000002003207220 */ /* 0x040fe40000410000 */
[C---:B------:R-:W-:Y:S02]  /*17f20*/  FMUL.FTZ R33, R3.reuse, R33 ;  /* 0x0000002103217220 */ /* 0x040fe40000410000 */
[----:B------:R-:W5:Y:S01]  /*17f30*/  MUFU.EX2 R2, R2 ;  /* 0x0000000200027308 */ /* 0x000f620000000800 */
        /* <DEDUP_REMOVED lines=8> */
[C---:B------:R-:W-:Y:S01]  /*17fc0*/  FMUL.FTZ R48, R3.reuse, R48 ;  /* 0x0000003003307220 */ /* 0x040fe20000410000 */
[----:B----4-:R-:W-:Y:S01]  /*17fd0*/  F2FP.BF16.PACK_AB R163, R158, R159 ;  /* 0x0000009f9ea3723e */ /* 0x010fe200000010ff */
[C---:B------:R-:W-:Y:S02]  /*17fe0*/  FMUL.FTZ R49, R3.reuse, R49 ;  /* 0x0000003103317220 */ /* 0x040fe40000410000 */
[C---:B------:R-:W-:Y:S02]  /*17ff0*/  FMUL.FTZ R52, R3.reuse, R52 ;  /* 0x0000003403347220 */ /* 0x040fe40000410000 */
[C---:B------:R-:W-:Y:S01]  /*18000*/  FMUL.FTZ R53, R3.reuse, R53 ;  /* 0x0000003503357220 */ /* 0x040fe20000410000 */
[----:B------:R-:W-:Y:S01]  /*18010*/  MUFU.EX2 R188, R188 ;  /* 0x000000bc00bc7308 */ /* 0x000fe20000000800 */
[C---:B------:R-:W-:Y:S02]  /*18020*/  FMUL.FTZ R56, R3.reuse, R56 ;  /* 0x0000003803387220 */ /* 0x040fe40000410000 */
[C---:B------:R-:W-:Y:S02]  /*18030*/  FMUL.FTZ R57, R3.reuse, R57 ;  /* 0x0000003903397220 */ /* 0x040fe40000410000 */
[C---:B-----5:R-:W-:Y:S02]  /*18040*/  FMUL.FTZ R6, R2.reuse, R154 ;  /* 0x0000009a02067220 */ /* 0x060fe40000410000 */
[C---:B------:R-:W-:Y:S02]  /*18050*/  FMUL.FTZ R7, R2.reuse, R155 ;  /* 0x0000009b02077220 */ /* 0x040fe40000410000 */
[----:B------:R-:W4:Y:S01]  /*18060*/  LDSM.16.MT88.4 R152, [R213+0x4080] ;  /* 0x00408000d598783b */ /* 0x000f220000004200 */
[C---:B------:R-:W-:Y:S01]  /*18070*/  FMUL.FTZ R10, R2.reuse, R150 ;  /* 0x00000096020a7220 */ /* 0x040fe20000410000 */
[----:B------:R-:W5:Y:S01]  /*18080*/  MUFU.EX2 R249, R249 ;  /* 0x000000f900f97308 */ /* 0x000f620000000800 */
[C---:B------:R-:W-:Y:S02]  /*18090*/  FMUL.FTZ R11, R2.reuse, R151 ;  /* 0x00000097020b7220 */ /* 0x040fe40000410000 */
[C---:B--2---:R-:W-:Y:S03]  /*180a0*/  HMMA.16816.F32.BF16 R4, R160.reuse, R12, R4 ;  /* 0x0000000ca004723c */ /* 0x044fe60000041804 */
[----:B------:R-:W-:Y:S02]  /*180b0*/  LDSM.16.MT88.4 R148, [R213+0x4880] ;  /* 0x00488000d594783b */ /* 0x000fe40000004200 */
[C---:B------:R-:W-:Y:S02]  /*180c0*/  FMUL.FTZ R18, R2.reuse, R142 ;  /* 0x0000008e02127220 */ /* 0x040fe40000410000 */
[C---:B------:R-:W-:Y:S01]  /*180d0*/  FMUL.FTZ R12, R3.reuse, R144 ;  /* 0x00000090030c7220 */ /* 0x040fe20000410000 */
[C---:B------:R-:W-:Y:S01]  /*180e0*/  HMMA.16816.F32.BF16 R8, R160.reuse, R14, R8 ;  /* 0x0000000ea008723c */ /* 0x040fe20000041808 */
[----:B------:R-:W-:Y:S03]  /*180f0*/  MUFU.EX2 R251, R251 ;  /* 0x000000fb00fb7308 */ /* 0x000fe60000000800 */
[C---:B------:R-:W-:Y:S02]  /*18100*/  FMUL.FTZ R13, R3.reuse, R145 ;  /* 0x00000091030d7220 */ /* 0x040fe40000410000 */
[C---:B------:R-:W-:Y:S02]  /*18110*/  FMUL.FTZ R19, R2.reuse, R143 ;  /* 0x0000008f02137220 */ /* 0x040fe40000410000 */
[C---:B------:R-:W-:Y:S01]  /*18120*/  FMUL.FTZ R14, R2.reuse, R146 ;  /* 0x00000092020e7220 */ /* 0x040fe20000410000 */
[----:B------:R-:W-:Y:S02]  /*18130*/  LDSM.16.MT88.4 R140, [R213+0x5880] ;  /* 0x00588000d58c783b */ /* 0x000fe40000004200 */
[----:B------:R-:W2:Y:S01]  /*18140*/  MUFU.EX2 R190, R190 ;  /* 0x000000be00be7308 */ /* 0x000ea20000000800 */
[C---:B------:R-:W-:Y:S02]  /*18150*/  FMUL.FTZ R15, R2.reuse, R147 ;  /* 0x00000093020f7220 */ /* 0x040fe40000410000 */
[C---:B------:R-:W-:Y:S02]  /*18160*/  FMUL.FTZ R26, R2.reuse, R134 ;  /* 0x00000086021a7220 */ /* 0x040fe40000410000 */
[C---:B------:R-:W-:Y:S01]  /*18170*/  FMUL.FTZ R27, R2.reuse, R135 ;  /* 0x00000087021b7220 */ /* 0x040fe20000410000 */
[----:B------:R-:W1:Y:S01]  /*18180*/  LDSM.16.MT88.4 R144, [R212+0x4080] ;  /* 0x00408000d490783b */ /* 0x000e620000004200 */
[C---:B------:R-:W-:Y:S01]  /*18190*/  FMUL.FTZ R30, R2.reuse, R30 ;  /* 0x0000001e021e7220 */ /* 0x040fe20000410000 */
[C---:B---3--:R-:W-:Y:S02]  /*181a0*/  HMMA.16816.F32.BF16 R12, R160.reuse, R20, R12 ;  /* 0x00000014a00c723c */ /* 0x048fe4000004180c */
[----:B------:R-:W-:Y:S01]  /*181b0*/  MUFU.EX2 R192, R192 ;  /* 0x000000c000c07308 */ /* 0x000fe20000000800 */
[C---:B------:R-:W-:Y:S02]  /*181c0*/  FMUL.FTZ R31, R2.reuse, R31 ;  /* 0x0000001f021f7220 */ /* 0x040fe40000410000 */
[C---:B------:R-:W-:Y:S01]  /*181d0*/  FMUL.FTZ R34, R2.reuse, R34 ;  /* 0x0000002202227220 */ /* 0x040fe20000410000 */
[----:B------:R-:W-:Y:S01]  /*181e0*/  LDSM.16.MT88.4 R132, [R214+0x5880] ;  /* 0x00588000d684783b */ /* 0x000fe20000004200 */
[C---:B------:R-:W-:Y:S01]  /*181f0*/  FMUL.FTZ R20, R3.reuse, R136 ;  /* 0x0000008803147220 */ /* 0x040fe20000410000 */
[C---:B------:R-:W-:Y:S04]  /*18200*/  HMMA.16816.F32.BF16 R16, R160.reuse, R22, R16 ;  /* 0x00000016a010723c */ /* 0x040fe80000041810 */
[C---:B------:R-:W-:Y:S01]  /*18210*/  FMUL.FTZ R21, R3.reuse, R137 ;  /* 0x0000008903157220 */ /* 0x040fe20000410000 */
[----:B------:R-:W3:Y:S01]  /*18220*/  MUFU.EX2 R194, R194 ;  /* 0x000000c200c27308 */ /* 0x000ee20000000800 */
[C---:B------:R-:W-:Y:S02]  /*18230*/  FMUL.FTZ R35, R2.reuse, R35 ;  /* 0x0000002302237220 */ /* 0x040fe40000410000 */
[C---:B------:R-:W-:Y:S04]  /*18240*/  FMUL.FTZ R22, R2.reuse, R138 ;  /* 0x0000008a02167220 */ /* 0x040fe80000410000 */
[C---:B------:R-:W-:Y:S02]  /*18250*/  FMUL.FTZ R23, R2.reuse, R139 ;  /* 0x0000008b02177220 */ /* 0x040fe40000410000 */
[----:B------:R-:W2:Y:S01]  /*18260*/  LDSM.16.MT88.4 R136, [R216+0x5880] ;  /* 0x00588000d888783b */ /* 0x000ea20000004200 */
[C---:B------:R-:W-:Y:S01]  /*18270*/  FMUL.FTZ R38, R2.reuse, R38 ;  /* 0x0000002602267220 */ /* 0x040fe20000410000 */
[----:B------:R-:W-:Y:S01]  /*18280*/  MUFU.EX2 R195, R195 ;  /* 0x000000c300c37308 */ /* 0x000fe20000000800 */
[C---:B------:R-:W-:Y:S02]  /*18290*/  FMUL.FTZ R39, R2.reuse, R39 ;  /* 0x0000002702277220 */ /* 0x040fe40000410000 */
[C---:B----4-:R-:W-:Y:S03]  /*182a0*/  HMMA.16816.F32.BF16 R20, R160.reuse, R152, R20 ;  /* 0x00000098a014723c */ /* 0x050fe60000041814 */
[C---:B------:R-:W-:Y:S02]  /*182b0*/  FMUL.FTZ R42, R2.reuse, R42 ;  /* 0x0000002a022a7220 */ /* 0x040fe40000410000 */
[C---:B------:R-:W-:Y:S02]  /*182c0*/  FMUL.FTZ R43, R2.reuse, R43 ;  /* 0x0000002b022b7220 */ /* 0x040fe40000410000 */
[C---:B------:R-:W-:Y:S01]  /*182d0*/  FMUL.FTZ R46, R2.reuse, R46 ;  /* 0x0000002e022e7220 */ /* 0x040fe20000410000 */
[C---:B------:R-:W-:Y:S01]  /*182e0*/  HMMA.16816.F32.BF16 R24, R160.reuse, R154, R24 ;  /* 0x0000009aa018723c */ /* 0x040fe20000041818 */
[----:B------:R-:W-:Y:S01]  /*182f0*/  LDSM.16.MT88.4 R152, [R212+0x4880] ;  /* 0x00488000d498783b */ /* 0x000fe20000004200 */
[----:B------:R-:W4:Y:S02]  /*18300*/  MUFU.EX2 R248, R248 ;  /* 0x000000f800f87308 */ /* 0x000f240000000800 */
[C---:B------:R-:W-:Y:S02]  /*18310*/  FMUL.FTZ R47, R2.reuse, R47 ;  /* 0x0000002f022f7220 */ /* 0x040fe40000410000 */
[C---:B------:R-:W-:Y:S02]  /*18320*/  FMUL.FTZ R50, R2.reuse, R50 ;  /* 0x0000003202327220 */ /* 0x040fe40000410000 */
[C---:B-1----:R-:W-:Y:S04]  /*18330*/  HMMA.16816.F32.BF16 R28, R160.reuse, R144, R28 ;  /* 0x00000090a01c723c */ /* 0x042fe8000004181c */
[C---:B------:R-:W-:Y:S01]  /*18340*/  FMUL.FTZ R51, R2.reuse, R51 ;  /* 0x0000003302337220 */ /* 0x040fe20000410000 */
[----:B------:R-:W-:Y:S01]  /*18350*/  MUFU.EX2 R187, R187 ;  /* 0x000000bb00bb7308 */ /* 0x000fe20000000800 */
[C---:B------:R-:W-:Y:S02]  /*18360*/  FMUL.FTZ R54, R2.reuse, R54 ;  /* 0x0000003602367220 */ /* 0x040fe40000410000 */
[C---:B------:R-:W-:Y:S01]  /*18370*/  HMMA.16816.F32.BF16 R32, R160.reuse, R146, R32 ;  /* 0x00000092a020723c */ /* 0x040fe20000041820 */
[----:B------:R-:W-:Y:S03]  /*18380*/  LDSM.16.MT88.4 R144, [R214+0x4880] ;  /* 0x00488000d690783b */ /* 0x000fe60000004200 */
[C---:B------:R-:W-:Y:S02]  /*18390*/  FMUL.FTZ R55, R2.reuse, R55 ;  /* 0x0000003702377220 */ /* 0x040fe40000410000 */
[C---:B------:R-:W-:Y:S01]  /*183a0*/  FMUL.FTZ R58, R2.reuse, R58 ;  /* 0x0000003a023a7220 */ /* 0x040fe20000410000 */
[----:B------:R-:W-:Y:S01]  /*183b0*/  MUFU.EX2 R184, R184 ;  /* 0x000000b800b87308 */ /* 0x000fe20000000800 */
[C---:B------:R-:W-:Y:S01]  /*183c0*/  FMUL.FTZ R59, R2.reuse, R59 ;  /* 0x0000003b023b7220 */ /* 0x040fe20000410000 */
[C---:B--2---:R-:W-:Y:S03]  /*183d0*/  HMMA.16816.F32.BF16 R36, R160.reuse, R136, R36 ;  /* 0x00000088a024723c */ /* 0x044fe60000041824 */
        /* <DEDUP_REMOVED lines=94> */
[----:B------:R-:W-:Y:S01]  /*189c0*/  FMUL.FTZ R124, R3, R124 ;  /* 0x0000007c037c7220 */ /* 0x000fe20000410000 */
[----:B------:R-:W-:Y:S01]  /*189d0*/  F2FP.BF16.PACK_AB R132, R247, R186 ;  /* 0x000000baf784723e */ /* 0x000fe200000010ff */
[----:B------:R-:W-:Y:S03]  /*189e0*/  FMUL.FTZ R125, R3, R125 ;  /* 0x0000007d037d7220 */ /* 0x000fe60000410000 */
[C---:B------:R-:W-:Y:S03]  /*189f0*/  HMMA.16816.F32.BF16 R120, R160.reuse, R134, R120 ;  /* 0x00000086a078723c */ /* 0x040fe60000041878 */
[C---:B------:R-:W-:Y:S01]  /*18a00*/  FMUL.FTZ R126, R2.reuse, R126 ;  /* 0x0000007e027e7220 */ /* 0x040fe20000410000 */
[----:B-----5:R-:W-:Y:S01]  /*18a10*/  F2FP.BF16.PACK_AB R133, R249, R188 ;  /* 0x000000bcf985723e */ /* 0x020fe200000010ff */
[----:B------:R-:W-:Y:S02]  /*18a20*/  FMUL.FTZ R127, R2, R127 ;  /* 0x0000007f027f7220 */ /* 0x000fe40000410000 */
[C---:B------:R-:W-:Y:S01]  /*18a30*/  FMUL.FTZ R128, R3.reuse, R128 ;  /* 0x0000008003807220 */ /* 0x040fe20000410000 */
[----:B------:R-:W-:Y:S01]  /*18a40*/  F2FP.BF16.PACK_AB R134, R190, R251 ;  /* 0x000000fbbe86723e */ /* 0x000fe200000010ff */
[----:B------:R-:W-:Y:S03]  /*18a50*/  FMUL.FTZ R129, R3, R129 ;  /* 0x0000008103817220 */ /* 0x000fe60000410000 */
[C---:B---3--:R-:W-:Y:S03]  /*18a60*/  HMMA.16816.F32.BF16 R124, R160.reuse, R140, R124 ;  /* 0x0000008ca07c723c */ /* 0x048fe6000004187c */
[----:B------:R-:W-:Y:S01]  /*18a70*/  FMUL.FTZ R130, R2, R130 ;  /* 0x0000008202827220 */ /* 0x000fe20000410000 */
[----:B------:R-:W-:Y:S01]  /*18a80*/  F2FP.BF16.PACK_AB R135, R194, R192 ;  /* 0x000000c0c287723e */ /* 0x000fe200000010ff */
[C---:B------:R-:W-:Y:S02]  /*18a90*/  FMUL.FTZ R131, R2.reuse, R131 ;  /* 0x0000008302837220 */ /* 0x040fe40000410000 */
[--C-:B------:R-:W-:Y:S02]  /*18aa0*/  FFMA.FTZ R191, R191, c[0x0][0x2d0], -R182.reuse ;  /* 0x0000b400bfbf7a23 */ /* 0x100fe400000108b6 */
[--C-:B------:R-:W-:Y:S03]  /*18ab0*/  FFMA.FTZ R250, R189, c[0x0][0x2d0], -R182.reuse ;  /* 0x0000b400bdfa7a23 */ /* 0x100fe600000108b6 */
[----:B------:R-:W-:Y:S01]  /*18ac0*/  HMMA.16816.F32.BF16 R128, R160, R142, R128 ;  /* 0x0000008ea080723c */ /* 0x000fe20000041880 */
[----:B------:R-:W2:Y:S01]  /*18ad0*/  LDSM.16.MT88.4 R140, [R216+0x6080] ;  /* 0x00608000d88c783b */ /* 0x000ea20000004200 */
[----:B------:R-:W-:Y:S01]  /*18ae0*/  MUFU.EX2 R191, R191 ;  /* 0x000000bf00bf7308 */ /* 0x000fe20000000800 */
[--C-:B------:R-:W-:Y:S02]  /*18af0*/  FFMA.FTZ R183, R183, c[0x0][0x2d0], -R182.reuse ;  /* 0x0000b400b7b77a23 */ /* 0x100fe400000108b6 */
[----:B------:R-:W-:Y:S02]  /*18b00*/  FFMA.FTZ R182, R157, c[0x0][0x2d0], -R182 ;  /* 0x0000b4009db67a23 */ /* 0x000fe400000108b6 */
[----:B------:R-:W-:Y:S01]  /*18b10*/  FFMA.FTZ R181, R3, R238, R181 ;  /* 0x000000ee03b57223 */ /* 0x000fe200000100b5 */
[C---:B-1----:R-:W-:Y:S01]  /*18b20*/  HMMA.16816.F32.BF16 R4, R132.reuse, R136, R4 ;  /* 0x000000888404723c */ /* 0x042fe20000041804 */
[----:B------:R-:W1:Y:S03]  /*18b30*/  LDSM.16.MT88.4 R160, [R214+0x6080] ;  /* 0x00608000d6a0783b */ /* 0x000e660000004200 */
[----:B------:R-:W3:Y:S01]  /*18b40*/  MUFU.EX2 R250, R250 ;  /* 0x000000fa00fa7308 */ /* 0x000ee20000000800 */
[----:B------:R-:W-:Y:S02]  /*18b50*/  FFMA.FTZ R177, R2, R237, R177 ;  /* 0x000000ed02b17223 */ /* 0x000fe400000100b1 */
[----:B------:R-:W-:Y:S01]  /*18b60*/  FADD.FTZ R180, R180, R181 ;  /* 0x000000b5b4b47221 */ /* 0x000fe20000010000 */
[C---:B------:R-:W-:Y:S01]  /*18b70*/  HMMA.16816.F32.BF16 R8, R132.reuse, R138, R8 ;  /* 0x0000008a8408723c */ /* 0x040fe20000041808 */
[----:B------:R-:W5:Y:S03]  /*18b80*/  LDSM.16.MT88.4 R136, [R214+0x7880] ;  /* 0x00788000d688783b */ /* 0x000f660000004200 */
[----:B------:R-:W-:Y:S02]  /*18b90*/  FADD.FTZ R176, R176, R177 ;  /* 0x000000b1b0b07221 */ /* 0x000fe40000010000 */
[----:B------:R-:W-:Y:S01]  /*18ba0*/  MUFU.EX2 R183, R183 ;  /* 0x000000b700b77308 */ /* 0x000fe20000000800 */
[----:B------:R-:W-:Y:S01]  /*18bb0*/  FADD.FTZ R3, R179, R180 ;  /* 0x000000b4b3037221 */ /* 0x000fe20000010000 */
[C---:B------:R-:W-:Y:S04]  /*18bc0*/  HMMA.16816.F32.BF16 R12, R132.reuse, R144, R12 ;  /* 0x00000090840c723c */ /* 0x040fe8000004180c */
[----:B------:R-:W-:Y:S04]  /*18bd0*/  FADD.FTZ R3, R178, R3 ;  /* 0x00000003b2037221 */ /* 0x000fe80000010000 */
[C---:B------:R-:W-:Y:S01]  /*18be0*/  HMMA.16816.F32.BF16 R16, R132.reuse, R146, R16 ;  /* 0x000000928410723c */ /* 0x040fe20000041810 */
[----:B------:R-:W1:Y:S01]  /*18bf0*/  LDSM.16.MT88.4 R144, [R213+0x7880] ;  /* 0x00788000d590783b */ /* 0x000e620000004200 */
[----:B------:R-:W1:Y:S02]  /*18c00*/  MUFU.EX2 R182, R182 ;  /* 0x000000b600b67308 */ /* 0x000e640000000800 */
[----:B------:R-:W-:Y:S01]  /*18c10*/  FADD.FTZ R2, R186, R3 ;  /* 0x00000003ba027221 */ /* 0x000fe20000010000 */
[----:B------:R-:W-:Y:S03]  /*18c20*/  MOV R3, R0 ;  /* 0x0000000000037202 */ /* 0x000fe60000000f00 */
[C---:B------:R-:W-:Y:S04]  /*18c30*/  HMMA.16816.F32.BF16 R20, R132.reuse, R148, R20 ;  /* 0x000000948414723c */ /* 0x040fe80000041814 */
[----:B------:R-:W-:Y:S04]  /*18c40*/  FADD.FTZ R2, R247, R2 ;  /* 0x00000002f7027221 */ /* 0x000fe80000010000 */
[C---:B------:R-:W-:Y:S01]  /*18c50*/  HMMA.16816.F32.BF16 R24, R132.reuse, R150, R24 ;  /* 0x000000968418723c */ /* 0x040fe20000041818 */
[----:B------:R-:W-:Y:S03]  /*18c60*/  LDSM.16.MT88.4 R148, [R216+0x9080] ;  /* 0x00908000d894783b */ /* 0x000fe60000004200 */
[----:B------:R-:W-:Y:S01]  /*18c70*/  FADD.FTZ R251, R251, R2 ;  /* 0x00000002fbfb7221 */ /* 0x000fe20000010000 */
[-C--:B------:R-:W-:Y:S03]  /*18c80*/  MOV R2, R156.reuse ;  /* 0x0000009c00027202 */ /* 0x080fe60000000f00 */
[C---:B------:R-:W-:Y:S04]  /*18c90*/  HMMA.16816.F32.BF16 R28, R132.reuse, R152, R28 ;  /* 0x00000098841c723c */ /* 0x040fe8000004181c */
[----:B------:R-:W-:Y:S04]  /*18ca0*/  FADD.FTZ R190, R190, R251 ;  /* 0x000000fbbebe7221 */ /* 0x000fe80000010000 */
[C---:B------:R-:W-:Y:S08]  /*18cb0*/  HMMA.16816.F32.BF16 R32, R132.reuse, R154, R32 ;  /* 0x0000009a8420723c */ /* 0x040ff00000041820 */
[C---:B--2---:R-:W-:Y:S08]  /*18cc0*/  HMMA.16816.F32.BF16 R36, R132.reuse, R140, R36 ;  /* 0x0000008c8424723c */ /* 0x044ff00000041824 */
[C---:B------:R-:W-:Y:S01]  /*18cd0*/  HMMA.16816.F32.BF16 R40, R132.reuse, R142, R40 ;  /* 0x0000008e8428723c */ /* 0x040fe20000041828 */
[----:B------:R-:W2:Y:S07]  /*18ce0*/  LDSM.16.MT88.4 R140, [R212+0x7880] ;  /* 0x00788000d48c783b */ /* 0x000eae0000004200 */
[C---:B-1----:R-:W-:Y:S07]  /*18cf0*/  HMMA.16816.F32.BF16 R44, R132.reuse, R160, R44 ;  /* 0x000000a0842c723c */ /* 0x042fee000004182c */
[----:B----4-:R-:W-:Y:S01]  /*18d00*/  F2FP.BF16.PACK_AB R160, R248, R195 ;  /* 0x000000c3f8a0723e */ /* 0x010fe200000010ff */
[C---:B------:R-:W-:Y:S04]  /*18d10*/  HMMA.16816.F32.BF16 R48, R132.reuse, R162, R48 ;  /* 0x000000a28430723c */ /* 0x040fe80000041830 */
[----:B---3--:R-:W-:Y:S01]  /*18d20*/  F2FP.BF16.PACK_AB R161, R250, R191 ;  /* 0x000000bffaa1723e */ /* 0x008fe200000010ff */
[----:B------:R-:W-:Y:S02]  /*18d30*/  FADD.FTZ R195, R195, R190 ;  /* 0x000000bec3c37221 */ /* 0x000fe40000010000 */
[----:B------:R-:W-:Y:S01]  /*18d40*/  F2FP.BF16.PACK_AB R162, R184, R187 ;  /* 0x000000bbb8a2723e */ /* 0x000fe200000010ff */
[C---:B------:R-:W-:Y:S04]  /*18d50*/  HMMA.16816.F32.BF16 R52, R132.reuse, R164, R52 ;  /* 0x000000a48434723c */ /* 0x040fe80000041834 */
[----:B------:R-:W-:Y:S01]  /*18d60*/  F2FP.BF16.PACK_AB R163, R182, R183 ;  /* 0x000000b7b6a3723e */ /* 0x000fe200000010ff */
[----:B------:R-:W-:Y:S03]  /*18d70*/  FADD.FTZ R248, R248, R195 ;  /* 0x000000c3f8f87221 */ /* 0x000fe60000010000 */
[C---:B------:R-:W-:Y:S01]  /*18d80*/  HMMA.16816.F32.BF16 R56, R132.reuse, R166, R56 ;  /* 0x000000a68438723c */ /* 0x040fe20000041838 */
[----:B------:R-:W-:Y:S03]  /*18d90*/  LDSM.16.MT88.4 R164, [R213+0x5080] ;  /* 0x00508000d5a4783b */ /* 0x000fe60000004200 */
[----:B------:R-:W-:Y:S04]  /*18da0*/  FADD.FTZ R187, R187, R248 ;  /* 0x000000f8bbbb7221 */ /* 0x000fe80000010000 */
[C---:B------:R-:W-:Y:S04]  /*18db0*/  HMMA.16816.F32.BF16 R60, R132.reuse, R168, R60 ;  /* 0x000000a8843c723c */ /* 0x040fe8000004183c */
[----:B------:R-:W-:Y:S04]  /*18dc0*/  FADD.FTZ R238, R184, R187 ;  /* 0x000000bbb8ee7221 */ /* 0x000fe80000010000 */
[C---:B------:R-:W-:Y:S01]  /*18dd0*/  HMMA.16816.F32.BF16 R64, R132.reuse, R170, R64 ;  /* 0x000000aa8440723c */ /* 0x040fe20000041840 */
[----:B------:R-:W-:Y:S07]  /*18de0*/  LDSM.16.MT88.4 R168, [R212+0x5080] ;  /* 0x00508000d4a8783b */ /* 0x000fee0000004200 */
[C---:B------:R-:W-:Y:S08]  /*18df0*/  HMMA.16816.F32.BF16 R68, R132.reuse, R172, R68 ;  /* 0x000000ac8444723c */ /* 0x040ff00000041844 */
[C---:B------:R-:W-:Y:S01]  /*18e00*/  HMMA.16816.F32.BF16 R72, R132.reuse, R174, R72 ;  /* 0x000000ae8448723c */ /* 0x040fe20000041848 */
[----:B------:R-:W-:Y:S07]  /*18e10*/  LDSM.16.MT88.4 R172, [R212+0x8080] ;  /* 0x00808000d4ac783b */ /* 0x000fee0000004200 */
[C---:B-----5:R-:W-:Y:S08]  /*18e20*/  HMMA.16816.F32.BF16 R76, R132.reuse, R136, R76 ;  /* 0x00000088844c723c */ /* 0x060ff0000004184c */
        /* <DEDUP_REMOVED lines=55> */
[C---:B--2---:R-:W-:Y:S07]  /*191a0*/  HMMA.16816.F32.BF16 R108, R160.reuse, R4, R108 ;  /* 0x00000004a06c723c */ /* 0x044fee000004186c */
[----:B------:R-:W-:Y:S01]  /*191b0*/  FADD.FTZ R5, R159, R176 ;  /* 0x000000b09f057221 */ /* 0x000fe20000010000 */
[C---:B------:R-:W-:Y:S04]  /*191c0*/  HMMA.16816.F32.BF16 R112, R160.reuse, R6, R112 ;  /* 0x00000006a070723c */ /* 0x040fe80000041870 */
[----:B------:R-:W-:Y:S01]  /*191d0*/  MOV R159, R156 ;  /* 0x0000009c009f7202 */ /* 0x000fe20000000f00 */
[----:B------:R-:W-:Y:S03]  /*191e0*/  FADD.FTZ R5, R158, R5 ;  /* 0x000000059e057221 */ /* 0x000fe60000010000 */
[C---:B---3--:R-:W-:Y:S04]  /*191f0*/  HMMA.16816.F32.BF16 R116, R160.reuse, R8, R116 ;  /* 0x00000008a074723c */ /* 0x048fe80000041874 */
[----:B------:R-:W-:Y:S04]  /*19200*/  FADD.FTZ R188, R188, R5 ;  /* 0x00000005bcbc7221 */ /* 0x000fe80000010000 */
[C---:B------:R-:W-:Y:S04]  /*19210*/  HMMA.16816.F32.BF16 R120, R160.reuse, R10, R120 ;  /* 0x0000000aa078723c */ /* 0x040fe80000041878 */
[----:B------:R-:W-:Y:S04]  /*19220*/  FADD.FTZ R249, R249, R188 ;  /* 0x000000bcf9f97221 */ /* 0x000fe80000010000 */
[C---:B-1----:R-:W-:Y:S04]  /*19230*/  HMMA.16816.F32.BF16 R124, R160.reuse, R12, R124 ;  /* 0x0000000ca07c723c */ /* 0x042fe8000004187c */
[----:B------:R-:W-:Y:S04]  /*19240*/  FADD.FTZ R249, R192, R249 ;  /* 0x000000f9c0f97221 */ /* 0x000fe80000010000 */
[----:B------:R-:W-:Y:S01]  /*19250*/  FADD.FTZ R194, R194, R249 ;  /* 0x000000f9c2c27221 */ /* 0x000fe20000010000 */
[----:B------:R-:W-:Y:S03]  /*19260*/  HMMA.16816.F32.BF16 R128, R160, R14, R128 ;  /* 0x0000000ea080723c */ /* 0x000fe60000041880 */
[----:B------:R-:W-:Y:S04]  /*19270*/  FADD.FTZ R191, R191, R194 ;  /* 0x000000c2bfbf7221 */ /* 0x000fe80000010000 */
[----:B------:R-:W-:Y:S05]  /*19280*/  FADD.FTZ R250, R250, R191 ;  /* 0x000000bffafa7221 */ /* 0x000fea0000010000 */
[----:B------:R-:W-:Y:S04]  /*19290*/  FADD.FTZ R183, R183, R250 ;  /* 0x000000fab7b77221 */ /* 0x000fe80000010000 */
[----:B------:R-:W-:Y:S01]  /*192a0*/  FADD.FTZ R237, R182, R183 ;  /* 0x000000b7b6ed7221 */ /* 0x000fe20000010000 */
[----:B------:R-:W-:-:S05]  /*192b0*/  @P0 BRA `(.L_x_1738) ;  /* 0xffffcd8000000947 */ /* 0x000fca000383ffff */
.L_x_1733:
[----:B------:R-:W-:-:S13]  /*192c0*/  ISETP.LE.AND P0, PT, RZ, UR13, PT ;  /* 0x0000000dff007c0c */ /* 0x000fda000bf03270 */
[----:B------:R-:W-:Y:S05]  /*192d0*/  @!P0 BRA `(.L_x_1739) ;  /* 0x00002e8000008947 */ /* 0x000fea0003800000 */
[----:B------:R-:W-:Y:S01]  /*192e0*/  IADD3 R239, -R197, 0x30, RZ ;  /* 0x00000030c5ef7810 */ /* 0x000fe20007ffe1ff */
[C---:B------:R-:W-:Y:S01]  /*192f0*/  IMAD.SHL.U32 R241, R196.reuse, 0x2, RZ ;  /* 0x00000002c4f17824 */ /* 0x040fe200078e00ff */
[----:B------:R-:W-:Y:S02]  /*19300*/  SHF.L.U64.HI R240, R196, 0x1, R199 ;  /* 0x00000001c4f07819 */ /* 0x000fe400000102c7 */
.L_x_1744:
[----:B------:R-:W-:Y:S01]  /*19310*/  SHF.R.S32.HI R5, RZ, 0x1f, R228 ;  /* 0x0000001fff057819 */ /* 0x000fe200000114e4 */
[C---:B------:R-:W-:Y:S01]  /*19320*/  IMAD.WIDE.U32 R6, R228.reuse, c[0x0][0x208], RZ ;  /* 0x00008200e4067a25 */ /* 0x040fe200078e00ff */
[----:B------:R-:W-:Y:S01]  /*19330*/  SHF.R.S32.HI R3, RZ, 0x1f, R227 ;  /* 0x0000001fff037819 */ /* 0x000fe200000114e3 */
[----:B------:R-:W-:Y:S04]  /*19340*/  DEPBAR.LE SB0, 0x0 ;  /* 0x000080000000791a */ /* 0x000fe80000000000 */
[----:B------:R-:W-:Y:S01]  /*19350*/  BAR.SYNC.DEFER_BLOCKING 0x0 ;  /* 0x0000000000007b1d */ /* 0x000fe20000010000 */
[----:B------:R-:W-:Y:S01]  /*19360*/  IMAD R5, R5, c[0x0][0x208], RZ ;  /* 0x0000820005057a24 */ /* 0x000fe200078e02ff */
[----:B------:R-:W-:Y:S01]  /*19370*/  ISETP.GE.AND P1, PT, R229, c[0x0][0x1d4], PT ;  /* 0x00007500e5007a0c */ /* 0x000fe20003f26270 */
[----:B------:R-:W-:Y:S01]  /*19380*/  IMAD R3, R3, c[0x0][0x218], RZ ;  /* 0x0000860003037a24 */ /* 0x000fe200078e02ff */
[----:B------:R-:W-:Y:S01]  /*19390*/  SHF.L.U64.HI R245, R235, 0x1, R236 ;  /* 0x00000001ebf57819 */ /* 0x000fe200000102ec */
[----:B------:R-:W-:Y:S01]  /*193a0*/  IMAD R5, R228, c[0x0][0x20c], R5 ;  /* 0x00008300e4057a24 */ /* 0x000fe200078e0205 */
[----:B------:R-:W-:Y:S01]  /*193b0*/  SHF.L.U64.HI R243, R234, 0x1, R233 ;  /* 0x00000001eaf37819 */ /* 0x000fe200000102e9 */
[----:B------:R-:W-:Y:S01]  /*193c0*/  IMAD R3, R227, c[0x0][0x21c], R3 ;  /* 0x00008700e3037a24 */ /* 0x000fe200078e0203 */
[----:B------:R-:W-:Y:S01]  /*193d0*/  SHF.L.U64.HI R156, R232, 0x1, R231 ;  /* 0x00000001e89c7819 */ /* 0x000fe200000102e7 */
[----:B------:R-:W-:Y:S02]  /*193e0*/  IMAD.IADD R7, R7, 0x1, R5 ;  /* 0x0000000107077824 */ /* 0x000fe400078e0205 */
[----:B------:R-:W-:Y:S02]  /*193f0*/  IMAD.SHL.U32 R244, R235, 0x2, RZ ;  /* 0x00000002ebf47824 */ /* 0x000fe400078e00ff */
[----:B------:R-:W-:Y:S04]  /*19400*/  IMAD.WIDE.U32 R6, R227, c[0x0][0x218], R6 ;  /* 0x00008600e3067a25 */ /* 0x000fe800078e0006 */
[----:B------:R-:W-:Y:S01]  /*19410*/  IMAD.SHL.U32 R242, R234, 0x2, RZ ;  /* 0x00000002eaf27824 */ /* 0x000fe200078e00ff */
[----:B------:R-:W-:Y:S04]  /*19420*/  IADD3 R2, P0, R6, UR28, RZ ;  /* 0x0000001c06027c10 */ /* 0x000fe8000ff1e0ff */
[----:B------:R-:W-:Y:S01]  /*19430*/  IADD3.X R3, R7, UR12, R3, P0, !PT ;  /* 0x0000000c07037c10 */ /* 0x000fe200087fe403 */
[----:B------:R-:W-:Y:S01]  /*19440*/  LDSM.16.M88.4 R24, [R222] ;  /* 0x00000000de18783b */ /* 0x000fe20000000200 */
[C---:B------:R-:W-:Y:S01]  /*19450*/  LEA R4, P0, R2.reuse, c[0x0][0x1f8], 0x1 ;  /* 0x00007e0002047a11 */ /* 0x040fe200078008ff */
[----:B------:R-:W-:Y:S02]  /*19460*/  BSSY B0, `(.L_x_1740) ;  /* 0x0000031000007945 */ /* 0x000fe40003800000 */
[----:B------:R-:W-:Y:S01]  /*19470*/  LDSM.16.M88.4 R8, [R221+0xa080] ;  /* 0x00a08000dd08783b */ /* 0x000fe20000000200 */
[----:B------:R-:W-:Y:S01]  /*19480*/  LEA.HI.X R15, R2, c[0x0][0x1fc], R3, 0x1, P0 ;  /* 0x00007f00020f7a11 */ /* 0x000fe200000f0c03 */
[----:B------:R-:W-:Y:S02]  /*19490*/  IMAD.SHL.U32 R2, R232, 0x2, RZ ;  /* 0x00000002e8027824 */ /* 0x000fe400078e00ff */
[----:B------:R-:W1:Y:S04]  /*194a0*/  SHFL.IDX PT, R7, R4, RZ, 0x181f ;  /* 0x00181fff04077589 */ /* 0x000e6800000e0000 */
[----:B------:R-:W-:Y:S04]  /*194b0*/  LDSM.16.M88.4 R16, [R221+0xa880] ;  /* 0x00a88000dd10783b */ /* 0x000fe80000000200 */
[----:B------:R-:W2:Y:S04]  /*194c0*/  SHFL.IDX PT, R3, R15, RZ, 0x181f ;  /* 0x00181fff0f037589 */ /* 0x000ea800000e0000 */
[----:B------:R3:W4:Y:S04]  /*194d0*/  LDSM.16.M88.4 R160, [R221+0xb080] ;  /* 0x00b08000dda0783b */ /* 0x0007280000000200 */
[----:B------:R3:W3:Y:S04]  /*194e0*/  LDSM.16.M88.4 R164, [R220] ;  /* 0x00000000dca4783b */ /* 0x0006e80000000200 */
[----:B------:R3:W3:Y:S04]  /*194f0*/  LDSM.16.M88.4 R168, [R219] ;  /* 0x00000000dba8783b */ /* 0x0006e80000000200 */
[----:B------:R3:W3:Y:S04]  /*19500*/  LDSM.16.M88.4 R172, [R211] ;  /* 0x00000000d3ac783b */ /* 0x0006e80000000200 */
[----:B------:R3:W3:Y:S01]  /*19510*/  LDSM.16.M88.4 R176, [R210] ;  /* 0x00000000d2b0783b */ /* 0x0006e20000000200 */
[----:B-1----:R-:W-:Y:S05]  /*19520*/  IADD3 R22, P0, R7, R241, RZ ;  /* 0x000000f107167210 */ /* 0x002fea0007f1e0ff */
[----:B--2---:R-:W-:Y:S01]  /*19530*/  IMAD.X R23, R3, 0x1, R240, P0 ;  /* 0x0000000103177824 */ /* 0x004fe200000e06f0 */
        /* <DEDUP_REMOVED lines=9> */
[----:B------:R-:W-:Y:S02]  /*195d0*/  IADD3 R6, P0, R7, R2, RZ ;  /* 0x0000000207067210 */ /* 0x000fe40007f1e0ff */
[----:B------:R-:W-:Y:S02]  /*195e0*/  ISETP.GT.AND P1, PT, R223, 0x7f, PT ;  /* 0x0000007fdf00780c */ /* 0x000fe40003f24270 */
[----:B------:R1:W-:Y:S01]  /*195f0*/  LDGSTS.E.BYPASS.LTC128B.128 [R230+0x7080], [R12.64], !P5 ;  /* 0x070800000ce67fae */ /* 0x0003e2000e901d5a */
[----:B------:R-:W-:Y:S02]  /*19600*/  IMAD.X R7, R3, 0x1, R156, P0 ;  /* 0x0000000103077824 */ /* 0x000fe400000e069c */
[----:B------:R-:W-:Y:S03]  /*19610*/  IMAD.MOV.U32 R3, RZ, RZ, R0 ;  /* 0x000000ffff037224 */ /* 0x000fe600078e0000 */
[----:B------:R1:W-:Y:S05]  /*19620*/  LDGSTS.E.BYPASS.LTC128B.128 [R230+0x8880], [R6.64], !P4 ;  /* 0x0888000006e67fae */ /* 0x0003ea000e101d5a */
[----:B------:R-:W-:-:S05]  /*19630*/  @P1 BRA `(.L_x_1741) ;  /* 0x0000013000001947 */ /* 0x000fca0003800000 */
[----:B----4-:R-:W-:-:S05]  /*19640*/  BRA.DIV ~URZ, `(.L_x_1742) ;  /* 0x000060e27f007947 */ /* 0x010fca000b800000 */
[----:B------:R2:W4:Y:S04]  /*19650*/  SHFL.IDX PT, R5, R15, 0x1, 0x181f ;  /* 0x00381f000f057f89 */ /* 0x00052800000e0000 */
[----:B-1----:R2:W1:Y:S02]  /*19660*/  SHFL.IDX PT, R13, R4, 0x1, 0x181f ;  /* 0x00381f00040d7f89 */ /* 0x00246400000e0000 */
.L_x_1764:
[----:B-1----:R-:W-:Y:S02]  /*19670*/  IADD3 R20, P0, R13, R241, RZ ;  /* 0x000000f10d147210 */ /* 0x002fe40007f1e0ff */
[----:B------:R-:W-:Y:S03]  /*19680*/  ISETP.GE.AND P1, PT, R229, c[0x0][0x1d4], PT ;  /* 0x00007500e5007a0c */ /* 0x000fe60003f26270 */
[----:B----4-:R-:W-:Y:S01]  /*19690*/  IMAD.X R21, R5, 0x1, R240, P0 ;  /* 0x0000000105157824 */ /* 0x010fe200000e06f0 */
[----:B------:R-:W-:Y:S04]  /*196a0*/  IADD3 R14, P0, R13, R244, RZ ;  /* 0x000000f40d0e7210 */ /* 0x000fe80007f1e0ff */
[----:B------:R-:W-:Y:S01]  /*196b0*/  @!PT LDS RZ, [RZ] ;  /* 0x00000000fffff984 */ /* 0x000fe20000000800 */
[----:B------:R-:W-:Y:S01]  /*196c0*/  @!PT LDS RZ, [RZ] ;  /* 0x00000000fffff984 */ /* 0x000fe20000000800 */
[----:B------:R-:W-:Y:S01]  /*196d0*/  @!PT LDS RZ, [RZ] ;  /* 0x00000000fffff984 */ /* 0x000fe20000000800 */
[----:B------:R1:W-:Y:S01]  /*196e0*/  LDGSTS.E.BYPASS.LTC128B.128 [R230+0x5080], [R20.64], !P6 ;  /* 0x0508000014e67fae */ /* 0x0003e2000f101d5a */
[----:B--2---:R-:W-:Y:S01]  /*196f0*/  IMAD.X R15, R5, 0x1, R245, P0 ;  /* 0x00000001050f7824 */ /* 0x004fe200000e06f5 */
[----:B------:R-:W-:Y:S04]  /*19700*/  IADD3 R6, P0, R13, R242, RZ ;  /* 0x000000f20d067210 */ /* 0x000fe80007f1e0ff */
[----:B------:R1:W-:Y:S01]  /*19710*/  LDGSTS.E.BYPASS.LTC128B.128 [R230+0x6880], [R14.64], !P1 ;  /* 0x068800000ee67fae */ /* 0x0003e2000c901d5a */
[----:B------:R-:W-:Y:S01]  /*19720*/  IMAD.X R7, R5, 0x1, R243, P0 ;  /* 0x0000000105077824 */ /* 0x000fe200000e06f3 */
[----:B------:R-:W-:Y:S04]  /*19730*/  IADD3 R4, P0, R13, R2, RZ ;  /* 0x000000020d047210 */ /* 0x000fe80007f1e0ff */
[----:B------:R1:W-:Y:S01]  /*19740*/  LDGSTS.E.BYPASS.LTC128B.128 [R230+0x8080], [R6.64], !P5 ;  /* 0x0808000006e67fae */ /* 0x0003e2000e901d5a */
[----:B------:R-:W-:Y:S05]  /*19750*/  IMAD.X R5, R5, 0x1, R156, P0 ;  /* 0x0000000105057824 */ /* 0x000fea00000e069c */
[----:B------:R1:W-:Y:S03]  /*19760*/  LDGSTS.E.BYPASS.LTC128B.128 [R230+0x9880], [R4.64], !P4 ;  /* 0x0988000004e67fae */ /* 0x0003e6000e101d5a */
.L_x_1741:
[----:B----4-:R-:W-:Y:S05]  /*19770*/  BSYNC B0 ;  /* 0x0000000000007941 */ /* 0x010fea0003800000 */
.L_x_1740:
[----:B------:R-:W0:Y:S01]  /*19780*/  LDGDEPBAR ;  /* 0x00000000000079af */ /* 0x000e220000000000 */
[----:B------:R-:W-:Y:S01]  /*19790*/  WARPSYNC 0xffffffff ;  /* 0xffffffff00007948 */ /* 0x000fe20003800000 */
[C---:B-1----:R-:W-:Y:S01]  /*197a0*/  HMMA.16816.F32.BF16 R4, R24.reuse, R8, RZ ;  /* 0x000000081804723c */ /* 0x042fe200000418ff */
[----:B------:R-:W-:Y:S04]  /*197b0*/  UISETP.GE.AND UP0, UPT, UR13, 0x1, UPT ;  /* 0x000000010d00788c */ /* 0x000fe8000bf06270 */
[----:B------:R-:W-:Y:S02]  /*197c0*/  LDSM.16.M88.4 R180, [R218] ;  /* 0x00000000dab4783b */ /* 0x000fe40000000200 */
[----:B------:R-:W-:Y:S01]  /*197d0*/  PLOP3.LUT P0, PT, PT, PT, UP0, 0x40, 0x0 ;  /* 0x000000000000781c */ /* 0x000fe20003f0e808 */
[C---:B------:R-:W-:Y:S04]  /*197e0*/  HMMA.16816.F32.BF16 R8, R24.reuse, R10, RZ ;  /* 0x0000000a1808723c */ /* 0x040fe800000418ff */
[----:B------:R-:W1:Y:S04]  /*197f0*/  LDSM.16.M88.4 R184, [R215+0xa080] ;  /* 0x00a08000d7b8783b */ /* 0x000e680000000200 */
[C---:B------:R-:W-:Y:S03]  /*19800*/  HMMA.16816.F32.BF16 R12, R24.reuse, R16, RZ ;  /* 0x00000010180c723c */ /* 0x040fe600000418ff */
[----:B------:R-:W-:Y:S05]  /*19810*/  LDSM.16.M88.4 R188, [R215+0xb080] ;  /* 0x00b08000d7bc783b */ /* 0x000fea0000000200 */
[C---:B------:R-:W-:Y:S02]  /*19820*/  HMMA.16816.F32.BF16 R16, R24.reuse, R18, RZ ;  /* 0x000000121810723c */ /* 0x040fe400000418ff */
[----:B------:R-:W-:Y:S06]  /*19830*/  LDSM.16.M88.4 R192, [R217] ;  /* 0x00000000d9c0783b */ /* 0x000fec0000000200 */
[C---:B------:R-:W-:Y:S01]  /*19840*/  HMMA.16816.F32.BF16 R20, R24.reuse, R160, RZ ;  /* 0x000000a01814723c */ /* 0x040fe200000418ff */
[----:B------:R-:W-:Y:S07]  /*19850*/  LDSM.16.M88.4 R196, [R209] ;  /* 0x00000000d1c4783b */ /* 0x000fee0000000200 */
[----:B------:R-:W-:Y:S01]  /*19860*/  HMMA.16816.F32.BF16 R24, R24, R162, RZ ;  /* 0x000000a21818723c */ /* 0x000fe200000418ff */
        /* <DEDUP_REMOVED lines=13> */
[----:B------:R-:W-:Y:S07]  /*19940*/  LDSM.16.M88.4 R184, [R220+0x4000] ;  /* 0x00400000dcb8783b */ /* 0x000fee0000000200 */
[C---:B--2---:R-:W-:Y:S08]  /*19950*/  HMMA.16816.F32.BF16 R12, R180.reuse, R160, R12 ;  /* 0x000000a0b40c723c */ /* 0x044ff0000004180c */
[C---:B------:R-:W-:Y:S01]  /*19960*/  HMMA.16816.F32.BF16 R16, R180.reuse, R162, R16 ;  /* 0x000000a2b410723c */ /* 0x040fe20000041810 */
[----:B------:R-:W2:Y:S07]  /*19970*/  LDSM.16.M88.4 R160, [R221+0xc080] ;  /* 0x00c08000dda0783b */ /* 0x000eae0000000200 */
[C---:B------:R-:W-:Y:S08]  /*19980*/  HMMA.16816.F32.BF16 R20, R180.reuse, R188, R20 ;  /* 0x000000bcb414723c */ /* 0x040ff00000041814 */
[----:B------:R-:W-:Y:S01]  /*19990*/  HMMA.16816.F32.BF16 R24, R180, R190, R24 ;  /* 0x000000beb418723c */ /* 0x000fe20000041818 */
[----:B------:R-:W4:Y:S07]  /*199a0*/  LDSM.16.M88.4 R180, [R221+0xc880] ;  /* 0x00c88000ddb4783b */ /* 0x000f2e0000000200 */
[C---:B------:R-:W-:Y:S01]  /*199b0*/  HMMA.16816.F32.BF16 R4, R192.reuse, R196, R4 ;  /* 0x000000c4c004723c */ /* 0x040fe20000041804 */
[----:B------:R-:W5:Y:S07]  /*199c0*/  LDSM.16.M88.4 R188, [R208] ;  /* 0x00000000d0bc783b */ /* 0x000f6e0000000200 */
        /* <DEDUP_REMOVED lines=98> */
[----:B------:R-:W1:Y:S01]  /*19ff0*/  LDSM.16.M88.4 R192, [R217+0xc000] ;  /* 0x00c00000d9c0783b */ /* 0x000e620000000200 */
[C---:B-----5:R-:W-:Y:S08]  /*1a000*/  HMMA.16816.F32.BF16 R4, R176.reuse, R180, R4 ;  /* 0x000000b4b004723c */ /* 0x060ff00000041804 */
[C---:B------:R-:W-:Y:S08]  /*1a010*/  HMMA.16816.F32.BF16 R8, R176.reuse, R182, R8 ;  /* 0x000000b6b008723c */ /* 0x040ff00000041808 */
[C---:B---3--:R-:W-:Y:S08]  /*1a020*/  HMMA.16816.F32.BF16 R12, R176.reuse, R164, R12 ;  /* 0x000000a4b00c723c */ /* 0x048ff0000004180c */
[C---:B------:R-:W-:Y:S08]  /*1a030*/  HMMA.16816.F32.BF16 R16, R176.reuse, R166, R16 ;  /* 0x000000a6b010723c */ /* 0x040ff00000041810 */
[C---:B------:R-:W-:Y:S08]  /*1a040*/  HMMA.16816.F32.BF16 R20, R176.reuse, R168, R20 ;  /* 0x000000a8b014723c */ /* 0x040ff00000041814 */
[----:B------:R-:W-:Y:S08]  /*1a050*/  HMMA.16816.F32.BF16 R24, R176, R170, R24 ;  /* 0x000000aab018723c */ /* 0x000ff00000041818 */
[C---:B-1----:R-:W-:Y:S08]  /*1a060*/  HMMA.16816.F32.BF16 R4, R184.reuse, R188, R4 ;  /* 0x000000bcb804723c */ /* 0x042ff00000041804 */
[C---:B------:R-:W-:Y:S08]  /*1a070*/  HMMA.16816.F32.BF16 R8, R184.reuse, R190, R8 ;  /* 0x000000beb808723c */ /* 0x040ff00000041808 */
[C---:B--2---:R-:W-:Y:S08]  /*1a080*/  HMMA.16816.F32.BF16 R12, R184.reuse, R160, R12 ;  /* 0x000000a0b80c723c */ /* 0x044ff0000004180c */
[C---:B------:R-:W-:Y:S01]  /*1a090*/  HMMA.16816.F32.BF16 R16, R184.reuse, R162, R16 ;  /* 0x000000a2b810723c */ /* 0x040fe20000041810 */
[----:B------:R-:W1:Y:S07]  /*1a0a0*/  LDSM.16.M88.4 R160, [R209+0x5000] ;  /* 0x00500000d1a0783b */ /* 0x000e6e0000000200 */
[C---:B----4-:R-:W-:Y:S08]  /*1a0b0*/  HMMA.16816.F32.BF16 R20, R184.reuse, R172, R20 ;  /* 0x000000acb814723c */ /* 0x050ff00000041814 */
[----:B------:R-:W-:Y:S08]  /*1a0c0*/  HMMA.16816.F32.BF16 R24, R184, R174, R24 ;  /* 0x000000aeb818723c */ /* 0x000ff00000041818 */
[C---:B------:R-:W-:Y:S08]  /*1a0d0*/  HMMA.16816.F32.BF16 R4, R192.reuse, R196, R4 ;  /* 0x000000c4c004723c */ /* 0x040ff00000041804 */
[C---:B------:R-:W-:Y:S08]  /*1a0e0*/  HMMA.16816.F32.BF16 R8, R192.reuse, R198, R8 ;  /* 0x000000c6c008723c */ /* 0x040ff00000041808 */
[C---:B-1----:R-:W-:Y:S08]  /*1a0f0*/  HMMA.16816.F32.BF16 R12, R192.reuse, R160, R12 ;  /* 0x000000a0c00c723c */ /* 0x042ff0000004180c */
[----:B------:R-:W-:Y:S01]  /*1a100*/  FMUL.FTZ R175, R4, c[0x0][0x320] ;  /* 0x0000c80004af7a20 */ /* 0x000fe20000410000 */
[C---:B------:R-:W-:Y:S03]  /*1a110*/  HMMA.16816.F32.BF16 R16, R192.reuse, R162, R16 ;  /* 0x000000a2c010723c */ /* 0x040fe60000041810 */
[----:B------:R-:W-:Y:S02]  /*1a120*/  FMUL.FTZ R173, R5, c[0x0][0x320] ;  /* 0x0000c80005ad7a20 */ /* 0x000fe40000410000 */
[----:B------:R-:W1:Y:S01]  /*1a130*/  MUFU.TANH R175, R175 ;  /* 0x000000af00af7308 */ /* 0x000e620000002400 */
[----:B------:R-:W-:Y:S02]  /*1a140*/  FMUL.FTZ R174, R6, c[0x0][0x320] ;  /* 0x0000c80006ae7a20 */ /* 0x000fe40000410000 */
[----:B------:R-:W-:Y:S02]  /*1a150*/  FMUL.FTZ R172, R7, c[0x0][0x320] ;  /* 0x0000c80007ac7a20 */ /* 0x000fe40000410000 */
[----:B------:R-:W2:Y:S01]  /*1a160*/  LDSM.16.M88.4 R4, [R209+0x5800] ;  /* 0x00580000d104783b */ /* 0x000ea20000000200 */
[----:B------:R-:W-:Y:S04]  /*1a170*/  DEPBAR.LE SB0, 0x0 ;  /* 0x000080000000791a */ /* 0x000fe80000000000 */
[----:B------:R-:W3:Y:S01]  /*1a180*/  MUFU.TANH R173, R173 ;  /* 0x000000ad00ad7308 */ /* 0x000ee20000002400 */
[----:B------:R-:W-:Y:S01]  /*1a190*/  FMUL.FTZ R177, R8, c[0x0][0x320] ;  /* 0x0000c80008b17a20 */ /* 0x000fe20000410000 */
[----:B------:R-:W-:Y:S01]  /*1a1a0*/  BAR.SYNC.DEFER_BLOCKING 0x0 ;  /* 0x0000000000007b1d */ /* 0x000fe20000010000 */
        /* <DEDUP_REMOVED lines=13> */
[----:B------:R-:W1:Y:S01]  /*1a280*/  MUFU.TANH R177, R177 ;  /* 0x000000b100b17308 */ /* 0x000e620000002400 */
[C---:B--2---:R-:W-:Y:S09]  /*1a290*/  HMMA.16816.F32.BF16 R20, R192.reuse, R4, R20 ;  /* 0x00000004c014723c */ /* 0x044ff20000041814 */
[----:B------:R-:W2:Y:S01]  /*1a2a0*/  MUFU.TANH R9, R9 ;  /* 0x0000000900097308 */ /* 0x000ea20000002400 */
        /* <DEDUP_REMOVED lines=28> */
[----:B--234-:R-:W-:Y:S01]  /*1a470*/  UIMAD UR4, UR13, 0x30, UR19 ;  /* 0x000000300d0478a4 */ /* 0x01cfe2000f8e0213 */
[----:B------:R-:W-:Y:S01]  /*1a480*/  ISETP.NE.AND P1, PT, R224, 0x1, PT ;  /* 0x00000001e000780c */ /* 0x000fe20003f25270 */
[----:B------:R-:W-:Y:S04]  /*1a490*/  IMAD.MOV.U32 R227, RZ, RZ, RZ ;  /* 0x000000ffffe37224 */ /* 0x000fe800078e00ff */
[----:B------:R-:W-:Y:S05]  /*1a4a0*/  IMAD.U32 R228, RZ, RZ, UR4 ;  /* 0x00000004ffe47e24 */ /* 0x000fea000f8e00ff */
[----:B------:R-:W-:Y:S05]  /*1a4b0*/  IADD3 R228, R228, -0x30, R225 ;  /* 0xffffffd0e4e47810 */ /* 0x000fea0007ffe0e1 */
[----:B------:R-:W-:Y:S04]  /*1a4c0*/  @P1 IMAD.HI.U32 R5, R228, c[0x0][0x2bc], RZ ;  /* 0x0000af00e4051a27 */ /* 0x000fe800078e00ff */
[----:B------:R-:W-:Y:S01]  /*1a4d0*/  IMAD.MOV.U32 R4, RZ, RZ, R228 ;  /* 0x000000ffff047224 */ /* 0x000fe200078e00e4 */
[----:B------:R-:W-:Y:S02]  /*1a4e0*/  @P1 SHF.R.U32.HI R4, RZ, c[0x0][0x2c0], R5 ;  /* 0x0000b000ff041a19 */ /* 0x000fe40000011605 */
[----:B------:R-:W-:Y:S02]  /*1a4f0*/  ISETP.GE.AND P1, PT, R239, 0x1, PT ;  /* 0x00000001ef00780c */ /* 0x000fe40003f26270 */
[C---:B------:R-:W-:Y:S04]  /*1a500*/  @!P3 IADD3 R12, P0, R4.reuse, UR8, RZ ;  /* 0x00000008040cbc10 */ /* 0x040fe8000ff1e0ff */
[----:B------:R-:W-:Y:S02]  /*1a510*/  @!P3 LEA.HI.X.SX32 R5, R4, UR7, 0x1, P0 ;  /* 0x000000070405bc11 */ /* 0x000fe400080f0eff */
[C---:B------:R-:W-:Y:S04]  /*1a520*/  @!P3 LEA R6, P0, R12.reuse, c[0x0][0x2a0], 0x2 ;  /* 0x0000a8000c06ba11 */ /* 0x040fe800078010ff */
[----:B------:R-:W-:Y:S01]  /*1a530*/  @!P3 LEA.HI.X R7, R12, c[0x0][0x2a4], R5, 0x2, P0 ;  /* 0x0000a9000c07ba11 */ /* 0x000fe200000f1405 */
[----:B------:R-:W-:Y:S04]  /*1a540*/  IMAD.MOV R5, RZ, RZ, -R4 ;  /* 0x000000ffff057224 */ /* 0x000fe800078e0a04 */
[----:B------:R-:W2:Y:S01]  /*1a550*/  @!P3 LDG.E R227, [R6.64] ;  /* 0x0000001a06e3b981 */ /* 0x000ea2000c1e1900 */
[----:B------:R-:W-:Y:S04]  /*1a560*/  IMAD R228, R5, c[0x0][0x2b8], R228 ;  /* 0x0000ae0005e47a24 */ /* 0x000fe800078e02e4 */
[C---:B-1----:R-:W-:Y:S01]  /*1a570*/  IMAD.WIDE.U32 R12, R228.reuse, c[0x0][0x1e0], RZ ;  /* 0x00007800e40c7a25 */ /* 0x042fe200078e00ff */
        /* <DEDUP_REMOVED lines=13> */
[----:B------:R-:W2:Y:S04]  /*1a650*/  SHFL.IDX PT, R6, R4, RZ, 0x181f ;  /* 0x00181fff04067589 */ /* 0x000ea800000e0000 */
[----:B------:R-:W3:Y:S04]  /*1a660*/  SHFL.IDX PT, R5, R5, 0x1, 0x181f ;  /* 0x00381f0005057f89 */ /* 0x000ee800000e0000 */
[----:B------:R-:W4:Y:S01]  /*1a670*/  SHFL.IDX PT, R4, R4, 0x1, 0x181f ;  /* 0x00381f0004047f89 */ /* 0x000f2200000e0000 */
[CC--:B-1----:R-:W-:Y:S05]  /*1a680*/  @P1 IADD3 R16, P0, R7.reuse, R241.reuse, RZ ;  /* 0x000000f107101210 */ /* 0x0c2fea0007f1e0ff */
[C---:B--2---:R-:W-:Y:S01]  /*1a690*/  @P1 IMAD.X R17, R6.reuse, 0x1, R240, P0 ;  /* 0x0000000106111824 */ /* 0x044fe200000e06f0 */
[C---:B------:R-:W-:Y:S04]  /*1a6a0*/  @P1 IADD3 R14, P0, R7.reuse, R244, RZ ;  /* 0x000000f4070e1210 */ /* 0x040fe80007f1e0ff */
[----:B------:R1:W-:Y:S01]  /*1a6b0*/  @P1 LDGSTS.E.BYPASS.LTC128B.128 [R230+0xa080], [R16.64], !P6 ;  /* 0x0a08000010e61fae */ /* 0x0003e2000f101d5a */
[C---:B------:R-:W-:Y:S01]  /*1a6c0*/  @P1 IMAD.X R15, R6.reuse, 0x1, R245, P0 ;  /* 0x00000001060f1824 */ /* 0x040fe200000e06f5 */
[C---:B------:R-:W-:Y:S05]  /*1a6d0*/  @P1 IADD3 R12, P0, R7.reuse, R242, RZ ;  /* 0x000000f2070c1210 */ /* 0x040fea0007f1e0ff */
[C---:B------:R-:W-:Y:S01]  /*1a6e0*/  @P1 IMAD.X R13, R6.reuse, 0x1, R243, P0 ;  /* 0x00000001060d1824 */ /* 0x040fe200000e06f3 */
[----:B------:R-:W-:Y:S05]  /*1a6f0*/  @P1 IADD3 R18, P0, R7, R2, RZ ;  /* 0x0000000207121210 */ /* 0x000fea0007f1e0ff */
[--C-:B------:R-:W-:Y:S01]  /*1a700*/  @P1 IMAD.X R19, R6, 0x1, R156.reuse, P0 ;  /* 0x0000000106131824 */ /* 0x100fe200000e069c */
[----:B------:R-:W-:Y:S11]  /*1a710*/  ISETP.GE.AND P0, PT, R239, 0x21, PT ;  /* 0x00000021ef00780c */ /* 0x000ff60003f06270 */
[----:B------:R-:W-:Y:S02]  /*1a720*/  @!UPT UIADD3 URZ, URZ, URZ, URZ ;  /* 0x0000003f3f3ff290 */ /* 0x000fe4000fffe03f */
[C---:B---3--:R-:W-:Y:S05]  /*1a730*/  @P0 IADD3 R244, P2, R5.reuse, R244, RZ ;  /* 0x000000f405f40210 */ /* 0x048fea0007f5e0ff */
[C---:B----4-:R-:W-:Y:S01]  /*1a740*/  @P0 IMAD.X R245, R4.reuse, 0x1, R245, P2 ;  /* 0x0000000104f50824 */ /* 0x050fe200010e06f5 */
        /* <DEDUP_REMOVED lines=15> */
.L_x_1743:
[----:B-1234-:R-:W-:Y:S01]  /*1a840*/  FMNMX.FTZ R2, R175, R0, !PT ;  /* 0x00000000af027209 */ /* 0x01efe20007810000 */
[----:B------:R-:W-:Y:S01]  /*1a850*/  LDSM.16.MT88.4 R20, [R214+0x4080] ;  /* 0x00408000d614783b */ /* 0x000fe20000004200 */
[----:B------:R-:W-:Y:S01]  /*1a860*/  FMNMX.FTZ R7, R174, R159, !PT ;  /* 0x0000009fae077209 */ /* 0x000fe20007810000 */
[----:B------:R-:W-:Y:S01]  /*1a870*/  UIADD3 UR4, UR13, -0x1, URZ ;  /* 0xffffffff0d047890 */ /* 0x000fe2000fffe03f */
        /* <DEDUP_REMOVED lines=24> */
[----:B------:R-:W-:Y:S01]  /*1aa00*/  ISETP.LT.AND P0, PT, RZ, UR13, PT ;  /* 0x0000000dff007c0c */ /* 0x000fe2000bf01270 */
[----:B------:R-:W-:Y:S01]  /*1aa10*/  SHFL.BFLY PT, R11, R12, 0x2, 0x1f ;  /* 0x0c401f000c0b7f89 */ /* 0x000fe200000e0000 */
[----:B------:R-:W-:Y:S07]  /*1aa20*/  UMOV UR13, UR4 ;  /* 0x00000004000d7c82 */ /* 0x000fee0008000000 */
[----:B------:R-:W1:Y:S02]  /*1aa30*/  SHFL.BFLY PT, R7, R4, 0x2, 0x1f ;  /* 0x0c401f0004077f89 */ /* 0x000e6400000e0000 */
[----:B-1----:R-:W-:Y:S02]  /*1aa40*/  FMNMX.FTZ R5, R4, R7, !PT ;  /* 0x0000000704057209 */ /* 0x002fe40007810000 */
[----:B------:R-:W-:Y:S04]  /*1aa50*/  FMNMX.FTZ R6, R12, R11, !PT ;  /* 0x0000000b0c067209 */ /* 0x000fe80007810000 */
[----:B------:R-:W-:Y:S08]  /*1aa60*/  LDSM.16.MT88.4 R12, [R216+0x4080] ;  /* 0x00408000d80c783b */ /* 0x000ff00000004200 */
[----:B------:R-:W1:Y:S08]  /*1aa70*/  SHFL.BFLY PT, R11, R6, 0x1, 0x1f ;  /* 0x0c201f00060b7f89 */ /* 0x000e7000000e0000 */
[----:B------:R-:W2:Y:S01]  /*1aa80*/  SHFL.BFLY PT, R156, R5, 0x1, 0x1f ;  /* 0x0c201f00059c7f89 */ /* 0x000ea200000e0000 */
[----:B-1----:R-:W-:Y:S05]  /*1aa90*/  FMNMX.FTZ R0, R6, R11, !PT ;  /* 0x0000000b06007209 */ /* 0x002fea0007810000 */
[C---:B------:R-:W-:Y:S02]  /*1aaa0*/  FADD.FTZ R2, -R0.reuse, R3 ;  /* 0x0000000300027221 */ /* 0x040fe40000010100 */
[----:B------:R-:W-:Y:S01]  /*1aab0*/  FMUL.FTZ R190, R0, c[0x0][0x2d0] ;  /* 0x0000b40000be7a20 */ /* 0x000fe20000410000 */
[----:B--2---:R-:W-:Y:S01]  /*1aac0*/  FMNMX.FTZ R156, R156, R5, !PT ;  /* 0x000000059c9c7209 */ /* 0x004fe20007810000 */
[----:B------:R-:W-:Y:S02]  /*1aad0*/  FMUL.FTZ R3, R2, c[0x0][0x2d0] ;  /* 0x0000b40002037a20 */ /* 0x000fe40000410000 */
[--C-:B------:R-:W-:Y:S02]  /*1aae0*/  FFMA.FTZ R182, R175, c[0x0][0x2d0], -R190.reuse ;  /* 0x0000b400afb67a23 */ /* 0x100fe400000108be */
[C---:B------:R-:W-:Y:S02]  /*1aaf0*/  FMUL.FTZ R185, R156.reuse, c[0x0][0x2d0] ;  /* 0x0000b4009cb97a20 */ /* 0x040fe40000410000 */
[----:B------:R-:W-:Y:S01]  /*1ab00*/  FADD.FTZ R2, -R156, R159 ;  /* 0x0000009f9c027221 */ /* 0x000fe20000010100 */
[----:B------:R-:W1:Y:S01]  /*1ab10*/  MUFU.EX2 R3, R3 ;  /* 0x0000000300037308 */ /* 0x000e620000000800 */
        /* <DEDUP_REMOVED lines=8> */
[--C-:B------:R-:W-:Y:S02]  /*1aba0*/  FFMA.FTZ R159, R8, c[0x0][0x2d0], -R185.reuse ;  /* 0x0000b400089f7a23 */ /* 0x100fe400000108b9 */
[----:B------:R-:W-:Y:S02]  /*1abb0*/  FMUL.FTZ R4, R2, c[0x0][0x2d0] ;  /* 0x0000b40002047a20 */ /* 0x000fe40000410000 */
[--C-:B------:R-:W-:Y:S02]  /*1abc0*/  FFMA.FTZ R191, R171, c[0x0][0x2d0], -R190.reuse ;  /* 0x0000b400abbf7a23 */ /* 0x100fe400000108be */
[--C-:B------:R-:W-:Y:S01]  /*1abd0*/  FFMA.FTZ R192, R169, c[0x0][0x2d0], -R190.reuse ;  /* 0x0000b400a9c07a23 */ /* 0x100fe200000108be */
[----:B------:R2:W3:Y:S01]  /*1abe0*/  MUFU.EX2 R2, R4 ;  /* 0x0000000400027308 */ /* 0x0004e20000000800 */
        /* <DEDUP_REMOVED lines=9> */
[C---:B------:R-:W-:Y:S02]  /*1ac80*/  FMUL.FTZ R24, R3.reuse, R132 ;  /* 0x0000008403187220 */ /* 0x040fe40000410000 */
[----:B------:R-:W-:Y:S02]  /*1ac90*/  FMUL.FTZ R25, R3, R133 ;  /* 0x0000008503197220 */ /* 0x000fe40000410000 */
[--C-:B------:R-:W-:Y:S01]  /*1aca0*/  FFMA.FTZ R196, R167, c[0x0][0x2d0], -R190.reuse ;  /* 0x0000b400a7c47a23 */ /* 0x100fe200000108be */
[----:B------:R-:W-:Y:S01]  /*1acb0*/  MUFU.EX2 R180, R180 ;  /* 0x000000b400b47308 */ /* 0x000fe20000000800 */
[--C-:B------:R-:W-:Y:S02]  /*1acc0*/  FFMA.FTZ R195, R165, c[0x0][0x2d0], -R190.reuse ;  /* 0x0000b400a5c37a23 */ /* 0x100fe400000108be */
[--C-:B------:R-:W-:Y:S02]  /*1acd0*/  FFMA.FTZ R197, R166, c[0x0][0x2d0], -R185.reuse ;  /* 0x0000b400a6c57a23 */ /* 0x100fe400000108b9 */
[----:B--2---:R-:W-:Y:S02]  /*1ace0*/  FMUL.FTZ R4, R3, R152 ;  /* 0x0000009803047220 */ /* 0x004fe40000410000 */
[C---:B---3--:R-:W-:Y:S02]  /*1acf0*/  FMUL.FTZ R6, R2.reuse, R154 ;  /* 0x0000009a02067220 */ /* 0x048fe40000410000 */
[C---:B------:R-:W-:Y:S01]  /*1ad00*/  FMUL.FTZ R7, R2.reuse, R155 ;  /* 0x0000009b02077220 */ /* 0x040fe20000410000 */
[----:B------:R-:W2:Y:S01]  /*1ad10*/  MUFU.EX2 R179, R179 ;  /* 0x000000b300b37308 */ /* 0x000ea20000000800 */
[C---:B------:R-:W-:Y:S02]  /*1ad20*/  FMUL.FTZ R10, R2.reuse, R150 ;  /* 0x00000096020a7220 */ /* 0x040fe40000410000 */
[C---:B------:R-:W-:Y:S01]  /*1ad30*/  FMUL.FTZ R11, R2.reuse, R151 ;  /* 0x00000097020b7220 */ /* 0x040fe20000410000 */
[----:B-1----:R-:W-:Y:S01]  /*1ad40*/  F2FP.BF16.PACK_AB R152, R181, R182 ;  /* 0x000000b6b598723e */ /* 0x002fe200000010ff */
[C---:B------:R-:W-:Y:S01]  /*1ad50*/  FMUL.FTZ R18, R2.reuse, R142 ;  /* 0x0000008e02127220 */ /* 0x040fe20000410000 */
[----:B------:R-:W-:Y:S01]  /*1ad60*/  LDSM.16.MT88.4 R148, [R213+0x4880] ;  /* 0x00488000d594783b */ /* 0x000fe20000004200 */
[C---:B------:R-:W-:Y:S02]  /*1ad70*/  FMUL.FTZ R19, R2.reuse, R143 ;  /* 0x0000008f02137220 */ /* 0x040fe40000410000 */
[C---:B------:R-:W-:Y:S01]  /*1ad80*/  FMUL.FTZ R26, R2.reuse, R134 ;  /* 0x00000086021a7220 */ /* 0x040fe20000410000 */
[----:B------:R-:W-:Y:S01]  /*1ad90*/  MUFU.EX2 R178, R178 ;  /* 0x000000b200b27308 */ /* 0x000fe20000000800 */
[----:B------:R-:W-:Y:S02]  /*1ada0*/  FMUL.FTZ R27, R2, R135 ;  /* 0x00000087021b7220 */ /* 0x000fe40000410000 */
[--C-:B------:R-:W-:Y:S01]  /*1adb0*/  FFMA.FTZ R198, R164, c[0x0][0x2d0], -R185.reuse ;  /* 0x0000b400a4c67a23 */ /* 0x100fe200000108b9 */
[----:B------:R-:W-:Y:S01]  /*1adc0*/  LDSM.16.MT88.4 R132, [R214+0x5880] ;  /* 0x00588000d684783b */ /* 0x000fe20000004200 */
[C---:B------:R-:W-:Y:S02]  /*1add0*/  FMUL.FTZ R28, R3.reuse, R28 ;  /* 0x0000001c031c7220 */ /* 0x040fe40000410000 */
[C---:B------:R-:W-:Y:S02]  /*1ade0*/  FMUL.FTZ R29, R3.reuse, R29 ;  /* 0x0000001d031d7220 */ /* 0x040fe40000410000 */
[C---:B------:R-:W-:Y:S01]  /*1adf0*/  FMUL.FTZ R30, R2.reuse, R30 ;  /* 0x0000001e021e7220 */ /* 0x040fe20000410000 */
[----:B------:R-:W1:Y:S01]  /*1ae00*/  MUFU.EX2 R177, R177 ;  /* 0x000000b100b17308 */ /* 0x000e620000000800 */
[C---:B------:R-:W-:Y:S01]  /*1ae10*/  FMUL.FTZ R31, R2.reuse, R31 ;  /* 0x0000001f021f7220 */ /* 0x040fe20000410000 */
[----:B------:R-:W-:Y:S01]  /*1ae20*/  LDSM.16.MT88.4 R140, [R213+0x5880] ;  /* 0x00588000d58c783b */ /* 0x000fe20000004200 */
[----:B------:R-:W-:Y:S01]  /*1ae30*/  FMUL.FTZ R32, R3, R32 ;  /* 0x0000002003207220 */ /* 0x000fe20000410000 */
[----:B--2---:R-:W-:Y:S01]  /*1ae40*/  F2FP.BF16.PACK_AB R154, R179, R180 ;  /* 0x000000b4b39a723e */ /* 0x004fe200000010ff */
[C---:B------:R-:W-:Y:S02]  /*1ae50*/  FMUL.FTZ R33, R3.reuse, R33 ;  /* 0x0000002103217220 */ /* 0x040fe40000410000 */
[C---:B------:R-:W-:Y:S02]  /*1ae60*/  FMUL.FTZ R34, R2.reuse, R34 ;  /* 0x0000002202227220 */ /* 0x040fe40000410000 */
[C---:B------:R-:W-:Y:S01]  /*1ae70*/  FMUL.FTZ R35, R2.reuse, R35 ;  /* 0x0000002302237220 */ /* 0x040fe20000410000 */
[----:B------:R-:W-:Y:S01]  /*1ae80*/  MUFU.EX2 R176, R176 ;  /* 0x000000b000b07308 */ /* 0x000fe20000000800 */
[----:B------:R-:W-:Y:S01]  /*1ae90*/  LDSM.16.MT88.4 R164, [R213+0x6080] ;  /* 0x00608000d5a4783b */ /* 0x000fe20000004200 */
[C---:B------:R-:W-:Y:S02]  /*1aea0*/  FMUL.FTZ R36, R3.reuse, R36 ;  /* 0x0000002403247220 */ /* 0x040fe40000410000 */
[C---:B------:R-:W-:Y:S02]  /*1aeb0*/  FMUL.FTZ R37, R3.reuse, R37 ;  /* 0x0000002503257220 */ /* 0x040fe40000410000 */
[C---:B------:R-:W-:Y:S02]  /*1aec0*/  FMUL.FTZ R38, R2.reuse, R38 ;  /* 0x0000002602267220 */ /* 0x040fe40000410000 */
[C---:B------:R-:W-:Y:S02]  /*1aed0*/  FMUL.FTZ R39, R2.reuse, R39 ;  /* 0x0000002702277220 */ /* 0x040fe40000410000 */
[----:B------:R-:W2:Y:S01]  /*1aee0*/  MUFU.EX2 R159, R159 ;  /* 0x0000009f009f7308 */ /* 0x000ea20000000800 */
        /* <DEDUP_REMOVED lines=13> */
[C---:B------:R-:W-:Y:S02]  /*1afc0*/  FMUL.FTZ R50, R2.reuse, R50 ;  /* 0x0000003202327220 */ /* 0x040fe40000410000 */
[C---:B------:R-:W-:Y:S01]  /*1afd0*/  FMUL.FTZ R51, R2.reuse, R51 ;  /* 0x0000003302337220 */ /* 0x040fe20000410000 */
        /* <DEDUP_REMOVED lines=126> */
[C---:B------:R-:W-:Y:S03]  /*1b7c0*/  FMUL.FTZ R121, R3.reuse, R121 ;  /* 0x0000007903797220 */ /* 0x040fe60000410000 */
[C---:B-----5:R-:W-:Y:S03]  /*1b7d0*/  HMMA.16816.F32.BF16 R116, R152.reuse, R132, R116 ;  /* 0x000000849874723c */ /* 0x060fe60000041874 */
[C---:B------:R-:W-:Y:S02]  /*1b7e0*/  FMUL.FTZ R122, R2.reuse, R122 ;  /* 0x0000007a027a7220 */ /* 0x040fe40000410000 */
[----:B------:R-:W-:Y:S02]  /*1b7f0*/  FMUL.FTZ R123, R2, R123 ;  /* 0x0000007b027b7220 */ /* 0x000fe40000410000 */
[C---:B------:R-:W-:Y:S01]  /*1b800*/  FMUL.FTZ R124, R3.reuse, R124 ;  /* 0x0000007c037c7220 */ /* 0x040fe20000410000 */
[----:B------:R-:W-:Y:S01]  /*1b810*/  F2FP.BF16.PACK_AB R132, R192, R191 ;  /* 0x000000bfc084723e */ /* 0x000fe200000010ff */
[C---:B------:R-:W-:Y:S03]  /*1b820*/  FMUL.FTZ R125, R3.reuse, R125 ;  /* 0x0000007d037d7220 */ /* 0x040fe60000410000 */
[C---:B------:R-:W-:Y:S03]  /*1b830*/  HMMA.16816.F32.BF16 R120, R152.reuse, R134, R120 ;  /* 0x000000869878723c */ /* 0x040fe60000041878 */
[----:B------:R-:W-:Y:S01]  /*1b840*/  FMUL.FTZ R126, R2, R126 ;  /* 0x0000007e027e7220 */ /* 0x000fe20000410000 */
[----:B--2---:R-:W-:Y:S01]  /*1b850*/  F2FP.BF16.PACK_AB R133, R194, R193 ;  /* 0x000000c1c285723e */ /* 0x004fe200000010ff */
[C---:B------:R-:W-:Y:S02]  /*1b860*/  FMUL.FTZ R127, R2.reuse, R127 ;  /* 0x0000007f027f7220 */ /* 0x040fe40000410000 */
[----:B------:R-:W-:Y:S01]  /*1b870*/  FMUL.FTZ R128, R3, R128 ;  /* 0x0000008003807220 */ /* 0x000fe20000410000 */
[----:B----4-:R-:W-:Y:S01]  /*1b880*/  F2FP.BF16.PACK_AB R134, R195, R196 ;  /* 0x000000c4c386723e */ /* 0x010fe200000010ff */
[----:B------:R-:W-:Y:S03]  /*1b890*/  FMUL.FTZ R129, R3, R129 ;  /* 0x0000008103817220 */ /* 0x000fe60000410000 */
[C---:B-1----:R-:W-:Y:S03]  /*1b8a0*/  HMMA.16816.F32.BF16 R124, R152.reuse, R140, R124 ;  /* 0x0000008c987c723c */ /* 0x042fe6000004187c */
[----:B------:R-:W-:Y:S01]  /*1b8b0*/  FMUL.FTZ R130, R2, R130 ;  /* 0x0000008202827220 */ /* 0x000fe20000410000 */
[----:B------:R-:W-:Y:S01]  /*1b8c0*/  F2FP.BF16.PACK_AB R135, R198, R197 ;  /* 0x000000c5c687723e */ /* 0x000fe200000010ff */
[----:B------:R-:W-:Y:S02]  /*1b8d0*/  FMUL.FTZ R131, R2, R131 ;  /* 0x0000008302837220 */ /* 0x000fe40000410000 */
[--C-:B------:R-:W-:Y:S02]  /*1b8e0*/  FFMA.FTZ R189, R189, c[0x0][0x2d0], -R190.reuse ;  /* 0x0000b400bdbd7a23 */ /* 0x100fe400000108be */
[--C-:B------:R-:W-:Y:S03]  /*1b8f0*/  FFMA.FTZ R242, R187, c[0x0][0x2d0], -R190.reuse ;  /* 0x0000b400bbf27a23 */ /* 0x100fe600000108be */
[----:B------:R-:W-:Y:S01]  /*1b900*/  HMMA.16816.F32.BF16 R128, R152, R142, R128 ;  /* 0x0000008e9880723c */ /* 0x000fe20000041880 */
[----:B------:R-:W1:Y:S01]  /*1b910*/  LDSM.16.MT88.4 R140, [R216+0x6080] ;  /* 0x00608000d88c783b */ /* 0x000e620000004200 */
[----:B------:R-:W-:Y:S01]  /*1b920*/  MUFU.EX2 R189, R189 ;  /* 0x000000bd00bd7308 */ /* 0x000fe20000000800 */
[--C-:B------:R-:W-:Y:S02]  /*1b930*/  FFMA.FTZ R187, R188, c[0x0][0x2d0], -R185.reuse ;  /* 0x0000b400bcbb7a23 */ /* 0x100fe400000108b9 */
[--C-:B------:R-:W-:Y:S02]  /*1b940*/  FFMA.FTZ R186, R186, c[0x0][0x2d0], -R185.reuse ;  /* 0x0000b400baba7a23 */ /* 0x100fe400000108b9 */
[--C-:B------:R-:W-:Y:S01]  /*1b950*/  FFMA.FTZ R184, R184, c[0x0][0x2d0], -R190.reuse ;  /* 0x0000b400b8b87a23 */ /* 0x100fe200000108be */
[C---:B---3--:R-:W-:Y:S01]  /*1b960*/  HMMA.16816.F32.BF16 R4, R132.reuse, R136, R4 ;  /* 0x000000888404723c */ /* 0x048fe20000041804 */
[----:B------:R-:W2:Y:S03]  /*1b970*/  LDSM.16.MT88.4 R152, [R214+0x6080] ;  /* 0x00608000d698783b */ /* 0x000ea60000004200 */
[----:B------:R-:W3:Y:S01]  /*1b980*/  MUFU.EX2 R242, R242 ;  /* 0x000000f200f27308 */ /* 0x000ee20000000800 */
[--C-:B------:R-:W-:Y:S02]  /*1b990*/  FFMA.FTZ R158, R158, c[0x0][0x2d0], -R185.reuse ;  /* 0x0000b4009e9e7a23 */ /* 0x100fe400000108b9 */
[----:B------:R-:W-:Y:S01]  /*1b9a0*/  FFMA.FTZ R185, R157, c[0x0][0x2d0], -R185 ;  /* 0x0000b4009db97a23 */ /* 0x000fe200000108b9 */
        /* <DEDUP_REMOVED lines=15> */
[----:B------:R-:W-:Y:S03]  /*1baa0*/  FADD.FTZ R2, R179, R2 ;  /* 0x00000002b3027221 */ /* 0x000fe60000010000 */
[C---:B------:R-:W-:Y:S01]  /*1bab0*/  HMMA.16816.F32.BF16 R24, R132.reuse, R150, R24 ;  /* 0x000000968418723c */ /* 0x040fe20000041818 */
[----:B------:R-:W-:Y:S03]  /*1bac0*/  LDSM.16.MT88.4 R148, [R216+0x9080] ;  /* 0x00908000d894783b */ /* 0x000fe60000004200 */
[----:B------:R-:W-:Y:S02]  /*1bad0*/  FADD.FTZ R3, R191, R2 ;  /* 0x00000002bf037221 */ /* 0x000fe40000010000 */
[----:B------:R-:W2:Y:S02]  /*1bae0*/  MUFU.EX2 R183, R190 ;  /* 0x000000be00b77308 */ /* 0x000ea40000000800 */
[C---:B------:R-:W-:Y:S04]  /*1baf0*/  HMMA.16816.F32.BF16 R28, R132.reuse, R160, R28 ;  /* 0x000000a0841c723c */ /* 0x040fe8000004181c */
[----:B------:R-:W-:Y:S03]  /*1bb00*/  FADD.FTZ R3, R192, R3 ;  /* 0x00000003c0037221 */ /* 0x000fe60000010000 */
[----:B---3--:R-:W-:Y:S01]  /*1bb10*/  F2FP.BF16.PACK_AB R160, R242, R189 ;  /* 0x000000bdf2a0723e */ /* 0x008fe200000010ff */
[C---:B------:R-:W-:Y:S01]  /*1bb20*/  HMMA.16816.F32.BF16 R32, R132.reuse, R162, R32 ;  /* 0x000000a28420723c */ /* 0x040fe20000041820 */
[----:B------:R-:W-:Y:S03]  /*1bb30*/  MUFU.EX2 R158, R158 ;  /* 0x0000009e009e7308 */ /* 0x000fe60000000800 */
[----:B-1----:R-:W-:Y:S01]  /*1bb40*/  F2FP.BF16.PACK_AB R161, R186, R187 ;  /* 0x000000bbbaa1723e */ /* 0x002fe200000010ff */
[----:B------:R-:W-:Y:S03]  /*1bb50*/  FADD.FTZ R2, R196, R3 ;  /* 0x00000003c4027221 */ /* 0x000fe60000010000 */
[C---:B------:R-:W-:Y:S03]  /*1bb60*/  HMMA.16816.F32.BF16 R36, R132.reuse, R140, R36 ;  /* 0x0000008c8424723c */ /* 0x040fe60000041824 */
[----:B------:R-:W1:Y:S01]  /*1bb70*/  MUFU.EX2 R185, R185 ;  /* 0x000000b900b97308 */ /* 0x000e620000000800 */
[----:B------:R-:W-:Y:S01]  /*1bb80*/  FADD.FTZ R2, R195, R2 ;  /* 0x00000002c3027221 */ /* 0x000fe20000010000 */
[----:B--2---:R-:W-:Y:S03]  /*1bb90*/  F2FP.BF16.PACK_AB R162, R183, R184 ;  /* 0x000000b8b7a2723e */ /* 0x004fe600000010ff */
[C---:B------:R-:W-:Y:S01]  /*1bba0*/  HMMA.16816.F32.BF16 R40, R132.reuse, R142, R40 ;  /* 0x0000008e8428723c */ /* 0x040fe20000041828 */
[----:B------:R-:W2:Y:S03]  /*1bbb0*/  LDSM.16.MT88.4 R140, [R212+0x7880] ;  /* 0x00788000d48c783b */ /* 0x000ea60000004200 */
[----:B------:R-:W-:Y:S04]  /*1bbc0*/  FADD.FTZ R3, R189, R2 ;  /* 0x00000002bd037221 */ /* 0x000fe80000010000 */
[C---:B------:R-:W-:Y:S04]  /*1bbd0*/  HMMA.16816.F32.BF16 R44, R132.reuse, R152, R44 ;  /* 0x00000098842c723c */ /* 0x040fe8000004182c */
[----:B------:R-:W-:Y:S04]  /*1bbe0*/  FADD.FTZ R3, R242, R3 ;  /* 0x00000003f2037221 */ /* 0x000fe80000010000 */
[C---:B------:R-:W-:Y:S04]  /*1bbf0*/  HMMA.16816.F32.BF16 R48, R132.reuse, R154, R48 ;  /* 0x0000009a8430723c */ /* 0x040fe80000041830 */
[----:B-1----:R-:W-:Y:S01]  /*1bc00*/  F2FP.BF16.PACK_AB R163, R185, R158 ;  /* 0x0000009eb9a3723e */ /* 0x002fe200000010ff */
[----:B------:R-:W-:Y:S03]  /*1bc10*/  FADD.FTZ R184, R184, R3 ;  /* 0x00000003b8b87221 */ /* 0x000fe60000010000 */
[C---:B------:R-:W-:Y:S04]  /*1bc20*/  HMMA.16816.F32.BF16 R52, R132.reuse, R164, R52 ;  /* 0x000000a48434723c */ /* 0x040fe80000041834 */
[----:B------:R-:W-:Y:S04]  /*1bc30*/  FADD.FTZ R238, R183, R184 ;  /* 0x000000b8b7ee7221 */ /* 0x000fe80000010000 */
[C---:B------:R-:W-:Y:S01]  /*1bc40*/  HMMA.16816.F32.BF16 R56, R132.reuse, R166, R56 ;  /* 0x000000a68438723c */ /* 0x040fe20000041838 */
[----:B------:R-:W-:Y:S07]  /*1bc50*/  LDSM.16.MT88.4 R164, [R213+0x5080] ;  /* 0x00508000d5a4783b */ /* 0x000fee0000004200 */
        /* <DEDUP_REMOVED lines=65> */
[----:B------:R-:W-:Y:S01]  /*1c070*/  FADD.FTZ R4, R159, R4 ;  /* 0x000000049f047221 */ /* 0x000fe20000010000 */
[----:B------:R-:W-:Y:S03]  /*1c080*/  MOV R159, R156 ;  /* 0x0000009c009f7202 */ /* 0x000fe60000000f00 */
        /* <DEDUP_REMOVED lines=13> */
.L_x_1739:
[----:B------:R-:W1:Y:S01]  /*1c160*/  SHFL.BFLY PT, R3, R238, 0x2, 0x1f ;  /* 0x0c401f00ee037f89 */ /* 0x000e6200000e0000 */
[----:B------:R-:W-:-:S02]  /*1c170*/  MOV R4, RZ ;  /* 0x000000ff00047202 */ /* 0x000fc40000000f00 */
[----:B------:R-:W-:Y:S01]  /*1c180*/  PLOP3.LUT P2, PT, PT, PT, PT, 0x8, 0x0 ;  /* 0x000000000000781c */ /* 0x000fe20003f4e170 */
[----:B------:R-:W2:Y:S01]  /*1c190*/  SHFL.BFLY PT, R2, R237, 0x2, 0x1f ;  /* 0x0c401f00ed027f89 */ /* 0x000ea200000e0000 */
        /* <DEDUP_REMOVED lines=9> */
[----:B------:R-:W-:Y:S02]  /*1c230*/  MOV R7, 0xff800000 ;  /* 0xff80000000077802 */ /* 0x000fe40000000f00 */
        /* <DEDUP_REMOVED lines=141> */
.L_x_1655:
        /* <DEDUP_REMOVED lines=20> */
[----:B-1-3--:R-:W-:Y:S02]  /*1cc50*/  SHF.R.S32.HI R5, RZ, 0x1f, R0 ;  /* 0x0000001fff057819 */ /* 0x00afe40000011400 */
        /* <DEDUP_REMOVED lines=27> */
[----:B------:R-:W-:Y:S01]  /*1ce10*/  F2FP.BF16.PACK_AB R44, R45, R44 ;  /* 0x0000002c2d2c723e */ /* 0x000fe200000010ff */
[----:B------:R-:W-:Y:S01]  /*1ce20*/  IMAD.SHL.U32 R13, R12, 0x2, RZ ;  /* 0x000000020c0d7824 */ /* 0x000fe200078e00ff */
[----:B------:R-:W-:Y:S01]  /*1ce30*/  BAR.SYNC.DEFER_BLOCKING 0x1, 0x100 ;  /* 0x0044000000007b1d */ /* 0x000fe20000010000 */
[----:B------:R-:W-:-:S02]  /*1ce40*/  F2FP.BF16.PACK_AB R46, R47, R46 ;  /* 0x0000002e2f2e723e */ /* 0x000fc400000010ff */
[----:B------:R-:W-:Y:S02]  /*1ce50*/  F2FP.BF16.PACK_AB R48, R49, R48 ;  /* 0x000000303130723e */ /* 0x000fe400000010ff */
[C---:B------:R-:W-:Y:S02]  /*1ce60*/  IADD3 R10, R13.reuse, 0x80, RZ ;  /* 0x000000800d0a7810 */ /* 0x040fe40007ffe0ff */
[----:B------:R-:W-:Y:S02]  /*1ce70*/  IADD3 R15, R13, 0x70, RZ ;  /* 0x000000700d0f7810 */ /* 0x000fe40007ffe0ff */
[----:B------:R-:W-:Y:S02]  /*1ce80*/  @P0 IADD3 R15, R10, 0x10, RZ ;  /* 0x000000100a0f0810 */ /* 0x000fe40007ffe0ff */
[----:B------:R-:W-:Y:S01]  /*1ce90*/  SEL R10, R9, 0xffffffe0, !P1 ;  /* 0xffffffe0090a7807 */ /* 0x000fe20004800000 */
[----:B------:R-:W-:Y:S01]  /*1cea0*/  IMAD.MOV.U32 R9, RZ, RZ, 0x40 ;  /* 0x00000040ff097424 */ /* 0x000fe200078e00ff */
[----:B------:R-:W-:-:S02]  /*1ceb0*/  F2FP.BF16.PACK_AB R50, R51, R50 ;  /* 0x000000323332723e */ /* 0x000fc400000010ff */
[----:B------:R-:W-:Y:S01]  /*1cec0*/  F2FP.BF16.PACK_AB R52, R53, R52 ;  /* 0x000000343534723e */ /* 0x000fe200000010ff */
[----:B------:R-:W-:Y:S01]  /*1ced0*/  IMAD.IADD R17, R13, 0x1, R10 ;  /* 0x000000010d117824 */ /* 0x000fe200078e020a */
[----:B------:R-:W-:Y:S01]  /*1cee0*/  SEL R12, R9, 0xffffffc0, !P2 ;  /* 0xffffffc0090c7807 */ /* 0x000fe20005000000 */
[--C-:B------:R-:W-:Y:S01]  /*1cef0*/  IMAD.IADD R9, R10, 0x1, R15.reuse ;  /* 0x000000010a097824 */ /* 0x100fe200078e020f */
[----:B------:R-:W-:Y:S02]  /*1cf00*/  F2FP.BF16.PACK_AB R54, R55, R54 ;  /* 0x000000363736723e */ /* 0x000fe400000010ff */
[----:B------:R-:W-:Y:S01]  /*1cf10*/  F2FP.BF16.PACK_AB R56, R57, R56 ;  /* 0x000000383938723e */ /* 0x000fe200000010ff */
[--C-:B------:R-:W-:Y:S01]  /*1cf20*/  IMAD.IADD R19, R13, 0x1, R12.reuse ;  /* 0x000000010d137824 */ /* 0x100fe200078e020c */
[----:B------:R-:W-:Y:S01]  /*1cf30*/  F2FP.BF16.PACK_AB R58, R59, R58 ;  /* 0x0000003a3b3a723e */ /* 0x000fe200000010ff */
[----:B------:R-:W-:Y:S01]  /*1cf40*/  STS [R13+0x80], R152 ;  /* 0x000080980d007388 */ /* 0x000fe20000000800 */
[C---:B------:R-:W-:Y:S01]  /*1cf50*/  IMAD.IADD R21, R12.reuse, 0x1, R15 ;  /* 0x000000010c157824 */ /* 0x040fe200078e020f */
[----:B------:R-:W-:Y:S01]  /*1cf60*/  F2FP.BF16.PACK_AB R60, R61, R60 ;  /* 0x0000003c3d3c723e */ /* 0x000fe200000010ff */
[----:B------:R-:W-:Y:S01]  /*1cf70*/  IMAD.IADD R23, R12, 0x1, R17 ;  /* 0x000000010c177824 */ /* 0x000fe200078e0211 */
[----:B------:R-:W-:Y:S01]  /*1cf80*/  STS [R13+0x480], R154 ;  /* 0x0004809a0d007388 */ /* 0x000fe20000000800 */
[----:B------:R-:W-:Y:S01]  /*1cf90*/  IMAD.IADD R25, R9, 0x1, R12 ;  /* 0x0000000109197824 */ /* 0x000fe200078e020c */
[----:B------:R-:W-:Y:S01]  /*1cfa0*/  F2FP.BF16.PACK_AB R62, R63, R62 ;  /* 0x0000003e3f3e723e */ /* 0x000fe200000010ff */
[----:B------:R-:W-:Y:S01]  /*1cfb0*/  IMAD.U32 R12, RZ, RZ, UR4 ;  /* 0x00000004ff0c7e24 */ /* 0x000fe2000f8e00ff */
        /* <DEDUP_REMOVED lines=102> */
[----:B--2---:R-:W2:Y:S02]  /*1d620*/  @P0 LDG.E R9, [R12.64] ;  /* 0x0000001a0c090981 */ /* 0x004ea4000c1e1900 */
[----:B------:R-:W-:-:S03]  /*1d630*/  ULDC.64 UR4, c[0x0][0x508] ;  /* 0x0001420000047ab9 */ /* 0x000fc60000000a00 */
[----:B------:R-:W-:-:S05]  /*1d640*/  PLOP3.LUT P1, PT, PT, PT, UP0, 0x80, 0x0 ;  /* 0x000000000000781c */ /* 0x000fca0003f2f008 */
[----:B------:R-:W-:Y:S01]  /*1d650*/  @UP0 UIMAD.WIDE UR4, UR22, UR6, UR4 ;  /* 0x00000006160402a5 */ /* 0x000fe2000f8e0204 */
[----:B------:R-:W-:-:S05]  /*1d660*/  IMAD.MOV.U32 R4, RZ, RZ, c[0x0][0x388] ;  /* 0x0000e200ff047624 */ /* 0x000fca00078e00ff */
        /* <DEDUP_REMOVED lines=14> */
.L_x_1746:
[----:B-1----:R-:W-:Y:S01]  /*1d750*/  SHF.R.S32.HI R9, RZ, 0x1f, R2 ;  /* 0x0000001fff097819 */ /* 0x002fe20000011402 */
        /* <DEDUP_REMOVED lines=11> */
[----:B------:R-:W-:Y:S01]  /*1d810*/  SHF.R.S32.HI R10, RZ, 0x1f, R3 ;  /* 0x0000001fff0a7819 */ /* 0x000fe20000011403 */
[----:B------:R-:W-:Y:S01]  /*1d820*/  IMAD.IADD R2, R2, 0x1, -R9 ;  /* 0x0000000102027824 */ /* 0x000fe200078e0a09 */
[----:B------:R-:W-:Y:S01]  /*1d830*/  LEA.HI R8, R11, R11, RZ, 0x1 ;  /* 0x0000000b0b087211 */ /* 0x000fe200078f08ff */
[----:B------:R-:W-:Y:S01]  /*1d840*/  UMOV UR10, UR20 ;  /* 0x00000014000a7c82 */ /* 0x000fe20008000000 */
[----:B------:R-:W-:Y:S01]  /*1d850*/  LEA.HI R9, R10, R3, RZ, 0x2 ;  /* 0x000000030a097211 */ /* 0x000fe200078f10ff */
[----:B------:R-:W-:Y:S01]  /*1d860*/  UMOV UR11, UR21 ;  /* 0x00000015000b7c82 */ /* 0x000fe20008000000 */
        /* <DEDUP_REMOVED lines=8> */
[----:B------:R-:W-:Y:S01]  /*1d8f0*/  USEL UR22, UR22, URZ, !UP1 ;  /* 0x0000003f16167287 */ /* 0x000fe2000c800000 */
[----:B------:R-:W-:Y:S01]  /*1d900*/  LEA.HI R5, R5, R0, RZ, 0x6 ;  /* 0x0000000005057211 */ /* 0x000fe200078f30ff */
[----:B------:R-:W-:Y:S01]  /*1d910*/  ULDC.64 UR6, c[0x0][0x498] ;  /* 0x0001260000067ab9 */ /* 0x000fe20000000a00 */
[----:B------:R-:W-:Y:S01]  /*1d920*/  IMAD R8, R11, 0x8, R2 ;  /* 0x000000080b087824 */ /* 0x000fe200078e0202 */
[----:B------:R-:W-:Y:S01]  /*1d930*/  UIMAD UR13, UR9, UR6, URZ ;  /* 0x00000006090d72a4 */ /* 0x000fe2000f8e023f */
[----:B------:R-:W-:Y:S01]  /*1d940*/  BSSY B0, `(.L_x_1747) ;  /* 0x000007e000007945 */ /* 0x000fe20003800000 */
[----:B------:R-:W-:-:S02]  /*1d950*/  UIADD3 UR11, UR11, UR8, URZ ;  /* 0x000000080b0b7290 */ /* 0x000fc4000fffe03f */
[----:B-1----:R-:W-:Y:S01]  /*1d960*/  LEA R8, R75, R8, 0x7 ;  /* 0x000000084b087211 */ /* 0x002fe200078e38ff */
[----:B------:R-:W-:Y:S02]  /*1d970*/  UIMAD UR7, UR22, UR7, UR13 ;  /* 0x00000007160772a4 */ /* 0x000fe4000f8e020d */
[----:B------:R-:W-:Y:S02]  /*1d980*/  UIMAD.WIDE.U32 UR10, UR22, UR6, UR10 ;  /* 0x00000006160a72a5 */ /* 0x000fe4000f8e000a */
[----:B------:R-:W-:Y:S01]  /*1d990*/  @P1 IMAD.HI.U32 R3, R8, c[0x0][0x4ec], RZ ;  /* 0x00013b0008031a27 */ /* 0x000fe200078e00ff */
[----:B------:R-:W-:Y:S02]  /*1d9a0*/  ULDC.64 UR4, c[0x0][0x3a0] ;  /* 0x0000e80000047ab9 */ /* 0x000fe40000000a00 */
[----:B------:R-:W-:Y:S01]  /*1d9b0*/  UIMAD UR12, UR21, UR4, URZ ;  /* 0x00000004150c72a4 */ /* 0x000fe2000f8e023f */
[----:B------:R-:W-:Y:S01]  /*1d9c0*/  IMAD.MOV.U32 R10, RZ, RZ, R8 ;  /* 0x000000ffff0a7224 */ /* 0x000fe200078e0008 */
[----:B------:R-:W-:Y:S01]  /*1d9d0*/  @P1 SHF.R.U32.HI R10, RZ, c[0x0][0x4f0], R3 ;  /* 0x00013c00ff0a1a19 */ /* 0x000fe20000011603 */
[----:B------:R-:W-:Y:S01]  /*1d9e0*/  UIMAD.WIDE.U32 UR18, UR20, UR4, URZ ;  /* 0x00000004141272a5 */ /* 0x000fe2000f8e003f */
[----:B------:R-:W-:Y:S01]  /*1d9f0*/  LOP3.LUT R3, R16, 0xfffffff8, RZ, 0xc0, !PT ;  /* 0xfffffff810037812 */ /* 0x000fe200078ec0ff */
[----:B------:R-:W-:Y:S01]  /*1da00*/  UIMAD UR12, UR20, UR5, UR12 ;  /* 0x00000005140c72a4 */ /* 0x000fe2000f8e020c */
[----:B------:R-:W-:Y:S01]  /*1da10*/  SHF.R.S32.HI R16, RZ, 0x3, R16 ;  /* 0x00000003ff107819 */ /* 0x000fe20000011410 */
[----:B------:R-:W-:Y:S01]  /*1da20*/  IMAD.MOV R9, RZ, RZ, -R10 ;  /* 0x000000ffff097224 */ /* 0x000fe200078e0a0a */
        /* <DEDUP_REMOVED lines=29> */
[----:B------:R-:W-:Y:S01]  /*1dc00*/  UIMAD.WIDE.U32 UR16, UR22, UR6, UR16 ;  /* 0x00000006161072a5 */ /* 0x000fe2000f8e0010 */
[----:B------:R-:W-:Y:S01]  /*1dc10*/  IMAD.MOV.U32 R12, RZ, RZ, R15 ;  /* 0x000000ffff0c7224 */ /* 0x000fe200078e000f */
[----:B------:R-:W-:-:S02]  /*1dc20*/  @P1 SHF.R.U32.HI R12, RZ, c[0x0][0x4f0], R9 ;  /* 0x00013c00ff0c1a19 */ /* 0x000fc40000011609 */
[----:B------:R-:W-:Y:S01]  /*1dc30*/  LEA.HI.X R14, R10, c[0x0][0x454], R14, 0x2, P0 ;  /* 0x000115000a0e7a11 */ /* 0x000fe200000f140e */
[----:B------:R-:W-:Y:S01]  /*1dc40*/  UIADD3 UR7, UR17, UR7, URZ ;  /* 0x0000000711077290 */ /* 0x000fe2000fffe03f */
[----:B------:R-:W-:Y:S01]  /*1dc50*/  LOP3.LUT R3, R8, R3, RZ, 0x3c, !PT ;  /* 0x0000000308037212 */ /* 0x000fe200078e3cff */
[--C-:B------:R-:W-:Y:S01]  /*1dc60*/  IMAD.MOV R18, RZ, RZ, -R12.reuse ;  /* 0x000000ffff127224 */ /* 0x100fe200078e0a0c */
[----:B------:R-:W-:Y:S01]  /*1dc70*/  SHFL.IDX PT, R10, R17, RZ, 0x1c1f ;  /* 0x001c1fff110a7589 */ /* 0x000fe200000e0000 */
[----:B------:R-:W-:Y:S01]  /*1dc80*/  SHF.R.S32.HI R13, RZ, 0x1f, R12 ;  /* 0x0000001fff0d7819 */ /* 0x000fe2000001140c */
[----:B------:R-:W-:Y:S01]  /*1dc90*/  IMAD.U32 R21, RZ, RZ, UR17 ;  /* 0x00000011ff157e24 */ /* 0x000fe2000f8e00ff */
[----:B------:R-:W-:Y:S01]  /*1dca0*/  MOV R20, UR16 ;  /* 0x0000001000147c02 */ /* 0x000fe20008000f00 */
[----:B------:R-:W1:Y:S01]  /*1dcb0*/  SHFL.IDX PT, R11, R14, RZ, 0x1c1f ;  /* 0x001c1fff0e0b7589 */ /* 0x000e6200000e0000 */
[----:B------:R-:W-:Y:S02]  /*1dcc0*/  IMAD R18, R18, c[0x0][0x4e8], R15 ;  /* 0x00013a0012127a24 */ /* 0x000fe400078e020f */
[----:B------:R-:W-:Y:S01]  /*1dcd0*/  IMAD R15, R75, 0x80, R2 ;  /* 0x000000804b0f7824 */ /* 0x000fe200078e0202 */
[----:B------:R-:W-:Y:S01]  /*1dce0*/  SHFL.IDX PT, R8, R17, 0x1, 0x1c1f ;  /* 0x003c1f0011087f89 */ /* 0x000fe200000e0000 */
[----:B------:R-:W-:-:S02]  /*1dcf0*/  IMAD.U32 R21, RZ, RZ, UR7 ;  /* 0x00000007ff157e24 */ /* 0x000fc4000f8e00ff */
[----:B------:R-:W-:Y:S01]  /*1dd00*/  IMAD R13, R13, c[0x0][0x3e0], RZ ;  /* 0x0000f8000d0d7a24 */ /* 0x000fe200078e02ff */
[----:B------:R-:W2:Y:S01]  /*1dd10*/  SHFL.IDX PT, R9, R14, 0x1, 0x1c1f ;  /* 0x003c1f000e097f89 */ /* 0x000ea200000e0000 */
[----:B-----5:R-:W-:Y:S01]  /*1dd20*/  IMAD R2, R4, c[0x0][0x4e8], RZ ;  /* 0x00013a0004027a24 */ /* 0x020fe200078e02ff */
[C---:B------:R-:W-:Y:S01]  /*1dd30*/  IADD3 R19, R15.reuse, 0x8, RZ ;  /* 0x000000080f137810 */ /* 0x040fe20007ffe0ff */
[C---:B------:R-:W-:Y:S01]  /*1dd40*/  IMAD R13, R12.reuse, c[0x0][0x3e4], R13 ;  /* 0x0000f9000c0d7a24 */ /* 0x040fe200078e020d */
[----:B------:R-:W-:Y:S01]  /*1dd50*/  SHF.R.S32.HI R4, RZ, 0x1f, R18 ;  /* 0x0000001fff047819 */ /* 0x000fe20000011412 */
[----:B------:R-:W-:Y:S01]  /*1dd60*/  IMAD.WIDE.U32 R20, R12, c[0x0][0x3e0], R20 ;  /* 0x0000f8000c147a25 */ /* 0x000fe200078e0014 */
[-C--:B------:R-:W-:Y:S02]  /*1dd70*/  ISETP.GE.OR P1, PT, R15, R2.reuse, P2 ;  /* 0x000000020f00720c */ /* 0x080fe40001726670 */
[----:B------:R-:W-:Y:S01]  /*1dd80*/  ISETP.GE.OR P0, PT, R19, R2, P2 ;  /* 0x000000021300720c */ /* 0x000fe20001706670 */
[----:B------:R-:W-:Y:S01]  /*1dd90*/  IMAD.SHL.U32 R12, R5, 0x8, RZ ;  /* 0x00000008050c7824 */ /* 0x000fe200078e00ff */
[----:B------:R-:W-:Y:S01]  /*1dda0*/  IADD3 R21, R21, R13, RZ ;  /* 0x0000000d15157210 */ /* 0x000fe20007ffe0ff */
[----:B------:R-:W-:-:S02]  /*1ddb0*/  IMAD R5, R4, c[0x0][0x3d8], RZ ;  /* 0x0000f60004057a24 */ /* 0x000fc400078e02ff */
[----:B------:R-:W-:Y:S01]  /*1ddc0*/  IMAD R75, R75, 0x80, R16 ;  /* 0x000000804b4b7824 */ /* 0x000fe200078e0210 */
[----:B------:R-:W-:Y:S01]  /*1ddd0*/  LOP3.LUT R12, R3, 0x7ffffe00, R12, 0xf8, !PT ;  /* 0x7ffffe00030c7812 */ /* 0x000fe200078ef80c */
[C---:B------:R-:W-:Y:S02]  /*1dde0*/  IMAD R3, R18.reuse, c[0x0][0x3dc], R5 ;  /* 0x0000f70012037a24 */ /* 0x040fe400078e0205 */
[----:B------:R-:W-:Y:S02]  /*1ddf0*/  IMAD.WIDE.U32 R18, R18, c[0x0][0x3d8], R20 ;  /* 0x0000f60012127a25 */ /* 0x000fe400078e0014 */
[----:B-1----:R1:W-:Y:S02]  /*1de00*/  @!P1 ST.E [R10.64], R6 ;  /* 0x000000060a009985 */ /* 0x0023e4000c10191a */
[----:B------:R-:W-:Y:S02]  /*1de10*/  IMAD.SHL.U32 R76, R12, 0x2, RZ ;  /* 0x000000020c4c7824 */ /* 0x000fe400078e00ff */
        /* <DEDUP_REMOVED lines=48> */
.L_x_1748:
[----:B--234-:R-:W-:Y:S05]  /*1e120*/  BSYNC B0 ;  /* 0x0000000000007941 */ /* 0x01cfea0003800000 */
.L_x_1747:
        /* <DEDUP_REMOVED lines=30> */
.L_x_1750:
[----:B------:R-:W-:Y:S05]  /*1e310*/  BSYNC B0 ;  /* 0x0000000000007941 */ /* 0x000fea0003800000 */
.L_x_1749:
        /* <DEDUP_REMOVED lines=30> */
.L_x_1752:
[----:B------:R-:W-:Y:S05]  /*1e500*/  BSYNC B0 ;  /* 0x0000000000007941 */ /* 0x000fea0003800000 */
.L_x_1751:
        /* <DEDUP_REMOVED lines=31> */
.L_x_1745:
        /* <DEDUP_REMOVED lines=31> */
.L_x_1753:
        /* <DEDUP_REMOVED lines=28> */
[C---:B---3--:R-:W-:Y:S02]  /*1eab0*/  IADD3 R5, -R6.reuse, RZ, RZ ;  /* 0x000000ff06057210 */ /* 0x048fe40007ffe1ff */
        /* <DEDUP_REMOVED lines=14> */
.L_x_1755:
[----:B------:R-:W-:Y:S05]  /*1eba0*/  BSYNC B0 ;  /* 0x0000000000007941 */ /* 0x000fea0003800000 */
.L_x_1754:
[----:B-1-3--:R-:W1:Y:S01]  /*1ebb0*/  S2R R5, SR_CTAID.X ;  /* 0x0000000000057919 */ /* 0x00ae620000002500 */
        /* <DEDUP_REMOVED lines=76> */
.L_x_1757:
[----:B------:R-:W-:Y:S05]  /*1f080*/  BSYNC B0 ;  /* 0x0000000000007941 */ /* 0x000fea0003800000 */
.L_x_1756:
        /* <DEDUP_REMOVED lines=27> */
.L_x_1759:
[----:B------:R-:W-:Y:S05]  /*1f240*/  BSYNC B0 ;  /* 0x0000000000007941 */ /* 0x000fea0003800000 */
.L_x_1758:
        /* <DEDUP_REMOVED lines=27> */
.L_x_1761:
[----:B------:R-:W-:Y:S05]  /*1f400*/  BSYNC B0 ;  /* 0x0000000000007941 */ /* 0x000fea0003800000 */
.L_x_1760:
        /* <DEDUP_REMOVED lines=28> */
.L_x_1728:
[----:B------:R-:W-:Y:S01]  /*1f5d0*/  IMAD.MOV.U32 R14, RZ, RZ, 0x1 ;  /* 0x00000001ff0e7424 */ /* 0x000fe200078e00ff */
[----:B-1----:R-:W-:Y:S02]  /*1f5e0*/  MOV R13, 0x181f ;  /* 0x0000181f000d7802 */ /* 0x002fe40000000f00 */
[----:B------:R-:W-:Y:S02]  /*1f5f0*/  MOV R12, 0x1f610 ;  /* 0x0001f610000c7802 */ /* 0x000fe40000000f00 */
[----:B------:R-:W-:Y:S05]  /*1f600*/  CALL.REL.NOINC `($__internal_9_$__cuda_sm70_shflsync_idx_p) ;  /* 0x000001d000007944 */ /* 0x000fea0003c00000 */
[----:B--2---:R-:W-:Y:S01]  /*1f610*/  IMAD.MOV.U32 R0, RZ, RZ, R13 ;  /* 0x000000ffff007224 */ /* 0x004fe200078e000d */
[----:B-1----:R-:W-:Y:S01]  /*1f620*/  MOV R14, 0x1 ;  /* 0x00000001000e7802 */ /* 0x002fe20000000f00 */
[----:B------:R-:W-:Y:S01]  /*1f630*/  IMAD.MOV.U32 R15, RZ, RZ, R8 ;  /* 0x000000ffff0f7224 */ /* 0x000fe200078e0008 */
[----:B------:R-:W-:Y:S02]  /*1f640*/  MOV R13, 0x181f ;  /* 0x0000181f000d7802 */ /* 0x000fe40000000f00 */
[----:B------:R-:W-:Y:S02]  /*1f650*/  MOV R12, 0x1f670 ;  /* 0x0001f670000c7802 */ /* 0x000fe40000000f00 */
[----:B------:R-:W-:Y:S05]  /*1f660*/  CALL.REL.NOINC `($__internal_9_$__cuda_sm70_shflsync_idx_p) ;  /* 0x0000017000007944 */ /* 0x000fea0003c00000 */
[----:B-12---:R-:W-:Y:S05]  /*1f670*/  BRA `(.L_x_1762) ;  /* 0xffff3ee000007947 */ /* 0x006fea000383ffff */
.L_x_1736:
[----:B----4-:R-:W-:Y:S01]  /*1f680*/  MOV R13, 0x181f ;  /* 0x0000181f000d7802 */ /* 0x010fe20000000f00 */
[----:B------:R-:W-:Y:S01]  /*1f690*/  IMAD.MOV.U32 R14, RZ, RZ, 0x1 ;  /* 0x00000001ff0e7424 */ /* 0x000fe200078e00ff */
[----:B------:R-:W-:Y:S02]  /*1f6a0*/  MOV R12, 0x1f6c0 ;  /* 0x0001f6c0000c7802 */ /* 0x000fe40000000f00 */
[----:B-123--:R-:W-:Y:S05]  /*1f6b0*/  CALL.REL.NOINC `($__internal_9_$__cuda_sm70_shflsync_idx_p) ;  /* 0x0000012000007944 */ /* 0x00efea0003c00000 */
[----:B-1----:R-:W-:Y:S01]  /*1f6c0*/  MOV R14, 0x1 ;  /* 0x00000001000e7802 */ /* 0x002fe20000000f00 */
[----:B--2---:R-:W-:Y:S01]  /*1f6d0*/  IMAD.MOV.U32 R8, RZ, RZ, R13 ;  /* 0x000000ffff087224 */ /* 0x004fe200078e000d */
[----:B------:R-:W-:Y:S01]  /*1f6e0*/  MOV R13, 0x181f ;  /* 0x0000181f000d7802 */ /* 0x000fe20000000f00 */
[----:B------:R-:W-:Y:S01]  /*1f6f0*/  IMAD.MOV.U32 R15, RZ, RZ, R0 ;  /* 0x000000ffff0f7224 */ /* 0x000fe200078e0000 */
[----:B------:R-:W-:Y:S02]  /*1f700*/  MOV R12, 0x1f720 ;  /* 0x0001f720000c7802 */ /* 0x000fe40000000f00 */
[----:B------:R-:W-:Y:S05]  /*1f710*/  CALL.REL.NOINC `($__internal_9_$__cuda_sm70_shflsync_idx_p) ;  /* 0x000000c000007944 */ /* 0x000fea0003c00000 */
[----:B-12---:R-:W-:-:S05]  /*1f720*/  BRA `(.L_x_1763) ;  /* 0xffff6c2000007947 */ /* 0x006fca000383ffff */
.L_x_1742:
[----:B-1----:R-:W-:Y:S01]  /*1f730*/  MOV R13, 0x181f ;  /* 0x0000181f000d7802 */ /* 0x002fe20000000f00 */
[----:B------:R-:W-:Y:S01]  /*1f740*/  IMAD.MOV.U32 R14, RZ, RZ, 0x1 ;  /* 0x00000001ff0e7424 */ /* 0x000fe200078e00ff */
[----:B------:R-:W-:Y:S02]  /*1f750*/  MOV R12, 0x1f770 ;  /* 0x0001f770000c7802 */ /* 0x000fe40000000f00 */
[----:B---3--:R-:W-:Y:S05]  /*1f760*/  CALL.REL.NOINC `($__internal_9_$__cuda_sm70_shflsync_idx_p) ;  /* 0x0000007000007944 */ /* 0x008fea0003c00000 */
[----:B-1----:R-:W-:Y:S01]  /*1f770*/  MOV R14, 0x1 ;  /* 0x00000001000e7802 */ /* 0x002fe20000000f00 */
[----:B--2---:R-:W-:Y:S01]  /*1f780*/  IMAD.MOV.U32 R5, RZ, RZ, R13 ;  /* 0x000000ffff057224 */ /* 0x004fe200078e000d */
[----:B------:R-:W-:Y:S01]  /*1f790*/  MOV R13, 0x181f ;  /* 0x0000181f000d7802 */ /* 0x000fe20000000f00 */
[----:B------:R-:W-:Y:S01]  /*1f7a0*/  IMAD.MOV.U32 R15, RZ, RZ, R4 ;  /* 0x000000ffff0f7224 */ /* 0x000fe200078e0004 */
[----:B------:R-:W-:Y:S02]  /*1f7b0*/  MOV R12, 0x1f7d0 ;  /* 0x0001f7d0000c7802 */ /* 0x000fe40000000f00 */
[----:B------:R-:W-:Y:S05]  /*1f7c0*/  CALL.REL.NOINC `($__internal_9_$__cuda_sm70_shflsync_idx_p) ;  /* 0x0000001000007944 */ /* 0x000fea0003c00000 */
[----:B-12---:R-:W-:-:S05]  /*1f7d0*/  BRA `(.L_x_1764) ;  /* 0xffff9e9000007947 */ /* 0x006fca000383ffff */
        .weak           $__internal_9_$__cuda_sm70_shflsync_idx_p
        .type           $__internal_9_$__cuda_sm70_shflsync_idx_p,@function
        .size           $__internal_9_$__cuda_sm70_shflsync_idx_p,(.L_x_1793 - $__internal_9_$__cuda_sm70_shflsync_idx_p)
$__internal_9_$__cuda_sm70_shflsync_idx_p:
[----:B------:R-:W-:Y:S01]  /*1f7e0*/  MOV R184, R12 ;  /* 0x0000000c00b87202 */ /* 0x000fe20000000f00 */
[----:B------:R-:W-:Y:S04]  /*1f7f0*/  WARPSYNC R226 ;  /* 0x000000e200007348 */ /* 0x000fe80003800000 */
[----:B------:R-:W-:Y:S01]  /*1f800*/  MOV R185, 0x0 ;  /* 0x0000000000b97802 */ /* 0x000fe20000000f00 */
[----:B------:R1:W2:Y:S03]  /*1f810*/  SHFL.IDX PT, R13, R15, R14, R13 ;  /* 0x0000000e0f0d7389 */ /* 0x0002a600000e000d */
[----:B------:R-:W-:Y:S05]  /*1f820*/  RET.REL.NODEC R184 `(_ZN7cutlass13device_kernelIN5flash19enable_sm80_to_sm89INS1_16FlashAttnFwdSm80INS1_25CollectiveMainloopFwdSm80ILi8ELi1ELb0EN4cute5tupleIJNS5_1CILi128EEENS7_ILi48EEENS7_ILi256EEEEEELi256ENS_10bfloat16_tEfNS_4arch4Sm80ELb1ELb0ELb1ELb1ELb1ELb1ELb1ELb0EEENS1_21CollectiveEpilogueFwdINS6_IJS8_SA_S9_EEENS6_IJNS7_ILi1EEESI_SI_EEESC_SE_Li256ELb1ELb1ELb0ELb0EEENS1_19SingleTileSchedulerILb1ELb0ELb1ELi128EEEEEEEEEvNT_6ParamsE) ;  /* 0xfffe07d0b8007950 */ /* 0x000fea0003c3ffff */
.L_x_1765:
        /* <DEDUP_REMOVED lines=13> */
.L_x_1793:


//--------------------- .nv.shared._ZN7cutlass13device_kernelIN5flash19enable_sm80_to_sm89INS1_16FlashAttnFwdSm80INS1_25CollectiveMainloopFwdSm80ILi8ELi1ELb1EN4cute5tupleIJNS5_1CILi128EEENS7_ILi64EEENS7_ILi256EEEEEELi256ENS_10bfloat16_tEfNS_4arch4Sm80ELb0ELb0ELb1ELb0ELb1ELb0ELb1ELb0EEENS1_21CollectiveEpilogueFwdINS6_IJS8_SA_S9_EEENS6_IJNS7_ILi1EEESI_SI_EEESC_SE_Li256ELb0ELb1ELb0ELb0EEENS1_19SingleTileSchedulerILb0ELb0ELb1ELi128EEEEEEEEEvNT_6ParamsE --------------------------
	.section	.nv.shared._ZN7cutlass13device_kernelIN5flash19enable_sm80_to_sm89INS1_16FlashAttnFwdSm80INS1_25CollectiveMainloopFwdSm80ILi8ELi1ELb1EN4cute5tupleIJNS5_1CILi128EEENS7_ILi64EEENS7_ILi256EEEEEELi256ENS_10bfloat16_tEfNS_4arch4Sm80ELb0ELb0ELb1ELb0ELb1ELb0ELb1ELb0EEENS1_21CollectiveEpilogueFwdINS6_IJS8_SA_S9_EEENS6_IJNS7_ILi1EEESI_SI_EEESC_SE_Li256ELb0ELb1ELb0ELb0EEENS1_19SingleTileSchedulerILb0ELb0ELb1ELi128EEEEEEEEEvNT_6ParamsE,"aw",@nobits
	.sectionflags	@""
	.align	16


//--------------------- .nv.global                --------------------------
	.section	.nv.global,"aw",@nobits
.nv.global:
	.type		_ZN80_INTERNAL_d066332e_44_flash_fwd_hdim256_bf16_paged_softcap_sm80_cu_59c7631c_32274cute1_E,@object
	.size		_ZN80_INTERNAL_d066332e_44_flash_fwd_hdim256_bf16_paged_softcap_sm80_cu_59c7631c_32274cute1_E,(_ZN80_INTERNAL_d066332e_44_flash_fwd_hdim256_bf16_paged_softcap_sm80_cu_59c7631c_32274cuda3std3__45__cpo6cbeginE - _ZN80_INTERNAL_d066332e_44_flash_fwd_hdim256_bf16_paged_softcap_sm80_cu_59c7631c_32274cute1_E)
_ZN80_INTERNAL_d066332e_44_flash_fwd_hdim256_bf16_paged_softcap_sm80_cu_59c7631c_32274cute1_E:
	.zero		1
	.type		_ZN80_INTERNAL_d066332e_44_flash_fwd_hdim256_bf16_paged_softcap_sm80_cu_59c7631c_32274cuda3std3__45__cpo6cbeginE,@object
	.size		_ZN80_INTERNAL_d066332e_44_flash_fwd_hdim256_bf16_paged_softcap_sm80_cu_59c7631c_32274cuda3std3__45__cpo6cbeginE,(_ZN80_INTERNAL_d066332e_44_flash_fwd_hdim256_bf16_paged_softcap_sm80_cu_59c7631c_32274cuda3std3__48in_placeE - _ZN80_INTERNAL_d066332e_44_flash_fwd_hdim256_bf16_paged_softcap_sm80_cu_59c7631c_32274cuda3std3__45__cpo6cbeginE)
_ZN80_INTERNAL_d066332e_44_flash_fwd_hdim256_bf16_paged_softcap_sm80_cu_59c7631c_32274cuda3std3__45__cpo6cbeginE:
	.zero		1
	.type		_ZN80_INTERNAL_d066332e_44_flash_fwd_hdim256_bf16_paged_softcap_sm80_cu_59c7631c_32274cuda3std3__48in_placeE,@object
	.size		_ZN80_INTERNAL_d066332e_44_flash_fwd_hdim256_bf16_paged_softcap_sm80_cu_59c7631c_32274cuda3std3__48in_placeE,(_ZN80_INTERNAL_d066332e_44_flash_fwd_hdim256_bf16_paged_softcap_sm80_cu_59c7631c_32274cuda3std6ranges3__45__cpo9iter_moveE - _ZN80_INTERNAL_d066332e_44_flash_fwd_hdim256_bf16_paged_softcap_sm80_cu_59c7631c_32274cuda3std3__48in_placeE)
_ZN80_INTERNAL_d066332e_44_flash_fwd_hdim256_bf16_paged_softcap_sm80_cu_59c7631c_32274cuda3std3__48in_placeE:
	.zero		1
	.type		_ZN80_INTERNAL_d066332e_44_flash_fwd_hdim256_bf16_paged_softcap_sm80_cu_59c7631c_32274cuda3std6ranges3__45__cpo9iter_moveE,@object
	.size		_ZN80_INTERNAL_d066332e_44_flash_fwd_hdim256_bf16_paged_softcap_sm80_cu_59c7631c_32274cuda3std6ranges3__45__cpo9iter_moveE,(_ZN80_INTERNAL_d066332e_44_flash_fwd_hdim256_bf16_paged_softcap_sm80_cu_59c7631c_32274cuda3std3__45__cpo5beginE - _ZN80_INTERNAL_d066332e_44_flash_fwd_hdim256_bf16_paged_softcap_sm80_cu_59c7631c_32274cuda3std6ranges3__45__cpo9iter_moveE)
_ZN80_INTERNAL_d066332e_44_flash_fwd_hdim256_bf16_paged_softcap_sm80_cu_59c7631c_32274cuda3std6ranges3__45__cpo9iter_moveE:
	.zero		1
	.type		_ZN80_INTERNAL_d066332e_44_flash_fwd_hdim256_bf16_paged_softcap_sm80_cu_59c7631c_32274cuda3std3__45__cpo5beginE,@object
	.size		_ZN80_INTERNAL_d066332e_44_flash_fwd_hdim256_bf16_paged_softcap_sm80_cu_59c7631c_32274cuda3std3__45__cpo5beginE,(_ZN80_INTERNAL_d066332e_44_flash_fwd_hdim256_bf16_paged_softcap_sm80_cu_59c7631c_32274cuda3std3__482_GLOBAL__N__d066332e_44_flash_fwd_hdim256_bf16_paged_softcap_sm80_cu_59c7631c_32276ignoreE - _ZN80_INTERNAL_d066332e_44_flash_fwd_hdim256_bf16_paged_softcap_sm80_cu_59c7631c_32274cuda3std3__45__cpo5beginE)
_ZN80_INTERNAL_d066332e_44_flash_fwd_hdim256_bf16_paged_softcap_sm80_cu_59c7631c_32274cuda3std3__45__cpo5beginE:
	.zero		1
	.type		_ZN80_INTERNAL_d066332e_44_flash_fwd_hdim256_bf16_paged_softcap_sm80_cu_59c7631c_32274cuda3std3__482_GLOBAL__N__d066332e_44_flash_fwd_hdim256_bf16_paged_softcap_sm80_cu_59c7631c_32276ignoreE,@object
	.size		_ZN80_INTERNAL_d066332e_44_flash_fwd_hdim256_bf16_paged_softcap_sm80_cu_59c7631c_32274cuda3std3__482_GLOBAL__N__d066332e_44_flash_fwd_hdim256_bf16_paged_softcap_sm80_cu_59c7631c_32276ignoreE,(_ZN80_INTERNAL_d066332e_44_flash_fwd_hdim256_bf16_paged_softcap_sm80_cu_59c7631c_32274cute7productE - _ZN80_INTERNAL_d066332e_44_flash_fwd_hdim256_bf16_paged_softcap_sm80_cu_59c7631c_32274cuda3std3__482_GLOBAL__N__d066332e_44_flash_fwd_hdim256_bf16_paged_softcap_sm80_cu_59c7631c_32276ignoreE)
_ZN80_INTERNAL_d066332e_44_flash_fwd_hdim256_bf16_paged_softcap_sm80_cu_59c7631c_32274cuda3std3__482_GLOBAL__N__d066332e_44_flash_fwd_hdim256_bf16_paged_softcap_sm80_cu_59c7631c_32276ignoreE:
	.zero		1
	.type		_ZN80_INTERNAL_d066332e_44_flash_fwd_hdim256_bf16_paged_softcap_sm80_cu_59c7631c_32274cute7productE,@object
	.size		_ZN80_INTERNAL_d066332e_44_flash_fwd_hdim256_bf16_paged_softcap_sm80_cu_59c7631c_32274cute7productE,(_ZN80_INTERNAL_d066332e_44_flash_fwd_hdim256_bf16_paged_softcap_sm80_cu_59c7631c_32274cuda3std3__45__cpo3endE - _ZN80_INTERNAL_d066332e_44_flash_fwd_hdim256_bf16_paged_softcap_sm80_cu_59c7631c_32274cute7productE)
_ZN80_INTERNAL_d066332e_44_flash_fwd_hdim256_bf16_paged_softcap_sm80_cu_59c7631c_32274cute7productE:
	.zero		1
	.type		_ZN80_INTERNAL_d066332e_44_flash_fwd_hdim256_bf16_paged_softcap_sm80_cu_59c7631c_32274cuda3std3__45__cpo3endE,@object
	.size		_ZN80_INTERNAL_d066332e_44_flash_fwd_hdim256_bf16_paged_softcap_sm80_cu_59c7631c_32274cuda3std3__45__cpo3endE,(_ZN80_INTERNAL_d066332e_44_flash_fwd_hdim256_bf16_paged_softcap_sm80_cu_59c7631c_32274cuda3std3__419piecewise_constructE - _ZN80_INTERNAL_d066332e_44_flash_fwd_hdim256_bf16_paged_softcap_sm80_cu_59c7631c_32274cuda3std3__45__cpo3endE)
_ZN80_INTERNAL_d066332e_44_flash_fwd_hdim256_bf16_paged_softcap_sm80_cu_59c7631c_32274cuda3std3__45__cpo3endE:
	.zero		1
	.type		_ZN80_INTERNAL_d066332e_44_flash_fwd_hdim256_bf16_paged_softcap_sm80_cu_59c7631c_32274cuda3std3__419piecewise_constructE,@object
	.size		_ZN80_INTERNAL_d066332e_44_flash_fwd_hdim256_bf16_paged_softcap_sm80_cu_59c7631c_32274cuda3std3__419piecewise_constructE,(_ZN80_INTERNAL_d066332e_44_flash_fwd_hdim256_bf16_paged_softcap_sm80_cu_59c7631c_32274cuda3std3__45__cpo4cendE - _ZN80_INTERNAL_d066332e_44_flash_fwd_hdim256_bf16_paged_softcap_sm80_cu_59c7631c_32274cuda3std3__419piecewise_constructE)
_ZN80_INTERNAL_d066332e_44_flash_fwd_hdim256_bf16_paged_softcap_sm80_cu_59c7631c_32274cuda3std3__419piecewise_constructE:
	.zero		1
	.type		_ZN80_INTERNAL_d066332e_44_flash_fwd_hdim256_bf16_paged_softcap_sm80_cu_59c7631c_32274cuda3std3__45__cpo4cendE,@object
	.size		_ZN80_INTERNAL_d066332e_44_flash_fwd_hdim256_bf16_paged_softcap_sm80_cu_59c7631c_32274cuda3std3__45__cpo4cendE,(_ZN80_INTERNAL_d066332e_44_flash_fwd_hdim256_bf16_paged_softcap_sm80_cu_59c7631c_32274cuda3std6ranges3__45__cpo4swapE - _ZN80_INTERNAL_d066332e_44_flash_fwd_hdim256_bf16_paged_softcap_sm80_cu_59c7631c_32274cuda3std3__45__cpo4cendE)
_ZN80_INTERNAL_d066332e_44_flash_fwd_hdim256_bf16_paged_softcap_sm80_cu_59c7631c_32274cuda3std3__45__cpo4cendE:
	.zero		1
	.type		_ZN80_INTERNAL_d066332e_44_flash_fwd_hdim256_bf16_paged_softcap_sm80_cu_59c7631c_32274cuda3std6ranges3__45__cpo4swapE,@object
	.size		_ZN80_INTERNAL_d066332e_44_flash_fwd_hdim256_bf16_paged_softcap_sm80_cu_59c7631c_32274cuda3std6ranges3__45__cpo4swapE,(.L_7 - _ZN80_INTERNAL_d066332e_44_flash_fwd_hdim256_bf16_paged_softcap_sm80_cu_59c7631c_32274cuda3std6ranges3__45__cpo4swapE)
_ZN80_INTERNAL_d066332e_44_flash_fwd_hdim256_bf16_paged_softcap_sm80_cu_59c7631c_32274cuda3std6ranges3__45__cpo4swapE:
	.zero		1
.L_7:


//--------------------- .nv.shared._ZN7cutlass13device_kernelIN5flash19enable_sm80_to_sm89INS1_16FlashAttnFwdSm80INS1_25CollectiveMainloopFwdSm80ILi8ELi1ELb1EN4cute5tupleIJNS5_1CILi128EEENS7_ILi64EEENS7_ILi256EEEEEELi256ENS_10bfloat16_tEfNS_4arch4Sm80ELb0ELb0ELb1ELb1ELb1ELb0ELb1ELb0EEENS1_21CollectiveEpilogueFwdINS6_IJS8_SA_S9_EEENS6_IJNS7_ILi1EEESI_SI_EEESC_SE_Li256ELb1ELb1ELb0ELb0EEENS1_19SingleTileSchedulerILb1ELb0ELb1ELi128EEEEEEEEEvNT_6ParamsE --------------------------
	.section	.nv.shared._ZN7cutlass13device_kernelIN5flash19enable_sm80_to_sm89INS1_16FlashAttnFwdSm80INS1_25CollectiveMainloopFwdSm80ILi8ELi1ELb1EN4cute5tupleIJNS5_1CILi128EEENS7_ILi64EEENS7_ILi256EEEEEELi256ENS_10bfloat16_tEfNS_4arch4Sm80ELb0ELb0ELb1ELb1ELb1ELb0ELb1ELb0EEENS1_21CollectiveEpilogueFwdINS6_IJS8_SA_S9_EEENS6_IJNS7_ILi1EEESI_SI_EEESC_SE_Li256ELb1ELb1ELb0ELb0EEENS1_19SingleTileSchedulerILb1ELb0ELb1ELi128EEEEEEEEEvNT_6ParamsE,"aw",@nobits
	.sectionflags	@""
	.align	16


//--------------------- .nv.shared._ZN7cutlass13device_kernelIN5flash19enable_sm80_to_sm89INS1_16FlashAttnFwdSm80INS1_25CollectiveMainloopFwdSm80ILi8ELi1ELb0EN4cute5tupleIJNS5_1CILi128EEENS7_ILi32EEENS7_ILi256EEEEEELi256ENS_10bfloat16_tEfNS_4arch4Sm80ELb0ELb0ELb1ELb1ELb1ELb1ELb1ELb0EEENS1_21CollectiveEpilogueFwdINS6_IJS8_SA_S9_EEENS6_IJNS7_ILi1EEESI_SI_EEESC_SE_Li256ELb1ELb1ELb0ELb0EEENS1_19SingleTileSchedulerILb1ELb0ELb1ELi128EEEEEEEEEvNT_6ParamsE --------------------------
	.section	.nv.shared._ZN7cutlass13device_kernelIN5flash19enable_sm80_to_sm89INS1_16FlashAttnFwdSm80INS1_25CollectiveMainloopFwdSm80ILi8ELi1ELb0EN4cute5tupleIJNS5_1CILi128EEENS7_ILi32EEENS7_ILi256EEEEEELi256ENS_10bfloat16_tEfNS_4arch4Sm80ELb0ELb0ELb1ELb1ELb1ELb1ELb1ELb0EEENS1_21CollectiveEpilogueFwdINS6_IJS8_SA_S9_EEENS6_IJNS7_ILi1EEESI_SI_EEESC_SE_Li256ELb1ELb1ELb0ELb0EEENS1_19SingleTileSchedulerILb1ELb0ELb1ELi128EEEEEEEEEvNT_6ParamsE,"aw",@nobits
	.sectionflags	@""
	.align	16


//--------------------- .nv.shared._ZN7cutlass13device_kernelIN5flash19enable_sm80_to_sm89INS1_16FlashAttnFwdSm80INS1_25CollectiveMainloopFwdSm80ILi8ELi1ELb1EN4cute5tupleIJNS5_1CILi128EEENS7_ILi48EEENS7_ILi256EEEEEELi256ENS_10bfloat16_tEfNS_4arch4Sm80ELb0ELb1ELb1ELb0ELb1ELb0ELb1ELb0EEENS1_21CollectiveEpilogueFwdINS6_IJS8_SA_S9_EEENS6_IJNS7_ILi1EEESI_SI_EEESC_SE_Li256ELb0ELb1ELb0ELb0EEENS1_19SingleTileSchedulerILb0ELb0ELb1ELi128EEEEEEEEEvNT_6ParamsE --------------------------
	.section	.nv.shared._ZN7cutlass13device_kernelIN5flash19enable_sm80_to_sm89INS1_16FlashAttnFwdSm80INS1_25CollectiveMainloopFwdSm80ILi8ELi1ELb1EN4cute5tupleIJNS5_1CILi128EEENS7_ILi48EEENS7_ILi256EEEEEELi256ENS_10bfloat16_tEfNS_4arch4Sm80ELb0ELb1ELb1ELb0ELb1ELb0ELb1ELb0EEENS1_21CollectiveEpilogueFwdINS6_IJS8_SA_S9_EEENS6_IJNS7_ILi1EEESI_SI_EEESC_SE_Li256ELb0ELb1ELb0ELb0EEENS1_19SingleTileSchedulerILb0ELb0ELb1ELi128EEEEEEEEEvNT_6ParamsE,"aw",@nobits
	.sectionflags	@""
	.align	16


//--------------------- .nv.shared._ZN7cutlass13device_kernelIN5flash19enable_sm80_to_sm89INS1_16FlashAttnFwdSm80INS1_25CollectiveMainloopFwdSm80ILi8ELi1ELb1EN4cute5tupleIJNS5_1CILi128EEENS7_ILi48EEENS7_ILi256EEEEEELi256ENS_10bfloat16_tEfNS_4arch4Sm80ELb0ELb1ELb1ELb1ELb1ELb0ELb1ELb0EEENS1_21CollectiveEpilogueFwdINS6_IJS8_SA_S9_EEENS6_IJNS7_ILi1EEESI_SI_EEESC_SE_Li256ELb1ELb1ELb0ELb0EEENS1_19SingleTileSchedulerILb1ELb0ELb1ELi128EEEEEEEEEvNT_6ParamsE --------------------------
	.section	.nv.shared._ZN7cutlass13device_kernelIN5flash19enable_sm80_to_sm89INS1_16FlashAttnFwdSm80INS1_25CollectiveMainloopFwdSm80ILi8ELi1ELb1EN4cute5tupleIJNS5_1CILi128EEENS7_ILi48EEENS7_ILi256EEEEEELi256ENS_10bfloat16_tEfNS_4arch4Sm80ELb0ELb1ELb1ELb1ELb1ELb0ELb1ELb0EEENS1_21CollectiveEpilogueFwdINS6_IJS8_SA_S9_EEENS6_IJNS7_ILi1EEESI_SI_EEESC_SE_Li256ELb1ELb1ELb0ELb0EEENS1_19SingleTileSchedulerILb1ELb0ELb1ELi128EEEEEEEEEvNT_6ParamsE,"aw",@nobits
	.sectionflags	@""
	.align	16


//--------------------- .nv.shared._ZN7cutlass13device_kernelIN5flash19enable_sm80_to_sm89INS1_16FlashAttnFwdSm80INS1_25CollectiveMainloopFwdSm80ILi8ELi1ELb0EN4cute5tupleIJNS5_1CILi128EEENS7_ILi32EEENS7_ILi256EEEEEELi256ENS_10bfloat16_tEfNS_4arch4Sm80ELb0ELb1ELb1ELb1ELb1ELb1ELb1ELb0EEENS1_21CollectiveEpilogueFwdINS6_IJS8_SA_S9_EEENS6_IJNS7_ILi1EEESI_SI_EEESC_SE_Li256ELb1ELb1ELb0ELb0EEENS1_19SingleTileSchedulerILb1ELb0ELb1ELi128EEEEEEEEEvNT_6ParamsE --------------------------
	.section	.nv.shared._ZN7cutlass13device_kernelIN5flash19enable_sm80_to_sm89INS1_16FlashAttnFwdSm80INS1_25CollectiveMainloopFwdSm80ILi8ELi1ELb0EN4cute5tupleIJNS5_1CILi128EEENS7_ILi32EEENS7_ILi256EEEEEELi256ENS_10bfloat16_tEfNS_4arch4Sm80ELb0ELb1ELb1ELb1ELb1ELb1ELb1ELb0EEENS1_21CollectiveEpilogueFwdINS6_IJS8_SA_S9_EEENS6_IJNS7_ILi1EEESI_SI_EEESC_SE_Li256ELb1ELb1ELb0ELb0EEENS1_19SingleTileSchedulerILb1ELb0ELb1ELi128EEEEEEEEEvNT_6ParamsE,"aw",@nobits
	.sectionflags	@""
	.align	16


//--------------------- .nv.shared._ZN7cutlass13device_kernelIN5flash19enable_sm80_to_sm89INS1_16FlashAttnFwdSm80INS1_25CollectiveMainloopFwdSm80ILi8ELi1ELb1EN4cute5tupleIJNS5_1CILi128EEENS7_ILi64EEENS7_ILi256EEEEEELi256ENS_10bfloat16_tEfNS_4arch4Sm80ELb1ELb0ELb1ELb0ELb1ELb0ELb1ELb0EEENS1_21CollectiveEpilogueFwdINS6_IJS8_SA_S9_EEENS6_IJNS7_ILi1EEESI_SI_EEESC_SE_Li256ELb0ELb1ELb0ELb0EEENS1_30DynamicPersistentTileSchedulerILi256ELi256ELb0ELb1ELb0EEEEEEEEEvNT_6ParamsE --------------------------
	.section	.nv.shared._ZN7cutlass13device_kernelIN5flash19enable_sm80_to_sm89INS1_16FlashAttnFwdSm80INS1_25CollectiveMainloopFwdSm80ILi8ELi1ELb1EN4cute5tupleIJNS5_1CILi128EEENS7_ILi64EEENS7_ILi256EEEEEELi256ENS_10bfloat16_tEfNS_4arch4Sm80ELb1ELb0ELb1ELb0ELb1ELb0ELb1ELb0EEENS1_21CollectiveEpilogueFwdINS6_IJS8_SA_S9_EEENS6_IJNS7_ILi1EEESI_SI_EEESC_SE_Li256ELb0ELb1ELb0ELb0EEENS1_30DynamicPersistentTileSchedulerILi256ELi256ELb0ELb1ELb0EEEEEEEEEvNT_6ParamsE,"aw",@nobits
	.sectionflags	@""
	.align	16


//--------------------- .nv.shared._ZN7cutlass13device_kernelIN5flash19enable_sm80_to_sm89INS1_16FlashAttnFwdSm80INS1_25CollectiveMainloopFwdSm80ILi8ELi1ELb1EN4cute5tupleIJNS5_1CILi128EEENS7_ILi64EEENS7_ILi256EEEEEELi256ENS_10bfloat16_tEfNS_4arch4Sm80ELb1ELb0ELb1ELb1ELb1ELb0ELb1ELb0EEENS1_21CollectiveEpilogueFwdINS6_IJS8_SA_S9_EEENS6_IJNS7_ILi1EEESI_SI_EEESC_SE_Li256ELb1ELb1ELb0ELb0EEENS1_19SingleTileSchedulerILb1ELb0ELb1ELi128EEEEEEEEEvNT_6ParamsE --------------------------
	.section	.nv.shared._ZN7cutlass13device_kernelIN5flash19enable_sm80_to_sm89INS1_16FlashAttnFwdSm80INS1_25CollectiveMainloopFwdSm80ILi8ELi1ELb1EN4cute5tupleIJNS5_1CILi128EEENS7_ILi64EEENS7_ILi256EEEEEELi256ENS_10bfloat16_tEfNS_4arch4Sm80ELb1ELb0ELb1ELb1ELb1ELb0ELb1ELb0EEENS1_21CollectiveEpilogueFwdINS6_IJS8_SA_S9_EEENS6_IJNS7_ILi1EEESI_SI_EEESC_SE_Li256ELb1ELb1ELb0ELb0EEENS1_19SingleTileSchedulerILb1ELb0ELb1ELi128EEEEEEEEEvNT_6ParamsE,"aw",@nobits
	.sectionflags	@""
	.align	16


//--------------------- .nv.shared._ZN7cutlass13device_kernelIN5flash19enable_sm80_to_sm89INS1_16FlashAttnFwdSm80INS1_25CollectiveMainloopFwdSm80ILi8ELi1ELb0EN4cute5tupleIJNS5_1CILi128EEENS7_ILi32EEENS7_ILi256EEEEEELi256ENS_10bfloat16_tEfNS_4arch4Sm80ELb1ELb0ELb1ELb1ELb1ELb1ELb1ELb0EEENS1_21CollectiveEpilogueFwdINS6_IJS8_SA_S9_EEENS6_IJNS7_ILi1EEESI_SI_EEESC_SE_Li256ELb1ELb1ELb0ELb0EEENS1_19SingleTileSchedulerILb1ELb0ELb1ELi128EEEEEEEEEvNT_6ParamsE --------------------------
	.section	.nv.shared._ZN7cutlass13device_kernelIN5flash19enable_sm80_to_sm89INS1_16FlashAttnFwdSm80INS1_25CollectiveMainloopFwdSm80ILi8ELi1ELb0EN4cute5tupleIJNS5_1CILi128EEENS7_ILi32EEENS7_ILi256EEEEEELi256ENS_10bfloat16_tEfNS_4arch4Sm80ELb1ELb0ELb1ELb1ELb1ELb1ELb1ELb0EEENS1_21CollectiveEpilogueFwdINS6_IJS8_SA_S9_EEENS6_IJNS7_ILi1EEESI_SI_EEESC_SE_Li256ELb1ELb1ELb0ELb0EEENS1_19SingleTileSchedulerILb1ELb0ELb1ELi128EEEEEEEEEvNT_6ParamsE,"aw",@nobits
	.sectionflags	@""
	.align	16


//--------------------- .nv.shared._ZN7cutlass13device_kernelIN5flash19enable_sm80_to_sm89INS1_16FlashAttnFwdSm80INS1_25CollectiveMainloopFwdSm80ILi8ELi1ELb0EN4cute5tupleIJNS5_1CILi128EEENS7_ILi96EEENS7_ILi256EEEEEELi256ENS_10bfloat16_tEfNS_4arch4Sm80ELb0ELb0ELb1ELb0ELb1ELb0ELb1ELb0EEENS1_21CollectiveEpilogueFwdINS6_IJS8_SA_S9_EEENS6_IJNS7_ILi1EEESI_SI_EEESC_SE_Li256ELb0ELb1ELb0ELb0EEENS1_19SingleTileSchedulerILb0ELb0ELb1ELi128EEEEEEEEEvNT_6ParamsE --------------------------
	.section	.nv.shared._ZN7cutlass13device_kernelIN5flash19enable_sm80_to_sm89INS1_16FlashAttnFwdSm80INS1_25CollectiveMainloopFwdSm80ILi8ELi1ELb0EN4cute5tupleIJNS5_1CILi128EEENS7_ILi96EEENS7_ILi256EEEEEELi256ENS_10bfloat16_tEfNS_4arch4Sm80ELb0ELb0ELb1ELb0ELb1ELb0ELb1ELb0EEENS1_21CollectiveEpilogueFwdINS6_IJS8_SA_S9_EEENS6_IJNS7_ILi1EEESI_SI_EEESC_SE_Li256ELb0ELb1ELb0ELb0EEENS1_19SingleTileSchedulerILb0ELb0ELb1ELi128EEEEEEEEEvNT_6ParamsE,"aw",@nobits
	.sectionflags	@""
	.align	16


//--------------------- .nv.shared._ZN7cutlass13device_kernelIN5flash19enable_sm80_to_sm89INS1_16FlashAttnFwdSm80INS1_25CollectiveMainloopFwdSm80ILi8ELi1ELb0EN4cute5tupleIJNS5_1CILi128EEENS7_ILi96EEENS7_ILi256EEEEEELi256ENS_10bfloat16_tEfNS_4arch4Sm80ELb0ELb0ELb1ELb1ELb1ELb0ELb1ELb0EEENS1_21CollectiveEpilogueFwdINS6_IJS8_SA_S9_EEENS6_IJNS7_ILi1EEESI_SI_EEESC_SE_Li256ELb1ELb1ELb0ELb0EEENS1_19SingleTileSchedulerILb1ELb0ELb1ELi128EEEEEEEEEvNT_6ParamsE --------------------------
	.section	.nv.shared._ZN7cutlass13device_kernelIN5flash19enable_sm80_to_sm89INS1_16FlashAttnFwdSm80INS1_25CollectiveMainloopFwdSm80ILi8ELi1ELb0EN4cute5tupleIJNS5_1CILi128EEENS7_ILi96EEENS7_ILi256EEEEEELi256ENS_10bfloat16_tEfNS_4arch4Sm80ELb0ELb0ELb1ELb1ELb1ELb0ELb1ELb0EEENS1_21CollectiveEpilogueFwdINS6_IJS8_SA_S9_EEENS6_IJNS7_ILi1EEESI_SI_EEESC_SE_Li256ELb1ELb1ELb0ELb0EEENS1_19SingleTileSchedulerILb1ELb0ELb1ELi128EEEEEEEEEvNT_6ParamsE,"aw",@nobits
	.sectionflags	@""
	.align	16


//--------------------- .nv.shared._ZN7cutlass13device_kernelIN5flash19enable_sm80_to_sm89INS1_16FlashAttnFwdSm80INS1_25CollectiveMainloopFwdSm80ILi8ELi1ELb0EN4cute5tupleIJNS5_1CILi128EEENS7_ILi48EEENS7_ILi256EEEEEELi256ENS_10bfloat16_tEfNS_4arch4Sm80ELb0ELb0ELb1ELb1ELb1ELb1ELb1ELb0EEENS1_21CollectiveEpilogueFwdINS6_IJS8_SA_S9_EEENS6_IJNS7_ILi1EEESI_SI_EEESC_SE_Li256ELb1ELb1ELb0ELb0EEENS1_19SingleTileSchedulerILb1ELb0ELb1ELi128EEEEEEEEEvNT_6ParamsE --------------------------
	.section	.nv.shared._ZN7cutlass13device_kernelIN5flash19enable_sm80_to_sm89INS1_16FlashAttnFwdSm80INS1_25CollectiveMainloopFwdSm80ILi8ELi1ELb0EN4cute5tupleIJNS5_1CILi128EEENS7_ILi48EEENS7_ILi256EEEEEELi256ENS_10bfloat16_tEfNS_4arch4Sm80ELb0ELb0ELb1ELb1ELb1ELb1ELb1ELb0EEENS1_21CollectiveEpilogueFwdINS6_IJS8_SA_S9_EEENS6_IJNS7_ILi1EEESI_SI_EEESC_SE_Li256ELb1ELb1ELb0ELb0EEENS1_19SingleTileSchedulerILb1ELb0ELb1ELi128EEEEEEEEEvNT_6ParamsE,"aw",@nobits
	.sectionflags	@""
	.align	16


//--------------------- .nv.shared._ZN7cutlass13device_kernelIN5flash19enable_sm80_to_sm89INS1_16FlashAttnFwdSm80INS1_25CollectiveMainloopFwdSm80ILi8ELi1ELb0EN4cute5tupleIJNS5_1CILi128EEENS7_ILi64EEENS7_ILi256EEEEEELi256ENS_10bfloat16_tEfNS_4arch4Sm80ELb0ELb1ELb1ELb0ELb1ELb0ELb1ELb0EEENS1_21CollectiveEpilogueFwdINS6_IJS8_SA_S9_EEENS6_IJNS7_ILi1EEESI_SI_EEESC_SE_Li256ELb0ELb1ELb0ELb0EEENS1_19SingleTileSchedulerILb0ELb0ELb1ELi128EEEEEEEEEvNT_6ParamsE --------------------------
	.section	.nv.shared._ZN7cutlass13device_kernelIN5flash19enable_sm80_to_sm89INS1_16FlashAttnFwdSm80INS1_25CollectiveMainloopFwdSm80ILi8ELi1ELb0EN4cute5tupleIJNS5_1CILi128EEENS7_ILi64EEENS7_ILi256EEEEEELi256ENS_10bfloat16_tEfNS_4arch4Sm80ELb0ELb1ELb1ELb0ELb1ELb0ELb1ELb0EEENS1_21CollectiveEpilogueFwdINS6_IJS8_SA_S9_EEENS6_IJNS7_ILi1EEESI_SI_EEESC_SE_Li256ELb0ELb1ELb0ELb0EEENS1_19SingleTileSchedulerILb0ELb0ELb1ELi128EEEEEEEEEvNT_6ParamsE,"aw",@nobits
	.sectionflags	@""
	.align	16


//--------------------- .nv.shared._ZN7cutlass13device_kernelIN5flash19enable_sm80_to_sm89INS1_16FlashAttnFwdSm80INS1_25CollectiveMainloopFwdSm80ILi8ELi1ELb0EN4cute5tupleIJNS5_1CILi128EEENS7_ILi64EEENS7_ILi256EEEEEELi256ENS_10bfloat16_tEfNS_4arch4Sm80ELb0ELb1ELb1ELb1ELb1ELb0ELb1ELb0EEENS1_21CollectiveEpilogueFwdINS6_IJS8_SA_S9_EEENS6_IJNS7_ILi1EEESI_SI_EEESC_SE_Li256ELb1ELb1ELb0ELb0EEENS1_19SingleTileSchedulerILb1ELb0ELb1ELi128EEEEEEEEEvNT_6ParamsE --------------------------
	.section	.nv.shared._ZN7cutlass13device_kernelIN5flash19enable_sm80_to_sm89INS1_16FlashAttnFwdSm80INS1_25CollectiveMainloopFwdSm80ILi8ELi1ELb0EN4cute5tupleIJNS5_1CILi128EEENS7_ILi64EEENS7_ILi256EEEEEELi256ENS_10bfloat16_tEfNS_4arch4Sm80ELb0ELb1ELb1ELb1ELb1ELb0ELb1ELb0EEENS1_21CollectiveEpilogueFwdINS6_IJS8_SA_S9_EEENS6_IJNS7_ILi1EEESI_SI_EEESC_SE_Li256ELb1ELb1ELb0ELb0EEENS1_19SingleTileSchedulerILb1ELb0ELb1ELi128EEEEEEEEEvNT_6ParamsE,"aw",@nobits
	.sectionflags	@""
	.align	16


//--------------------- .nv.shared._ZN7cutlass13device_kernelIN5flash19enable_sm80_to_sm89INS1_16FlashAttnFwdSm80INS1_25CollectiveMainloopFwdSm80ILi8ELi1ELb0EN4cute5tupleIJNS5_1CILi128EEENS7_ILi48EEENS7_ILi256EEEEEELi256ENS_10bfloat16_tEfNS_4arch4Sm80ELb0ELb1ELb1ELb1ELb1ELb1ELb1ELb0EEENS1_21CollectiveEpilogueFwdINS6_IJS8_SA_S9_EEENS6_IJNS7_ILi1EEESI_SI_EEESC_SE_Li256ELb1ELb1ELb0ELb0EEENS1_19SingleTileSchedulerILb1ELb0ELb1ELi128EEEEEEEEEvNT_6ParamsE --------------------------
	.section	.nv.shared._ZN7cutlass13device_kernelIN5flash19enable_sm80_to_sm89INS1_16FlashAttnFwdSm80INS1_25CollectiveMainloopFwdSm80ILi8ELi1ELb0EN4cute5tupleIJNS5_1CILi128EEENS7_ILi48EEENS7_ILi256EEEEEELi256ENS_10bfloat16_tEfNS_4arch4Sm80ELb0ELb1ELb1ELb1ELb1ELb1ELb1ELb0EEENS1_21CollectiveEpilogueFwdINS6_IJS8_SA_S9_EEENS6_IJNS7_ILi1EEESI_SI_EEESC_SE_Li256ELb1ELb1ELb0ELb0EEENS1_19SingleTileSchedulerILb1ELb0ELb1ELi128EEEEEEEEEvNT_6ParamsE,"aw",@nobits
	.sectionflags	@""
	.align	16


//--------------------- .nv.shared._ZN7cutlass13device_kernelIN5flash19enable_sm80_to_sm89INS1_16FlashAttnFwdSm80INS1_25CollectiveMainloopFwdSm80ILi8ELi1ELb0EN4cute5tupleIJNS5_1CILi128EEENS7_ILi96EEENS7_ILi256EEEEEELi256ENS_10bfloat16_tEfNS_4arch4Sm80ELb1ELb0ELb1ELb0ELb1ELb0ELb1ELb0EEENS1_21CollectiveEpilogueFwdINS6_IJS8_SA_S9_EEENS6_IJNS7_ILi1EEESI_SI_EEESC_SE_Li256ELb0ELb1ELb0ELb0EEENS1_30DynamicPersistentTileSchedulerILi256ELi256ELb0ELb1ELb0EEEEEEEEEvNT_6ParamsE --------------------------
	.section	.nv.shared._ZN7cutlass13device_kernelIN5flash19enable_sm80_to_sm89INS1_16FlashAttnFwdSm80INS1_25CollectiveMainloopFwdSm80ILi8ELi1ELb0EN4cute5tupleIJNS5_1CILi128EEENS7_ILi96EEENS7_ILi256EEEEEELi256ENS_10bfloat16_tEfNS_4arch4Sm80ELb1ELb0ELb1ELb0ELb1ELb0ELb1ELb0EEENS1_21CollectiveEpilogueFwdINS6_IJS8_SA_S9_EEENS6_IJNS7_ILi1EEESI_SI_EEESC_SE_Li256ELb0ELb1ELb0ELb0EEENS1_30DynamicPersistentTileSchedulerILi256ELi256ELb0ELb1ELb0EEEEEEEEEvNT_6ParamsE,"aw",@nobits
	.sectionflags	@""
	.align	16


//--------------------- .nv.shared._ZN7cutlass13device_kernelIN5flash19enable_sm80_to_sm89INS1_16FlashAttnFwdSm80INS1_25CollectiveMainloopFwdSm80ILi8ELi1ELb0EN4cute5tupleIJNS5_1CILi128EEENS7_ILi96EEENS7_ILi256EEEEEELi256ENS_10bfloat16_tEfNS_4arch4Sm80ELb1ELb0ELb1ELb1ELb1ELb0ELb1ELb0EEENS1_21CollectiveEpilogueFwdINS6_IJS8_SA_S9_EEENS6_IJNS7_ILi1EEESI_SI_EEESC_SE_Li256ELb1ELb1ELb0ELb0EEENS1_19SingleTileSchedulerILb1ELb0ELb1ELi128EEEEEEEEEvNT_6ParamsE --------------------------
	.section	.nv.shared._ZN7cutlass13device_kernelIN5flash19enable_sm80_to_sm89INS1_16FlashAttnFwdSm80INS1_25CollectiveMainloopFwdSm80ILi8ELi1ELb0EN4cute5tupleIJNS5_1CILi128EEENS7_ILi96EEENS7_ILi256EEEEEELi256ENS_10bfloat16_tEfNS_4arch4Sm80ELb1ELb0ELb1ELb1ELb1ELb0ELb1ELb0EEENS1_21CollectiveEpilogueFwdINS6_IJS8_SA_S9_EEENS6_IJNS7_ILi1EEESI_SI_EEESC_SE_Li256ELb1ELb1ELb0ELb0EEENS1_19SingleTileSchedulerILb1ELb0ELb1ELi128EEEEEEEEEvNT_6ParamsE,"aw",@nobits
	.sectionflags	@""
	.align	16


//--------------------- .nv.shared._ZN7cutlass13device_kernelIN5flash19enable_sm80_to_sm89INS1_16FlashAttnFwdSm80INS1_25CollectiveMainloopFwdSm80ILi8ELi1ELb0EN4cute5tupleIJNS5_1CILi128EEENS7_ILi48EEENS7_ILi256EEEEEELi256ENS_10bfloat16_tEfNS_4arch4Sm80ELb1ELb0ELb1ELb1ELb1ELb1ELb1ELb0EEENS1_21CollectiveEpilogueFwdINS6_IJS8_SA_S9_EEENS6_IJNS7_ILi1EEESI_SI_EEESC_SE_Li256ELb1ELb1ELb0ELb0EEENS1_19SingleTileSchedulerILb1ELb0ELb1ELi128EEEEEEEEEvNT_6ParamsE --------------------------
	.section	.nv.shared._ZN7cutlass13device_kernelIN5flash19enable_sm80_to_sm89INS1_16FlashAttnFwdSm80INS1_25CollectiveMainloopFwdSm80ILi8ELi1ELb0EN4cute5tupleIJNS5_1CILi128EEENS7_ILi48EEENS7_ILi256EEEEEELi256ENS_10bfloat16_tEfNS_4arch4Sm80ELb1ELb0ELb1ELb1ELb1ELb1ELb1ELb0EEENS1_21CollectiveEpilogueFwdINS6_IJS8_SA_S9_EEENS6_IJNS7_ILi1EEESI_SI_EEESC_SE_Li256ELb1ELb1ELb0ELb0EEENS1_19SingleTileSchedulerILb1ELb0ELb1ELi128EEEEEEEEEvNT_6ParamsE,"aw",@nobits
	.sectionflags	@""
	.align	16
